	.target	sm_90a

	.elftype	@"ET_EXEC"


//--------------------- .note.nv.tkinfo           --------------------------
	.section	.note.nv.tkinfo,"",@"SHT_NOTE"
	.sectionflags	@"SHF_NOTE_NV_TKINFO"
	.tkinfo
        /*0018*/ 	.word	0x00000002
        /*0030*/ 	.string	""
        /*0030*/ 	.string	"ptxas"
        /*0030*/ 	.string	"Cuda compilation tools, release 13.0, V13.0.88"
        /*0030*/ 	.string	"Build cuda_13.0.r13.0/compiler.36424714_0"
        /*0030*/ 	.string	"-arch sm_90a -m 64 "



//--------------------- .note.nv.cuinfo           --------------------------
	.section	.note.nv.cuinfo,"",@"SHT_NOTE"
	.sectionflags	@"SHF_NOTE_NV_CUINFO"
        /*0018*/ 	.short	0x0002
        /*001a*/ 	.short	0x005a
        /*001c*/ 	.short	0x0082
	.zero		2


//--------------------- .nv.info                  --------------------------
	.section	.nv.info,"",@"SHT_CUDA_INFO"
	.align	4


	//----- nvinfo : EIATTR_REGCOUNT
	.align		4
        /*0000*/ 	.byte	0x04, 0x2f
        /*0002*/ 	.short	(.L_26 - .L_25)
	.align		4
.L_25:
        /*0004*/ 	.word	index@(_ZN7cutlass13device_kernelIN5flash11enable_sm90INS1_16FlashAttnFwdSm90INS1_25CollectiveMainloopFwdSm90ILi2EN4cute5tupleIJNS5_1CILi1EEES8_S8_EEENS6_IJNS7_ILi128EEENS7_ILi160EEENS7_ILi192EEEEEELi192ENS_12float_e4m3_tEfNS_4arch4Sm90ELb1ELb0ELb1ELb1ELb1ELb1ELb0ELb1ELb1ELb1ELb0ELb0EEENS1_21CollectiveEpilogueFwdINS6_IJSA_SC_SB_EEES9_NS_10bfloat16_tESG_Li256ELb1ELb1ELb0ELb1EEENS1_36VarlenDynamicPersistentTileSchedulerILi128ELi160ELi256ELi128ELb0ELb1ELb1ELb1ELb1ELb1EEEEEEEEEvNT_6ParamsE)
        /*0008*/ 	.word	0x000000a8


	//----- nvinfo : EIATTR_FRAME_SIZE
	.align		4
.L_26:
        /*000c*/ 	.byte	0x04, 0x11
        /*000e*/ 	.short	(.L_28 - .L_27)
	.align		4
.L_27:
        /*0010*/ 	.word	index@(_ZN7cutlass13device_kernelIN5flash11enable_sm90INS1_16FlashAttnFwdSm90INS1_25CollectiveMainloopFwdSm90ILi2EN4cute5tupleIJNS5_1CILi1EEES8_S8_EEENS6_IJNS7_ILi128EEENS7_ILi160EEENS7_ILi192EEEEEELi192ENS_12float_e4m3_tEfNS_4arch4Sm90ELb1ELb0ELb1ELb1ELb1ELb1ELb0ELb1ELb1ELb1ELb0ELb0EEENS1_21CollectiveEpilogueFwdINS6_IJSA_SC_SB_EEES9_NS_10bfloat16_tESG_Li256ELb1ELb1ELb0ELb1EEENS1_36VarlenDynamicPersistentTileSchedulerILi128ELi160ELi256ELi128ELb0ELb1ELb1ELb1ELb1ELb1EEEEEEEEEvNT_6ParamsE)
        /*0014*/ 	.word	0x00000078


	//----- nvinfo : EIATTR_REGCOUNT
	.align		4
.L_28:
        /*0018*/ 	.byte	0x04, 0x2f
        /*001a*/ 	.short	(.L_30 - .L_29)
	.align		4
.L_29:
        /*001c*/ 	.word	index@(_ZN7cutlass13device_kernelIN5flash11enable_sm90INS1_16FlashAttnFwdSm90INS1_25CollectiveMainloopFwdSm90ILi2EN4cute5tupleIJNS5_1CILi1EEES8_S8_EEENS6_IJNS7_ILi128EEENS7_ILi160EEENS7_ILi192EEEEEELi192ENS_12float_e4m3_tEfNS_4arch4Sm90ELb1ELb0ELb1ELb1ELb1ELb0ELb0ELb1ELb1ELb1ELb0ELb0EEENS1_21CollectiveEpilogueFwdINS6_IJSA_SC_SB_EEES9_NS_10bfloat16_tESG_Li256ELb1ELb1ELb0ELb1EEENS1_36VarlenDynamicPersistentTileSchedulerILi128ELi160ELi256ELi128ELb0ELb1ELb1ELb1ELb1ELb1EEEEEEEEEvNT_6ParamsE)
        /*0020*/ 	.word	0x000000a8


	//----- nvinfo : EIATTR_FRAME_SIZE
	.align		4
.L_30:
        /*0024*/ 	.byte	0x04, 0x11
        /*0026*/ 	.short	(.L_32 - .L_31)
	.align		4
.L_31:
        /*0028*/ 	.word	index@(_ZN7cutlass13device_kernelIN5flash11enable_sm90INS1_16FlashAttnFwdSm90INS1_25CollectiveMainloopFwdSm90ILi2EN4cute5tupleIJNS5_1CILi1EEES8_S8_EEENS6_IJNS7_ILi128EEENS7_ILi160EEENS7_ILi192EEEEEELi192ENS_12float_e4m3_tEfNS_4arch4Sm90ELb1ELb0ELb1ELb1ELb1ELb0ELb0ELb1ELb1ELb1ELb0ELb0EEENS1_21CollectiveEpilogueFwdINS6_IJSA_SC_SB_EEES9_NS_10bfloat16_tESG_Li256ELb1ELb1ELb0ELb1EEENS1_36VarlenDynamicPersistentTileSchedulerILi128ELi160ELi256ELi128ELb0ELb1ELb1ELb1ELb1ELb1EEEEEEEEEvNT_6ParamsE)
        /*002c*/ 	.word	0x00000018


	//----- nvinfo : EIATTR_REGCOUNT
	.align		4
.L_32:
        /*0030*/ 	.byte	0x04, 0x2f
        /*0032*/ 	.short	(.L_34 - .L_33)
	.align		4
.L_33:
        /*0034*/ 	.word	index@(_ZN7cutlass13device_kernelIN5flash11enable_sm90INS1_16FlashAttnFwdSm90INS1_25CollectiveMainloopFwdSm90ILi2EN4cute5tupleIJNS5_1CILi1EEES8_S8_EEENS6_IJNS7_ILi128EEENS7_ILi160EEENS7_ILi192EEEEEELi192ENS_12float_e4m3_tEfNS_4arch4Sm90ELb1ELb0ELb1ELb0ELb1ELb0ELb0ELb1ELb1ELb1ELb0ELb0EEENS1_21CollectiveEpilogueFwdINS6_IJSA_SC_SB_EEES9_NS_10bfloat16_tESG_Li256ELb0ELb1ELb0ELb1EEENS1_30DynamicPersistentTileSchedulerILi256ELi128ELb0ELb1ELb1EEEEEEEEEvNT_6ParamsE)
        /*0038*/ 	.word	0x000000a8


	//----- nvinfo : EIATTR_FRAME_SIZE
	.align		4
.L_34:
        /*003c*/ 	.byte	0x04, 0x11
        /*003e*/ 	.short	(.L_36 - .L_35)
	.align		4
.L_35:
        /*0040*/ 	.word	index@(_ZN7cutlass13device_kernelIN5flash11enable_sm90INS1_16FlashAttnFwdSm90INS1_25CollectiveMainloopFwdSm90ILi2EN4cute5tupleIJNS5_1CILi1EEES8_S8_EEENS6_IJNS7_ILi128EEENS7_ILi160EEENS7_ILi192EEEEEELi192ENS_12float_e4m3_tEfNS_4arch4Sm90ELb1ELb0ELb1ELb0ELb1ELb0ELb0ELb1ELb1ELb1ELb0ELb0EEENS1_21CollectiveEpilogueFwdINS6_IJSA_SC_SB_EEES9_NS_10bfloat16_tESG_Li256ELb0ELb1ELb0ELb1EEENS1_30DynamicPersistentTileSchedulerILi256ELi128ELb0ELb1ELb1EEEEEEEEEvNT_6ParamsE)
        /*0044*/ 	.word	0x00000018


	//----- nvinfo : EIATTR_REGCOUNT
	.align		4
.L_36:
        /*0048*/ 	.byte	0x04, 0x2f
        /*004a*/ 	.short	(.L_38 - .L_37)
	.align		4
.L_37:
        /*004c*/ 	.word	index@(_ZN7cutlass13device_kernelIN5flash11enable_sm90INS1_16FlashAttnFwdSm90INS1_25CollectiveMainloopFwdSm90ILi2EN4cute5tupleIJNS5_1CILi1EEES8_S8_EEENS6_IJNS7_ILi128EEESA_NS7_ILi192EEEEEELi192ENS_12float_e4m3_tEfNS_4arch4Sm90ELb0ELb1ELb1ELb1ELb1ELb1ELb0ELb1ELb1ELb1ELb0ELb0EEENS1_21CollectiveEpilogueFwdINS6_IJSA_SB_SA_EEES9_NS_10bfloat16_tESF_Li256ELb1ELb1ELb0ELb1EEENS1_36VarlenDynamicPersistentTileSchedulerILi128ELi128ELi256ELi128ELb0ELb1ELb1ELb1ELb0ELb1EEEEEEEEEvNT_6ParamsE)
        /*0050*/ 	.word	0x000000a8


	//----- nvinfo : EIATTR_FRAME_SIZE
	.align		4
.L_38:
        /*0054*/ 	.byte	0x04, 0x11
        /*0056*/ 	.short	(.L_40 - .L_39)
	.align		4
.L_39:
        /*0058*/ 	.word	index@(_ZN7cutlass13device_kernelIN5flash11enable_sm90INS1_16FlashAttnFwdSm90INS1_25CollectiveMainloopFwdSm90ILi2EN4cute5tupleIJNS5_1CILi1EEES8_S8_EEENS6_IJNS7_ILi128EEESA_NS7_ILi192EEEEEELi192ENS_12float_e4m3_tEfNS_4arch4Sm90ELb0ELb1ELb1ELb1ELb1ELb1ELb0ELb1ELb1ELb1ELb0ELb0EEENS1_21CollectiveEpilogueFwdINS6_IJSA_SB_SA_EEES9_NS_10bfloat16_tESF_Li256ELb1ELb1ELb0ELb1EEENS1_36VarlenDynamicPersistentTileSchedulerILi128ELi128ELi256ELi128ELb0ELb1ELb1ELb1ELb0ELb1EEEEEEEEEvNT_6ParamsE)
        /*005c*/ 	.word	0x00000048


	//----- nvinfo : EIATTR_REGCOUNT
	.align		4
.L_40:
        /*0060*/ 	.byte	0x04, 0x2f
        /*0062*/ 	.short	(.L_42 - .L_41)
	.align		4
.L_41:
        /*0064*/ 	.word	index@(_ZN7cutlass13device_kernelIN5flash11enable_sm90INS1_16FlashAttnFwdSm90INS1_25CollectiveMainloopFwdSm90ILi2EN4cute5tupleIJNS5_1CILi1EEES8_S8_EEENS6_IJNS7_ILi128EEESA_NS7_ILi192EEEEEELi192ENS_12float_e4m3_tEfNS_4arch4Sm90ELb0ELb1ELb1ELb1ELb1ELb0ELb0ELb1ELb1ELb1ELb0ELb0EEENS1_21CollectiveEpilogueFwdINS6_IJSA_SB_SA_EEES9_NS_10bfloat16_tESF_Li256ELb1ELb1ELb0ELb1EEENS1_36VarlenDynamicPersistentTileSchedulerILi128ELi128ELi256ELi128ELb0ELb1ELb1ELb1ELb0ELb1EEEEEEEEEvNT_6ParamsE)
        /*0068*/ 	.word	0x000000a8


	//----- nvinfo : EIATTR_FRAME_SIZE
	.align		4
.L_42:
        /*006c*/ 	.byte	0x04, 0x11
        /*006e*/ 	.short	(.L_44 - .L_43)
	.align		4
.L_43:
        /*0070*/ 	.word	index@(_ZN7cutlass13device_kernelIN5flash11enable_sm90INS1_16FlashAttnFwdSm90INS1_25CollectiveMainloopFwdSm90ILi2EN4cute5tupleIJNS5_1CILi1EEES8_S8_EEENS6_IJNS7_ILi128EEESA_NS7_ILi192EEEEEELi192ENS_12float_e4m3_tEfNS_4arch4Sm90ELb0ELb1ELb1ELb1ELb1ELb0ELb0ELb1ELb1ELb1ELb0ELb0EEENS1_21CollectiveEpilogueFwdINS6_IJSA_SB_SA_EEES9_NS_10bfloat16_tESF_Li256ELb1ELb1ELb0ELb1EEENS1_36VarlenDynamicPersistentTileSchedulerILi128ELi128ELi256ELi128ELb0ELb1ELb1ELb1ELb0ELb1EEEEEEEEEvNT_6ParamsE)
        /*0074*/ 	.word	0x00000018


	//----- nvinfo : EIATTR_REGCOUNT
	.align		4
.L_44:
        /*0078*/ 	.byte	0x04, 0x2f
        /*007a*/ 	.short	(.L_46 - .L_45)
	.align		4
.L_45:
        /*007c*/ 	.word	index@(_ZN7cutlass13device_kernelIN5flash11enable_sm90INS1_16FlashAttnFwdSm90INS1_25CollectiveMainloopFwdSm90ILi2EN4cute5tupleIJNS5_1CILi1EEES8_S8_EEENS6_IJNS7_ILi128EEESA_NS7_ILi192EEEEEELi192ENS_12float_e4m3_tEfNS_4arch4Sm90ELb0ELb1ELb1ELb0ELb1ELb0ELb0ELb1ELb1ELb1ELb0ELb0EEENS1_21CollectiveEpilogueFwdINS6_IJSA_SB_SA_EEES9_NS_10bfloat16_tESF_Li256ELb0ELb1ELb0ELb1EEENS1_30DynamicPersistentTileSchedulerILi256ELi128ELb0ELb1ELb1EEEEEEEEEvNT_6ParamsE)
        /*0080*/ 	.word	0x000000a8


	//----- nvinfo : EIATTR_FRAME_SIZE
	.align		4
.L_46:
        /*0084*/ 	.byte	0x04, 0x11
        /*0086*/ 	.short	(.L_48 - .L_47)
	.align		4
.L_47:
        /*0088*/ 	.word	index@(_ZN7cutlass13device_kernelIN5flash11enable_sm90INS1_16FlashAttnFwdSm90INS1_25CollectiveMainloopFwdSm90ILi2EN4cute5tupleIJNS5_1CILi1EEES8_S8_EEENS6_IJNS7_ILi128EEESA_NS7_ILi192EEEEEELi192ENS_12float_e4m3_tEfNS_4arch4Sm90ELb0ELb1ELb1ELb0ELb1ELb0ELb0ELb1ELb1ELb1ELb0ELb0EEENS1_21CollectiveEpilogueFwdINS6_IJSA_SB_SA_EEES9_NS_10bfloat16_tESF_Li256ELb0ELb1ELb0ELb1EEENS1_30DynamicPersistentTileSchedulerILi256ELi128ELb0ELb1ELb1EEEEEEEEEvNT_6ParamsE)
        /*008c*/ 	.word	0x00000008


	//----- nvinfo : EIATTR_REGCOUNT
	.align		4
.L_48:
        /*0090*/ 	.byte	0x04, 0x2f
        /*0092*/ 	.short	(.L_50 - .L_49)
	.align		4
.L_49:
        /*0094*/ 	.word	index@(_ZN7cutlass13device_kernelIN5flash11enable_sm90INS1_16FlashAttnFwdSm90INS1_25CollectiveMainloopFwdSm90ILi2EN4cute5tupleIJNS5_1CILi1EEES8_S8_EEENS6_IJNS7_ILi128EEENS7_ILi160EEENS7_ILi192EEEEEELi192ENS_12float_e4m3_tEfNS_4arch4Sm90ELb0ELb0ELb1ELb1ELb1ELb1ELb0ELb1ELb1ELb1ELb0ELb0EEENS1_21CollectiveEpilogueFwdINS6_IJSA_SC_SB_EEES9_NS_10bfloat16_tESG_Li256ELb1ELb1ELb0ELb1EEENS1_36VarlenDynamicPersistentTileSchedulerILi128ELi160ELi256ELi128ELb0ELb1ELb1ELb0ELb1ELb1EEEEEEEEEvNT_6ParamsE)
        /*0098*/ 	.word	0x000000a8


	//----- nvinfo : EIATTR_FRAME_SIZE
	.align		4
.L_50:
        /*009c*/ 	.byte	0x04, 0x11
        /*009e*/ 	.short	(.L_52 - .L_51)
	.align		4
.L_51:
        /*00a0*/ 	.word	index@(_ZN7cutlass13device_kernelIN5flash11enable_sm90INS1_16FlashAttnFwdSm90INS1_25CollectiveMainloopFwdSm90ILi2EN4cute5tupleIJNS5_1CILi1EEES8_S8_EEENS6_IJNS7_ILi128EEENS7_ILi160EEENS7_ILi192EEEEEELi192ENS_12float_e4m3_tEfNS_4arch4Sm90ELb0ELb0ELb1ELb1ELb1ELb1ELb0ELb1ELb1ELb1ELb0ELb0EEENS1_21CollectiveEpilogueFwdINS6_IJSA_SC_SB_EEES9_NS_10bfloat16_tESG_Li256ELb1ELb1ELb0ELb1EEENS1_36VarlenDynamicPersistentTileSchedulerILi128ELi160ELi256ELi128ELb0ELb1ELb1ELb0ELb1ELb1EEEEEEEEEvNT_6ParamsE)
        /*00a4*/ 	.word	0x00000070


	//----- nvinfo : EIATTR_REGCOUNT
	.align		4
.L_52:
        /*00a8*/ 	.byte	0x04, 0x2f
        /*00aa*/ 	.short	(.L_54 - .L_53)
	.align		4
.L_53:
        /*00ac*/ 	.word	index@(_ZN7cutlass13device_kernelIN5flash11enable_sm90INS1_16FlashAttnFwdSm90INS1_25CollectiveMainloopFwdSm90ILi2EN4cute5tupleIJNS5_1CILi1EEES8_S8_EEENS6_IJNS7_ILi128EEENS7_ILi160EEENS7_ILi192EEEEEELi192ENS_12float_e4m3_tEfNS_4arch4Sm90ELb0ELb0ELb1ELb1ELb1ELb0ELb0ELb1ELb1ELb1ELb0ELb0EEENS1_21CollectiveEpilogueFwdINS6_IJSA_SC_SB_EEES9_NS_10bfloat16_tESG_Li256ELb1ELb1ELb0ELb1EEENS1_36VarlenDynamicPersistentTileSchedulerILi128ELi160ELi256ELi128ELb0ELb1ELb1ELb0ELb1ELb1EEEEEEEEEvNT_6ParamsE)
        /*00b0*/ 	.word	0x000000a8


	//----- nvinfo : EIATTR_FRAME_SIZE
	.align		4
.L_54:
        /*00b4*/ 	.byte	0x04, 0x11
        /*00b6*/ 	.short	(.L_56 - .L_55)
	.align		4
.L_55:
        /*00b8*/ 	.word	index@(_ZN7cutlass13device_kernelIN5flash11enable_sm90INS1_16FlashAttnFwdSm90INS1_25CollectiveMainloopFwdSm90ILi2EN4cute5tupleIJNS5_1CILi1EEES8_S8_EEENS6_IJNS7_ILi128EEENS7_ILi160EEENS7_ILi192EEEEEELi192ENS_12float_e4m3_tEfNS_4arch4Sm90ELb0ELb0ELb1ELb1ELb1ELb0ELb0ELb1ELb1ELb1ELb0ELb0EEENS1_21CollectiveEpilogueFwdINS6_IJSA_SC_SB_EEES9_NS_10bfloat16_tESG_Li256ELb1ELb1ELb0ELb1EEENS1_36VarlenDynamicPersistentTileSchedulerILi128ELi160ELi256ELi128ELb0ELb1ELb1ELb0ELb1ELb1EEEEEEEEEvNT_6ParamsE)
        /*00bc*/ 	.word	0x00000018


	//----- nvinfo : EIATTR_REGCOUNT
	.align		4
.L_56:
        /*00c0*/ 	.byte	0x04, 0x2f
        /*00c2*/ 	.short	(.L_58 - .L_57)
	.align		4
.L_57:
        /*00c4*/ 	.word	index@(_ZN7cutlass13device_kernelIN5flash11enable_sm90INS1_16FlashAttnFwdSm90INS1_25CollectiveMainloopFwdSm90ILi2EN4cute5tupleIJNS5_1CILi1EEES8_S8_EEENS6_IJNS7_ILi128EEENS7_ILi160EEENS7_ILi192EEEEEELi192ENS_12float_e4m3_tEfNS_4arch4Sm90ELb0ELb0ELb1ELb0ELb1ELb0ELb0ELb1ELb1ELb1ELb0ELb0EEENS1_21CollectiveEpilogueFwdINS6_IJSA_SC_SB_EEES9_NS_10bfloat16_tESG_Li256ELb0ELb1ELb0ELb1EEENS1_29StaticPersistentTileSchedulerILb0EEEEEEEEEvNT_6ParamsE)
        /*00c8*/ 	.word	0x000000a8


	//----- nvinfo : EIATTR_FRAME_SIZE
	.align		4
.L_58:
        /*00cc*/ 	.byte	0x04, 0x11
        /*00ce*/ 	.short	(.L_60 - .L_59)
	.align		4
.L_59:
        /*00d0*/ 	.word	index@(_ZN7cutlass13device_kernelIN5flash11enable_sm90INS1_16FlashAttnFwdSm90INS1_25CollectiveMainloopFwdSm90ILi2EN4cute5tupleIJNS5_1CILi1EEES8_S8_EEENS6_IJNS7_ILi128EEENS7_ILi160EEENS7_ILi192EEEEEELi192ENS_12float_e4m3_tEfNS_4arch4Sm90ELb0ELb0ELb1ELb0ELb1ELb0ELb0ELb1ELb1ELb1ELb0ELb0EEENS1_21CollectiveEpilogueFwdINS6_IJSA_SC_SB_EEES9_NS_10bfloat16_tESG_Li256ELb0ELb1ELb0ELb1EEENS1_29StaticPersistentTileSchedulerILb0EEEEEEEEEvNT_6ParamsE)
        /*00d4*/ 	.word	0x00000018


	//----- nvinfo : EIATTR_MIN_STACK_SIZE
	.align		4
.L_60:
        /*00d8*/ 	.byte	0x04, 0x12
        /*00da*/ 	.short	(.L_62 - .L_61)
	.align		4
.L_61:
        /*00dc*/ 	.word	index@(_ZN7cutlass13device_kernelIN5flash11enable_sm90INS1_16FlashAttnFwdSm90INS1_25CollectiveMainloopFwdSm90ILi2EN4cute5tupleIJNS5_1CILi1EEES8_S8_EEENS6_IJNS7_ILi128EEENS7_ILi160EEENS7_ILi192EEEEEELi192ENS_12float_e4m3_tEfNS_4arch4Sm90ELb0ELb0ELb1ELb0ELb1ELb0ELb0ELb1ELb1ELb1ELb0ELb0EEENS1_21CollectiveEpilogueFwdINS6_IJSA_SC_SB_EEES9_NS_10bfloat16_tESG_Li256ELb0ELb1ELb0ELb1EEENS1_29StaticPersistentTileSchedulerILb0EEEEEEEEEvNT_6ParamsE)
        /*00e0*/ 	.word	0x00000018


	//----- nvinfo : EIATTR_MIN_STACK_SIZE
	.align		4
.L_62:
        /*00e4*/ 	.byte	0x04, 0x12
        /*00e6*/ 	.short	(.L_64 - .L_63)
	.align		4
.L_63:
        /*00e8*/ 	.word	index@(_ZN7cutlass13device_kernelIN5flash11enable_sm90INS1_16FlashAttnFwdSm90INS1_25CollectiveMainloopFwdSm90ILi2EN4cute5tupleIJNS5_1CILi1EEES8_S8_EEENS6_IJNS7_ILi128EEENS7_ILi160EEENS7_ILi192EEEEEELi192ENS_12float_e4m3_tEfNS_4arch4Sm90ELb0ELb0ELb1ELb1ELb1ELb0ELb0ELb1ELb1ELb1ELb0ELb0EEENS1_21CollectiveEpilogueFwdINS6_IJSA_SC_SB_EEES9_NS_10bfloat16_tESG_Li256ELb1ELb1ELb0ELb1EEENS1_36VarlenDynamicPersistentTileSchedulerILi128ELi160ELi256ELi128ELb0ELb1ELb1ELb0ELb1ELb1EEEEEEEEEvNT_6ParamsE)
        /*00ec*/ 	.word	0x00000018


	//----- nvinfo : EIATTR_MIN_STACK_SIZE
	.align		4
.L_64:
        /*00f0*/ 	.byte	0x04, 0x12
        /*00f2*/ 	.short	(.L_66 - .L_65)
	.align		4
.L_65:
        /*00f4*/ 	.word	index@(_ZN7cutlass13device_kernelIN5flash11enable_sm90INS1_16FlashAttnFwdSm90INS1_25CollectiveMainloopFwdSm90ILi2EN4cute5tupleIJNS5_1CILi1EEES8_S8_EEENS6_IJNS7_ILi128EEENS7_ILi160EEENS7_ILi192EEEEEELi192ENS_12float_e4m3_tEfNS_4arch4Sm90ELb0ELb0ELb1ELb1ELb1ELb1ELb0ELb1ELb1ELb1ELb0ELb0EEENS1_21CollectiveEpilogueFwdINS6_IJSA_SC_SB_EEES9_NS_10bfloat16_tESG_Li256ELb1ELb1ELb0ELb1EEENS1_36VarlenDynamicPersistentTileSchedulerILi128ELi160ELi256ELi128ELb0ELb1ELb1ELb0ELb1ELb1EEEEEEEEEvNT_6ParamsE)
        /*00f8*/ 	.word	0x00000070


	//----- nvinfo : EIATTR_MIN_STACK_SIZE
	.align		4
.L_66:
        /*00fc*/ 	.byte	0x04, 0x12
        /*00fe*/ 	.short	(.L_68 - .L_67)
	.align		4
.L_67:
        /*0100*/ 	.word	index@(_ZN7cutlass13device_kernelIN5flash11enable_sm90INS1_16FlashAttnFwdSm90INS1_25CollectiveMainloopFwdSm90ILi2EN4cute5tupleIJNS5_1CILi1EEES8_S8_EEENS6_IJNS7_ILi128EEESA_NS7_ILi192EEEEEELi192ENS_12float_e4m3_tEfNS_4arch4Sm90ELb0ELb1ELb1ELb0ELb1ELb0ELb0ELb1ELb1ELb1ELb0ELb0EEENS1_21CollectiveEpilogueFwdINS6_IJSA_SB_SA_EEES9_NS_10bfloat16_tESF_Li256ELb0ELb1ELb0ELb1EEENS1_30DynamicPersistentTileSchedulerILi256ELi128ELb0ELb1ELb1EEEEEEEEEvNT_6ParamsE)
        /*0104*/ 	.word	0x00000008


	//----- nvinfo : EIATTR_MIN_STACK_SIZE
	.align		4
.L_68:
        /*0108*/ 	.byte	0x04, 0x12
        /*010a*/ 	.short	(.L_70 - .L_69)
	.align		4
.L_69:
        /*010c*/ 	.word	index@(_ZN7cutlass13device_kernelIN5flash11enable_sm90INS1_16FlashAttnFwdSm90INS1_25CollectiveMainloopFwdSm90ILi2EN4cute5tupleIJNS5_1CILi1EEES8_S8_EEENS6_IJNS7_ILi128EEESA_NS7_ILi192EEEEEELi192ENS_12float_e4m3_tEfNS_4arch4Sm90ELb0ELb1ELb1ELb1ELb1ELb0ELb0ELb1ELb1ELb1ELb0ELb0EEENS1_21CollectiveEpilogueFwdINS6_IJSA_SB_SA_EEES9_NS_10bfloat16_tESF_Li256ELb1ELb1ELb0ELb1EEENS1_36VarlenDynamicPersistentTileSchedulerILi128ELi128ELi256ELi128ELb0ELb1ELb1ELb1ELb0ELb1EEEEEEEEEvNT_6ParamsE)
        /*0110*/ 	.word	0x00000018


	//----- nvinfo : EIATTR_MIN_STACK_SIZE
	.align		4
.L_70:
        /*0114*/ 	.byte	0x04, 0x12
        /*0116*/ 	.short	(.L_72 - .L_71)
	.align		4
.L_71:
        /*0118*/ 	.word	index@(_ZN7cutlass13device_kernelIN5flash11enable_sm90INS1_16FlashAttnFwdSm90INS1_25CollectiveMainloopFwdSm90ILi2EN4cute5tupleIJNS5_1CILi1EEES8_S8_EEENS6_IJNS7_ILi128EEESA_NS7_ILi192EEEEEELi192ENS_12float_e4m3_tEfNS_4arch4Sm90ELb0ELb1ELb1ELb1ELb1ELb1ELb0ELb1ELb1ELb1ELb0ELb0EEENS1_21CollectiveEpilogueFwdINS6_IJSA_SB_SA_EEES9_NS_10bfloat16_tESF_Li256ELb1ELb1ELb0ELb1EEENS1_36VarlenDynamicPersistentTileSchedulerILi128ELi128ELi256ELi128ELb0ELb1ELb1ELb1ELb0ELb1EEEEEEEEEvNT_6ParamsE)
        /*011c*/ 	.word	0x00000048


	//----- nvinfo : EIATTR_MIN_STACK_SIZE
	.align		4
.L_72:
        /*0120*/ 	.byte	0x04, 0x12
        /*0122*/ 	.short	(.L_74 - .L_73)
	.align		4
.L_73:
        /*0124*/ 	.word	index@(_ZN7cutlass13device_kernelIN5flash11enable_sm90INS1_16FlashAttnFwdSm90INS1_25CollectiveMainloopFwdSm90ILi2EN4cute5tupleIJNS5_1CILi1EEES8_S8_EEENS6_IJNS7_ILi128EEENS7_ILi160EEENS7_ILi192EEEEEELi192ENS_12float_e4m3_tEfNS_4arch4Sm90ELb1ELb0ELb1ELb0ELb1ELb0ELb0ELb1ELb1ELb1ELb0ELb0EEENS1_21CollectiveEpilogueFwdINS6_IJSA_SC_SB_EEES9_NS_10bfloat16_tESG_Li256ELb0ELb1ELb0ELb1EEENS1_30DynamicPersistentTileSchedulerILi256ELi128ELb0ELb1ELb1EEEEEEEEEvNT_6ParamsE)
        /*0128*/ 	.word	0x00000018


	//----- nvinfo : EIATTR_MIN_STACK_SIZE
	.align		4
.L_74:
        /*012c*/ 	.byte	0x04, 0x12
        /*012e*/ 	.short	(.L_76 - .L_75)
	.align		4
.L_75:
        /*0130*/ 	.word	index@(_ZN7cutlass13device_kernelIN5flash11enable_sm90INS1_16FlashAttnFwdSm90INS1_25CollectiveMainloopFwdSm90ILi2EN4cute5tupleIJNS5_1CILi1EEES8_S8_EEENS6_IJNS7_ILi128EEENS7_ILi160EEENS7_ILi192EEEEEELi192ENS_12float_e4m3_tEfNS_4arch4Sm90ELb1ELb0ELb1ELb1ELb1ELb0ELb0ELb1ELb1ELb1ELb0ELb0EEENS1_21CollectiveEpilogueFwdINS6_IJSA_SC_SB_EEES9_NS_10bfloat16_tESG_Li256ELb1ELb1ELb0ELb1EEENS1_36VarlenDynamicPersistentTileSchedulerILi128ELi160ELi256ELi128ELb0ELb1ELb1ELb1ELb1ELb1EEEEEEEEEvNT_6ParamsE)
        /*0134*/ 	.word	0x00000018


	//----- nvinfo : EIATTR_MIN_STACK_SIZE
	.align		4
.L_76:
        /*0138*/ 	.byte	0x04, 0x12
        /*013a*/ 	.short	(.L_78 - .L_77)
	.align		4
.L_77:
        /*013c*/ 	.word	index@(_ZN7cutlass13device_kernelIN5flash11enable_sm90INS1_16FlashAttnFwdSm90INS1_25CollectiveMainloopFwdSm90ILi2EN4cute5tupleIJNS5_1CILi1EEES8_S8_EEENS6_IJNS7_ILi128EEENS7_ILi160EEENS7_ILi192EEEEEELi192ENS_12float_e4m3_tEfNS_4arch4Sm90ELb1ELb0ELb1ELb1ELb1ELb1ELb0ELb1ELb1ELb1ELb0ELb0EEENS1_21CollectiveEpilogueFwdINS6_IJSA_SC_SB_EEES9_NS_10bfloat16_tESG_Li256ELb1ELb1ELb0ELb1EEENS1_36VarlenDynamicPersistentTileSchedulerILi128ELi160ELi256ELi128ELb0ELb1ELb1ELb1ELb1ELb1EEEEEEEEEvNT_6ParamsE)
        /*0140*/ 	.word	0x00000078
.L_78:


//--------------------- .nv.compat                --------------------------
	.section	.nv.compat,"",@"SHT_CUDA_COMPAT_INFO"
	.align	4
        /*0000*/ 	.byte	0x02, 0x09, 0x01, 0x00, 0x02, 0x02, 0x04, 0x00, 0x02, 0x05, 0x05, 0x00, 0x03, 0x07, 0x01, 0x01
        /*0010*/ 	.byte	0x02, 0x03, 0x01, 0x00, 0x02, 0x06, 0x01, 0x00, 0x04, 0x0b, 0x08, 0x00, 0x00, 0x00, 0x00, 0x00
        /*0020*/ 	.byte	0x00, 0x00, 0x00, 0x00


//--------------------- .nv.info._ZN7cutlass13device_kernelIN5flash11enable_sm90INS1_16FlashAttnFwdSm90INS1_25CollectiveMainloopFwdSm90ILi2EN4cute5tupleIJNS5_1CILi1EEES8_S8_EEENS6_IJNS7_ILi128EEENS7_ILi160EEENS7_ILi192EEEEEELi192ENS_12float_e4m3_tEfNS_4arch4Sm90ELb0ELb0ELb1ELb0ELb1ELb0ELb0ELb1ELb1ELb1ELb0ELb0EEENS1_21CollectiveEpilogueFwdINS6_IJSA_SC_SB_EEES9_NS_10bfloat16_tESG_Li256ELb0ELb1ELb0ELb1EEENS1_29StaticPersistentTileSchedulerILb0EEEEEEEEEvNT_6ParamsE --------------------------
	.section	.nv.info._ZN7cutlass13device_kernelIN5flash11enable_sm90INS1_16FlashAttnFwdSm90INS1_25CollectiveMainloopFwdSm90ILi2EN4cute5tupleIJNS5_1CILi1EEES8_S8_EEENS6_IJNS7_ILi128EEENS7_ILi160EEENS7_ILi192EEEEEELi192ENS_12float_e4m3_tEfNS_4arch4Sm90ELb0ELb0ELb1ELb0ELb1ELb0ELb0ELb1ELb1ELb1ELb0ELb0EEENS1_21CollectiveEpilogueFwdINS6_IJSA_SC_SB_EEES9_NS_10bfloat16_tESG_Li256ELb0ELb1ELb0ELb1EEENS1_29StaticPersistentTileSchedulerILb0EEEEEEEEEvNT_6ParamsE,"",@"SHT_CUDA_INFO"
	.sectionflags	@""
	.align	4


	//----- nvinfo : EIATTR_CUDA_API_VERSION
	.align		4
        /*0000*/ 	.byte	0x04, 0x37
        /*0002*/ 	.short	(.L_80 - .L_79)
.L_79:
        /*0004*/ 	.word	0x00000082


	//----- nvinfo : EIATTR_KPARAM_INFO
	.align		4
.L_80:
        /*0008*/ 	.byte	0x04, 0x17
        /*000a*/ 	.short	(.L_82 - .L_81)
.L_81:
        /*000c*/ 	.word	0x00000000
        /*0010*/ 	.short	0x0000
        /*0012*/ 	.short	0x0070
        /*0014*/ 	.byte	0x00, 0xf0, 0x01, 0x28


	//----- nvinfo : EIATTR_SPARSE_MMA_MASK
	.align		4
.L_82:
        /*0018*/ 	.byte	0x03, 0x50
        /*001a*/ 	.short	0x0000


	//----- nvinfo : EIATTR_MAXREG_COUNT
	.align		4
        /*001c*/ 	.byte	0x03, 0x1b
        /*001e*/ 	.short	0x00a8


	//----- nvinfo : EIATTR_NUM_BARRIERS
	.align		4
        /*0020*/ 	.byte	0x02, 0x4c
        /*0022*/ 	.byte	0x10
	.zero		1


	//----- nvinfo : EIATTR_EXTERNS
	.align		4
        /*0024*/ 	.byte	0x04, 0x0f
        /*0026*/ 	.short	(.L_84 - .L_83)


	//   ....[0]....
	.align		4
.L_83:
        /*0028*/ 	.word	index@(__assertfail)


	//----- nvinfo : EIATTR_ANNOTATIONS
	.align		4
.L_84:
        /*002c*/ 	.byte	0x04, 0x55
        /*002e*/ 	.short	(.L_86 - .L_85)


	//   ....[0]....
.L_85:
        /*0030*/ 	.word	0x00000001
        /*0034*/ 	.byte	0xd0, 0xbf, 0x00, 0x00, 0x01, 0x00, 0x00, 0x00, 0x20, 0xc0, 0x00, 0x00, 0x01, 0x00, 0x00, 0x00
        /*0044*/ 	.byte	0xb0, 0xc0, 0x00, 0x00, 0x01, 0x00, 0x00, 0x00, 0x10, 0xc1, 0x00, 0x00, 0x01, 0x00, 0x00, 0x00
        /*0054*/ 	.byte	0x40, 0xc1, 0x00, 0x00, 0x01, 0x00, 0x00, 0x00, 0x60, 0xcd, 0x00, 0x00, 0x01, 0x00, 0x00, 0x00
        /*0064*/ 	.byte	0x70, 0xcd, 0x00, 0x00, 0x01, 0x00, 0x00, 0x00, 0xf0, 0xd8, 0x00, 0x00, 0x01, 0x00, 0x00, 0x00
        /*0074*/ 	.byte	0xa0, 0xf8, 0x00, 0x00, 0x01, 0x00, 0x00, 0x00, 0xb0, 0xf8, 0x00, 0x00, 0x01, 0x00, 0x00, 0x00
        /*0084*/ 	.byte	0xe0, 0x00, 0x01, 0x00, 0x01, 0x00, 0x00, 0x00, 0x40, 0x01, 0x01, 0x00


	//----- nvinfo : EIATTR_MERCURY_ISA_VERSION
	.align		4
.L_86:
        /*0090*/ 	.byte	0x03, 0x5f
        /*0092*/ 	.short	0x0101


	//----- nvinfo : EIATTR_INT_WARP_WIDE_INSTR_OFFSETS
	.align		4
        /*0094*/ 	.byte	0x04, 0x31
        /*0096*/ 	.short	(.L_88 - .L_87)


	//   ....[0]....
.L_87:
        /*0098*/ 	.word	0x000000c0


	//   ....[1]....
        /*009c*/ 	.word	0x000000d0


	//   ....[2]....
        /*00a0*/ 	.word	0x00000170


	//----- nvinfo : EIATTR_COOP_GROUP_MASK_REGIDS
	.align		4
.L_88:
        /*00a4*/ 	.byte	0x04, 0x29
        /*00a6*/ 	.short	(.L_90 - .L_89)


	//   ....[0]....
.L_89:
        /*00a8*/ 	.word	0xffffffff


	//   ....[1]....
        /*00ac*/ 	.word	0xffffffff


	//   ....[2]....
        /*00b0*/ 	.word	0xffffffff


	//   ....[3]....
        /*00b4*/ 	.word	0xffffffff


	//   ....[4]....
        /*00b8*/ 	.word	0xffffffff


	//   ....[5]....
        /*00bc*/ 	.word	0xffffffff


	//   ....[6]....
        /*00c0*/ 	.word	0xffffffff


	//   ....[7]....
        /*00c4*/ 	.word	0xffffffff


	//   ....[8]....
        /*00c8*/ 	.word	0xffffffff


	//   ....[9]....
        /*00cc*/ 	.word	0xffffffff


	//   ....[10]....
        /*00d0*/ 	.word	0xffffffff


	//   ....[11]....
        /*00d4*/ 	.word	0xffffffff


	//   ....[12]....
        /*00d8*/ 	.word	0xffffffff


	//   ....[13]....
        /*00dc*/ 	.word	0xffffffff


	//   ....[14]....
        /*00e0*/ 	.word	0xffffffff


	//   ....[15]....
        /*00e4*/ 	.word	0xffffffff


	//   ....[16]....
        /*00e8*/ 	.word	0xffffffff


	//   ....[17]....
        /*00ec*/ 	.word	0xffffffff


	//   ....[18]....
        /*00f0*/ 	.word	0xffffffff


	//   ....[19]....
        /*00f4*/ 	.word	0xffffffff


	//   ....[20]....
        /*00f8*/ 	.word	0xffffffff


	//   ....[21]....
        /*00fc*/ 	.word	0xffffffff


	//   ....[22]....
        /*0100*/ 	.word	0xffffffff


	//   ....[23]....
        /*0104*/ 	.word	0xffffffff


	//   ....[24]....
        /*0108*/ 	.word	0xffffffff


	//   ....[25]....
        /*010c*/ 	.word	0xffffffff


	//   ....[26]....
        /*0110*/ 	.word	0xffffffff


	//   ....[27]....
        /*0114*/ 	.word	0xffffffff


	//   ....[28]....
        /*0118*/ 	.word	0xffffffff


	//   ....[29]....
        /*011c*/ 	.word	0xffffffff


	//   ....[30]....
        /*0120*/ 	.word	0xffffffff


	//   ....[31]....
        /*0124*/ 	.word	0xffffffff


	//   ....[32]....
        /*0128*/ 	.word	0xffffffff


	//   ....[33]....
        /*012c*/ 	.word	0xffffffff


	//   ....[34]....
        /*0130*/ 	.word	0xffffffff


	//   ....[35]....
        /*0134*/ 	.word	0xffffffff


	//   ....[36]....
        /*0138*/ 	.word	0xffffffff


	//   ....[37]....
        /*013c*/ 	.word	0xffffffff


	//   ....[38]....
        /*0140*/ 	.word	0xffffffff


	//   ....[39]....
        /*0144*/ 	.word	0xffffffff


	//   ....[40]....
        /*0148*/ 	.word	0xffffffff


	//   ....[41]....
        /*014c*/ 	.word	0xffffffff


	//   ....[42]....
        /*0150*/ 	.word	0xffffffff


	//   ....[43]....
        /*0154*/ 	.word	0xffffffff


	//   ....[44]....
        /*0158*/ 	.word	0xffffffff


	//   ....[45]....
        /*015c*/ 	.word	0xffffffff


	//   ....[46]....
        /*0160*/ 	.word	0xffffffff


	//   ....[47]....
        /*0164*/ 	.word	0xffffffff


	//   ....[48]....
        /*0168*/ 	.word	0xffffffff


	//   ....[49]....
        /*016c*/ 	.word	0xffffffff


	//   ....[50]....
        /*0170*/ 	.word	0xffffffff


	//   ....[51]....
        /*0174*/ 	.word	0xffffffff


	//   ....[52]....
        /*0178*/ 	.word	0xffffffff


	//   ....[53]....
        /*017c*/ 	.word	0xffffffff


	//   ....[54]....
        /*0180*/ 	.word	0xffffffff


	//   ....[55]....
        /*0184*/ 	.word	0xffffffff


	//   ....[56]....
        /*0188*/ 	.word	0xffffffff


	//   ....[57]....
        /*018c*/ 	.word	0xffffffff


	//   ....[58]....
        /*0190*/ 	.word	0xffffffff


	//   ....[59]....
        /*0194*/ 	.word	0xffffffff


	//   ....[60]....
        /*0198*/ 	.word	0xffffffff


	//   ....[61]....
        /*019c*/ 	.word	0xffffffff


	//   ....[62]....
        /*01a0*/ 	.word	0xffffffff


	//   ....[63]....
        /*01a4*/ 	.word	0xffffffff


	//   ....[64]....
        /*01a8*/ 	.word	0xffffffff


	//   ....[65]....
        /*01ac*/ 	.word	0xffffffff


	//   ....[66]....
        /*01b0*/ 	.word	0xffffffff


	//   ....[67]....
        /*01b4*/ 	.word	0xffffffff


	//   ....[68]....
        /*01b8*/ 	.word	0xffffffff


	//   ....[69]....
        /*01bc*/ 	.word	0xffffffff


	//   ....[70]....
        /*01c0*/ 	.word	0xffffffff


	//   ....[71]....
        /*01c4*/ 	.word	0xffffffff


	//   ....[72]....
        /*01c8*/ 	.word	0xffffffff


	//   ....[73]....
        /*01cc*/ 	.word	0xffffffff


	//   ....[74]....
        /*01d0*/ 	.word	0xffffffff


	//   ....[75]....
        /*01d4*/ 	.word	0xffffffff


	//   ....[76]....
        /*01d8*/ 	.word	0xffffffff


	//   ....[77]....
        /*01dc*/ 	.word	0xffffffff


	//   ....[78]....
        /*01e0*/ 	.word	0xffffffff


	//   ....[79]....
        /*01e4*/ 	.word	0xffffffff


	//   ....[80]....
        /*01e8*/ 	.word	0xffffffff


	//   ....[81]....
        /*01ec*/ 	.word	0xffffffff


	//   ....[82]....
        /*01f0*/ 	.word	0xffffffff


	//   ....[83]....
        /*01f4*/ 	.word	0xffffffff


	//   ....[84]....
        /*01f8*/ 	.word	0xffffffff


	//   ....[85]....
        /*01fc*/ 	.word	0xffffffff


	//   ....[86]....
        /*0200*/ 	.word	0xffffffff


	//   ....[87]....
        /*0204*/ 	.word	0xffffffff


	//   ....[88]....
        /*0208*/ 	.word	0xffffffff


	//   ....[89]....
        /*020c*/ 	.word	0xffffffff


	//   ....[90]....
        /*0210*/ 	.word	0xffffffff


	//   ....[91]....
        /*0214*/ 	.word	0xffffffff


	//   ....[92]....
        /*0218*/ 	.word	0xffffffff


	//   ....[93]....
        /*021c*/ 	.word	0xffffffff


	//   ....[94]....
        /*0220*/ 	.word	0xffffffff


	//   ....[95]....
        /*0224*/ 	.word	0xffffffff


	//   ....[96]....
        /*0228*/ 	.word	0xffffffff


	//   ....[97]....
        /*022c*/ 	.word	0xffffffff


	//   ....[98]....
        /*0230*/ 	.word	0xffffffff


	//   ....[99]....
        /*0234*/ 	.word	0xffffffff


	//   ....[100]....
        /*0238*/ 	.word	0xffffffff


	//   ....[101]....
        /*023c*/ 	.word	0xffffffff


	//   ....[102]....
        /*0240*/ 	.word	0xffffffff


	//   ....[103]....
        /*0244*/ 	.word	0xffffffff


	//   ....[104]....
        /*0248*/ 	.word	0xffffffff


	//   ....[105]....
        /*024c*/ 	.word	0xffffffff


	//   ....[106]....
        /*0250*/ 	.word	0xffffffff


	//   ....[107]....
        /*0254*/ 	.word	0xffffffff


	//   ....[108]....
        /*0258*/ 	.word	0xffffffff


	//   ....[109]....
        /*025c*/ 	.word	0xffffffff


	//   ....[110]....
        /*0260*/ 	.word	0xffffffff


	//   ....[111]....
        /*0264*/ 	.word	0xffffffff


	//   ....[112]....
        /*0268*/ 	.word	0xffffffff


	//   ....[113]....
        /*026c*/ 	.word	0xffffffff


	//   ....[114]....
        /*0270*/ 	.word	0xffffffff


	//   ....[115]....
        /*0274*/ 	.word	0xffffffff


	//   ....[116]....
        /*0278*/ 	.word	0xffffffff


	//   ....[117]....
        /*027c*/ 	.word	0xffffffff


	//   ....[118]....
        /*0280*/ 	.word	0xffffffff


	//   ....[119]....
        /*0284*/ 	.word	0xffffffff


	//   ....[120]....
        /*0288*/ 	.word	0xffffffff


	//   ....[121]....
        /*028c*/ 	.word	0xffffffff


	//   ....[122]....
        /*0290*/ 	.word	0xffffffff


	//   ....[123]....
        /*0294*/ 	.word	0xffffffff


	//   ....[124]....
        /*0298*/ 	.word	0xffffffff


	//   ....[125]....
        /*029c*/ 	.word	0xffffffff


	//   ....[126]....
        /*02a0*/ 	.word	0xffffffff


	//   ....[127]....
        /*02a4*/ 	.word	0xffffffff


	//   ....[128]....
        /*02a8*/ 	.word	0x0500000f


	//   ....[129]....
        /*02ac*/ 	.word	0x0500000f


	//   ....[130]....
        /*02b0*/ 	.word	0x0500000f


	//   ....[131]....
        /*02b4*/ 	.word	0x0500000f


	//   ....[132]....
        /*02b8*/ 	.word	0x0500000f


	//   ....[133]....
        /*02bc*/ 	.word	0x0500000f


	//   ....[134]....
        /*02c0*/ 	.word	0x0500000f


	//   ....[135]....
        /*02c4*/ 	.word	0x0500000f


	//   ....[136]....
        /*02c8*/ 	.word	0x0500000f


	//   ....[137]....
        /*02cc*/ 	.word	0x0500000f


	//   ....[138]....
        /*02d0*/ 	.word	0x0500000f


	//   ....[139]....
        /*02d4*/ 	.word	0x0500000f


	//   ....[140]....
        /*02d8*/ 	.word	0x0500000f


	//   ....[141]....
        /*02dc*/ 	.word	0x0500000f


	//   ....[142]....
        /*02e0*/ 	.word	0x0500000f


	//   ....[143]....
        /*02e4*/ 	.word	0x0500000f


	//   ....[144]....
        /*02e8*/ 	.word	0x0500000f


	//   ....[145]....
        /*02ec*/ 	.word	0x0500000f


	//   ....[146]....
        /*02f0*/ 	.word	0x0500000f


	//   ....[147]....
        /*02f4*/ 	.word	0x0500000f


	//   ....[148]....
        /*02f8*/ 	.word	0x0500000f


	//   ....[149]....
        /*02fc*/ 	.word	0x0500000f


	//   ....[150]....
        /*0300*/ 	.word	0x0500000f


	//   ....[151]....
        /*0304*/ 	.word	0x0500000f


	//   ....[152]....
        /*0308*/ 	.word	0x0500000f


	//   ....[153]....
        /*030c*/ 	.word	0x0500000f


	//   ....[154]....
        /*0310*/ 	.word	0x0500000f


	//   ....[155]....
        /*0314*/ 	.word	0x0500000f


	//   ....[156]....
        /*0318*/ 	.word	0x0500000f


	//   ....[157]....
        /*031c*/ 	.word	0x0500000f


	//   ....[158]....
        /*0320*/ 	.word	0x0500000f


	//   ....[159]....
        /*0324*/ 	.word	0x0500000f


	//   ....[160]....
        /*0328*/ 	.word	0x0500000f


	//   ....[161]....
        /*032c*/ 	.word	0x0500000f


	//   ....[162]....
        /*0330*/ 	.word	0x0500000f


	//   ....[163]....
        /*0334*/ 	.word	0x0500000f


	//   ....[164]....
        /*0338*/ 	.word	0x0500000f


	//   ....[165]....
        /*033c*/ 	.word	0x0500000f


	//   ....[166]....
        /*0340*/ 	.word	0x0500000f


	//   ....[167]....
        /*0344*/ 	.word	0x0500000f


	//   ....[168]....
        /*0348*/ 	.word	0x0500000f


	//   ....[169]....
        /*034c*/ 	.word	0x0500000f


	//   ....[170]....
        /*0350*/ 	.word	0x0500000f


	//   ....[171]....
        /*0354*/ 	.word	0x0500000f


	//   ....[172]....
        /*0358*/ 	.word	0x0500000f


	//   ....[173]....
        /*035c*/ 	.word	0x0500000f


	//   ....[174]....
        /*0360*/ 	.word	0x0500000f


	//   ....[175]....
        /*0364*/ 	.word	0x0500000f


	//   ....[176]....
        /*0368*/ 	.word	0x0500000f


	//----- nvinfo : EIATTR_COOP_GROUP_INSTR_OFFSETS
	.align		4
.L_90:
        /*036c*/ 	.byte	0x04, 0x28
        /*036e*/ 	.short	(.L_92 - .L_91)


	//   ....[0]....
.L_91:
        /*0370*/ 	.word	0x00000080


	//   ....[1]....
        /*0374*/ 	.word	0x00000090


	//   ....[2]....
        /*0378*/ 	.word	0x000002d0


	//   ....[3]....
        /*037c*/ 	.word	0x00000430


	//   ....[4]....
        /*0380*/ 	.word	0x00000550


	//   ....[5]....
        /*0384*/ 	.word	0x000006b0


	//   ....[6]....
        /*0388*/ 	.word	0x00000d00


	//   ....[7]....
        /*038c*/ 	.word	0x00003740


	//   ....[8]....
        /*0390*/ 	.word	0x00003780


	//   ....[9]....
        /*0394*/ 	.word	0x00003e40


	//   ....[10]....
        /*0398*/ 	.word	0x00003f00


	//   ....[11]....
        /*039c*/ 	.word	0x00007390


	//   ....[12]....
        /*03a0*/ 	.word	0x000073c0


	//   ....[13]....
        /*03a4*/ 	.word	0x000073e0


	//   ....[14]....
        /*03a8*/ 	.word	0x00007400


	//   ....[15]....
        /*03ac*/ 	.word	0x00009110


	//   ....[16]....
        /*03b0*/ 	.word	0x00009120


	//   ....[17]....
        /*03b4*/ 	.word	0x00009150


	//   ....[18]....
        /*03b8*/ 	.word	0x00009160


	//   ....[19]....
        /*03bc*/ 	.word	0x0000a590


	//   ....[20]....
        /*03c0*/ 	.word	0x0000a5d0


	//   ....[21]....
        /*03c4*/ 	.word	0x0000a610


	//   ....[22]....
        /*03c8*/ 	.word	0x0000a650


	//   ....[23]....
        /*03cc*/ 	.word	0x0000a670


	//   ....[24]....
        /*03d0*/ 	.word	0x0000a690


	//   ....[25]....
        /*03d4*/ 	.word	0x0000a6a0


	//   ....[26]....
        /*03d8*/ 	.word	0x0000a6b0


	//   ....[27]....
        /*03dc*/ 	.word	0x0000a6c0


	//   ....[28]....
        /*03e0*/ 	.word	0x0000a6d0


	//   ....[29]....
        /*03e4*/ 	.word	0x0000a6e0


	//   ....[30]....
        /*03e8*/ 	.word	0x0000a6f0


	//   ....[31]....
        /*03ec*/ 	.word	0x0000a750


	//   ....[32]....
        /*03f0*/ 	.word	0x0000a780


	//   ....[33]....
        /*03f4*/ 	.word	0x0000a7e0


	//   ....[34]....
        /*03f8*/ 	.word	0x0000a820


	//   ....[35]....
        /*03fc*/ 	.word	0x0000a860


	//   ....[36]....
        /*0400*/ 	.word	0x0000a880


	//   ....[37]....
        /*0404*/ 	.word	0x0000a8b0


	//   ....[38]....
        /*0408*/ 	.word	0x0000a8d0


	//   ....[39]....
        /*040c*/ 	.word	0x0000a8f0


	//   ....[40]....
        /*0410*/ 	.word	0x0000a910


	//   ....[41]....
        /*0414*/ 	.word	0x0000a930


	//   ....[42]....
        /*0418*/ 	.word	0x0000a940


	//   ....[43]....
        /*041c*/ 	.word	0x0000a980


	//   ....[44]....
        /*0420*/ 	.word	0x0000a9b0


	//   ....[45]....
        /*0424*/ 	.word	0x0000a9e0


	//   ....[46]....
        /*0428*/ 	.word	0x0000aa00


	//   ....[47]....
        /*042c*/ 	.word	0x0000aa20


	//   ....[48]....
        /*0430*/ 	.word	0x0000aa40


	//   ....[49]....
        /*0434*/ 	.word	0x0000aa60


	//   ....[50]....
        /*0438*/ 	.word	0x0000aa70


	//   ....[51]....
        /*043c*/ 	.word	0x0000aa80


	//   ....[52]....
        /*0440*/ 	.word	0x0000aa90


	//   ....[53]....
        /*0444*/ 	.word	0x0000aaa0


	//   ....[54]....
        /*0448*/ 	.word	0x0000aab0


	//   ....[55]....
        /*044c*/ 	.word	0x0000aad0


	//   ....[56]....
        /*0450*/ 	.word	0x0000aaf0


	//   ....[57]....
        /*0454*/ 	.word	0x0000ab10


	//   ....[58]....
        /*0458*/ 	.word	0x0000ab70


	//   ....[59]....
        /*045c*/ 	.word	0x0000ab80


	//   ....[60]....
        /*0460*/ 	.word	0x0000ab90


	//   ....[61]....
        /*0464*/ 	.word	0x0000aba0


	//   ....[62]....
        /*0468*/ 	.word	0x0000abb0


	//   ....[63]....
        /*046c*/ 	.word	0x0000abc0


	//   ....[64]....
        /*0470*/ 	.word	0x0000abd0


	//   ....[65]....
        /*0474*/ 	.word	0x0000abe0


	//   ....[66]....
        /*0478*/ 	.word	0x0000abf0


	//   ....[67]....
        /*047c*/ 	.word	0x0000b130


	//   ....[68]....
        /*0480*/ 	.word	0x0000b160


	//   ....[69]....
        /*0484*/ 	.word	0x0000b240


	//   ....[70]....
        /*0488*/ 	.word	0x0000b260


	//   ....[71]....
        /*048c*/ 	.word	0x0000b730


	//   ....[72]....
        /*0490*/ 	.word	0x0000b770


	//   ....[73]....
        /*0494*/ 	.word	0x0000b880


	//   ....[74]....
        /*0498*/ 	.word	0x0000b8a0


	//   ....[75]....
        /*049c*/ 	.word	0x0000b990


	//   ....[76]....
        /*04a0*/ 	.word	0x0000b9b0


	//   ....[77]....
        /*04a4*/ 	.word	0x0000bab0


	//   ....[78]....
        /*04a8*/ 	.word	0x0000baf0


	//   ....[79]....
        /*04ac*/ 	.word	0x0000d3a0


	//   ....[80]....
        /*04b0*/ 	.word	0x0000d3d0


	//   ....[81]....
        /*04b4*/ 	.word	0x0000d3e0


	//   ....[82]....
        /*04b8*/ 	.word	0x0000d400


	//   ....[83]....
        /*04bc*/ 	.word	0x0000d480


	//   ....[84]....
        /*04c0*/ 	.word	0x0000d590


	//   ....[85]....
        /*04c4*/ 	.word	0x0000d5a0


	//   ....[86]....
        /*04c8*/ 	.word	0x0000d630


	//   ....[87]....
        /*04cc*/ 	.word	0x0000d660


	//   ....[88]....
        /*04d0*/ 	.word	0x0000d6a0


	//   ....[89]....
        /*04d4*/ 	.word	0x0000dae0


	//   ....[90]....
        /*04d8*/ 	.word	0x0000db10


	//   ....[91]....
        /*04dc*/ 	.word	0x0000db40


	//   ....[92]....
        /*04e0*/ 	.word	0x0000db70


	//   ....[93]....
        /*04e4*/ 	.word	0x0000db90


	//   ....[94]....
        /*04e8*/ 	.word	0x0000dbd0


	//   ....[95]....
        /*04ec*/ 	.word	0x0000dbf0


	//   ....[96]....
        /*04f0*/ 	.word	0x0000dc00


	//   ....[97]....
        /*04f4*/ 	.word	0x0000dc20


	//   ....[98]....
        /*04f8*/ 	.word	0x0000dc50


	//   ....[99]....
        /*04fc*/ 	.word	0x0000e460


	//   ....[100]....
        /*0500*/ 	.word	0x0000e480


	//   ....[101]....
        /*0504*/ 	.word	0x0000e4b0


	//   ....[102]....
        /*0508*/ 	.word	0x0000e4f0


	//   ....[103]....
        /*050c*/ 	.word	0x0000e570


	//   ....[104]....
        /*0510*/ 	.word	0x0000e5a0


	//   ....[105]....
        /*0514*/ 	.word	0x0000e620


	//   ....[106]....
        /*0518*/ 	.word	0x0000e640


	//   ....[107]....
        /*051c*/ 	.word	0x0000ee70


	//   ....[108]....
        /*0520*/ 	.word	0x0000ee80


	//   ....[109]....
        /*0524*/ 	.word	0x0000ee90


	//   ....[110]....
        /*0528*/ 	.word	0x0000eed0


	//   ....[111]....
        /*052c*/ 	.word	0x0000ef10


	//   ....[112]....
        /*0530*/ 	.word	0x0000ef20


	//   ....[113]....
        /*0534*/ 	.word	0x0000ef80


	//   ....[114]....
        /*0538*/ 	.word	0x0000efb0


	//   ....[115]....
        /*053c*/ 	.word	0x0000eff0


	//   ....[116]....
        /*0540*/ 	.word	0x0000f050


	//   ....[117]....
        /*0544*/ 	.word	0x0000f430


	//   ....[118]....
        /*0548*/ 	.word	0x0000f440


	//   ....[119]....
        /*054c*/ 	.word	0x0000f450


	//   ....[120]....
        /*0550*/ 	.word	0x0000f460


	//   ....[121]....
        /*0554*/ 	.word	0x0000f480


	//   ....[122]....
        /*0558*/ 	.word	0x0000f4a0


	//   ....[123]....
        /*055c*/ 	.word	0x0000f4f0


	//   ....[124]....
        /*0560*/ 	.word	0x0000f510


	//   ....[125]....
        /*0564*/ 	.word	0x0000f520


	//   ....[126]....
        /*0568*/ 	.word	0x0000f570


	//   ....[127]....
        /*056c*/ 	.word	0x00010990


	//   ....[128]....
        /*0570*/ 	.word	0x00010ec0


	//   ....[129]....
        /*0574*/ 	.word	0x00010fa0


	//   ....[130]....
        /*0578*/ 	.word	0x00011080


	//   ....[131]....
        /*057c*/ 	.word	0x000110e0


	//   ....[132]....
        /*0580*/ 	.word	0x000111f0


	//   ....[133]....
        /*0584*/ 	.word	0x00011250


	//   ....[134]....
        /*0588*/ 	.word	0x00011350


	//   ....[135]....
        /*058c*/ 	.word	0x000113b0


	//   ....[136]....
        /*0590*/ 	.word	0x00011490


	//   ....[137]....
        /*0594*/ 	.word	0x000114f0


	//   ....[138]....
        /*0598*/ 	.word	0x000115c0


	//   ....[139]....
        /*059c*/ 	.word	0x000116a0


	//   ....[140]....
        /*05a0*/ 	.word	0x00011770


	//   ....[141]....
        /*05a4*/ 	.word	0x000117d0


	//   ....[142]....
        /*05a8*/ 	.word	0x000118a0


	//   ....[143]....
        /*05ac*/ 	.word	0x00011980


	//   ....[144]....
        /*05b0*/ 	.word	0x00011a30


	//   ....[145]....
        /*05b4*/ 	.word	0x00011a90


	//   ....[146]....
        /*05b8*/ 	.word	0x00011b80


	//   ....[147]....
        /*05bc*/ 	.word	0x00011be0


	//   ....[148]....
        /*05c0*/ 	.word	0x00011cc0


	//   ....[149]....
        /*05c4*/ 	.word	0x00011d50


	//   ....[150]....
        /*05c8*/ 	.word	0x00011dc0


	//   ....[151]....
        /*05cc*/ 	.word	0x00011e40


	//   ....[152]....
        /*05d0*/ 	.word	0x00011f00


	//   ....[153]....
        /*05d4*/ 	.word	0x00011f70


	//   ....[154]....
        /*05d8*/ 	.word	0x00012060


	//   ....[155]....
        /*05dc*/ 	.word	0x000120d0


	//   ....[156]....
        /*05e0*/ 	.word	0x000121a0


	//   ....[157]....
        /*05e4*/ 	.word	0x000122e0


	//   ....[158]....
        /*05e8*/ 	.word	0x00012370


	//   ....[159]....
        /*05ec*/ 	.word	0x000123d0


	//   ....[160]....
        /*05f0*/ 	.word	0x000124b0


	//   ....[161]....
        /*05f4*/ 	.word	0x00012510


	//   ....[162]....
        /*05f8*/ 	.word	0x000125e0


	//   ....[163]....
        /*05fc*/ 	.word	0x00012640


	//   ....[164]....
        /*0600*/ 	.word	0x00012710


	//   ....[165]....
        /*0604*/ 	.word	0x00012770


	//   ....[166]....
        /*0608*/ 	.word	0x00012840


	//   ....[167]....
        /*060c*/ 	.word	0x00012930


	//   ....[168]....
        /*0610*/ 	.word	0x000129c0


	//   ....[169]....
        /*0614*/ 	.word	0x00012a20


	//   ....[170]....
        /*0618*/ 	.word	0x00012ae0


	//   ....[171]....
        /*061c*/ 	.word	0x00012b40


	//   ....[172]....
        /*0620*/ 	.word	0x00012c00


	//   ....[173]....
        /*0624*/ 	.word	0x00012c60


	//   ....[174]....
        /*0628*/ 	.word	0x00012d20


	//   ....[175]....
        /*062c*/ 	.word	0x00012d80


	//   ....[176]....
        /*0630*/ 	.word	0x00012e50


	//----- nvinfo : EIATTR_REG_RECONFIG
	.align		4
.L_92:
        /*0634*/ 	.byte	0x01, 0x54
	.zero		2


	//----- nvinfo : EIATTR_SYSCALL_OFFSETS
	.align		4
        /*0638*/ 	.byte	0x04, 0x46
        /*063a*/ 	.short	(.L_94 - .L_93)


	//   ....[0]....
.L_93:
        /*063c*/ 	.word	0x00001060


	//   ....[1]....
        /*0640*/ 	.word	0x0000c8c0


	//   ....[2]....
        /*0644*/ 	.word	0x0000ca20


	//   ....[3]....
        /*0648*/ 	.word	0x0000cb60


	//   ....[4]....
        /*064c*/ 	.word	0x0000cc80


	//   ....[5]....
        /*0650*/ 	.word	0x0000e0c0


	//----- nvinfo : EIATTR_MBARRIER_INSTR_OFFSETS
	.align		4
.L_94:
        /*0654*/ 	.byte	0x04, 0x39
        /*0656*/ 	.short	(.L_96 - .L_95)


	//   ....[0]....
.L_95:
        /*0658*/ 	.word	0x00000180
        /*065c*/ 	.word	0x000000ff
        /*0660*/ 	.word	0x00033400
        /*0664*/ 	.short	0x0100
        /*0666*/ 	.byte	0x08
	.zero		1


	//   ....[1]....
        /*0668*/ 	.word	0x00000190
        /*066c*/ 	.word	0x000000ff
        /*0670*/ 	.word	0x00033420
        /*0674*/ 	.short	0x0100
        /*0676*/ 	.byte	0x08
	.zero		1


	//   ....[2]....
        /*0678*/ 	.word	0x00000280
        /*067c*/ 	.word	0x000000ff
        /*0680*/ 	.word	0x00033430
        /*0684*/ 	.short	0x0100
        /*0686*/ 	.byte	0x08
	.zero		1


	//   ....[3]....
        /*0688*/ 	.word	0x00000290
        /*068c*/ 	.word	0x000000ff
        /*0690*/ 	.word	0x00033440
        /*0694*/ 	.short	0x0100
        /*0696*/ 	.byte	0x08
	.zero		1


	//   ....[4]....
        /*0698*/ 	.word	0x000002a0
        /*069c*/ 	.word	0x000000ff
        /*06a0*/ 	.word	0x00033438
        /*06a4*/ 	.short	0x0100
        /*06a6*/ 	.byte	0x08
	.zero		1


	//   ....[5]....
        /*06a8*/ 	.word	0x000002b0
        /*06ac*/ 	.word	0x000000ff
        /*06b0*/ 	.word	0x00033448
        /*06b4*/ 	.short	0x0100
        /*06b6*/ 	.byte	0x08
	.zero		1


	//   ....[6]....
        /*06b8*/ 	.word	0x000003e0
        /*06bc*/ 	.word	0x000000ff
        /*06c0*/ 	.word	0x00033450
        /*06c4*/ 	.short	0x0100
        /*06c6*/ 	.byte	0x08
	.zero		1


	//   ....[7]....
        /*06c8*/ 	.word	0x000003f0
        /*06cc*/ 	.word	0x000000ff
        /*06d0*/ 	.word	0x00033460
        /*06d4*/ 	.short	0x0100
        /*06d6*/ 	.byte	0x08
	.zero		1


	//   ....[8]....
        /*06d8*/ 	.word	0x00000400
        /*06dc*/ 	.word	0x000000ff
        /*06e0*/ 	.word	0x00033458
        /*06e4*/ 	.short	0x0100
        /*06e6*/ 	.byte	0x08
	.zero		1


	//   ....[9]....
        /*06e8*/ 	.word	0x00000410
        /*06ec*/ 	.word	0x000000ff
        /*06f0*/ 	.word	0x00033468
        /*06f4*/ 	.short	0x0100
        /*06f6*/ 	.byte	0x08
	.zero		1


	//   ....[10]....
        /*06f8*/ 	.word	0x00000500
        /*06fc*/ 	.word	0x000000ff
        /*0700*/ 	.word	0x00033470
        /*0704*/ 	.short	0x0100
        /*0706*/ 	.byte	0x06
	.zero		1


	//   ....[11]....
        /*0708*/ 	.word	0x00000510
        /*070c*/ 	.word	0x000000ff
        /*0710*/ 	.word	0x00033480
        /*0714*/ 	.short	0x0100
        /*0716*/ 	.byte	0x06
	.zero		1


	//   ....[12]....
        /*0718*/ 	.word	0x00000520
        /*071c*/ 	.word	0x000000ff
        /*0720*/ 	.word	0x00033478
        /*0724*/ 	.short	0x0100
        /*0726*/ 	.byte	0x06
	.zero		1


	//   ....[13]....
        /*0728*/ 	.word	0x00000530
        /*072c*/ 	.word	0x000000ff
        /*0730*/ 	.word	0x00033488
        /*0734*/ 	.short	0x0100
        /*0736*/ 	.byte	0x06
	.zero		1


	//   ....[14]....
        /*0738*/ 	.word	0x00000660
        /*073c*/ 	.word	0x000000ff
        /*0740*/ 	.word	0x00033490
        /*0744*/ 	.short	0x0100
        /*0746*/ 	.byte	0x08
	.zero		1


	//   ....[15]....
        /*0748*/ 	.word	0x00000670
        /*074c*/ 	.word	0x000000ff
        /*0750*/ 	.word	0x000334a0
        /*0754*/ 	.short	0x0100
        /*0756*/ 	.byte	0x08
	.zero		1


	//   ....[16]....
        /*0758*/ 	.word	0x00000680
        /*075c*/ 	.word	0x000000ff
        /*0760*/ 	.word	0x00033498
        /*0764*/ 	.short	0x0100
        /*0766*/ 	.byte	0x08
	.zero		1


	//   ....[17]....
        /*0768*/ 	.word	0x00000690
        /*076c*/ 	.word	0x000000ff
        /*0770*/ 	.word	0x000334a8
        /*0774*/ 	.short	0x0100
        /*0776*/ 	.byte	0x08
	.zero		1


	//   ....[18]....
        /*0778*/ 	.word	0x000007e0
        /*077c*/ 	.word	0x000000ff
        /*0780*/ 	.word	0x000334b0
        /*0784*/ 	.short	0x0100
        /*0786*/ 	.byte	0x08
	.zero		1


	//   ....[19]....
        /*0788*/ 	.word	0x000007f0
        /*078c*/ 	.word	0x000000ff
        /*0790*/ 	.word	0x000334c0
        /*0794*/ 	.short	0x0100
        /*0796*/ 	.byte	0x08
	.zero		1


	//   ....[20]....
        /*0798*/ 	.word	0x00000800
        /*079c*/ 	.word	0x000000ff
        /*07a0*/ 	.word	0x000334b8
        /*07a4*/ 	.short	0x0100
        /*07a6*/ 	.byte	0x08
	.zero		1


	//   ....[21]....
        /*07a8*/ 	.word	0x00000810
        /*07ac*/ 	.word	0x000000ff
        /*07b0*/ 	.word	0x000334c8
        /*07b4*/ 	.short	0x0100
        /*07b6*/ 	.byte	0x08
	.zero		1


	//   ....[22]....
        /*07b8*/ 	.word	0x000013f0
        /*07bc*/ 	.word	0x000000ff
        /*07c0*/ 	.word	0x00033400
        /*07c4*/ 	.short	0x010a
        /*07c6*/ 	.byte	0x27
	.zero		1


	//   ....[23]....
        /*07c8*/ 	.word	0x00001490
        /*07cc*/ 	.word	0x00000003
        /*07d0*/ 	.word	0x00033430
        /*07d4*/ 	.short	0x010a
        /*07d6*/ 	.byte	0x3f
	.zero		1


	//   ....[24]....
        /*07d8*/ 	.word	0x000014e0
        /*07dc*/ 	.word	0x00000003
        /*07e0*/ 	.word	0x00033430
        /*07e4*/ 	.short	0x010a
        /*07e6*/ 	.byte	0x3f
	.zero		1


	//   ....[25]....
        /*07e8*/ 	.word	0x00002960
        /*07ec*/ 	.word	0x000000ff
        /*07f0*/ 	.word	0x00000000
        /*07f4*/ 	.short	0x0101
        /*07f6*/ 	.byte	0x07
	.zero		1


	//   ....[26]....
        /*07f8*/ 	.word	0x00005570
        /*07fc*/ 	.word	0x000000ff
        /*0800*/ 	.word	0x00033430
        /*0804*/ 	.short	0x010a
        /*0806*/ 	.byte	0x06
	.zero		1


	//   ....[27]....
        /*0808*/ 	.word	0x000055b0
        /*080c*/ 	.word	0x000000ff
        /*0810*/ 	.word	0x00033430
        /*0814*/ 	.short	0x010a
        /*0816*/ 	.byte	0x06
	.zero		1


	//   ....[28]....
        /*0818*/ 	.word	0x000061d0
        /*081c*/ 	.word	0x000000ff
        /*0820*/ 	.word	0x00033450
        /*0824*/ 	.short	0x010a
        /*0826*/ 	.byte	0x06
	.zero		1


	//   ....[29]....
        /*0828*/ 	.word	0x00006210
        /*082c*/ 	.word	0x000000ff
        /*0830*/ 	.word	0x00033450
        /*0834*/ 	.short	0x010a
        /*0836*/ 	.byte	0x06
	.zero		1


	//   ....[30]....
        /*0838*/ 	.word	0x00006b50
        /*083c*/ 	.word	0x000000ff
        /*0840*/ 	.word	0x00000000
        /*0844*/ 	.short	0x0101
        /*0846*/ 	.byte	0x07
	.zero		1


	//   ....[31]....
        /*0848*/ 	.word	0x00008500
        /*084c*/ 	.word	0x000000ff
        /*0850*/ 	.word	0x00000000
        /*0854*/ 	.short	0x0101
        /*0856*/ 	.byte	0x07
	.zero		1


	//   ....[32]....
        /*0858*/ 	.word	0x00008d80
        /*085c*/ 	.word	0x000000ff
        /*0860*/ 	.word	0x00033450
        /*0864*/ 	.short	0x010a
        /*0866*/ 	.byte	0x04
	.zero		1


	//   ....[33]....
        /*0868*/ 	.word	0x00008dc0
        /*086c*/ 	.word	0x000000ff
        /*0870*/ 	.word	0x00033450
        /*0874*/ 	.short	0x010a
        /*0876*/ 	.byte	0x04
	.zero		1


	//   ....[34]....
        /*0878*/ 	.word	0x0000a5f0
        /*087c*/ 	.word	0x000000ff
        /*0880*/ 	.word	0x00000000
        /*0884*/ 	.short	0x0101
        /*0886*/ 	.byte	0x04
	.zero		1


	//   ....[35]....
        /*0888*/ 	.word	0x0000b750
        /*088c*/ 	.word	0x000000ff
        /*0890*/ 	.word	0x00000000
        /*0894*/ 	.short	0x0101
        /*0896*/ 	.byte	0x27
	.zero		1


	//   ....[36]....
        /*0898*/ 	.word	0x0000d140
        /*089c*/ 	.word	0x00000004
        /*08a0*/ 	.word	0x00033480
        /*08a4*/ 	.short	0x010a
        /*08a6*/ 	.byte	0x3f
	.zero		1


	//   ....[37]....
        /*08a8*/ 	.word	0x0000d7c0
        /*08ac*/ 	.word	0x00000004
        /*08b0*/ 	.word	0x00033470
        /*08b4*/ 	.short	0x0107
        /*08b6*/ 	.byte	0x3f
	.zero		1


	//   ....[38]....
        /*08b8*/ 	.word	0x0000d880
        /*08bc*/ 	.word	0x00000004
        /*08c0*/ 	.word	0x00033470
        /*08c4*/ 	.short	0x0101
        /*08c6*/ 	.byte	0x3f
	.zero		1


	//   ....[39]....
        /*08c8*/ 	.word	0x0000d8b0
        /*08cc*/ 	.word	0x00000004
        /*08d0*/ 	.word	0x00033440
        /*08d4*/ 	.short	0x010a
        /*08d6*/ 	.byte	0x3f
	.zero		1


	//   ....[40]....
        /*08d8*/ 	.word	0x0000de90
        /*08dc*/ 	.word	0x00000004
        /*08e0*/ 	.word	0x00033430
        /*08e4*/ 	.short	0x0107
        /*08e6*/ 	.byte	0x3f
	.zero		1


	//   ....[41]....
        /*08e8*/ 	.word	0x0000df60
        /*08ec*/ 	.word	0x00000004
        /*08f0*/ 	.word	0x00033430
        /*08f4*/ 	.short	0x0101
        /*08f6*/ 	.byte	0x3f
	.zero		1


	//   ....[42]....
        /*08f8*/ 	.word	0x0000e720
        /*08fc*/ 	.word	0x000000ff
        /*0900*/ 	.word	0x00033400
        /*0904*/ 	.short	0x0107
        /*0906*/ 	.byte	0x29
	.zero		1


	//   ....[43]....
        /*0908*/ 	.word	0x0000e770
        /*090c*/ 	.word	0x000000ff
        /*0910*/ 	.word	0x00033400
        /*0914*/ 	.short	0x0101
        /*0916*/ 	.byte	0x29
	.zero		1


	//   ....[44]....
        /*0918*/ 	.word	0x0000e7b0
        /*091c*/ 	.word	0x000000ff
        /*0920*/ 	.word	0x00033420
        /*0924*/ 	.short	0x010a
        /*0926*/ 	.byte	0x29
	.zero		1


	//   ....[45]....
        /*0928*/ 	.word	0x0000ec00
        /*092c*/ 	.word	0x00000004
        /*0930*/ 	.word	0x00033480
        /*0934*/ 	.short	0x010a
        /*0936*/ 	.byte	0x3f
	.zero		1


	//   ....[46]....
        /*0938*/ 	.word	0x0000f0f0
        /*093c*/ 	.word	0x00000004
        /*0940*/ 	.word	0x00033470
        /*0944*/ 	.short	0x0107
        /*0946*/ 	.byte	0x3f
	.zero		1


	//   ....[47]....
        /*0948*/ 	.word	0x0000f1b0
        /*094c*/ 	.word	0x00000004
        /*0950*/ 	.word	0x00033470
        /*0954*/ 	.short	0x0101
        /*0956*/ 	.byte	0x3f
	.zero		1


	//   ....[48]....
        /*0958*/ 	.word	0x0000f1e0
        /*095c*/ 	.word	0x00000004
        /*0960*/ 	.word	0x00033440
        /*0964*/ 	.short	0x010a
        /*0966*/ 	.byte	0x3f
	.zero		1


	//   ....[49]....
        /*0968*/ 	.word	0x0000f6a0
        /*096c*/ 	.word	0x00000004
        /*0970*/ 	.word	0x00033430
        /*0974*/ 	.short	0x0107
        /*0976*/ 	.byte	0x3f
	.zero		1


	//   ....[50]....
        /*0978*/ 	.word	0x0000f770
        /*097c*/ 	.word	0x00000004
        /*0980*/ 	.word	0x00033430
        /*0984*/ 	.short	0x0101
        /*0986*/ 	.byte	0x3f
	.zero		1


	//   ....[51]....
        /*0988*/ 	.word	0x0000f7f0
        /*098c*/ 	.word	0x00000000
        /*0990*/ 	.word	0x00033470
        /*0994*/ 	.short	0x010a
        /*0996*/ 	.byte	0x3f
	.zero		1


	//   ....[52]....
        /*0998*/ 	.word	0x0000f880
        /*099c*/ 	.word	0x00000000
        /*09a0*/ 	.word	0x00033460
        /*09a4*/ 	.short	0x010a
        /*09a6*/ 	.byte	0x3f
	.zero		1


	//   ....[53]....
        /*09a8*/ 	.word	0x0000ff40
        /*09ac*/ 	.word	0x00000000
        /*09b0*/ 	.word	0x00033450
        /*09b4*/ 	.short	0x0101
        /*09b6*/ 	.byte	0x3f
	.zero		1


	//   ....[54]....
        /*09b8*/ 	.word	0x0000ffd0
        /*09bc*/ 	.word	0x00000000
        /*09c0*/ 	.word	0x00000000
        /*09c4*/ 	.short	0x0101
        /*09c6*/ 	.byte	0x3f
	.zero		1


	//   ....[55]....
        /*09c8*/ 	.word	0x00010070
        /*09cc*/ 	.word	0x00000003
        /*09d0*/ 	.word	0x00033470
        /*09d4*/ 	.short	0x010a
        /*09d6*/ 	.byte	0x3f
	.zero		1


	//   ....[56]....
        /*09d8*/ 	.word	0x00010110
        /*09dc*/ 	.word	0x00000003
        /*09e0*/ 	.word	0x00033460
        /*09e4*/ 	.short	0x010a
        /*09e6*/ 	.byte	0x3f
	.zero		1


	//   ....[57]....
        /*09e8*/ 	.word	0x000107c0
        /*09ec*/ 	.word	0x00000003
        /*09f0*/ 	.word	0x00033450
        /*09f4*/ 	.short	0x0101
        /*09f6*/ 	.byte	0x3f
	.zero		1


	//   ....[58]....
        /*09f8*/ 	.word	0x000108b0
        /*09fc*/ 	.word	0x00000003
        /*0a00*/ 	.word	0x00000000
        /*0a04*/ 	.short	0x0101
        /*0a06*/ 	.byte	0x3f
	.zero		1


	//   ....[59]....
        /*0a08*/ 	.word	0x00010940
        /*0a0c*/ 	.word	0x00000004
        /*0a10*/ 	.word	0x00033420
        /*0a14*/ 	.short	0x010a
        /*0a16*/ 	.byte	0x3f
	.zero		1


	//   ....[60]....
        /*0a18*/ 	.word	0x00010a70
        /*0a1c*/ 	.word	0x00000005
        /*0a20*/ 	.word	0x00033440
        /*0a24*/ 	.short	0x010a
        /*0a26*/ 	.byte	0x3f
	.zero		1


	//   ....[61]....
        /*0a28*/ 	.word	0x00010b10
        /*0a2c*/ 	.word	0x0000001b
        /*0a30*/ 	.word	0x00033440
        /*0a34*/ 	.short	0x010a
        /*0a36*/ 	.byte	0x3f
	.zero		1


	//   ....[62]....
        /*0a38*/ 	.word	0x00010b50
        /*0a3c*/ 	.word	0x00000005
        /*0a40*/ 	.word	0x00033460
        /*0a44*/ 	.short	0x010a
        /*0a46*/ 	.byte	0x3f
	.zero		1


	//   ....[63]....
        /*0a48*/ 	.word	0x00010b90
        /*0a4c*/ 	.word	0x0000001b
        /*0a50*/ 	.word	0x00033460
        /*0a54*/ 	.short	0x010a
        /*0a56*/ 	.byte	0x3f
	.zero		1


	//   ....[64]....
        /*0a58*/ 	.word	0x00010bd0
        /*0a5c*/ 	.word	0x00000005
        /*0a60*/ 	.word	0x00033480
        /*0a64*/ 	.short	0x010a
        /*0a66*/ 	.byte	0x3f
	.zero		1


	//   ....[65]....
        /*0a68*/ 	.word	0x00010c10
        /*0a6c*/ 	.word	0x0000001b
        /*0a70*/ 	.word	0x00033480
        /*0a74*/ 	.short	0x010a
        /*0a76*/ 	.byte	0x3f
	.zero		1


	//   ....[66]....
        /*0a78*/ 	.word	0x00010c80
        /*0a7c*/ 	.word	0x00000003
        /*0a80*/ 	.word	0x00033400
        /*0a84*/ 	.short	0x010a
        /*0a86*/ 	.byte	0x3f
	.zero		1


	//   ....[67]....
        /*0a88*/ 	.word	0x00010cd0
        /*0a8c*/ 	.word	0x00000003
        /*0a90*/ 	.word	0x00033430
        /*0a94*/ 	.short	0x010a
        /*0a96*/ 	.byte	0x3f
	.zero		1


	//   ....[68]....
        /*0a98*/ 	.word	0x00010d30
        /*0a9c*/ 	.word	0x00000008
        /*0aa0*/ 	.word	0x00033430
        /*0aa4*/ 	.short	0x010a
        /*0aa6*/ 	.byte	0x3f
	.zero		1


	//   ....[69]....
        /*0aa8*/ 	.word	0x00010d90
        /*0aac*/ 	.word	0x00000008
        /*0ab0*/ 	.word	0x00033450
        /*0ab4*/ 	.short	0x010a
        /*0ab6*/ 	.byte	0x3f
	.zero		1


	//   ....[70]....
        /*0ab8*/ 	.word	0x00010df0
        /*0abc*/ 	.word	0x00000003
        /*0ac0*/ 	.word	0x00033450
        /*0ac4*/ 	.short	0x010a
        /*0ac6*/ 	.byte	0x3f
	.zero		1


	//   ....[71]....
        /*0ac8*/ 	.word	0x00010ef0
        /*0acc*/ 	.word	0x00000004
        /*0ad0*/ 	.word	0x00033480
        /*0ad4*/ 	.short	0x010a
        /*0ad6*/ 	.byte	0x3f
	.zero		1


	//   ....[72]....
        /*0ad8*/ 	.word	0x000115f0
        /*0adc*/ 	.word	0x00000004
        /*0ae0*/ 	.word	0x00033440
        /*0ae4*/ 	.short	0x010a
        /*0ae6*/ 	.byte	0x3f
	.zero		1


	//   ....[73]....
        /*0ae8*/ 	.word	0x000121e0
        /*0aec*/ 	.word	0x00000003
        /*0af0*/ 	.word	0x00033420
        /*0af4*/ 	.short	0x010a
        /*0af6*/ 	.byte	0x3f
	.zero		1


	//   ....[74]....
        /*0af8*/ 	.word	0x00012230
        /*0afc*/ 	.word	0x00000004
        /*0b00*/ 	.word	0x00033480
        /*0b04*/ 	.short	0x010a
        /*0b06*/ 	.byte	0x3f
	.zero		1


	//   ....[75]....
        /*0b08*/ 	.word	0x00012880
        /*0b0c*/ 	.word	0x00000004
        /*0b10*/ 	.word	0x00033440
        /*0b14*/ 	.short	0x010a
        /*0b16*/ 	.byte	0x3f
	.zero		1


	//   ....[76]....
        /*0b18*/ 	.word	0x00012e80
        /*0b1c*/ 	.word	0x00000000
        /*0b20*/ 	.word	0x00033470
        /*0b24*/ 	.short	0x010a
        /*0b26*/ 	.byte	0x3f
	.zero		1


	//   ....[77]....
        /*0b28*/ 	.word	0x00012ed0
        /*0b2c*/ 	.word	0x00000000
        /*0b30*/ 	.word	0x00033460
        /*0b34*/ 	.short	0x010a
        /*0b36*/ 	.byte	0x3f
	.zero		1


	//   ....[78]....
        /*0b38*/ 	.word	0x00012f20
        /*0b3c*/ 	.word	0x00000003
        /*0b40*/ 	.word	0x00033470
        /*0b44*/ 	.short	0x010a
        /*0b46*/ 	.byte	0x3f
	.zero		1


	//   ....[79]....
        /*0b48*/ 	.word	0x00012f70
        /*0b4c*/ 	.word	0x00000003
        /*0b50*/ 	.word	0x00033460
        /*0b54*/ 	.short	0x010a
        /*0b56*/ 	.byte	0x3f
	.zero		1


	//   ....[80]....
        /*0b58*/ 	.word	0x00012fc0
        /*0b5c*/ 	.word	0x00000004
        /*0b60*/ 	.word	0x00033420
        /*0b64*/ 	.short	0x010a
        /*0b66*/ 	.byte	0x3f
	.zero		1


	//   ....[81]....
        /*0b68*/ 	.word	0x00013010
        /*0b6c*/ 	.word	0x00000005
        /*0b70*/ 	.word	0x00033440
        /*0b74*/ 	.short	0x010a
        /*0b76*/ 	.byte	0x3f
	.zero		1


	//   ....[82]....
        /*0b78*/ 	.word	0x00013060
        /*0b7c*/ 	.word	0x0000001b
        /*0b80*/ 	.word	0x00033440
        /*0b84*/ 	.short	0x010a
        /*0b86*/ 	.byte	0x3f
	.zero		1


	//   ....[83]....
        /*0b88*/ 	.word	0x000130b0
        /*0b8c*/ 	.word	0x00000005
        /*0b90*/ 	.word	0x00033460
        /*0b94*/ 	.short	0x010a
        /*0b96*/ 	.byte	0x3f
	.zero		1


	//   ....[84]....
        /*0b98*/ 	.word	0x00013100
        /*0b9c*/ 	.word	0x0000001b
        /*0ba0*/ 	.word	0x00033460
        /*0ba4*/ 	.short	0x010a
        /*0ba6*/ 	.byte	0x3f
	.zero		1


	//   ....[85]....
        /*0ba8*/ 	.word	0x00013150
        /*0bac*/ 	.word	0x00000005
        /*0bb0*/ 	.word	0x00033480
        /*0bb4*/ 	.short	0x010a
        /*0bb6*/ 	.byte	0x3f
	.zero		1


	//----- nvinfo : EIATTR_NUM_MBARRIERS
	.align		4
.L_96:
        /*0bb8*/ 	.byte	0x03, 0x38
        /*0bba*/ 	.short	0x0016


	//----- nvinfo : EIATTR_EXIT_INSTR_OFFSETS
	.align		4
        /*0bbc*/ 	.byte	0x04, 0x1c
        /*0bbe*/ 	.short	(.L_98 - .L_97)


	//   ....[0]....
.L_97:
        /*0bc0*/ 	.word	0x00000970


	//   ....[1]....
        /*0bc4*/ 	.word	0x0000bc10


	//   ....[2]....
        /*0bc8*/ 	.word	0x000109b0


	//   ....[3]....
        /*0bcc*/ 	.word	0x00010c60


	//----- nvinfo : EIATTR_MAX_THREADS
	.align		4
.L_98:
        /*0bd0*/ 	.byte	0x04, 0x05
        /*0bd2*/ 	.short	(.L_100 - .L_99)
.L_99:
        /*0bd4*/ 	.word	0x00000180
        /*0bd8*/ 	.word	0x00000001
        /*0bdc*/ 	.word	0x00000001


	//----- nvinfo : EIATTR_CRS_STACK_SIZE
	.align		4
.L_100:
        /*0be0*/ 	.byte	0x04, 0x1e
        /*0be2*/ 	.short	(.L_102 - .L_101)
.L_101:
        /*0be4*/ 	.word	0x00000000


	//----- nvinfo : EIATTR_CBANK_PARAM_SIZE
	.align		4
.L_102:
        /*0be8*/ 	.byte	0x03, 0x19
        /*0bea*/ 	.short	0x0a70


	//----- nvinfo : EIATTR_PARAM_CBANK
	.align		4
        /*0bec*/ 	.byte	0x04, 0x0a
        /*0bee*/ 	.short	(.L_104 - .L_103)
	.align		4
.L_103:
        /*0bf0*/ 	.word	index@(.nv.constant0._ZN7cutlass13device_kernelIN5flash11enable_sm90INS1_16FlashAttnFwdSm90INS1_25CollectiveMainloopFwdSm90ILi2EN4cute5tupleIJNS5_1CILi1EEES8_S8_EEENS6_IJNS7_ILi128EEENS7_ILi160EEENS7_ILi192EEEEEELi192ENS_12float_e4m3_tEfNS_4arch4Sm90ELb0ELb0ELb1ELb0ELb1ELb0ELb0ELb1ELb1ELb1ELb0ELb0EEENS1_21CollectiveEpilogueFwdINS6_IJSA_SC_SB_EEES9_NS_10bfloat16_tESG_Li256ELb0ELb1ELb0ELb1EEENS1_29StaticPersistentTileSchedulerILb0EEEEEEEEEvNT_6ParamsE)
        /*0bf4*/ 	.short	0x0210
        /*0bf6*/ 	.short	0x0a70


	//----- nvinfo : EIATTR_SW_WAR
	.align		4
.L_104:
        /*0bf8*/ 	.byte	0x04, 0x36
        /*0bfa*/ 	.short	(.L_106 - .L_105)
.L_105:
        /*0bfc*/ 	.word	0x00000008
.L_106:


//--------------------- .nv.info._ZN7cutlass13device_kernelIN5flash11enable_sm90INS1_16FlashAttnFwdSm90INS1_25CollectiveMainloopFwdSm90ILi2EN4cute5tupleIJNS5_1CILi1EEES8_S8_EEENS6_IJNS7_ILi128EEENS7_ILi160EEENS7_ILi192EEEEEELi192ENS_12float_e4m3_tEfNS_4arch4Sm90ELb0ELb0ELb1ELb1ELb1ELb0ELb0ELb1ELb1ELb1ELb0ELb0EEENS1_21CollectiveEpilogueFwdINS6_IJSA_SC_SB_EEES9_NS_10bfloat16_tESG_Li256ELb1ELb1ELb0ELb1EEENS1_36VarlenDynamicPersistentTileSchedulerILi128ELi160ELi256ELi128ELb0ELb1ELb1ELb0ELb1ELb1EEEEEEEEEvNT_6ParamsE --------------------------
	.section	.nv.info._ZN7cutlass13device_kernelIN5flash11enable_sm90INS1_16FlashAttnFwdSm90INS1_25CollectiveMainloopFwdSm90ILi2EN4cute5tupleIJNS5_1CILi1EEES8_S8_EEENS6_IJNS7_ILi128EEENS7_ILi160EEENS7_ILi192EEEEEELi192ENS_12float_e4m3_tEfNS_4arch4Sm90ELb0ELb0ELb1ELb1ELb1ELb0ELb0ELb1ELb1ELb1ELb0ELb0EEENS1_21CollectiveEpilogueFwdINS6_IJSA_SC_SB_EEES9_NS_10bfloat16_tESG_Li256ELb1ELb1ELb0ELb1EEENS1_36VarlenDynamicPersistentTileSchedulerILi128ELi160ELi256ELi128ELb0ELb1ELb1ELb0ELb1ELb1EEEEEEEEEvNT_6ParamsE,"",@"SHT_CUDA_INFO"
	.sectionflags	@""
	.align	4


	//----- nvinfo : EIATTR_CUDA_API_VERSION
	.align		4
        /*0000*/ 	.byte	0x04, 0x37
        /*0002*/ 	.short	(.L_108 - .L_107)
.L_107:
        /*0004*/ 	.word	0x00000082


	//----- nvinfo : EIATTR_KPARAM_INFO
	.align		4
.L_108:
        /*0008*/ 	.byte	0x04, 0x17
        /*000a*/ 	.short	(.L_110 - .L_109)
.L_109:
        /*000c*/ 	.word	0x00000000
        /*0010*/ 	.short	0x0000
        /*0012*/ 	.short	0x0070
        /*0014*/ 	.byte	0x00, 0xf0, 0x01, 0x2a


	//----- nvinfo : EIATTR_SPARSE_MMA_MASK
	.align		4
.L_110:
        /*0018*/ 	.byte	0x03, 0x50
        /*001a*/ 	.short	0x0000


	//----- nvinfo : EIATTR_MAXREG_COUNT
	.align		4
        /*001c*/ 	.byte	0x03, 0x1b
        /*001e*/ 	.short	0x00a8


	//----- nvinfo : EIATTR_NUM_BARRIERS
	.align		4
        /*0020*/ 	.byte	0x02, 0x4c
        /*0022*/ 	.byte	0x10
	.zero		1


	//----- nvinfo : EIATTR_EXTERNS
	.align		4
        /*0024*/ 	.byte	0x04, 0x0f
        /*0026*/ 	.short	(.L_112 - .L_111)


	//   ....[0]....
	.align		4
.L_111:
        /*0028*/ 	.word	index@(__assertfail)


	//----- nvinfo : EIATTR_ANNOTATIONS
	.align		4
.L_112:
        /*002c*/ 	.byte	0x04, 0x55
        /*002e*/ 	.short	(.L_114 - .L_113)


	//   ....[0]....
.L_113:
        /*0030*/ 	.word	0x00000001
        /*0034*/ 	.byte	0xf0, 0xda, 0x00, 0x00, 0x01, 0x00, 0x00, 0x00, 0x20, 0xdd, 0x00, 0x00, 0x01, 0x00, 0x00, 0x00
        /* <DEDUP_REMOVED lines=8> */
        /*00c4*/ 	.byte	0xc0, 0x3c, 0x01, 0x00, 0x01, 0x00, 0x00, 0x00, 0x50, 0x45, 0x01, 0x00


	//----- nvinfo : EIATTR_MERCURY_ISA_VERSION
	.align		4
.L_114:
        /*00d0*/ 	.byte	0x03, 0x5f
        /*00d2*/ 	.short	0x0101


	//----- nvinfo : EIATTR_UNUSED_LOAD_BYTE_OFFSET
	.align		4
        /*00d4*/ 	.byte	0x04, 0x44
        /*00d6*/ 	.short	(.L_116 - .L_115)


	//   ....[0]....
.L_115:
        /*00d8*/ 	.word	0x00000980
        /*00dc*/ 	.word	0x0000fff0


	//   ....[1]....
        /*00e0*/ 	.word	0x0000a090
        /*00e4*/ 	.word	0x0000fff0


	//----- nvinfo : EIATTR_INT_WARP_WIDE_INSTR_OFFSETS
	.align		4
.L_116:
        /*00e8*/ 	.byte	0x04, 0x31
        /*00ea*/ 	.short	(.L_118 - .L_117)


	//   ....[0]....
.L_117:
        /*00ec*/ 	.word	0x000000c0


	//   ....[1]....
        /*00f0*/ 	.word	0x000000d0


	//   ....[2]....
        /*00f4*/ 	.word	0x00000170


	//   ....[3]....
        /*00f8*/ 	.word	0x0000e3c0


	//   ....[4]....
        /*00fc*/ 	.word	0x0000e450


	//   ....[5]....
        /*0100*/ 	.word	0x00012380


	//   ....[6]....
        /*0104*/ 	.word	0x00012410


	//----- nvinfo : EIATTR_COOP_GROUP_MASK_REGIDS
	.align		4
.L_118:
        /*0108*/ 	.byte	0x04, 0x29
        /*010a*/ 	.short	(.L_120 - .L_119)


	//   ....[0]....
.L_119:
        /*010c*/ 	.word	0xffffffff


	//   ....[1]....
        /*0110*/ 	.word	0xffffffff


	//   ....[2]....
        /*0114*/ 	.word	0xffffffff


	//   ....[3]....
        /*0118*/ 	.word	0xffffffff


	//   ....[4]....
        /*011c*/ 	.word	0xffffffff


	//   ....[5]....
        /*0120*/ 	.word	0xffffffff


	//   ....[6]....
        /*0124*/ 	.word	0xffffffff


	//   ....[7]....
        /*0128*/ 	.word	0xffffffff


	//   ....[8]....
        /*012c*/ 	.word	0xffffffff


	//   ....[9]....
        /*0130*/ 	.word	0xffffffff


	//   ....[10]....
        /*0134*/ 	.word	0xffffffff


	//   ....[11]....
        /*0138*/ 	.word	0xffffffff


	//   ....[12]....
        /*013c*/ 	.word	0xffffffff


	//   ....[13]....
        /*0140*/ 	.word	0xffffffff


	//   ....[14]....
        /*0144*/ 	.word	0xffffffff


	//   ....[15]....
        /*0148*/ 	.word	0xffffffff


	//   ....[16]....
        /*014c*/ 	.word	0xffffffff


	//   ....[17]....
        /*0150*/ 	.word	0xffffffff


	//   ....[18]....
        /*0154*/ 	.word	0xffffffff


	//   ....[19]....
        /*0158*/ 	.word	0xffffffff


	//   ....[20]....
        /*015c*/ 	.word	0xffffffff


	//   ....[21]....
        /*0160*/ 	.word	0xffffffff


	//   ....[22]....
        /*0164*/ 	.word	0xffffffff


	//   ....[23]....
        /*0168*/ 	.word	0xffffffff


	//   ....[24]....
        /*016c*/ 	.word	0xffffffff


	//   ....[25]....
        /*0170*/ 	.word	0xffffffff


	//   ....[26]....
        /*0174*/ 	.word	0xffffffff


	//   ....[27]....
        /*0178*/ 	.word	0xffffffff


	//   ....[28]....
        /*017c*/ 	.word	0xffffffff


	//   ....[29]....
        /*0180*/ 	.word	0xffffffff


	//   ....[30]....
        /*0184*/ 	.word	0xffffffff


	//   ....[31]....
        /*0188*/ 	.word	0xffffffff


	//   ....[32]....
        /*018c*/ 	.word	0xffffffff


	//   ....[33]....
        /*0190*/ 	.word	0xffffffff


	//   ....[34]....
        /*0194*/ 	.word	0xffffffff


	//   ....[35]....
        /*0198*/ 	.word	0xffffffff


	//   ....[36]....
        /*019c*/ 	.word	0xffffffff


	//   ....[37]....
        /*01a0*/ 	.word	0xffffffff


	//   ....[38]....
        /*01a4*/ 	.word	0xffffffff


	//   ....[39]....
        /*01a8*/ 	.word	0xffffffff


	//   ....[40]....
        /*01ac*/ 	.word	0xffffffff


	//   ....[41]....
        /*01b0*/ 	.word	0xffffffff


	//   ....[42]....
        /*01b4*/ 	.word	0xffffffff


	//   ....[43]....
        /*01b8*/ 	.word	0xffffffff


	//   ....[44]....
        /*01bc*/ 	.word	0xffffffff


	//   ....[45]....
        /*01c0*/ 	.word	0xffffffff


	//   ....[46]....
        /*01c4*/ 	.word	0xffffffff


	//   ....[47]....
        /*01c8*/ 	.word	0xffffffff


	//   ....[48]....
        /*01cc*/ 	.word	0xffffffff


	//   ....[49]....
        /*01d0*/ 	.word	0xffffffff


	//   ....[50]....
        /*01d4*/ 	.word	0xffffffff


	//   ....[51]....
        /*01d8*/ 	.word	0xffffffff


	//   ....[52]....
        /*01dc*/ 	.word	0xffffffff


	//   ....[53]....
        /*01e0*/ 	.word	0xffffffff


	//   ....[54]....
        /*01e4*/ 	.word	0xffffffff


	//   ....[55]....
        /*01e8*/ 	.word	0xffffffff


	//   ....[56]....
        /*01ec*/ 	.word	0xffffffff


	//   ....[57]....
        /*01f0*/ 	.word	0xffffffff


	//   ....[58]....
        /*01f4*/ 	.word	0xffffffff


	//   ....[59]....
        /*01f8*/ 	.word	0xffffffff


	//   ....[60]....
        /*01fc*/ 	.word	0xffffffff


	//   ....[61]....
        /*0200*/ 	.word	0xffffffff


	//   ....[62]....
        /*0204*/ 	.word	0xffffffff


	//   ....[63]....
        /*0208*/ 	.word	0xffffffff


	//   ....[64]....
        /*020c*/ 	.word	0xffffffff


	//   ....[65]....
        /*0210*/ 	.word	0xffffffff


	//   ....[66]....
        /*0214*/ 	.word	0xffffffff


	//   ....[67]....
        /*0218*/ 	.word	0xffffffff


	//   ....[68]....
        /*021c*/ 	.word	0xffffffff


	//   ....[69]....
        /*0220*/ 	.word	0xffffffff


	//   ....[70]....
        /*0224*/ 	.word	0xffffffff


	//   ....[71]....
        /*0228*/ 	.word	0xffffffff


	//   ....[72]....
        /*022c*/ 	.word	0xffffffff


	//   ....[73]....
        /*0230*/ 	.word	0xffffffff


	//   ....[74]....
        /*0234*/ 	.word	0xffffffff


	//   ....[75]....
        /*0238*/ 	.word	0xffffffff


	//   ....[76]....
        /*023c*/ 	.word	0xffffffff


	//   ....[77]....
        /*0240*/ 	.word	0xffffffff


	//   ....[78]....
        /*0244*/ 	.word	0xffffffff


	//   ....[79]....
        /*0248*/ 	.word	0xffffffff


	//   ....[80]....
        /*024c*/ 	.word	0xffffffff


	//   ....[81]....
        /*0250*/ 	.word	0xffffffff


	//   ....[82]....
        /*0254*/ 	.word	0xffffffff


	//   ....[83]....
        /*0258*/ 	.word	0xffffffff


	//   ....[84]....
        /*025c*/ 	.word	0xffffffff


	//   ....[85]....
        /*0260*/ 	.word	0xffffffff


	//   ....[86]....
        /*0264*/ 	.word	0xffffffff


	//   ....[87]....
        /*0268*/ 	.word	0xffffffff


	//   ....[88]....
        /*026c*/ 	.word	0xffffffff


	//   ....[89]....
        /*0270*/ 	.word	0xffffffff


	//   ....[90]....
        /*0274*/ 	.word	0xffffffff


	//   ....[91]....
        /*0278*/ 	.word	0xffffffff


	//   ....[92]....
        /*027c*/ 	.word	0xffffffff


	//   ....[93]....
        /*0280*/ 	.word	0xffffffff


	//   ....[94]....
        /*0284*/ 	.word	0xffffffff


	//   ....[95]....
        /*0288*/ 	.word	0xffffffff


	//   ....[96]....
        /*028c*/ 	.word	0xffffffff


	//   ....[97]....
        /*0290*/ 	.word	0xffffffff


	//   ....[98]....
        /*0294*/ 	.word	0xffffffff


	//   ....[99]....
        /*0298*/ 	.word	0xffffffff


	//   ....[100]....
        /*029c*/ 	.word	0xffffffff


	//   ....[101]....
        /*02a0*/ 	.word	0xffffffff


	//   ....[102]....
        /*02a4*/ 	.word	0xffffffff


	//   ....[103]....
        /*02a8*/ 	.word	0xffffffff


	//   ....[104]....
        /*02ac*/ 	.word	0xffffffff


	//   ....[105]....
        /*02b0*/ 	.word	0xffffffff


	//   ....[106]....
        /*02b4*/ 	.word	0xffffffff


	//   ....[107]....
        /*02b8*/ 	.word	0xffffffff


	//   ....[108]....
        /*02bc*/ 	.word	0xffffffff


	//   ....[109]....
        /*02c0*/ 	.word	0xffffffff


	//   ....[110]....
        /*02c4*/ 	.word	0xffffffff


	//   ....[111]....
        /*02c8*/ 	.word	0xffffffff


	//   ....[112]....
        /*02cc*/ 	.word	0xffffffff


	//   ....[113]....
        /*02d0*/ 	.word	0xffffffff


	//   ....[114]....
        /*02d4*/ 	.word	0xffffffff


	//   ....[115]....
        /*02d8*/ 	.word	0xffffffff


	//   ....[116]....
        /*02dc*/ 	.word	0xffffffff


	//   ....[117]....
        /*02e0*/ 	.word	0xffffffff


	//   ....[118]....
        /*02e4*/ 	.word	0xffffffff


	//   ....[119]....
        /*02e8*/ 	.word	0xffffffff


	//   ....[120]....
        /*02ec*/ 	.word	0xffffffff


	//   ....[121]....
        /*02f0*/ 	.word	0xffffffff


	//   ....[122]....
        /*02f4*/ 	.word	0xffffffff


	//   ....[123]....
        /*02f8*/ 	.word	0xffffffff


	//   ....[124]....
        /*02fc*/ 	.word	0xffffffff


	//   ....[125]....
        /*0300*/ 	.word	0xffffffff


	//   ....[126]....
        /*0304*/ 	.word	0xffffffff


	//   ....[127]....
        /*0308*/ 	.word	0xffffffff


	//   ....[128]....
        /*030c*/ 	.word	0xffffffff


	//   ....[129]....
        /*0310*/ 	.word	0xffffffff


	//   ....[130]....
        /*0314*/ 	.word	0xffffffff


	//   ....[131]....
        /*0318*/ 	.word	0xffffffff


	//   ....[132]....
        /*031c*/ 	.word	0xffffffff


	//   ....[133]....
        /*0320*/ 	.word	0xffffffff


	//   ....[134]....
        /*0324*/ 	.word	0xffffffff


	//   ....[135]....
        /*0328*/ 	.word	0xffffffff


	//   ....[136]....
        /*032c*/ 	.word	0xffffffff


	//   ....[137]....
        /*0330*/ 	.word	0xffffffff


	//   ....[138]....
        /*0334*/ 	.word	0xffffffff


	//   ....[139]....
        /*0338*/ 	.word	0xffffffff


	//   ....[140]....
        /*033c*/ 	.word	0xffffffff


	//   ....[141]....
        /*0340*/ 	.word	0xffffffff


	//   ....[142]....
        /*0344*/ 	.word	0xffffffff


	//   ....[143]....
        /*0348*/ 	.word	0xffffffff


	//   ....[144]....
        /*034c*/ 	.word	0xffffffff


	//   ....[145]....
        /*0350*/ 	.word	0xffffffff


	//   ....[146]....
        /*0354*/ 	.word	0xffffffff


	//   ....[147]....
        /*0358*/ 	.word	0xffffffff


	//   ....[148]....
        /*035c*/ 	.word	0xffffffff


	//   ....[149]....
        /*0360*/ 	.word	0xffffffff


	//   ....[150]....
        /*0364*/ 	.word	0xffffffff


	//   ....[151]....
        /*0368*/ 	.word	0xffffffff


	//   ....[152]....
        /*036c*/ 	.word	0xffffffff


	//   ....[153]....
        /*0370*/ 	.word	0xffffffff


	//   ....[154]....
        /*0374*/ 	.word	0xffffffff


	//   ....[155]....
        /*0378*/ 	.word	0xffffffff


	//   ....[156]....
        /*037c*/ 	.word	0xffffffff


	//   ....[157]....
        /*0380*/ 	.word	0xffffffff


	//   ....[158]....
        /*0384*/ 	.word	0xffffffff


	//   ....[159]....
        /*0388*/ 	.word	0xffffffff


	//   ....[160]....
        /*038c*/ 	.word	0xffffffff


	//   ....[161]....
        /*0390*/ 	.word	0xffffffff


	//   ....[162]....
        /*0394*/ 	.word	0xffffffff


	//   ....[163]....
        /*0398*/ 	.word	0xffffffff


	//   ....[164]....
        /*039c*/ 	.word	0xffffffff


	//   ....[165]....
        /*03a0*/ 	.word	0xffffffff


	//   ....[166]....
        /*03a4*/ 	.word	0xffffffff


	//   ....[167]....
        /*03a8*/ 	.word	0xffffffff


	//   ....[168]....
        /*03ac*/ 	.word	0xffffffff


	//   ....[169]....
        /*03b0*/ 	.word	0x0500000f


	//   ....[170]....
        /*03b4*/ 	.word	0x0500000f


	//   ....[171]....
        /*03b8*/ 	.word	0x0500000f


	//   ....[172]....
        /*03bc*/ 	.word	0x0500000f


	//   ....[173]....
        /*03c0*/ 	.word	0x0500000f


	//   ....[174]....
        /*03c4*/ 	.word	0x0500000f


	//   ....[175]....
        /*03c8*/ 	.word	0x0500000f


	//   ....[176]....
        /*03cc*/ 	.word	0x0500000f


	//   ....[177]....
        /*03d0*/ 	.word	0x0500000f


	//   ....[178]....
        /*03d4*/ 	.word	0x0500000f


	//   ....[179]....
        /*03d8*/ 	.word	0x0500000f


	//   ....[180]....
        /*03dc*/ 	.word	0x0500000f


	//   ....[181]....
        /*03e0*/ 	.word	0x0500000f


	//   ....[182]....
        /*03e4*/ 	.word	0x0500000f


	//   ....[183]....
        /*03e8*/ 	.word	0x0500000f


	//   ....[184]....
        /*03ec*/ 	.word	0x0500000f


	//   ....[185]....
        /*03f0*/ 	.word	0x0500000f


	//   ....[186]....
        /*03f4*/ 	.word	0x0500000f


	//   ....[187]....
        /*03f8*/ 	.word	0x0500000f


	//   ....[188]....
        /*03fc*/ 	.word	0x0500000f


	//   ....[189]....
        /*0400*/ 	.word	0x0500000f


	//   ....[190]....
        /*0404*/ 	.word	0x0500000f


	//   ....[191]....
        /*0408*/ 	.word	0x0500000f


	//   ....[192]....
        /*040c*/ 	.word	0x0500000f


	//   ....[193]....
        /*0410*/ 	.word	0x0500000f


	//   ....[194]....
        /*0414*/ 	.word	0x0500000f


	//   ....[195]....
        /*0418*/ 	.word	0x0500000f


	//   ....[196]....
        /*041c*/ 	.word	0x0500000f


	//   ....[197]....
        /*0420*/ 	.word	0x0500000f


	//   ....[198]....
        /*0424*/ 	.word	0x0500000f


	//   ....[199]....
        /*0428*/ 	.word	0x0500000f


	//   ....[200]....
        /*042c*/ 	.word	0x0500000f


	//   ....[201]....
        /*0430*/ 	.word	0x0500000f


	//   ....[202]....
        /*0434*/ 	.word	0x0500000f


	//   ....[203]....
        /*0438*/ 	.word	0x0500000f


	//   ....[204]....
        /*043c*/ 	.word	0x0500000f


	//   ....[205]....
        /*0440*/ 	.word	0x0500000f


	//   ....[206]....
        /*0444*/ 	.word	0x0500000f


	//   ....[207]....
        /*0448*/ 	.word	0x0500000f


	//   ....[208]....
        /*044c*/ 	.word	0x0500000f


	//   ....[209]....
        /*0450*/ 	.word	0x0500000f


	//   ....[210]....
        /*0454*/ 	.word	0x0500000f


	//   ....[211]....
        /*0458*/ 	.word	0x0500000f


	//   ....[212]....
        /*045c*/ 	.word	0x0500000f


	//   ....[213]....
        /*0460*/ 	.word	0x0500000f


	//   ....[214]....
        /*0464*/ 	.word	0x0500000f


	//   ....[215]....
        /*0468*/ 	.word	0x0500000f


	//   ....[216]....
        /*046c*/ 	.word	0x0500000f


	//   ....[217]....
        /*0470*/ 	.word	0x0500000f


	//   ....[218]....
        /*0474*/ 	.word	0x0500000f


	//----- nvinfo : EIATTR_COOP_GROUP_INSTR_OFFSETS
	.align		4
.L_120:
        /*0478*/ 	.byte	0x04, 0x28
        /*047a*/ 	.short	(.L_122 - .L_121)


	//   ....[0]....
.L_121:
        /*047c*/ 	.word	0x00000080


	//   ....[1]....
        /*0480*/ 	.word	0x00000090


	//   ....[2]....
        /*0484*/ 	.word	0x000002d0


	//   ....[3]....
        /*0488*/ 	.word	0x00000430


	//   ....[4]....
        /*048c*/ 	.word	0x00000550


	//   ....[5]....
        /*0490*/ 	.word	0x000006b0


	//   ....[6]....
        /*0494*/ 	.word	0x00001470


	//   ....[7]....
        /*0498*/ 	.word	0x00003cc0


	//   ....[8]....
        /*049c*/ 	.word	0x00003d10


	//   ....[9]....
        /*04a0*/ 	.word	0x00004420


	//   ....[10]....
        /*04a4*/ 	.word	0x000044d0


	//   ....[11]....
        /*04a8*/ 	.word	0x000079b0


	//   ....[12]....
        /*04ac*/ 	.word	0x000079e0


	//   ....[13]....
        /*04b0*/ 	.word	0x00007a00


	//   ....[14]....
        /*04b4*/ 	.word	0x00007a20


	//   ....[15]....
        /*04b8*/ 	.word	0x00009710


	//   ....[16]....
        /*04bc*/ 	.word	0x00009720


	//   ....[17]....
        /*04c0*/ 	.word	0x00009780


	//   ....[18]....
        /*04c4*/ 	.word	0x00009790


	//   ....[19]....
        /*04c8*/ 	.word	0x0000ac00


	//   ....[20]....
        /*04cc*/ 	.word	0x0000ac30


	//   ....[21]....
        /*04d0*/ 	.word	0x0000ac60


	//   ....[22]....
        /*04d4*/ 	.word	0x0000ac90


	//   ....[23]....
        /*04d8*/ 	.word	0x0000acc0


	//   ....[24]....
        /*04dc*/ 	.word	0x0000acf0


	//   ....[25]....
        /*04e0*/ 	.word	0x0000ad00


	//   ....[26]....
        /*04e4*/ 	.word	0x0000ad10


	//   ....[27]....
        /*04e8*/ 	.word	0x0000ad20


	//   ....[28]....
        /*04ec*/ 	.word	0x0000ad30


	//   ....[29]....
        /*04f0*/ 	.word	0x0000ad40


	//   ....[30]....
        /*04f4*/ 	.word	0x0000ad70


	//   ....[31]....
        /*04f8*/ 	.word	0x0000adb0


	//   ....[32]....
        /*04fc*/ 	.word	0x0000adf0


	//   ....[33]....
        /*0500*/ 	.word	0x0000ae20


	//   ....[34]....
        /*0504*/ 	.word	0x0000ae30


	//   ....[35]....
        /*0508*/ 	.word	0x0000ae40


	//   ....[36]....
        /*050c*/ 	.word	0x0000ae70


	//   ....[37]....
        /*0510*/ 	.word	0x0000aea0


	//   ....[38]....
        /*0514*/ 	.word	0x0000aeb0


	//   ....[39]....
        /*0518*/ 	.word	0x0000aec0


	//   ....[40]....
        /*051c*/ 	.word	0x0000aef0


	//   ....[41]....
        /*0520*/ 	.word	0x0000af20


	//   ....[42]....
        /*0524*/ 	.word	0x0000af30


	//   ....[43]....
        /*0528*/ 	.word	0x0000af90


	//   ....[44]....
        /*052c*/ 	.word	0x0000afa0


	//   ....[45]....
        /*0530*/ 	.word	0x0000afb0


	//   ....[46]....
        /*0534*/ 	.word	0x0000afc0


	//   ....[47]....
        /*0538*/ 	.word	0x0000afe0


	//   ....[48]....
        /*053c*/ 	.word	0x0000aff0


	//   ....[49]....
        /*0540*/ 	.word	0x0000b000


	//   ....[50]....
        /*0544*/ 	.word	0x0000b010


	//   ....[51]....
        /*0548*/ 	.word	0x0000b020


	//   ....[52]....
        /*054c*/ 	.word	0x0000b030


	//   ....[53]....
        /*0550*/ 	.word	0x0000b060


	//   ....[54]....
        /*0554*/ 	.word	0x0000b070


	//   ....[55]....
        /*0558*/ 	.word	0x0000b090


	//   ....[56]....
        /*055c*/ 	.word	0x0000b0a0


	//   ....[57]....
        /*0560*/ 	.word	0x0000b0b0


	//   ....[58]....
        /*0564*/ 	.word	0x0000b0d0


	//   ....[59]....
        /*0568*/ 	.word	0x0000b0e0


	//   ....[60]....
        /*056c*/ 	.word	0x0000b0f0


	//   ....[61]....
        /*0570*/ 	.word	0x0000b100


	//   ....[62]....
        /*0574*/ 	.word	0x0000b120


	//   ....[63]....
        /*0578*/ 	.word	0x0000b130


	//   ....[64]....
        /*057c*/ 	.word	0x0000b150


	//   ....[65]....
        /*0580*/ 	.word	0x0000b160


	//   ....[66]....
        /*0584*/ 	.word	0x0000b170


	//   ....[67]....
        /*0588*/ 	.word	0x0000b870


	//   ....[68]....
        /*058c*/ 	.word	0x0000b8a0


	//   ....[69]....
        /*0590*/ 	.word	0x0000b8d0


	//   ....[70]....
        /*0594*/ 	.word	0x0000b910


	//   ....[71]....
        /*0598*/ 	.word	0x0000c020


	//   ....[72]....
        /*059c*/ 	.word	0x0000c060


	//   ....[73]....
        /*05a0*/ 	.word	0x0000c160


	//   ....[74]....
        /*05a4*/ 	.word	0x0000c180


	//   ....[75]....
        /*05a8*/ 	.word	0x0000c280


	//   ....[76]....
        /*05ac*/ 	.word	0x0000c2a0


	//   ....[77]....
        /*05b0*/ 	.word	0x0000c3b0


	//   ....[78]....
        /*05b4*/ 	.word	0x0000c3d0


	//   ....[79]....
        /*05b8*/ 	.word	0x0000cd00


	//   ....[80]....
        /*05bc*/ 	.word	0x0000cd20


	//   ....[81]....
        /*05c0*/ 	.word	0x0000ce20


	//   ....[82]....
        /*05c4*/ 	.word	0x0000ce40


	//   ....[83]....
        /*05c8*/ 	.word	0x0000cf40


	//   ....[84]....
        /*05cc*/ 	.word	0x0000cf60


	//   ....[85]....
        /*05d0*/ 	.word	0x0000d070


	//   ....[86]....
        /*05d4*/ 	.word	0x0000d090


	//   ....[87]....
        /*05d8*/ 	.word	0x0000d210


	//   ....[88]....
        /*05dc*/ 	.word	0x0000d3c0


	//   ....[89]....
        /*05e0*/ 	.word	0x0000d3f0


	//   ....[90]....
        /*05e4*/ 	.word	0x0000d420


	//   ....[91]....
        /*05e8*/ 	.word	0x0000d450


	//   ....[92]....
        /*05ec*/ 	.word	0x0000d480


	//   ....[93]....
        /*05f0*/ 	.word	0x0000d4c0


	//   ....[94]....
        /*05f4*/ 	.word	0x0000d610


	//   ....[95]....
        /*05f8*/ 	.word	0x0000d640


	//   ....[96]....
        /*05fc*/ 	.word	0x0000d670


	//   ....[97]....
        /*0600*/ 	.word	0x0000d6a0


	//   ....[98]....
        /*0604*/ 	.word	0x0000d6d0


	//   ....[99]....
        /*0608*/ 	.word	0x0000d710


	//   ....[100]....
        /*060c*/ 	.word	0x0000d790


	//   ....[101]....
        /*0610*/ 	.word	0x0000d7d0


	//   ....[102]....
        /*0614*/ 	.word	0x0000d860


	//   ....[103]....
        /*0618*/ 	.word	0x0000f310


	//   ....[104]....
        /*061c*/ 	.word	0x0000f340


	//   ....[105]....
        /*0620*/ 	.word	0x0000f370


	//   ....[106]....
        /*0624*/ 	.word	0x0000f480


	//   ....[107]....
        /*0628*/ 	.word	0x0000f490


	//   ....[108]....
        /*062c*/ 	.word	0x0000f520


	//   ....[109]....
        /*0630*/ 	.word	0x0000f530


	//   ....[110]....
        /*0634*/ 	.word	0x0000f540


	//   ....[111]....
        /*0638*/ 	.word	0x0000f5d0


	//   ....[112]....
        /*063c*/ 	.word	0x0000f670


	//   ....[113]....
        /*0640*/ 	.word	0x0000fa70


	//   ....[114]....
        /*0644*/ 	.word	0x0000fab0


	//   ....[115]....
        /*0648*/ 	.word	0x0000fae0


	//   ....[116]....
        /*064c*/ 	.word	0x0000fb00


	//   ....[117]....
        /*0650*/ 	.word	0x0000fbd0


	//   ....[118]....
        /*0654*/ 	.word	0x0000fbe0


	//   ....[119]....
        /*0658*/ 	.word	0x0000fc70


	//   ....[120]....
        /*065c*/ 	.word	0x0000fc80


	//   ....[121]....
        /*0660*/ 	.word	0x0000fc90


	//   ....[122]....
        /*0664*/ 	.word	0x0000fd60


	//   ....[123]....
        /*0668*/ 	.word	0x00010560


	//   ....[124]....
        /*066c*/ 	.word	0x00010590


	//   ....[125]....
        /*0670*/ 	.word	0x000105c0


	//   ....[126]....
        /*0674*/ 	.word	0x00010600


	//   ....[127]....
        /*0678*/ 	.word	0x00010690


	//   ....[128]....
        /*067c*/ 	.word	0x000106b0


	//   ....[129]....
        /*0680*/ 	.word	0x00010700


	//   ....[130]....
        /*0684*/ 	.word	0x00010750


	//   ....[131]....
        /*0688*/ 	.word	0x00011140


	//   ....[132]....
        /*068c*/ 	.word	0x00011150


	//   ....[133]....
        /*0690*/ 	.word	0x00011160


	//   ....[134]....
        /*0694*/ 	.word	0x000111a0


	//   ....[135]....
        /*0698*/ 	.word	0x000111e0


	//   ....[136]....
        /*069c*/ 	.word	0x000111f0


	//   ....[137]....
        /*06a0*/ 	.word	0x00011250


	//   ....[138]....
        /*06a4*/ 	.word	0x00011280


	//   ....[139]....
        /*06a8*/ 	.word	0x000112c0


	//   ....[140]....
        /*06ac*/ 	.word	0x00011320


	//   ....[141]....
        /*06b0*/ 	.word	0x00011740


	//   ....[142]....
        /*06b4*/ 	.word	0x00011750


	//   ....[143]....
        /*06b8*/ 	.word	0x00011760


	//   ....[144]....
        /*06bc*/ 	.word	0x00011770


	//   ....[145]....
        /*06c0*/ 	.word	0x00011780


	//   ....[146]....
        /*06c4*/ 	.word	0x000117e0


	//   ....[147]....
        /*06c8*/ 	.word	0x000117f0


	//   ....[148]....
        /*06cc*/ 	.word	0x00011800


	//   ....[149]....
        /*06d0*/ 	.word	0x00011860


	//   ....[150]....
        /*06d4*/ 	.word	0x00011880


	//   ....[151]....
        /*06d8*/ 	.word	0x00012e80


	//   ....[152]....
        /*06dc*/ 	.word	0x00012eb0


	//   ....[153]....
        /*06e0*/ 	.word	0x00012ee0


	//   ....[154]....
        /*06e4*/ 	.word	0x00012ef0


	//   ....[155]....
        /*06e8*/ 	.word	0x00012f20


	//   ....[156]....
        /*06ec*/ 	.word	0x00012f30


	//   ....[157]....
        /*06f0*/ 	.word	0x00012f60


	//   ....[158]....
        /*06f4*/ 	.word	0x00012fa0


	//   ....[159]....
        /*06f8*/ 	.word	0x000130e0


	//   ....[160]....
        /*06fc*/ 	.word	0x00013110


	//   ....[161]....
        /*0700*/ 	.word	0x00013140


	//   ....[162]....
        /*0704*/ 	.word	0x00013170


	//   ....[163]....
        /*0708*/ 	.word	0x000131a0


	//   ....[164]....
        /*070c*/ 	.word	0x000131e0


	//   ....[165]....
        /*0710*/ 	.word	0x00013270


	//   ....[166]....
        /*0714*/ 	.word	0x000132b0


	//   ....[167]....
        /*0718*/ 	.word	0x00013340


	//   ....[168]....
        /*071c*/ 	.word	0x00013740


	//   ....[169]....
        /*0720*/ 	.word	0x00013c90


	//   ....[170]....
        /*0724*/ 	.word	0x00013d80


	//   ....[171]....
        /*0728*/ 	.word	0x00013e40


	//   ....[172]....
        /*072c*/ 	.word	0x00013fd0


	//   ....[173]....
        /*0730*/ 	.word	0x00014060


	//   ....[174]....
        /*0734*/ 	.word	0x000140c0


	//   ....[175]....
        /*0738*/ 	.word	0x000141c0


	//   ....[176]....
        /*073c*/ 	.word	0x00014220


	//   ....[177]....
        /*0740*/ 	.word	0x000142f0


	//   ....[178]....
        /*0744*/ 	.word	0x000143b0


	//   ....[179]....
        /*0748*/ 	.word	0x00014480


	//   ....[180]....
        /*074c*/ 	.word	0x00014610


	//   ....[181]....
        /*0750*/ 	.word	0x000146d0


	//   ....[182]....
        /*0754*/ 	.word	0x00014820


	//   ....[183]....
        /*0758*/ 	.word	0x00014870


	//   ....[184]....
        /*075c*/ 	.word	0x00014970


	//   ....[185]....
        /*0760*/ 	.word	0x00014a20


	//   ....[186]....
        /*0764*/ 	.word	0x00014a80


	//   ....[187]....
        /*0768*/ 	.word	0x00014b20


	//   ....[188]....
        /*076c*/ 	.word	0x00014bf0


	//   ....[189]....
        /*0770*/ 	.word	0x00014cc0


	//   ....[190]....
        /*0774*/ 	.word	0x00014d60


	//   ....[191]....
        /*0778*/ 	.word	0x00014dd0


	//   ....[192]....
        /*077c*/ 	.word	0x00014e50


	//   ....[193]....
        /*0780*/ 	.word	0x00014f20


	//   ....[194]....
        /*0784*/ 	.word	0x00014f90


	//   ....[195]....
        /*0788*/ 	.word	0x00015070


	//   ....[196]....
        /*078c*/ 	.word	0x000150e0


	//   ....[197]....
        /*0790*/ 	.word	0x000151b0


	//   ....[198]....
        /*0794*/ 	.word	0x000152e0


	//   ....[199]....
        /*0798*/ 	.word	0x00015370


	//   ....[200]....
        /*079c*/ 	.word	0x000153d0


	//   ....[201]....
        /*07a0*/ 	.word	0x000154b0


	//   ....[202]....
        /*07a4*/ 	.word	0x00015510


	//   ....[203]....
        /*07a8*/ 	.word	0x000155e0


	//   ....[204]....
        /*07ac*/ 	.word	0x00015640


	//   ....[205]....
        /*07b0*/ 	.word	0x00015710


	//   ....[206]....
        /*07b4*/ 	.word	0x00015770


	//   ....[207]....
        /*07b8*/ 	.word	0x00015840


	//   ....[208]....
        /*07bc*/ 	.word	0x00015930


	//   ....[209]....
        /*07c0*/ 	.word	0x000159c0


	//   ....[210]....
        /*07c4*/ 	.word	0x00015a20


	//   ....[211]....
        /*07c8*/ 	.word	0x00015af0


	//   ....[212]....
        /*07cc*/ 	.word	0x00015b50


	//   ....[213]....
        /*07d0*/ 	.word	0x00015c20


	//   ....[214]....
        /*07d4*/ 	.word	0x00015c80


	//   ....[215]....
        /*07d8*/ 	.word	0x00015d50


	//   ....[216]....
        /*07dc*/ 	.word	0x00015db0


	//   ....[217]....
        /*07e0*/ 	.word	0x00015e80


	//   ....[218]....
        /*07e4*/ 	.word	0x000160d0


	//----- nvinfo : EIATTR_REG_RECONFIG
	.align		4
.L_122:
        /*07e8*/ 	.byte	0x01, 0x54
	.zero		2


	//----- nvinfo : EIATTR_SYSCALL_OFFSETS
	.align		4
        /*07ec*/ 	.byte	0x04, 0x46
        /*07ee*/ 	.short	(.L_124 - .L_123)


	//   ....[0]....
.L_123:
        /*07f0*/ 	.word	0x00001650


	//   ....[1]....
        /*07f4*/ 	.word	0x0000e5b0


	//   ....[2]....
        /*07f8*/ 	.word	0x0000e720


	//   ....[3]....
        /*07fc*/ 	.word	0x0000e870


	//   ....[4]....
        /*0800*/ 	.word	0x0000e9b0


	//   ....[5]....
        /*0804*/ 	.word	0x000101a0


	//----- nvinfo : EIATTR_MBARRIER_INSTR_OFFSETS
	.align		4
.L_124:
        /*0808*/ 	.byte	0x04, 0x39
        /*080a*/ 	.short	(.L_126 - .L_125)


	//   ....[0]....
.L_125:
        /*080c*/ 	.word	0x00000180
        /*0810*/ 	.word	0x000000ff
        /*0814*/ 	.word	0x00033400
        /*0818*/ 	.short	0x0100
        /*081a*/ 	.byte	0x08
	.zero		1


	//   ....[1]....
        /*081c*/ 	.word	0x00000190
        /*0820*/ 	.word	0x000000ff
        /*0824*/ 	.word	0x00033420
        /*0828*/ 	.short	0x0100
        /*082a*/ 	.byte	0x08
	.zero		1


	//   ....[2]....
        /*082c*/ 	.word	0x00000280
        /*0830*/ 	.word	0x000000ff
        /*0834*/ 	.word	0x00033430
        /*0838*/ 	.short	0x0100
        /*083a*/ 	.byte	0x08
	.zero		1


	//   ....[3]....
        /*083c*/ 	.word	0x00000290
        /*0840*/ 	.word	0x000000ff
        /*0844*/ 	.word	0x00033440
        /*0848*/ 	.short	0x0100
        /*084a*/ 	.byte	0x08
	.zero		1


	//   ....[4]....
        /*084c*/ 	.word	0x000002a0
        /*0850*/ 	.word	0x000000ff
        /*0854*/ 	.word	0x00033438
        /*0858*/ 	.short	0x0100
        /*085a*/ 	.byte	0x08
	.zero		1


	//   ....[5]....
        /*085c*/ 	.word	0x000002b0
        /*0860*/ 	.word	0x000000ff
        /*0864*/ 	.word	0x00033448
        /*0868*/ 	.short	0x0100
        /*086a*/ 	.byte	0x08
	.zero		1


	//   ....[6]....
        /*086c*/ 	.word	0x000003e0
        /*0870*/ 	.word	0x000000ff
        /*0874*/ 	.word	0x00033450
        /*0878*/ 	.short	0x0100
        /*087a*/ 	.byte	0x08
	.zero		1


	//   ....[7]....
        /*087c*/ 	.word	0x000003f0
        /*0880*/ 	.word	0x000000ff
        /*0884*/ 	.word	0x00033460
        /*0888*/ 	.short	0x0100
        /*088a*/ 	.byte	0x08
	.zero		1


	//   ....[8]....
        /*088c*/ 	.word	0x00000400
        /*0890*/ 	.word	0x000000ff
        /*0894*/ 	.word	0x00033458
        /*0898*/ 	.short	0x0100
        /*089a*/ 	.byte	0x08
	.zero		1


	//   ....[9]....
        /*089c*/ 	.word	0x00000410
        /*08a0*/ 	.word	0x000000ff
        /*08a4*/ 	.word	0x00033468
        /*08a8*/ 	.short	0x0100
        /*08aa*/ 	.byte	0x08
	.zero		1


	//   ....[10]....
        /*08ac*/ 	.word	0x00000500
        /*08b0*/ 	.word	0x000000ff
        /*08b4*/ 	.word	0x00033470
        /*08b8*/ 	.short	0x0100
        /*08ba*/ 	.byte	0x06
	.zero		1


	//   ....[11]....
        /*08bc*/ 	.word	0x00000510
        /*08c0*/ 	.word	0x000000ff
        /*08c4*/ 	.word	0x00033480
        /*08c8*/ 	.short	0x0100
        /*08ca*/ 	.byte	0x06
	.zero		1


	//   ....[12]....
        /*08cc*/ 	.word	0x00000520
        /*08d0*/ 	.word	0x000000ff
        /*08d4*/ 	.word	0x00033478
        /*08d8*/ 	.short	0x0100
        /*08da*/ 	.byte	0x06
	.zero		1


	//   ....[13]....
        /*08dc*/ 	.word	0x00000530
        /*08e0*/ 	.word	0x000000ff
        /*08e4*/ 	.word	0x00033488
        /*08e8*/ 	.short	0x0100
        /*08ea*/ 	.byte	0x06
	.zero		1


	//   ....[14]....
        /*08ec*/ 	.word	0x00000660
        /*08f0*/ 	.word	0x000000ff
        /*08f4*/ 	.word	0x00033490
        /*08f8*/ 	.short	0x0100
        /*08fa*/ 	.byte	0x08
	.zero		1


	//   ....[15]....
        /*08fc*/ 	.word	0x00000670
        /*0900*/ 	.word	0x000000ff
        /*0904*/ 	.word	0x000334a0
        /*0908*/ 	.short	0x0100
        /*090a*/ 	.byte	0x08
	.zero		1


	//   ....[16]....
        /*090c*/ 	.word	0x00000680
        /*0910*/ 	.word	0x000000ff
        /*0914*/ 	.word	0x00033498
        /*0918*/ 	.short	0x0100
        /*091a*/ 	.byte	0x08
	.zero		1


	//   ....[17]....
        /*091c*/ 	.word	0x00000690
        /*0920*/ 	.word	0x000000ff
        /*0924*/ 	.word	0x000334a8
        /*0928*/ 	.short	0x0100
        /*092a*/ 	.byte	0x08
	.zero		1


	//   ....[18]....
        /*092c*/ 	.word	0x000007e0
        /*0930*/ 	.word	0x000000ff
        /*0934*/ 	.word	0x000334b0
        /*0938*/ 	.short	0x0100
        /*093a*/ 	.byte	0x08
	.zero		1


	//   ....[19]....
        /*093c*/ 	.word	0x000007f0
        /*0940*/ 	.word	0x000000ff
        /*0944*/ 	.word	0x000334c0
        /*0948*/ 	.short	0x0100
        /*094a*/ 	.byte	0x08
	.zero		1


	//   ....[20]....
        /*094c*/ 	.word	0x00000800
        /*0950*/ 	.word	0x000000ff
        /*0954*/ 	.word	0x000334b8
        /*0958*/ 	.short	0x0100
        /*095a*/ 	.byte	0x08
	.zero		1


	//   ....[21]....
        /*095c*/ 	.word	0x00000810
        /*0960*/ 	.word	0x000000ff
        /*0964*/ 	.word	0x000334c8
        /*0968*/ 	.short	0x0100
        /*096a*/ 	.byte	0x08
	.zero		1


	//   ....[22]....
        /*096c*/ 	.word	0x00001980
        /*0970*/ 	.word	0x000000ff
        /*0974*/ 	.word	0x00033400
        /*0978*/ 	.short	0x010a
        /*097a*/ 	.byte	0x2f
	.zero		1


	//   ....[23]....
        /*097c*/ 	.word	0x00001a20
        /*0980*/ 	.word	0x00000003
        /*0984*/ 	.word	0x00033430
        /*0988*/ 	.short	0x010a
        /*098a*/ 	.byte	0x3f
	.zero		1


	//   ....[24]....
        /*098c*/ 	.word	0x00001a70
        /*0990*/ 	.word	0x00000003
        /*0994*/ 	.word	0x00033430
        /*0998*/ 	.short	0x010a
        /*099a*/ 	.byte	0x3f
	.zero		1


	//   ....[25]....
        /*099c*/ 	.word	0x00002f30
        /*09a0*/ 	.word	0x000000ff
        /*09a4*/ 	.word	0x00000000
        /*09a8*/ 	.short	0x0101
        /*09aa*/ 	.byte	0x07
	.zero		1


	//   ....[26]....
        /*09ac*/ 	.word	0x00005b30
        /*09b0*/ 	.word	0x000000ff
        /*09b4*/ 	.word	0x00033430
        /*09b8*/ 	.short	0x010a
        /*09ba*/ 	.byte	0x06
	.zero		1


	//   ....[27]....
        /*09bc*/ 	.word	0x00005b70
        /*09c0*/ 	.word	0x000000ff
        /*09c4*/ 	.word	0x00033430
        /*09c8*/ 	.short	0x010a
        /*09ca*/ 	.byte	0x06
	.zero		1


	//   ....[28]....
        /*09cc*/ 	.word	0x000067c0
        /*09d0*/ 	.word	0x000000ff
        /*09d4*/ 	.word	0x00033450
        /*09d8*/ 	.short	0x010a
        /*09da*/ 	.byte	0x06
	.zero		1


	//   ....[29]....
        /*09dc*/ 	.word	0x00006800
        /*09e0*/ 	.word	0x000000ff
        /*09e4*/ 	.word	0x00033450
        /*09e8*/ 	.short	0x010a
        /*09ea*/ 	.byte	0x06
	.zero		1


	//   ....[30]....
        /*09ec*/ 	.word	0x00007170
        /*09f0*/ 	.word	0x000000ff
        /*09f4*/ 	.word	0x00000000
        /*09f8*/ 	.short	0x0101
        /*09fa*/ 	.byte	0x07
	.zero		1


	//   ....[31]....
        /*09fc*/ 	.word	0x00008b20
        /*0a00*/ 	.word	0x000000ff
        /*0a04*/ 	.word	0x00000000
        /*0a08*/ 	.short	0x0101
        /*0a0a*/ 	.byte	0x07
	.zero		1


	//   ....[32]....
        /*0a0c*/ 	.word	0x000093d0
        /*0a10*/ 	.word	0x000000ff
        /*0a14*/ 	.word	0x00033450
        /*0a18*/ 	.short	0x010a
        /*0a1a*/ 	.byte	0x10
	.zero		1


	//   ....[33]....
        /*0a1c*/ 	.word	0x00009410
        /*0a20*/ 	.word	0x000000ff
        /*0a24*/ 	.word	0x00033450
        /*0a28*/ 	.short	0x010a
        /*0a2a*/ 	.byte	0x10
	.zero		1


	//   ....[34]....
        /*0a2c*/ 	.word	0x00009c50
        /*0a30*/ 	.word	0x000000ff
        /*0a34*/ 	.word	0x00000000
        /*0a38*/ 	.short	0x0101
        /*0a3a*/ 	.byte	0x04
	.zero		1


	//   ....[35]....
        /*0a3c*/ 	.word	0x0000c050
        /*0a40*/ 	.word	0x00000004
        /*0a44*/ 	.word	0x00000000
        /*0a48*/ 	.short	0x0101
        /*0a4a*/ 	.byte	0x3f
	.zero		1


	//   ....[36]....
        /*0a4c*/ 	.word	0x0000f010
        /*0a50*/ 	.word	0x00000004
        /*0a54*/ 	.word	0x00033480
        /*0a58*/ 	.short	0x010a
        /*0a5a*/ 	.byte	0x3f
	.zero		1


	//   ....[37]....
        /*0a5c*/ 	.word	0x0000f740
        /*0a60*/ 	.word	0x00000004
        /*0a64*/ 	.word	0x00033470
        /*0a68*/ 	.short	0x0107
        /*0a6a*/ 	.byte	0x3f
	.zero		1


	//   ....[38]....
        /*0a6c*/ 	.word	0x0000f800
        /*0a70*/ 	.word	0x00000004
        /*0a74*/ 	.word	0x00033470
        /*0a78*/ 	.short	0x0101
        /*0a7a*/ 	.byte	0x3f
	.zero		1


	//   ....[39]....
        /*0a7c*/ 	.word	0x0000f850
        /*0a80*/ 	.word	0x00000004
        /*0a84*/ 	.word	0x00033440
        /*0a88*/ 	.short	0x010a
        /*0a8a*/ 	.byte	0x3f
	.zero		1


	//   ....[40]....
        /*0a8c*/ 	.word	0x0000fec0
        /*0a90*/ 	.word	0x00000004
        /*0a94*/ 	.word	0x00033430
        /*0a98*/ 	.short	0x0107
        /*0a9a*/ 	.byte	0x3f
	.zero		1


	//   ....[41]....
        /*0a9c*/ 	.word	0x0000ff90
        /*0aa0*/ 	.word	0x00000004
        /*0aa4*/ 	.word	0x00033430
        /*0aa8*/ 	.short	0x0101
        /*0aaa*/ 	.byte	0x3f
	.zero		1


	//   ....[42]....
        /*0aac*/ 	.word	0x00010860
        /*0ab0*/ 	.word	0x00000016
        /*0ab4*/ 	.word	0x00033400
        /*0ab8*/ 	.short	0x0107
        /*0aba*/ 	.byte	0x3f
	.zero		1


	//   ....[43]....
        /*0abc*/ 	.word	0x00010960
        /*0ac0*/ 	.word	0x00000016
        /*0ac4*/ 	.word	0x00033400
        /*0ac8*/ 	.short	0x0101
        /*0aca*/ 	.byte	0x3f
	.zero		1


	//   ....[44]....
        /*0acc*/ 	.word	0x00010980
        /*0ad0*/ 	.word	0x00000016
        /*0ad4*/ 	.word	0x00033420
        /*0ad8*/ 	.short	0x010a
        /*0ada*/ 	.byte	0x3f
	.zero		1


	//   ....[45]....
        /*0adc*/ 	.word	0x00010e90
        /*0ae0*/ 	.word	0x00000004
        /*0ae4*/ 	.word	0x00033480
        /*0ae8*/ 	.short	0x010a
        /*0aea*/ 	.byte	0x3f
	.zero		1


	//   ....[46]....
        /*0aec*/ 	.word	0x000113c0
        /*0af0*/ 	.word	0x00000004
        /*0af4*/ 	.word	0x00033470
        /*0af8*/ 	.short	0x0107
        /*0afa*/ 	.byte	0x3f
	.zero		1


	//   ....[47]....
        /*0afc*/ 	.word	0x00011480
        /*0b00*/ 	.word	0x00000004
        /*0b04*/ 	.word	0x00033470
        /*0b08*/ 	.short	0x0101
        /*0b0a*/ 	.byte	0x3f
	.zero		1


	//   ....[48]....
        /*0b0c*/ 	.word	0x000114b0
        /*0b10*/ 	.word	0x00000004
        /*0b14*/ 	.word	0x00033440
        /*0b18*/ 	.short	0x010a
        /*0b1a*/ 	.byte	0x3f
	.zero		1


	//   ....[49]....
        /*0b1c*/ 	.word	0x000119b0
        /*0b20*/ 	.word	0x00000004
        /*0b24*/ 	.word	0x00033430
        /*0b28*/ 	.short	0x0107
        /*0b2a*/ 	.byte	0x3f
	.zero		1


	//   ....[50]....
        /*0b2c*/ 	.word	0x00011a80
        /*0b30*/ 	.word	0x00000004
        /*0b34*/ 	.word	0x00033430
        /*0b38*/ 	.short	0x0101
        /*0b3a*/ 	.byte	0x3f
	.zero		1


	//   ....[51]....
        /*0b3c*/ 	.word	0x00011b00
        /*0b40*/ 	.word	0x00000000
        /*0b44*/ 	.word	0x00033470
        /*0b48*/ 	.short	0x010a
        /*0b4a*/ 	.byte	0x3f
	.zero		1


	//   ....[52]....
        /*0b4c*/ 	.word	0x00011b90
        /*0b50*/ 	.word	0x00000000
        /*0b54*/ 	.word	0x00033460
        /*0b58*/ 	.short	0x010a
        /*0b5a*/ 	.byte	0x3f
	.zero		1


	//   ....[53]....
        /*0b5c*/ 	.word	0x00012260
        /*0b60*/ 	.word	0x00000000
        /*0b64*/ 	.word	0x00033450
        /*0b68*/ 	.short	0x0101
        /*0b6a*/ 	.byte	0x3f
	.zero		1


	//   ....[54]....
        /*0b6c*/ 	.word	0x000122e0
        /*0b70*/ 	.word	0x00000000
        /*0b74*/ 	.word	0x00000000
        /*0b78*/ 	.short	0x0101
        /*0b7a*/ 	.byte	0x3f
	.zero		1


	//   ....[55]....
        /*0b7c*/ 	.word	0x000124a0
        /*0b80*/ 	.word	0x00000003
        /*0b84*/ 	.word	0x00033470
        /*0b88*/ 	.short	0x010a
        /*0b8a*/ 	.byte	0x3f
	.zero		1


	//   ....[56]....
        /*0b8c*/ 	.word	0x00012520
        /*0b90*/ 	.word	0x00000003
        /*0b94*/ 	.word	0x00033460
        /*0b98*/ 	.short	0x010a
        /*0b9a*/ 	.byte	0x3f
	.zero		1


	//   ....[57]....
        /*0b9c*/ 	.word	0x00012c00
        /*0ba0*/ 	.word	0x00000003
        /*0ba4*/ 	.word	0x00033450
        /*0ba8*/ 	.short	0x0101
        /*0baa*/ 	.byte	0x3f
	.zero		1


	//   ....[58]....
        /*0bac*/ 	.word	0x00012c80
        /*0bb0*/ 	.word	0x00000000
        /*0bb4*/ 	.word	0x00000000
        /*0bb8*/ 	.short	0x0101
        /*0bba*/ 	.byte	0x3f
	.zero		1


	//   ....[59]....
        /*0bbc*/ 	.word	0x000136c0
        /*0bc0*/ 	.word	0x00000005
        /*0bc4*/ 	.word	0x00033420
        /*0bc8*/ 	.short	0x010a
        /*0bca*/ 	.byte	0x3f
	.zero		1


	//   ....[60]....
        /*0bcc*/ 	.word	0x00013840
        /*0bd0*/ 	.word	0x00000003
        /*0bd4*/ 	.word	0x00033440
        /*0bd8*/ 	.short	0x010a
        /*0bda*/ 	.byte	0x3f
	.zero		1


	//   ....[61]....
        /*0bdc*/ 	.word	0x000138e0
        /*0be0*/ 	.word	0x00000005
        /*0be4*/ 	.word	0x00033440
        /*0be8*/ 	.short	0x010a
        /*0bea*/ 	.byte	0x3f
	.zero		1


	//   ....[62]....
        /*0bec*/ 	.word	0x00013920
        /*0bf0*/ 	.word	0x00000003
        /*0bf4*/ 	.word	0x00033460
        /*0bf8*/ 	.short	0x010a
        /*0bfa*/ 	.byte	0x3f
	.zero		1


	//   ....[63]....
        /*0bfc*/ 	.word	0x00013960
        /*0c00*/ 	.word	0x00000005
        /*0c04*/ 	.word	0x00033460
        /*0c08*/ 	.short	0x010a
        /*0c0a*/ 	.byte	0x3f
	.zero		1


	//   ....[64]....
        /*0c0c*/ 	.word	0x000139a0
        /*0c10*/ 	.word	0x00000003
        /*0c14*/ 	.word	0x00033480
        /*0c18*/ 	.short	0x010a
        /*0c1a*/ 	.byte	0x3f
	.zero		1


	//   ....[65]....
        /*0c1c*/ 	.word	0x000139e0
        /*0c20*/ 	.word	0x00000005
        /*0c24*/ 	.word	0x00033480
        /*0c28*/ 	.short	0x010a
        /*0c2a*/ 	.byte	0x3f
	.zero		1


	//   ....[66]....
        /*0c2c*/ 	.word	0x00013a50
        /*0c30*/ 	.word	0x00000003
        /*0c34*/ 	.word	0x00033400
        /*0c38*/ 	.short	0x010a
        /*0c3a*/ 	.byte	0x3f
	.zero		1


	//   ....[67]....
        /*0c3c*/ 	.word	0x00013aa0
        /*0c40*/ 	.word	0x00000003
        /*0c44*/ 	.word	0x00033430
        /*0c48*/ 	.short	0x010a
        /*0c4a*/ 	.byte	0x3f
	.zero		1


	//   ....[68]....
        /*0c4c*/ 	.word	0x00013b00
        /*0c50*/ 	.word	0x00000008
        /*0c54*/ 	.word	0x00033430
        /*0c58*/ 	.short	0x010a
        /*0c5a*/ 	.byte	0x3f
	.zero		1


	//   ....[69]....
        /*0c5c*/ 	.word	0x00013b60
        /*0c60*/ 	.word	0x00000008
        /*0c64*/ 	.word	0x00033450
        /*0c68*/ 	.short	0x010a
        /*0c6a*/ 	.byte	0x3f
	.zero		1


	//   ....[70]....
        /*0c6c*/ 	.word	0x00013bc0
        /*0c70*/ 	.word	0x00000003
        /*0c74*/ 	.word	0x00033450
        /*0c78*/ 	.short	0x010a
        /*0c7a*/ 	.byte	0x3f
	.zero		1


	//   ....[71]....
        /*0c7c*/ 	.word	0x00013cd0
        /*0c80*/ 	.word	0x00000004
        /*0c84*/ 	.word	0x00033480
        /*0c88*/ 	.short	0x010a
        /*0c8a*/ 	.byte	0x3f
	.zero		1


	//   ....[72]....
        /*0c8c*/ 	.word	0x00014560
        /*0c90*/ 	.word	0x00000004
        /*0c94*/ 	.word	0x00033440
        /*0c98*/ 	.short	0x010a
        /*0c9a*/ 	.byte	0x3f
	.zero		1


	//   ....[73]....
        /*0c9c*/ 	.word	0x000151e0
        /*0ca0*/ 	.word	0x00000016
        /*0ca4*/ 	.word	0x00033420
        /*0ca8*/ 	.short	0x010a
        /*0caa*/ 	.byte	0x3f
	.zero		1


	//   ....[74]....
        /*0cac*/ 	.word	0x00015230
        /*0cb0*/ 	.word	0x00000004
        /*0cb4*/ 	.word	0x00033480
        /*0cb8*/ 	.short	0x010a
        /*0cba*/ 	.byte	0x3f
	.zero		1


	//   ....[75]....
        /*0cbc*/ 	.word	0x00015880
        /*0cc0*/ 	.word	0x00000004
        /*0cc4*/ 	.word	0x00033440
        /*0cc8*/ 	.short	0x010a
        /*0cca*/ 	.byte	0x3f
	.zero		1


	//   ....[76]....
        /*0ccc*/ 	.word	0x00015eb0
        /*0cd0*/ 	.word	0x00000000
        /*0cd4*/ 	.word	0x00033470
        /*0cd8*/ 	.short	0x010a
        /*0cda*/ 	.byte	0x3f
	.zero		1


	//   ....[77]....
        /*0cdc*/ 	.word	0x00015f00
        /*0ce0*/ 	.word	0x00000000
        /*0ce4*/ 	.word	0x00033460
        /*0ce8*/ 	.short	0x010a
        /*0cea*/ 	.byte	0x3f
	.zero		1


	//   ....[78]....
        /*0cec*/ 	.word	0x00015f50
        /*0cf0*/ 	.word	0x00000003
        /*0cf4*/ 	.word	0x00033470
        /*0cf8*/ 	.short	0x010a
        /*0cfa*/ 	.byte	0x3f
	.zero		1


	//   ....[79]....
        /*0cfc*/ 	.word	0x00015fa0
        /*0d00*/ 	.word	0x00000003
        /*0d04*/ 	.word	0x00033460
        /*0d08*/ 	.short	0x010a
        /*0d0a*/ 	.byte	0x3f
	.zero		1


	//   ....[80]....
        /*0d0c*/ 	.word	0x00015ff0
        /*0d10*/ 	.word	0x00000005
        /*0d14*/ 	.word	0x00033420
        /*0d18*/ 	.short	0x010a
        /*0d1a*/ 	.byte	0x3f
	.zero		1


	//   ....[81]....
        /*0d1c*/ 	.word	0x00016190
        /*0d20*/ 	.word	0x00000003
        /*0d24*/ 	.word	0x00033440
        /*0d28*/ 	.short	0x010a
        /*0d2a*/ 	.byte	0x3f
	.zero		1


	//   ....[82]....
        /*0d2c*/ 	.word	0x000161e0
        /*0d30*/ 	.word	0x00000005
        /*0d34*/ 	.word	0x00033440
        /*0d38*/ 	.short	0x010a
        /*0d3a*/ 	.byte	0x3f
	.zero		1


	//   ....[83]....
        /*0d3c*/ 	.word	0x00016230
        /*0d40*/ 	.word	0x00000003
        /*0d44*/ 	.word	0x00033460
        /*0d48*/ 	.short	0x010a
        /*0d4a*/ 	.byte	0x3f
	.zero		1


	//   ....[84]....
        /*0d4c*/ 	.word	0x00016280
        /*0d50*/ 	.word	0x00000005
        /*0d54*/ 	.word	0x00033460
        /*0d58*/ 	.short	0x010a
        /*0d5a*/ 	.byte	0x3f
	.zero		1


	//   ....[85]....
        /*0d5c*/ 	.word	0x000162d0
        /*0d60*/ 	.word	0x00000003
        /*0d64*/ 	.word	0x00033480
        /*0d68*/ 	.short	0x010a
        /*0d6a*/ 	.byte	0x3f
	.zero		1


	//----- nvinfo : EIATTR_NUM_MBARRIERS
	.align		4
.L_126:
        /*0d6c*/ 	.byte	0x03, 0x38
        /*0d6e*/ 	.short	0x0016


	//----- nvinfo : EIATTR_EXIT_INSTR_OFFSETS
	.align		4
        /*0d70*/ 	.byte	0x04, 0x1c
        /*0d72*/ 	.short	(.L_128 - .L_127)


	//   ....[0]....
.L_127:
        /*0d74*/ 	.word	0x000009c0


	//   ....[1]....
        /*0d78*/ 	.word	0x0000d1c0


	//   ....[2]....
        /*0d7c*/ 	.word	0x00013a30


	//----- nvinfo : EIATTR_MAX_THREADS
	.align		4
.L_128:
        /*0d80*/ 	.byte	0x04, 0x05
        /*0d82*/ 	.short	(.L_130 - .L_129)
.L_129:
        /*0d84*/ 	.word	0x00000180
        /*0d88*/ 	.word	0x00000001
        /*0d8c*/ 	.word	0x00000001


	//----- nvinfo : EIATTR_CRS_STACK_SIZE
	.align		4
.L_130:
        /*0d90*/ 	.byte	0x04, 0x1e
        /*0d92*/ 	.short	(.L_132 - .L_131)
.L_131:
        /*0d94*/ 	.word	0x00000000


	//----- nvinfo : EIATTR_CBANK_PARAM_SIZE
	.align		4
.L_132:
        /*0d98*/ 	.byte	0x03, 0x19
        /*0d9a*/ 	.short	0x0af0


	//----- nvinfo : EIATTR_PARAM_CBANK
	.align		4
        /*0d9c*/ 	.byte	0x04, 0x0a
        /*0d9e*/ 	.short	(.L_134 - .L_133)
	.align		4
.L_133:
        /*0da0*/ 	.word	index@(.nv.constant0._ZN7cutlass13device_kernelIN5flash11enable_sm90INS1_16FlashAttnFwdSm90INS1_25CollectiveMainloopFwdSm90ILi2EN4cute5tupleIJNS5_1CILi1EEES8_S8_EEENS6_IJNS7_ILi128EEENS7_ILi160EEENS7_ILi192EEEEEELi192ENS_12float_e4m3_tEfNS_4arch4Sm90ELb0ELb0ELb1ELb1ELb1ELb0ELb0ELb1ELb1ELb1ELb0ELb0EEENS1_21CollectiveEpilogueFwdINS6_IJSA_SC_SB_EEES9_NS_10bfloat16_tESG_Li256ELb1ELb1ELb0ELb1EEENS1_36VarlenDynamicPersistentTileSchedulerILi128ELi160ELi256ELi128ELb0ELb1ELb1ELb0ELb1ELb1EEEEEEEEEvNT_6ParamsE)
        /*0da4*/ 	.short	0x0210
        /*0da6*/ 	.short	0x0af0


	//----- nvinfo : EIATTR_SW_WAR
	.align		4
.L_134:
        /*0da8*/ 	.byte	0x04, 0x36
        /*0daa*/ 	.short	(.L_136 - .L_135)
.L_135:
        /*0dac*/ 	.word	0x00000008
.L_136:


//--------------------- .nv.info._ZN7cutlass13device_kernelIN5flash11enable_sm90INS1_16FlashAttnFwdSm90INS1_25CollectiveMainloopFwdSm90ILi2EN4cute5tupleIJNS5_1CILi1EEES8_S8_EEENS6_IJNS7_ILi128EEENS7_ILi160EEENS7_ILi192EEEEEELi192ENS_12float_e4m3_tEfNS_4arch4Sm90ELb0ELb0ELb1ELb1ELb1ELb1ELb0ELb1ELb1ELb1ELb0ELb0EEENS1_21CollectiveEpilogueFwdINS6_IJSA_SC_SB_EEES9_NS_10bfloat16_tESG_Li256ELb1ELb1ELb0ELb1EEENS1_36VarlenDynamicPersistentTileSchedulerILi128ELi160ELi256ELi128ELb0ELb1ELb1ELb0ELb1ELb1EEEEEEEEEvNT_6ParamsE --------------------------
	.section	.nv.info._ZN7cutlass13device_kernelIN5flash11enable_sm90INS1_16FlashAttnFwdSm90INS1_25CollectiveMainloopFwdSm90ILi2EN4cute5tupleIJNS5_1CILi1EEES8_S8_EEENS6_IJNS7_ILi128EEENS7_ILi160EEENS7_ILi192EEEEEELi192ENS_12float_e4m3_tEfNS_4arch4Sm90ELb0ELb0ELb1ELb1ELb1ELb1ELb0ELb1ELb1ELb1ELb0ELb0EEENS1_21CollectiveEpilogueFwdINS6_IJSA_SC_SB_EEES9_NS_10bfloat16_tESG_Li256ELb1ELb1ELb0ELb1EEENS1_36VarlenDynamicPersistentTileSchedulerILi128ELi160ELi256ELi128ELb0ELb1ELb1ELb0ELb1ELb1EEEEEEEEEvNT_6ParamsE,"",@"SHT_CUDA_INFO"
	.sectionflags	@""
	.align	4


	//----- nvinfo : EIATTR_CUDA_API_VERSION
	.align		4
        /*0000*/ 	.byte	0x04, 0x37
        /*0002*/ 	.short	(.L_138 - .L_137)
.L_137:
        /*0004*/ 	.word	0x00000082


	//----- nvinfo : EIATTR_KPARAM_INFO
	.align		4
.L_138:
        /*0008*/ 	.byte	0x04, 0x17
        /*000a*/ 	.short	(.L_140 - .L_139)
.L_139:
        /*000c*/ 	.word	0x00000000
        /*0010*/ 	.short	0x0000
        /*0012*/ 	.short	0x0070
        /*0014*/ 	.byte	0x00, 0xf0, 0x01, 0x2a


	//----- nvinfo : EIATTR_SPARSE_MMA_MASK
	.align		4
.L_140:
        /*0018*/ 	.byte	0x03, 0x50
        /*001a*/ 	.short	0x0000


	//----- nvinfo : EIATTR_MAXREG_COUNT
	.align		4
        /*001c*/ 	.byte	0x03, 0x1b
        /*001e*/ 	.short	0x00a8


	//----- nvinfo : EIATTR_NUM_BARRIERS
	.align		4
        /*0020*/ 	.byte	0x02, 0x4c
        /*0022*/ 	.byte	0x10
	.zero		1


	//----- nvinfo : EIATTR_EXTERNS
	.align		4
        /*0024*/ 	.byte	0x04, 0x0f
        /*0026*/ 	.short	(.L_142 - .L_141)


	//   ....[0]....
	.align		4
.L_141:
        /*0028*/ 	.word	index@(__assertfail)


	//----- nvinfo : EIATTR_ANNOTATIONS
	.align		4
.L_142:
        /*002c*/ 	.byte	0x04, 0x55
        /*002e*/ 	.short	(.L_144 - .L_143)


	//   ....[0]....
.L_143:
        /* <DEDUP_REMOVED lines=94> */


	//----- nvinfo : EIATTR_MERCURY_ISA_VERSION
	.align		4
.L_144:
        /*0600*/ 	.byte	0x03, 0x5f
        /*0602*/ 	.short	0x0101


	//----- nvinfo : EIATTR_UNUSED_LOAD_BYTE_OFFSET
	.align		4
        /*0604*/ 	.byte	0x04, 0x44
        /*0606*/ 	.short	(.L_146 - .L_145)


	//   ....[0]....
.L_145:
        /*0608*/ 	.word	0x00000a80
        /*060c*/ 	.word	0x0000fff0


	//   ....[1]....
        /*0610*/ 	.word	0x00020d80
        /*0614*/ 	.word	0x0000fff0


	//----- nvinfo : EIATTR_INT_WARP_WIDE_INSTR_OFFSETS
	.align		4
.L_146:
        /*0618*/ 	.byte	0x04, 0x31
        /*061a*/ 	.short	(.L_148 - .L_147)


	//   ....[0]....
.L_147:
        /*061c*/ 	.word	0x00000130


	//   ....[1]....
        /*0620*/ 	.word	0x00000170


	//   ....[2]....
        /*0624*/ 	.word	0x000001e0


	//   ....[3]....
        /*0628*/ 	.word	0x00026890


	//   ....[4]....
        /*062c*/ 	.word	0x00026920


	//   ....[5]....
        /*0630*/ 	.word	0x0002a8b0


	//   ....[6]....
        /*0634*/ 	.word	0x0002a940


	//----- nvinfo : EIATTR_COOP_GROUP_MASK_REGIDS
	.align		4
.L_148:
        /*0638*/ 	.byte	0x04, 0x29
        /*063a*/ 	.short	(.L_150 - .L_149)


	//   ....[0]....
.L_149:
        /*063c*/ 	.word	0xffffffff


	//   ....[1]....
        /*0640*/ 	.word	0xffffffff


	//   ....[2]....
        /*0644*/ 	.word	0xffffffff


	//   ....[3]....
        /*0648*/ 	.word	0xffffffff


	//   ....[4]....
        /*064c*/ 	.word	0xffffffff


	//   ....[5]....
        /*0650*/ 	.word	0xffffffff


	//   ....[6]....
        /*0654*/ 	.word	0xffffffff


	//   ....[7]....
        /*0658*/ 	.word	0xffffffff


	//   ....[8]....
        /*065c*/ 	.word	0xffffffff


	//   ....[9]....
        /*0660*/ 	.word	0xffffffff


	//   ....[10]....
        /*0664*/ 	.word	0xffffffff


	//   ....[11]....
        /*0668*/ 	.word	0xffffffff


	//   ....[12]....
        /*066c*/ 	.word	0xffffffff


	//   ....[13]....
        /*0670*/ 	.word	0xffffffff


	//   ....[14]....
        /*0674*/ 	.word	0xffffffff


	//   ....[15]....
        /*0678*/ 	.word	0xffffffff


	//   ....[16]....
        /*067c*/ 	.word	0xffffffff


	//   ....[17]....
        /*0680*/ 	.word	0xffffffff


	//   ....[18]....
        /*0684*/ 	.word	0xffffffff


	//   ....[19]....
        /*0688*/ 	.word	0xffffffff


	//   ....[20]....
        /*068c*/ 	.word	0xffffffff


	//   ....[21]....
        /*0690*/ 	.word	0xffffffff


	//   ....[22]....
        /*0694*/ 	.word	0xffffffff


	//   ....[23]....
        /*0698*/ 	.word	0xffffffff


	//   ....[24]....
        /*069c*/ 	.word	0xffffffff


	//   ....[25]....
        /*06a0*/ 	.word	0xffffffff


	//   ....[26]....
        /*06a4*/ 	.word	0xffffffff


	//   ....[27]....
        /*06a8*/ 	.word	0xffffffff


	//   ....[28]....
        /*06ac*/ 	.word	0xffffffff


	//   ....[29]....
        /*06b0*/ 	.word	0xffffffff


	//   ....[30]....
        /*06b4*/ 	.word	0xffffffff


	//   ....[31]....
        /*06b8*/ 	.word	0xffffffff


	//   ....[32]....
        /*06bc*/ 	.word	0xffffffff


	//   ....[33]....
        /*06c0*/ 	.word	0xffffffff


	//   ....[34]....
        /*06c4*/ 	.word	0xffffffff


	//   ....[35]....
        /*06c8*/ 	.word	0xffffffff


	//   ....[36]....
        /*06cc*/ 	.word	0xffffffff


	//   ....[37]....
        /*06d0*/ 	.word	0xffffffff


	//   ....[38]....
        /*06d4*/ 	.word	0xffffffff


	//   ....[39]....
        /*06d8*/ 	.word	0xffffffff


	//   ....[40]....
        /*06dc*/ 	.word	0xffffffff


	//   ....[41]....
        /*06e0*/ 	.word	0xffffffff


	//   ....[42]....
        /*06e4*/ 	.word	0xffffffff


	//   ....[43]....
        /*06e8*/ 	.word	0xffffffff


	//   ....[44]....
        /*06ec*/ 	.word	0xffffffff


	//   ....[45]....
        /*06f0*/ 	.word	0xffffffff


	//   ....[46]....
        /*06f4*/ 	.word	0xffffffff


	//   ....[47]....
        /*06f8*/ 	.word	0xffffffff


	//   ....[48]....
        /*06fc*/ 	.word	0xffffffff


	//   ....[49]....
        /*0700*/ 	.word	0xffffffff


	//   ....[50]....
        /*0704*/ 	.word	0xffffffff


	//   ....[51]....
        /*0708*/ 	.word	0xffffffff


	//   ....[52]....
        /*070c*/ 	.word	0xffffffff


	//   ....[53]....
        /*0710*/ 	.word	0xffffffff


	//   ....[54]....
        /*0714*/ 	.word	0xffffffff


	//   ....[55]....
        /*0718*/ 	.word	0xffffffff


	//   ....[56]....
        /*071c*/ 	.word	0xffffffff


	//   ....[57]....
        /*0720*/ 	.word	0xffffffff


	//   ....[58]....
        /*0724*/ 	.word	0xffffffff


	//   ....[59]....
        /*0728*/ 	.word	0xffffffff


	//   ....[60]....
        /*072c*/ 	.word	0xffffffff


	//   ....[61]....
        /*0730*/ 	.word	0xffffffff


	//   ....[62]....
        /*0734*/ 	.word	0xffffffff


	//   ....[63]....
        /*0738*/ 	.word	0xffffffff


	//   ....[64]....
        /*073c*/ 	.word	0xffffffff


	//   ....[65]....
        /*0740*/ 	.word	0xffffffff


	//   ....[66]....
        /*0744*/ 	.word	0xffffffff


	//   ....[67]....
        /*0748*/ 	.word	0xffffffff


	//   ....[68]....
        /*074c*/ 	.word	0xffffffff


	//   ....[69]....
        /*0750*/ 	.word	0xffffffff


	//   ....[70]....
        /*0754*/ 	.word	0xffffffff


	//   ....[71]....
        /*0758*/ 	.word	0xffffffff


	//   ....[72]....
        /*075c*/ 	.word	0xffffffff


	//   ....[73]....
        /*0760*/ 	.word	0xffffffff


	//   ....[74]....
        /*0764*/ 	.word	0xffffffff


	//   ....[75]....
        /*0768*/ 	.word	0xffffffff


	//   ....[76]....
        /*076c*/ 	.word	0xffffffff


	//   ....[77]....
        /*0770*/ 	.word	0xffffffff


	//   ....[78]....
        /*0774*/ 	.word	0xffffffff


	//   ....[79]....
        /*0778*/ 	.word	0xffffffff


	//   ....[80]....
        /*077c*/ 	.word	0xffffffff


	//   ....[81]....
        /*0780*/ 	.word	0xffffffff


	//   ....[82]....
        /*0784*/ 	.word	0xffffffff


	//   ....[83]....
        /*0788*/ 	.word	0xffffffff


	//   ....[84]....
        /*078c*/ 	.word	0xffffffff


	//   ....[85]....
        /*0790*/ 	.word	0xffffffff


	//   ....[86]....
        /*0794*/ 	.word	0xffffffff


	//   ....[87]....
        /*0798*/ 	.word	0xffffffff


	//   ....[88]....
        /*079c*/ 	.word	0xffffffff


	//   ....[89]....
        /*07a0*/ 	.word	0xffffffff


	//   ....[90]....
        /*07a4*/ 	.word	0xffffffff


	//   ....[91]....
        /*07a8*/ 	.word	0xffffffff


	//   ....[92]....
        /*07ac*/ 	.word	0xffffffff


	//   ....[93]....
        /*07b0*/ 	.word	0xffffffff


	//   ....[94]....
        /*07b4*/ 	.word	0xffffffff


	//   ....[95]....
        /*07b8*/ 	.word	0xffffffff


	//   ....[96]....
        /*07bc*/ 	.word	0xffffffff


	//   ....[97]....
        /*07c0*/ 	.word	0xffffffff


	//   ....[98]....
        /*07c4*/ 	.word	0xffffffff


	//   ....[99]....
        /*07c8*/ 	.word	0xffffffff


	//   ....[100]....
        /*07cc*/ 	.word	0xffffffff


	//   ....[101]....
        /*07d0*/ 	.word	0xffffffff


	//   ....[102]....
        /*07d4*/ 	.word	0xffffffff


	//   ....[103]....
        /*07d8*/ 	.word	0xffffffff


	//   ....[104]....
        /*07dc*/ 	.word	0xffffffff


	//   ....[105]....
        /*07e0*/ 	.word	0xffffffff


	//   ....[106]....
        /*07e4*/ 	.word	0xffffffff


	//   ....[107]....
        /*07e8*/ 	.word	0xffffffff


	//   ....[108]....
        /*07ec*/ 	.word	0xffffffff


	//   ....[109]....
        /*07f0*/ 	.word	0xffffffff


	//   ....[110]....
        /*07f4*/ 	.word	0xffffffff


	//   ....[111]....
        /*07f8*/ 	.word	0xffffffff


	//   ....[112]....
        /*07fc*/ 	.word	0xffffffff


	//   ....[113]....
        /*0800*/ 	.word	0xffffffff


	//   ....[114]....
        /*0804*/ 	.word	0xffffffff


	//   ....[115]....
        /*0808*/ 	.word	0xffffffff


	//   ....[116]....
        /*080c*/ 	.word	0xffffffff


	//   ....[117]....
        /*0810*/ 	.word	0xffffffff


	//   ....[118]....
        /*0814*/ 	.word	0xffffffff


	//   ....[119]....
        /*0818*/ 	.word	0xffffffff


	//   ....[120]....
        /*081c*/ 	.word	0xffffffff


	//   ....[121]....
        /*0820*/ 	.word	0xffffffff


	//   ....[122]....
        /*0824*/ 	.word	0xffffffff


	//   ....[123]....
        /*0828*/ 	.word	0xffffffff


	//   ....[124]....
        /*082c*/ 	.word	0xffffffff


	//   ....[125]....
        /*0830*/ 	.word	0xffffffff


	//   ....[126]....
        /*0834*/ 	.word	0xffffffff


	//   ....[127]....
        /*0838*/ 	.word	0xffffffff


	//   ....[128]....
        /*083c*/ 	.word	0xffffffff


	//   ....[129]....
        /*0840*/ 	.word	0xffffffff


	//   ....[130]....
        /*0844*/ 	.word	0xffffffff


	//   ....[131]....
        /*0848*/ 	.word	0xffffffff


	//   ....[132]....
        /*084c*/ 	.word	0xffffffff


	//   ....[133]....
        /*0850*/ 	.word	0xffffffff


	//   ....[134]....
        /*0854*/ 	.word	0xffffffff


	//   ....[135]....
        /*0858*/ 	.word	0xffffffff


	//   ....[136]....
        /*085c*/ 	.word	0xffffffff


	//   ....[137]....
        /*0860*/ 	.word	0xffffffff


	//   ....[138]....
        /*0864*/ 	.word	0xffffffff


	//   ....[139]....
        /*0868*/ 	.word	0xffffffff


	//   ....[140]....
        /*086c*/ 	.word	0xffffffff


	//   ....[141]....
        /*0870*/ 	.word	0xffffffff


	//   ....[142]....
        /*0874*/ 	.word	0xffffffff


	//   ....[143]....
        /*0878*/ 	.word	0xffffffff


	//   ....[144]....
        /*087c*/ 	.word	0xffffffff


	//   ....[145]....
        /*0880*/ 	.word	0xffffffff


	//   ....[146]....
        /*0884*/ 	.word	0xffffffff


	//   ....[147]....
        /*0888*/ 	.word	0xffffffff


	//   ....[148]....
        /*088c*/ 	.word	0xffffffff


	//   ....[149]....
        /*0890*/ 	.word	0xffffffff


	//   ....[150]....
        /*0894*/ 	.word	0xffffffff


	//   ....[151]....
        /*0898*/ 	.word	0xffffffff


	//   ....[152]....
        /*089c*/ 	.word	0xffffffff


	//   ....[153]....
        /*08a0*/ 	.word	0xffffffff


	//   ....[154]....
        /*08a4*/ 	.word	0xffffffff


	//   ....[155]....
        /*08a8*/ 	.word	0xffffffff


	//   ....[156]....
        /*08ac*/ 	.word	0xffffffff


	//   ....[157]....
        /*08b0*/ 	.word	0xffffffff


	//   ....[158]....
        /*08b4*/ 	.word	0xffffffff


	//   ....[159]....
        /*08b8*/ 	.word	0xffffffff


	//   ....[160]....
        /*08bc*/ 	.word	0xffffffff


	//   ....[161]....
        /*08c0*/ 	.word	0xffffffff


	//   ....[162]....
        /*08c4*/ 	.word	0xffffffff


	//   ....[163]....
        /*08c8*/ 	.word	0xffffffff


	//   ....[164]....
        /*08cc*/ 	.word	0xffffffff


	//   ....[165]....
        /*08d0*/ 	.word	0xffffffff


	//   ....[166]....
        /*08d4*/ 	.word	0xffffffff


	//   ....[167]....
        /*08d8*/ 	.word	0xffffffff


	//   ....[168]....
        /*08dc*/ 	.word	0xffffffff


	//   ....[169]....
        /*08e0*/ 	.word	0xffffffff


	//   ....[170]....
        /*08e4*/ 	.word	0xffffffff


	//   ....[171]....
        /*08e8*/ 	.word	0xffffffff


	//   ....[172]....
        /*08ec*/ 	.word	0xffffffff


	//   ....[173]....
        /*08f0*/ 	.word	0xffffffff


	//   ....[174]....
        /*08f4*/ 	.word	0xffffffff


	//   ....[175]....
        /*08f8*/ 	.word	0xffffffff


	//   ....[176]....
        /*08fc*/ 	.word	0xffffffff


	//   ....[177]....
        /*0900*/ 	.word	0xffffffff


	//   ....[178]....
        /*0904*/ 	.word	0xffffffff


	//   ....[179]....
        /*0908*/ 	.word	0xffffffff


	//   ....[180]....
        /*090c*/ 	.word	0xffffffff


	//   ....[181]....
        /*0910*/ 	.word	0xffffffff


	//   ....[182]....
        /*0914*/ 	.word	0xffffffff


	//   ....[183]....
        /*0918*/ 	.word	0xffffffff


	//   ....[184]....
        /*091c*/ 	.word	0xffffffff


	//   ....[185]....
        /*0920*/ 	.word	0xffffffff


	//   ....[186]....
        /*0924*/ 	.word	0xffffffff


	//   ....[187]....
        /*0928*/ 	.word	0xffffffff


	//   ....[188]....
        /*092c*/ 	.word	0xffffffff


	//   ....[189]....
        /*0930*/ 	.word	0xffffffff


	//   ....[190]....
        /*0934*/ 	.word	0xffffffff


	//   ....[191]....
        /*0938*/ 	.word	0xffffffff


	//   ....[192]....
        /*093c*/ 	.word	0xffffffff


	//   ....[193]....
        /*0940*/ 	.word	0xffffffff


	//   ....[194]....
        /*0944*/ 	.word	0xffffffff


	//   ....[195]....
        /*0948*/ 	.word	0x0500000f


	//   ....[196]....
        /*094c*/ 	.word	0x0500000f


	//   ....[197]....
        /*0950*/ 	.word	0x0500000f


	//   ....[198]....
        /*0954*/ 	.word	0x0500000f


	//   ....[199]....
        /*0958*/ 	.word	0x0500000f


	//   ....[200]....
        /*095c*/ 	.word	0x0500000f


	//   ....[201]....
        /*0960*/ 	.word	0x0500000f


	//   ....[202]....
        /*0964*/ 	.word	0x0500000f


	//   ....[203]....
        /*0968*/ 	.word	0x0500000f


	//   ....[204]....
        /*096c*/ 	.word	0x0500000f


	//   ....[205]....
        /*0970*/ 	.word	0x0500000f


	//   ....[206]....
        /*0974*/ 	.word	0x0500000f


	//   ....[207]....
        /*0978*/ 	.word	0x0500000f


	//   ....[208]....
        /*097c*/ 	.word	0x0500000f


	//   ....[209]....
        /*0980*/ 	.word	0x0500000f


	//   ....[210]....
        /*0984*/ 	.word	0x0500000f


	//   ....[211]....
        /*0988*/ 	.word	0x0500000f


	//   ....[212]....
        /*098c*/ 	.word	0x0500000f


	//   ....[213]....
        /*0990*/ 	.word	0x0500000f


	//   ....[214]....
        /*0994*/ 	.word	0x0500000f


	//   ....[215]....
        /*0998*/ 	.word	0x0500000f


	//   ....[216]....
        /*099c*/ 	.word	0x0500000f


	//   ....[217]....
        /*09a0*/ 	.word	0x0500000f


	//   ....[218]....
        /*09a4*/ 	.word	0x0500000f


	//   ....[219]....
        /*09a8*/ 	.word	0x0500000f


	//   ....[220]....
        /*09ac*/ 	.word	0x0500000f


	//   ....[221]....
        /*09b0*/ 	.word	0x0500000f


	//   ....[222]....
        /*09b4*/ 	.word	0x0500000f


	//   ....[223]....
        /*09b8*/ 	.word	0x0500000f


	//   ....[224]....
        /*09bc*/ 	.word	0x0500000f


	//   ....[225]....
        /*09c0*/ 	.word	0x0500000f


	//   ....[226]....
        /*09c4*/ 	.word	0x0500000f


	//   ....[227]....
        /*09c8*/ 	.word	0x0500000f


	//   ....[228]....
        /*09cc*/ 	.word	0x0500000f


	//   ....[229]....
        /*09d0*/ 	.word	0x0500000f


	//   ....[230]....
        /*09d4*/ 	.word	0x0500000f


	//   ....[231]....
        /*09d8*/ 	.word	0x0500000f


	//   ....[232]....
        /*09dc*/ 	.word	0x0500000f


	//   ....[233]....
        /*09e0*/ 	.word	0x0500000f


	//   ....[234]....
        /*09e4*/ 	.word	0x0500000f


	//   ....[235]....
        /*09e8*/ 	.word	0x0500000f


	//   ....[236]....
        /*09ec*/ 	.word	0x0500000f


	//   ....[237]....
        /*09f0*/ 	.word	0x0500000f


	//   ....[238]....
        /*09f4*/ 	.word	0x0500000f


	//   ....[239]....
        /*09f8*/ 	.word	0x0500000f


	//   ....[240]....
        /*09fc*/ 	.word	0x0500000f


	//   ....[241]....
        /*0a00*/ 	.word	0x0500000f


	//   ....[242]....
        /*0a04*/ 	.word	0x0500000f


	//   ....[243]....
        /*0a08*/ 	.word	0x0500000f


	//   ....[244]....
        /*0a0c*/ 	.word	0x0500000f


	//   ....[245]....
        /*0a10*/ 	.word	0x0500000f


	//   ....[246]....
        /*0a14*/ 	.word	0x0500000f


	//   ....[247]....
        /*0a18*/ 	.word	0x0500000f


	//   ....[248]....
        /*0a1c*/ 	.word	0x0500000f


	//   ....[249]....
        /*0a20*/ 	.word	0x0500000f


	//   ....[250]....
        /*0a24*/ 	.word	0x0500000f


	//   ....[251]....
        /*0a28*/ 	.word	0x0500000f


	//   ....[252]....
        /*0a2c*/ 	.word	0x0500000f


	//   ....[253]....
        /*0a30*/ 	.word	0x0500000f


	//   ....[254]....
        /*0a34*/ 	.word	0x0500000f


	//   ....[255]....
        /*0a38*/ 	.word	0x0500000f


	//   ....[0]....
        /*0a3c*/ 	.word	0x0500000f


	//   ....[1]....
        /*0a40*/ 	.word	0x0500000f


	//   ....[2]....
        /*0a44*/ 	.word	0x0500000f


	//   ....[3]....
        /*0a48*/ 	.word	0x0500000f


	//   ....[4]....
        /*0a4c*/ 	.word	0x0500000f


	//   ....[5]....
        /*0a50*/ 	.word	0x0500000f


	//   ....[6]....
        /*0a54*/ 	.word	0x0500000f


	//   ....[7]....
        /*0a58*/ 	.word	0x0500000f


	//   ....[8]....
        /*0a5c*/ 	.word	0x0500000f


	//   ....[9]....
        /*0a60*/ 	.word	0x0500000f


	//   ....[10]....
        /*0a64*/ 	.word	0x0500000f


	//   ....[11]....
        /*0a68*/ 	.word	0x0500000f


	//   ....[12]....
        /*0a6c*/ 	.word	0x0500000f


	//   ....[13]....
        /*0a70*/ 	.word	0x0500000f


	//   ....[14]....
        /*0a74*/ 	.word	0x0500000f


	//   ....[15]....
        /*0a78*/ 	.word	0x0500000f


	//   ....[16]....
        /*0a7c*/ 	.word	0x0500000f


	//   ....[17]....
        /*0a80*/ 	.word	0x0500000f


	//   ....[18]....
        /*0a84*/ 	.word	0x0500000f


	//   ....[19]....
        /*0a88*/ 	.word	0x0500000f


	//   ....[20]....
        /*0a8c*/ 	.word	0x0500000f


	//   ....[21]....
        /*0a90*/ 	.word	0x0500000f


	//   ....[22]....
        /*0a94*/ 	.word	0x0500000f


	//   ....[23]....
        /*0a98*/ 	.word	0x0500000f


	//   ....[24]....
        /*0a9c*/ 	.word	0x0500000f


	//   ....[25]....
        /*0aa0*/ 	.word	0x0500000f


	//   ....[26]....
        /*0aa4*/ 	.word	0x0500000f


	//   ....[27]....
        /*0aa8*/ 	.word	0x0500000f


	//   ....[28]....
        /*0aac*/ 	.word	0x0500000f


	//   ....[29]....
        /*0ab0*/ 	.word	0x0500000f


	//   ....[30]....
        /*0ab4*/ 	.word	0x0500000f


	//   ....[31]....
        /*0ab8*/ 	.word	0x0500000f


	//   ....[32]....
        /*0abc*/ 	.word	0x0500000f


	//   ....[33]....
        /*0ac0*/ 	.word	0x0500000f


	//   ....[34]....
        /*0ac4*/ 	.word	0x0500000f


	//   ....[35]....
        /*0ac8*/ 	.word	0x0500000f


	//   ....[36]....
        /*0acc*/ 	.word	0x0500000f


	//   ....[37]....
        /*0ad0*/ 	.word	0x0500000f


	//   ....[38]....
        /*0ad4*/ 	.word	0x0500000f


	//   ....[39]....
        /*0ad8*/ 	.word	0x0500000f


	//   ....[40]....
        /*0adc*/ 	.word	0x0500000f


	//   ....[41]....
        /*0ae0*/ 	.word	0x0500000f


	//   ....[42]....
        /*0ae4*/ 	.word	0x0500000f


	//   ....[43]....
        /*0ae8*/ 	.word	0x0500000f


	//   ....[44]....
        /*0aec*/ 	.word	0x0500000f


	//   ....[45]....
        /*0af0*/ 	.word	0x0500000f


	//   ....[46]....
        /*0af4*/ 	.word	0x0500000f


	//   ....[47]....
        /*0af8*/ 	.word	0x0500000f


	//   ....[48]....
        /*0afc*/ 	.word	0x0500000f


	//   ....[49]....
        /*0b00*/ 	.word	0x0500000f


	//   ....[50]....
        /*0b04*/ 	.word	0x0500000f


	//   ....[51]....
        /*0b08*/ 	.word	0x0500000f


	//   ....[52]....
        /*0b0c*/ 	.word	0x0500000f


	//   ....[53]....
        /*0b10*/ 	.word	0x0500000f


	//   ....[54]....
        /*0b14*/ 	.word	0x0500000f


	//   ....[55]....
        /*0b18*/ 	.word	0x0500000f


	//   ....[56]....
        /*0b1c*/ 	.word	0x0500000f


	//   ....[57]....
        /*0b20*/ 	.word	0x0500000f


	//   ....[58]....
        /*0b24*/ 	.word	0x0500000f


	//   ....[59]....
        /*0b28*/ 	.word	0x0500000f


	//   ....[60]....
        /*0b2c*/ 	.word	0x0500000f


	//   ....[61]....
        /*0b30*/ 	.word	0x0500000f


	//   ....[62]....
        /*0b34*/ 	.word	0x0500000f


	//   ....[63]....
        /*0b38*/ 	.word	0x0500000f


	//   ....[64]....
        /*0b3c*/ 	.word	0x0500000f


	//   ....[65]....
        /*0b40*/ 	.word	0x0500000f


	//   ....[66]....
        /*0b44*/ 	.word	0x0500000f


	//   ....[67]....
        /*0b48*/ 	.word	0x0500000f


	//   ....[68]....
        /*0b4c*/ 	.word	0x0500000f


	//   ....[69]....
        /*0b50*/ 	.word	0x0500000f


	//   ....[70]....
        /*0b54*/ 	.word	0x0500000f


	//   ....[71]....
        /*0b58*/ 	.word	0x0500000f


	//   ....[72]....
        /*0b5c*/ 	.word	0x0500000f


	//   ....[73]....
        /*0b60*/ 	.word	0x0500000f


	//   ....[74]....
        /*0b64*/ 	.word	0x0500000f


	//   ....[75]....
        /*0b68*/ 	.word	0x0500000f


	//   ....[76]....
        /*0b6c*/ 	.word	0x0500000f


	//   ....[77]....
        /*0b70*/ 	.word	0x0500000f


	//   ....[78]....
        /*0b74*/ 	.word	0x0500000f


	//   ....[79]....
        /*0b78*/ 	.word	0x0500000f


	//   ....[80]....
        /*0b7c*/ 	.word	0x0500000f


	//   ....[81]....
        /*0b80*/ 	.word	0x0500000f


	//   ....[82]....
        /*0b84*/ 	.word	0x0500000f


	//   ....[83]....
        /*0b88*/ 	.word	0x0500000f


	//----- nvinfo : EIATTR_COOP_GROUP_INSTR_OFFSETS
	.align		4
.L_150:
        /*0b8c*/ 	.byte	0x04, 0x28
        /*0b8e*/ 	.short	(.L_152 - .L_151)


	//   ....[0]....
.L_151:
        /*0b90*/ 	.word	0x00000070


	//   ....[1]....
        /*0b94*/ 	.word	0x00000140


	//   ....[2]....
        /*0b98*/ 	.word	0x00000190


	//   ....[3]....
        /*0b9c*/ 	.word	0x000003c0


	//   ....[4]....
        /*0ba0*/ 	.word	0x00000520


	//   ....[5]....
        /*0ba4*/ 	.word	0x00000640


	//   ....[6]....
        /*0ba8*/ 	.word	0x000007a0


	//   ....[7]....
        /*0bac*/ 	.word	0x00003410


	//   ....[8]....
        /*0bb0*/ 	.word	0x00003420


	//   ....[9]....
        /*0bb4*/ 	.word	0x00006070


	//   ....[10]....
        /*0bb8*/ 	.word	0x00006080


	//   ....[11]....
        /*0bbc*/ 	.word	0x000095b0


	//   ....[12]....
        /*0bc0*/ 	.word	0x000095c0


	//   ....[13]....
        /*0bc4*/ 	.word	0x0000c440


	//   ....[14]....
        /*0bc8*/ 	.word	0x0000c450


	//   ....[15]....
        /*0bcc*/ 	.word	0x0000f550


	//   ....[16]....
        /*0bd0*/ 	.word	0x0000f560


	//   ....[17]....
        /*0bd4*/ 	.word	0x0000f810


	//   ....[18]....
        /*0bd8*/ 	.word	0x0000f820


	//   ....[19]....
        /*0bdc*/ 	.word	0x0000fdd0


	//   ....[20]....
        /*0be0*/ 	.word	0x0000fdf0


	//   ....[21]....
        /*0be4*/ 	.word	0x00010030


	//   ....[22]....
        /*0be8*/ 	.word	0x00010050


	//   ....[23]....
        /*0bec*/ 	.word	0x00010840


	//   ....[24]....
        /*0bf0*/ 	.word	0x00011060


	//   ....[25]....
        /*0bf4*/ 	.word	0x00011070


	//   ....[26]....
        /*0bf8*/ 	.word	0x00011080


	//   ....[27]....
        /*0bfc*/ 	.word	0x00011090


	//   ....[28]....
        /*0c00*/ 	.word	0x000146a0


	//   ....[29]....
        /*0c04*/ 	.word	0x000146b0


	//   ....[30]....
        /*0c08*/ 	.word	0x000146c0


	//   ....[31]....
        /*0c0c*/ 	.word	0x000146d0


	//   ....[32]....
        /*0c10*/ 	.word	0x0001a310


	//   ....[33]....
        /*0c14*/ 	.word	0x0001a350


	//   ....[34]....
        /*0c18*/ 	.word	0x0001aa00


	//   ....[35]....
        /*0c1c*/ 	.word	0x0001aab0


	//   ....[36]....
        /*0c20*/ 	.word	0x0001e230


	//   ....[37]....
        /*0c24*/ 	.word	0x0001e280


	//   ....[38]....
        /*0c28*/ 	.word	0x0001e660


	//   ....[39]....
        /*0c2c*/ 	.word	0x0001e680


	//   ....[40]....
        /*0c30*/ 	.word	0x00020380


	//   ....[41]....
        /*0c34*/ 	.word	0x000203e0


	//   ....[42]....
        /*0c38*/ 	.word	0x00020400


	//   ....[43]....
        /*0c3c*/ 	.word	0x00020420


	//   ....[44]....
        /*0c40*/ 	.word	0x000216b0


	//   ....[45]....
        /*0c44*/ 	.word	0x00021710


	//   ....[46]....
        /*0c48*/ 	.word	0x00021740


	//   ....[47]....
        /*0c4c*/ 	.word	0x00021770


	//   ....[48]....
        /*0c50*/ 	.word	0x000217a0


	//   ....[49]....
        /*0c54*/ 	.word	0x000217d0


	//   ....[50]....
        /*0c58*/ 	.word	0x00021800


	//   ....[51]....
        /*0c5c*/ 	.word	0x00021830


	//   ....[52]....
        /*0c60*/ 	.word	0x00021860


	//   ....[53]....
        /*0c64*/ 	.word	0x00021890


	//   ....[54]....
        /*0c68*/ 	.word	0x000218c0


	//   ....[55]....
        /*0c6c*/ 	.word	0x000218f0


	//   ....[56]....
        /*0c70*/ 	.word	0x00021920


	//   ....[57]....
        /*0c74*/ 	.word	0x00021950


	//   ....[58]....
        /*0c78*/ 	.word	0x00021980


	//   ....[59]....
        /*0c7c*/ 	.word	0x000219b0


	//   ....[60]....
        /*0c80*/ 	.word	0x000219e0


	//   ....[61]....
        /*0c84*/ 	.word	0x00021a10


	//   ....[62]....
        /*0c88*/ 	.word	0x00021a40


	//   ....[63]....
        /*0c8c*/ 	.word	0x00021a70


	//   ....[64]....
        /*0c90*/ 	.word	0x00021aa0


	//   ....[65]....
        /*0c94*/ 	.word	0x00021ad0


	//   ....[66]....
        /*0c98*/ 	.word	0x00021b00


	//   ....[67]....
        /*0c9c*/ 	.word	0x00021b30


	//   ....[68]....
        /*0ca0*/ 	.word	0x00021b60


	//   ....[69]....
        /*0ca4*/ 	.word	0x00021b90


	//   ....[70]....
        /*0ca8*/ 	.word	0x00021bc0


	//   ....[71]....
        /*0cac*/ 	.word	0x00021bf0


	//   ....[72]....
        /*0cb0*/ 	.word	0x00021c20


	//   ....[73]....
        /*0cb4*/ 	.word	0x00021c50


	//   ....[74]....
        /*0cb8*/ 	.word	0x00021c60


	//   ....[75]....
        /*0cbc*/ 	.word	0x00021c80


	//   ....[76]....
        /*0cc0*/ 	.word	0x00021ca0


	//   ....[77]....
        /*0cc4*/ 	.word	0x00021cb0


	//   ....[78]....
        /*0cc8*/ 	.word	0x00021ce0


	//   ....[79]....
        /*0ccc*/ 	.word	0x00021d00


	//   ....[80]....
        /*0cd0*/ 	.word	0x00021d30


	//   ....[81]....
        /*0cd4*/ 	.word	0x00021d50


	//   ....[82]....
        /*0cd8*/ 	.word	0x00021d70


	//   ....[83]....
        /*0cdc*/ 	.word	0x00021da0


	//   ....[84]....
        /*0ce0*/ 	.word	0x00021dd0


	//   ....[85]....
        /*0ce4*/ 	.word	0x00021df0


	//   ....[86]....
        /*0ce8*/ 	.word	0x00021e20


	//   ....[87]....
        /*0cec*/ 	.word	0x00021e50


	//   ....[88]....
        /*0cf0*/ 	.word	0x00021e80


	//   ....[89]....
        /*0cf4*/ 	.word	0x00021eb0


	//   ....[90]....
        /*0cf8*/ 	.word	0x00021ee0


	//   ....[91]....
        /*0cfc*/ 	.word	0x00021ef0


	//   ....[92]....
        /*0d00*/ 	.word	0x00022700


	//   ....[93]....
        /*0d04*/ 	.word	0x00022760


	//   ....[94]....
        /*0d08*/ 	.word	0x00022850


	//   ....[95]....
        /*0d0c*/ 	.word	0x00022880


	//   ....[96]....
        /*0d10*/ 	.word	0x00022ec0


	//   ....[97]....
        /*0d14*/ 	.word	0x00022ef0


	//   ....[98]....
        /*0d18*/ 	.word	0x00023030


	//   ....[99]....
        /*0d1c*/ 	.word	0x00023050


	//   ....[100]....
        /*0d20*/ 	.word	0x00023150


	//   ....[101]....
        /*0d24*/ 	.word	0x00023170


	//   ....[102]....
        /*0d28*/ 	.word	0x00023280


	//   ....[103]....
        /*0d2c*/ 	.word	0x000232a0


	//   ....[104]....
        /*0d30*/ 	.word	0x00023bc0


	//   ....[105]....
        /*0d34*/ 	.word	0x00023bd0


	//   ....[106]....
        /*0d38*/ 	.word	0x00023d30


	//   ....[107]....
        /*0d3c*/ 	.word	0x00023d40


	//   ....[108]....
        /*0d40*/ 	.word	0x00023e90


	//   ....[109]....
        /*0d44*/ 	.word	0x00023ea0


	//   ....[110]....
        /*0d48*/ 	.word	0x00023ff0


	//   ....[111]....
        /*0d4c*/ 	.word	0x00024000


	//   ....[112]....
        /*0d50*/ 	.word	0x000241a0


	//   ....[113]....
        /*0d54*/ 	.word	0x00024350


	//   ....[114]....
        /*0d58*/ 	.word	0x00024380


	//   ....[115]....
        /*0d5c*/ 	.word	0x000243b0


	//   ....[116]....
        /*0d60*/ 	.word	0x000243e0


	//   ....[117]....
        /*0d64*/ 	.word	0x00024410


	//   ....[118]....
        /*0d68*/ 	.word	0x00024440


	//   ....[119]....
        /*0d6c*/ 	.word	0x000245b0


	//   ....[120]....
        /*0d70*/ 	.word	0x000245e0


	//   ....[121]....
        /*0d74*/ 	.word	0x00024610


	//   ....[122]....
        /*0d78*/ 	.word	0x00024640


	//   ....[123]....
        /*0d7c*/ 	.word	0x00024670


	//   ....[124]....
        /*0d80*/ 	.word	0x000246a0


	//   ....[125]....
        /*0d84*/ 	.word	0x00024730


	//   ....[126]....
        /*0d88*/ 	.word	0x00024760


	//   ....[127]....
        /*0d8c*/ 	.word	0x000247e0


	//   ....[128]....
        /*0d90*/ 	.word	0x00025450


	//   ....[129]....
        /*0d94*/ 	.word	0x00027800


	//   ....[130]....
        /*0d98*/ 	.word	0x00027830


	//   ....[131]....
        /*0d9c*/ 	.word	0x00027970


	//   ....[132]....
        /*0da0*/ 	.word	0x00027980


	//   ....[133]....
        /*0da4*/ 	.word	0x00027a10


	//   ....[134]....
        /*0da8*/ 	.word	0x00027a20


	//   ....[135]....
        /*0dac*/ 	.word	0x00027a30


	//   ....[136]....
        /*0db0*/ 	.word	0x00027ac0


	//   ....[137]....
        /*0db4*/ 	.word	0x00027b60


	//   ....[138]....
        /*0db8*/ 	.word	0x00027b70


	//   ....[139]....
        /*0dbc*/ 	.word	0x00027fa0


	//   ....[140]....
        /*0dc0*/ 	.word	0x00027fe0


	//   ....[141]....
        /*0dc4*/ 	.word	0x00028010


	//   ....[142]....
        /*0dc8*/ 	.word	0x000280f0


	//   ....[143]....
        /*0dcc*/ 	.word	0x00028100


	//   ....[144]....
        /*0dd0*/ 	.word	0x00028190


	//   ....[145]....
        /*0dd4*/ 	.word	0x000281a0


	//   ....[146]....
        /*0dd8*/ 	.word	0x000281b0


	//   ....[147]....
        /*0ddc*/ 	.word	0x000281c0


	//   ....[148]....
        /*0de0*/ 	.word	0x000282a0


	//   ....[149]....
        /*0de4*/ 	.word	0x00028a60


	//   ....[150]....
        /*0de8*/ 	.word	0x00028a90


	//   ....[151]....
        /*0dec*/ 	.word	0x00028ab0


	//   ....[152]....
        /*0df0*/ 	.word	0x00028b70


	//   ....[153]....
        /*0df4*/ 	.word	0x00028b80


	//   ....[154]....
        /*0df8*/ 	.word	0x00028c20


	//   ....[155]....
        /*0dfc*/ 	.word	0x00028c30


	//   ....[156]....
        /*0e00*/ 	.word	0x00028c40


	//   ....[157]....
        /*0e04*/ 	.word	0x00029650


	//   ....[158]....
        /*0e08*/ 	.word	0x00029660


	//   ....[159]....
        /*0e0c*/ 	.word	0x00029670


	//   ....[160]....
        /*0e10*/ 	.word	0x000296b0


	//   ....[161]....
        /*0e14*/ 	.word	0x000296f0


	//   ....[162]....
        /*0e18*/ 	.word	0x00029700


	//   ....[163]....
        /*0e1c*/ 	.word	0x00029760


	//   ....[164]....
        /*0e20*/ 	.word	0x00029790


	//   ....[165]....
        /*0e24*/ 	.word	0x000297d0


	//   ....[166]....
        /*0e28*/ 	.word	0x00029830


	//   ....[167]....
        /*0e2c*/ 	.word	0x00029c60


	//   ....[168]....
        /*0e30*/ 	.word	0x00029c70


	//   ....[169]....
        /*0e34*/ 	.word	0x00029c80


	//   ....[170]....
        /*0e38*/ 	.word	0x00029c90


	//   ....[171]....
        /*0e3c*/ 	.word	0x00029ca0


	//   ....[172]....
        /*0e40*/ 	.word	0x00029d00


	//   ....[173]....
        /*0e44*/ 	.word	0x00029d10


	//   ....[174]....
        /*0e48*/ 	.word	0x00029d70


	//   ....[175]....
        /*0e4c*/ 	.word	0x00029da0


	//   ....[176]....
        /*0e50*/ 	.word	0x00029de0


	//   ....[177]....
        /*0e54*/ 	.word	0x0002b390


	//   ....[178]....
        /*0e58*/ 	.word	0x0002b3c0


	//   ....[179]....
        /*0e5c*/ 	.word	0x0002b400


	//   ....[180]....
        /*0e60*/ 	.word	0x0002b430


	//   ....[181]....
        /*0e64*/ 	.word	0x0002b460


	//   ....[182]....
        /*0e68*/ 	.word	0x0002b490


	//   ....[183]....
        /*0e6c*/ 	.word	0x0002b4c0


	//   ....[184]....
        /*0e70*/ 	.word	0x0002b4f0


	//   ....[185]....
        /*0e74*/ 	.word	0x0002b670


	//   ....[186]....
        /*0e78*/ 	.word	0x0002b6a0


	//   ....[187]....
        /*0e7c*/ 	.word	0x0002b6d0


	//   ....[188]....
        /*0e80*/ 	.word	0x0002b700


	//   ....[189]....
        /*0e84*/ 	.word	0x0002b730


	//   ....[190]....
        /*0e88*/ 	.word	0x0002b760


	//   ....[191]....
        /*0e8c*/ 	.word	0x0002b820


	//   ....[192]....
        /*0e90*/ 	.word	0x0002b840


	//   ....[193]....
        /*0e94*/ 	.word	0x0002b8b0


	//   ....[194]....
        /*0e98*/ 	.word	0x0002bd40


	//   ....[195]....
        /*0e9c*/ 	.word	0x0002c0e0


	//   ....[196]....
        /*0ea0*/ 	.word	0x0002c170


	//   ....[197]....
        /*0ea4*/ 	.word	0x0002c210


	//   ....[198]....
        /*0ea8*/ 	.word	0x0002c2a0


	//   ....[199]....
        /*0eac*/ 	.word	0x0002c390


	//   ....[200]....
        /*0eb0*/ 	.word	0x0002c420


	//   ....[201]....
        /*0eb4*/ 	.word	0x0002c4c0


	//   ....[202]....
        /*0eb8*/ 	.word	0x0002c550


	//   ....[203]....
        /*0ebc*/ 	.word	0x0002c640


	//   ....[204]....
        /*0ec0*/ 	.word	0x0002c6d0


	//   ....[205]....
        /*0ec4*/ 	.word	0x0002c770


	//   ....[206]....
        /*0ec8*/ 	.word	0x0002c800


	//   ....[207]....
        /*0ecc*/ 	.word	0x0002c8e0


	//   ....[208]....
        /*0ed0*/ 	.word	0x0002c990


	//   ....[209]....
        /*0ed4*/ 	.word	0x0002ca20


	//   ....[210]....
        /*0ed8*/ 	.word	0x0002ca70


	//   ....[211]....
        /*0edc*/ 	.word	0x0002cac0


	//   ....[212]....
        /*0ee0*/ 	.word	0x0002cba0


	//   ....[213]....
        /*0ee4*/ 	.word	0x0002cc30


	//   ....[214]....
        /*0ee8*/ 	.word	0x0002cc80


	//   ....[215]....
        /*0eec*/ 	.word	0x0002ccd0


	//   ....[216]....
        /*0ef0*/ 	.word	0x0002cf30


	//   ....[217]....
        /*0ef4*/ 	.word	0x0002d060


	//   ....[218]....
        /*0ef8*/ 	.word	0x0002d180


	//   ....[219]....
        /*0efc*/ 	.word	0x0002d2a0


	//   ....[220]....
        /*0f00*/ 	.word	0x0002d350


	//   ....[221]....
        /*0f04*/ 	.word	0x0002d3d0


	//   ....[222]....
        /*0f08*/ 	.word	0x0002d430


	//   ....[223]....
        /*0f0c*/ 	.word	0x0002d4b0


	//   ....[224]....
        /*0f10*/ 	.word	0x0002d510


	//   ....[225]....
        /*0f14*/ 	.word	0x0002d590


	//   ....[226]....
        /*0f18*/ 	.word	0x0002d5f0


	//   ....[227]....
        /*0f1c*/ 	.word	0x0002d670


	//   ....[228]....
        /*0f20*/ 	.word	0x0002d6d0


	//   ....[229]....
        /*0f24*/ 	.word	0x0002d750


	//   ....[230]....
        /*0f28*/ 	.word	0x0002d7b0


	//   ....[231]....
        /*0f2c*/ 	.word	0x0002d810


	//   ....[232]....
        /*0f30*/ 	.word	0x0002d870


	//   ....[233]....
        /*0f34*/ 	.word	0x0002d8d0


	//   ....[234]....
        /*0f38*/ 	.word	0x0002d930


	//   ....[235]....
        /*0f3c*/ 	.word	0x0002d990


	//   ....[236]....
        /*0f40*/ 	.word	0x0002d9f0


	//   ....[237]....
        /*0f44*/ 	.word	0x0002da60


	//   ....[238]....
        /*0f48*/ 	.word	0x0002dac0


	//   ....[239]....
        /*0f4c*/ 	.word	0x0002db50


	//   ....[240]....
        /*0f50*/ 	.word	0x0002dbb0


	//   ....[241]....
        /*0f54*/ 	.word	0x0002dc10


	//   ....[242]....
        /*0f58*/ 	.word	0x0002dc70


	//   ....[243]....
        /*0f5c*/ 	.word	0x0002dd10


	//   ....[244]....
        /*0f60*/ 	.word	0x0002dd70


	//   ....[245]....
        /*0f64*/ 	.word	0x0002de00


	//   ....[246]....
        /*0f68*/ 	.word	0x0002de60


	//   ....[247]....
        /*0f6c*/ 	.word	0x0002dee0


	//   ....[248]....
        /*0f70*/ 	.word	0x0002df40


	//   ....[249]....
        /*0f74*/ 	.word	0x0002dfa0


	//   ....[250]....
        /*0f78*/ 	.word	0x0002e000


	//   ....[251]....
        /*0f7c*/ 	.word	0x0002e080


	//   ....[252]....
        /*0f80*/ 	.word	0x0002e0e0


	//   ....[253]....
        /*0f84*/ 	.word	0x0002e160


	//   ....[254]....
        /*0f88*/ 	.word	0x0002e1c0


	//   ....[255]....
        /*0f8c*/ 	.word	0x0002e220


	//   ....[0]....
        /*0f90*/ 	.word	0x0002e280


	//   ....[1]....
        /*0f94*/ 	.word	0x0002e2f0


	//   ....[2]....
        /*0f98*/ 	.word	0x0002e350


	//   ....[3]....
        /*0f9c*/ 	.word	0x0002e3d0


	//   ....[4]....
        /*0fa0*/ 	.word	0x0002e430


	//   ....[5]....
        /*0fa4*/ 	.word	0x0002e4a0


	//   ....[6]....
        /*0fa8*/ 	.word	0x0002e510


	//   ....[7]....
        /*0fac*/ 	.word	0x0002e580


	//   ....[8]....
        /*0fb0*/ 	.word	0x0002e6d0


	//   ....[9]....
        /*0fb4*/ 	.word	0x0002e720


	//   ....[10]....
        /*0fb8*/ 	.word	0x0002e7b0


	//   ....[11]....
        /*0fbc*/ 	.word	0x0002e840


	//   ....[12]....
        /*0fc0*/ 	.word	0x0002e8d0


	//   ....[13]....
        /*0fc4*/ 	.word	0x0002e960


	//   ....[14]....
        /*0fc8*/ 	.word	0x0002e9f0


	//   ....[15]....
        /*0fcc*/ 	.word	0x0002ea80


	//   ....[16]....
        /*0fd0*/ 	.word	0x0002eb40


	//   ....[17]....
        /*0fd4*/ 	.word	0x0002ee20


	//   ....[18]....
        /*0fd8*/ 	.word	0x0002ef20


	//   ....[19]....
        /*0fdc*/ 	.word	0x0002efe0


	//   ....[20]....
        /*0fe0*/ 	.word	0x0002f170


	//   ....[21]....
        /*0fe4*/ 	.word	0x0002f200


	//   ....[22]....
        /*0fe8*/ 	.word	0x0002f260


	//   ....[23]....
        /*0fec*/ 	.word	0x0002f360


	//   ....[24]....
        /*0ff0*/ 	.word	0x0002f3c0


	//   ....[25]....
        /*0ff4*/ 	.word	0x0002f490


	//   ....[26]....
        /*0ff8*/ 	.word	0x0002f550


	//   ....[27]....
        /*0ffc*/ 	.word	0x0002f660


	//   ....[28]....
        /*1000*/ 	.word	0x0002f780


	//   ....[29]....
        /*1004*/ 	.word	0x0002f840


	//   ....[30]....
        /*1008*/ 	.word	0x0002f990


	//   ....[31]....
        /*100c*/ 	.word	0x0002f9e0


	//   ....[32]....
        /*1010*/ 	.word	0x0002fae0


	//   ....[33]....
        /*1014*/ 	.word	0x0002fb90


	//   ....[34]....
        /*1018*/ 	.word	0x0002fbf0


	//   ....[35]....
        /*101c*/ 	.word	0x0002fcd0


	//   ....[36]....
        /*1020*/ 	.word	0x0002fd80


	//   ....[37]....
        /*1024*/ 	.word	0x0002fe50


	//   ....[38]....
        /*1028*/ 	.word	0x0002ff10


	//   ....[39]....
        /*102c*/ 	.word	0x0002ff70


	//   ....[40]....
        /*1030*/ 	.word	0x0002ffd0


	//   ....[41]....
        /*1034*/ 	.word	0x000300f0


	//   ....[42]....
        /*1038*/ 	.word	0x00030150


	//   ....[43]....
        /*103c*/ 	.word	0x00030260


	//   ....[44]....
        /*1040*/ 	.word	0x000302c0


	//   ....[45]....
        /*1044*/ 	.word	0x000303c0


	//   ....[46]....
        /*1048*/ 	.word	0x000304f0


	//   ....[47]....
        /*104c*/ 	.word	0x00030580


	//   ....[48]....
        /*1050*/ 	.word	0x000305e0


	//   ....[49]....
        /*1054*/ 	.word	0x000306c0


	//   ....[50]....
        /*1058*/ 	.word	0x00030720


	//   ....[51]....
        /*105c*/ 	.word	0x000307f0


	//   ....[52]....
        /*1060*/ 	.word	0x00030850


	//   ....[53]....
        /*1064*/ 	.word	0x00030920


	//   ....[54]....
        /*1068*/ 	.word	0x00030980


	//   ....[55]....
        /*106c*/ 	.word	0x00030a50


	//   ....[56]....
        /*1070*/ 	.word	0x00030b40


	//   ....[57]....
        /*1074*/ 	.word	0x00030bd0


	//   ....[58]....
        /*1078*/ 	.word	0x00030c30


	//   ....[59]....
        /*107c*/ 	.word	0x00030d00


	//   ....[60]....
        /*1080*/ 	.word	0x00030d60


	//   ....[61]....
        /*1084*/ 	.word	0x00030e30


	//   ....[62]....
        /*1088*/ 	.word	0x00030e90


	//   ....[63]....
        /*108c*/ 	.word	0x00030f60


	//   ....[64]....
        /*1090*/ 	.word	0x00030fc0


	//   ....[65]....
        /*1094*/ 	.word	0x00031090


	//   ....[66]....
        /*1098*/ 	.word	0x00031260


	//   ....[67]....
        /*109c*/ 	.word	0x00031300


	//   ....[68]....
        /*10a0*/ 	.word	0x00031420


	//   ....[69]....
        /*10a4*/ 	.word	0x00031490


	//   ....[70]....
        /*10a8*/ 	.word	0x00031500


	//   ....[71]....
        /*10ac*/ 	.word	0x00031570


	//   ....[72]....
        /*10b0*/ 	.word	0x000315e0


	//   ....[73]....
        /*10b4*/ 	.word	0x00031660


	//   ....[74]....
        /*10b8*/ 	.word	0x000316f0


	//   ....[75]....
        /*10bc*/ 	.word	0x00031780


	//   ....[76]....
        /*10c0*/ 	.word	0x000317f0


	//   ....[77]....
        /*10c4*/ 	.word	0x00031860


	//   ....[78]....
        /*10c8*/ 	.word	0x000318d0


	//   ....[79]....
        /*10cc*/ 	.word	0x00031950


	//   ....[80]....
        /*10d0*/ 	.word	0x000319c0


	//   ....[81]....
        /*10d4*/ 	.word	0x00031a60


	//   ....[82]....
        /*10d8*/ 	.word	0x00031af0


	//   ....[83]....
        /*10dc*/ 	.word	0x00031c10


	//----- nvinfo : EIATTR_REG_RECONFIG
	.align		4
.L_152:
        /*10e0*/ 	.byte	0x01, 0x54
	.zero		2


	//----- nvinfo : EIATTR_SYSCALL_OFFSETS
	.align		4
        /*10e4*/ 	.byte	0x04, 0x46
        /*10e6*/ 	.short	(.L_154 - .L_153)


	//   ....[0]....
.L_153:
        /*10e8*/ 	.word	0x000019d0


	//   ....[1]....
        /*10ec*/ 	.word	0x00001b20


	//   ....[2]....
        /*10f0*/ 	.word	0x000109d0


	//   ....[3]....
        /*10f4*/ 	.word	0x00010f90


	//   ....[4]....
        /*10f8*/ 	.word	0x00026a80


	//   ....[5]....
        /*10fc*/ 	.word	0x00026bf0


	//   ....[6]....
        /*1100*/ 	.word	0x00026d40


	//   ....[7]....
        /*1104*/ 	.word	0x00026e80


	//   ....[8]....
        /*1108*/ 	.word	0x000286c0


	//----- nvinfo : EIATTR_MBARRIER_INSTR_OFFSETS
	.align		4
.L_154:
        /*110c*/ 	.byte	0x04, 0x39
        /*110e*/ 	.short	(.L_156 - .L_155)


	//   ....[0]....
.L_155:
        /*1110*/ 	.word	0x00000270
        /*1114*/ 	.word	0x000000ff
        /*1118*/ 	.word	0x00033400
        /*111c*/ 	.short	0x0100
        /*111e*/ 	.byte	0x08
	.zero		1


	//   ....[1]....
        /*1120*/ 	.word	0x00000280
        /*1124*/ 	.word	0x000000ff
        /*1128*/ 	.word	0x00033420
        /*112c*/ 	.short	0x0100
        /*112e*/ 	.byte	0x08
	.zero		1


	//   ....[2]....
        /*1130*/ 	.word	0x00000370
        /*1134*/ 	.word	0x000000ff
        /*1138*/ 	.word	0x00033430
        /*113c*/ 	.short	0x0100
        /*113e*/ 	.byte	0x08
	.zero		1


	//   ....[3]....
        /*1140*/ 	.word	0x00000380
        /*1144*/ 	.word	0x000000ff
        /*1148*/ 	.word	0x00033440
        /*114c*/ 	.short	0x0100
        /*114e*/ 	.byte	0x08
	.zero		1


	//   ....[4]....
        /*1150*/ 	.word	0x00000390
        /*1154*/ 	.word	0x000000ff
        /*1158*/ 	.word	0x00033438
        /*115c*/ 	.short	0x0100
        /*115e*/ 	.byte	0x08
	.zero		1


	//   ....[5]....
        /*1160*/ 	.word	0x000003a0
        /*1164*/ 	.word	0x000000ff
        /*1168*/ 	.word	0x00033448
        /*116c*/ 	.short	0x0100
        /*116e*/ 	.byte	0x08
	.zero		1


	//   ....[6]....
        /*1170*/ 	.word	0x000004d0
        /*1174*/ 	.word	0x000000ff
        /*1178*/ 	.word	0x00033450
        /*117c*/ 	.short	0x0100
        /*117e*/ 	.byte	0x08
	.zero		1


	//   ....[7]....
        /*1180*/ 	.word	0x000004e0
        /*1184*/ 	.word	0x000000ff
        /*1188*/ 	.word	0x00033460
        /*118c*/ 	.short	0x0100
        /*118e*/ 	.byte	0x08
	.zero		1


	//   ....[8]....
        /*1190*/ 	.word	0x000004f0
        /*1194*/ 	.word	0x000000ff
        /*1198*/ 	.word	0x00033458
        /*119c*/ 	.short	0x0100
        /*119e*/ 	.byte	0x08
	.zero		1


	//   ....[9]....
        /*11a0*/ 	.word	0x00000500
        /*11a4*/ 	.word	0x000000ff
        /*11a8*/ 	.word	0x00033468
        /*11ac*/ 	.short	0x0100
        /*11ae*/ 	.byte	0x08
	.zero		1


	//   ....[10]....
        /*11b0*/ 	.word	0x000005f0
        /*11b4*/ 	.word	0x000000ff
        /*11b8*/ 	.word	0x00033470
        /*11bc*/ 	.short	0x0100
        /*11be*/ 	.byte	0x06
	.zero		1


	//   ....[11]....
        /*11c0*/ 	.word	0x00000600
        /*11c4*/ 	.word	0x000000ff
        /*11c8*/ 	.word	0x00033480
        /*11cc*/ 	.short	0x0100
        /*11ce*/ 	.byte	0x06
	.zero		1


	//   ....[12]....
        /*11d0*/ 	.word	0x00000610
        /*11d4*/ 	.word	0x000000ff
        /*11d8*/ 	.word	0x00033478
        /*11dc*/ 	.short	0x0100
        /*11de*/ 	.byte	0x06
	.zero		1


	//   ....[13]....
        /*11e0*/ 	.word	0x00000620
        /*11e4*/ 	.word	0x000000ff
        /*11e8*/ 	.word	0x00033488
        /*11ec*/ 	.short	0x0100
        /*11ee*/ 	.byte	0x06
	.zero		1


	//   ....[14]....
        /*11f0*/ 	.word	0x00000750
        /*11f4*/ 	.word	0x000000ff
        /*11f8*/ 	.word	0x00033490
        /*11fc*/ 	.short	0x0100
        /*11fe*/ 	.byte	0x08
	.zero		1


	//   ....[15]....
        /*1200*/ 	.word	0x00000760
        /*1204*/ 	.word	0x000000ff
        /*1208*/ 	.word	0x000334a0
        /*120c*/ 	.short	0x0100
        /*120e*/ 	.byte	0x08
	.zero		1


	//   ....[16]....
        /*1210*/ 	.word	0x00000770
        /*1214*/ 	.word	0x000000ff
        /*1218*/ 	.word	0x00033498
        /*121c*/ 	.short	0x0100
        /*121e*/ 	.byte	0x08
	.zero		1


	//   ....[17]....
        /*1220*/ 	.word	0x00000780
        /*1224*/ 	.word	0x000000ff
        /*1228*/ 	.word	0x000334a8
        /*122c*/ 	.short	0x0100
        /*122e*/ 	.byte	0x08
	.zero		1


	//   ....[18]....
        /*1230*/ 	.word	0x000008c0
        /*1234*/ 	.word	0x000000ff
        /*1238*/ 	.word	0x000334b0
        /*123c*/ 	.short	0x0100
        /*123e*/ 	.byte	0x08
	.zero		1


	//   ....[19]....
        /*1240*/ 	.word	0x000008d0
        /*1244*/ 	.word	0x000000ff
        /*1248*/ 	.word	0x000334c0
        /*124c*/ 	.short	0x0100
        /*124e*/ 	.byte	0x08
	.zero		1


	//   ....[20]....
        /*1250*/ 	.word	0x000008e0
        /*1254*/ 	.word	0x000000ff
        /*1258*/ 	.word	0x000334b8
        /*125c*/ 	.short	0x0100
        /*125e*/ 	.byte	0x08
	.zero		1


	//   ....[21]....
        /*1260*/ 	.word	0x000008f0
        /*1264*/ 	.word	0x000000ff
        /*1268*/ 	.word	0x000334c8
        /*126c*/ 	.short	0x0100
        /*126e*/ 	.byte	0x08
	.zero		1


	//   ....[22]....
        /*1270*/ 	.word	0x000033c0
        /*1274*/ 	.word	0x0000005d
        /*1278*/ 	.word	0x00033490
        /*127c*/ 	.short	0x010a
        /*127e*/ 	.byte	0x3f
	.zero		1


	//   ....[23]....
        /*1280*/ 	.word	0x00009550
        /*1284*/ 	.word	0x0000005d
        /*1288*/ 	.word	0x00033490
        /*128c*/ 	.short	0x010a
        /*128e*/ 	.byte	0x3f
	.zero		1


	//   ....[24]....
        /*1290*/ 	.word	0x0000f350
        /*1294*/ 	.word	0x0000005d
        /*1298*/ 	.word	0x00033490
        /*129c*/ 	.short	0x010a
        /*129e*/ 	.byte	0x3f
	.zero		1


	//   ....[25]....
        /*12a0*/ 	.word	0x0000fb80
        /*12a4*/ 	.word	0x0000000b
        /*12a8*/ 	.word	0x00000000
        /*12ac*/ 	.short	0x0101
        /*12ae*/ 	.byte	0x3f
	.zero		1


	//   ....[26]....
        /*12b0*/ 	.word	0x0000fbc0
        /*12b4*/ 	.word	0x0000005d
        /*12b8*/ 	.word	0x000334b0
        /*12bc*/ 	.short	0x010a
        /*12be*/ 	.byte	0x3f
	.zero		1


	//   ....[27]....
        /*12c0*/ 	.word	0x00010370
        /*12c4*/ 	.word	0x0000005d
        /*12c8*/ 	.word	0x00000000
        /*12cc*/ 	.short	0x0101
        /*12ce*/ 	.byte	0x3f
	.zero		1


	//   ....[28]....
        /*12d0*/ 	.word	0x00010cf0
        /*12d4*/ 	.word	0x00000012
        /*12d8*/ 	.word	0x00033400
        /*12dc*/ 	.short	0x010a
        /*12de*/ 	.byte	0x3f
	.zero		1


	//   ....[29]....
        /*12e0*/ 	.word	0x00010d40
        /*12e4*/ 	.word	0x00000012
        /*12e8*/ 	.word	0x00033400
        /*12ec*/ 	.short	0x010a
        /*12ee*/ 	.byte	0x3f
	.zero		1


	//   ....[30]....
        /*12f0*/ 	.word	0x00011670
        /*12f4*/ 	.word	0x00000012
        /*12f8*/ 	.word	0x00033400
        /*12fc*/ 	.short	0x010a
        /*12fe*/ 	.byte	0x3f
	.zero		1


	//   ....[31]....
        /*1300*/ 	.word	0x00014b00
        /*1304*/ 	.word	0x00000012
        /*1308*/ 	.word	0x00033400
        /*130c*/ 	.short	0x010a
        /*130e*/ 	.byte	0x3f
	.zero		1


	//   ....[32]....
        /*1310*/ 	.word	0x00017c90
        /*1314*/ 	.word	0x00000000
        /*1318*/ 	.word	0x00033430
        /*131c*/ 	.short	0x010a
        /*131e*/ 	.byte	0x3f
	.zero		1


	//   ....[33]....
        /*1320*/ 	.word	0x00017ce0
        /*1324*/ 	.word	0x00000000
        /*1328*/ 	.word	0x00033430
        /*132c*/ 	.short	0x010a
        /*132e*/ 	.byte	0x3f
	.zero		1


	//   ....[34]....
        /*1330*/ 	.word	0x0001af10
        /*1334*/ 	.word	0x00000014
        /*1338*/ 	.word	0x00000000
        /*133c*/ 	.short	0x0101
        /*133e*/ 	.byte	0x3f
	.zero		1


	//   ....[35]....
        /*1340*/ 	.word	0x0001c1e0
        /*1344*/ 	.word	0x00000005
        /*1348*/ 	.word	0x00033430
        /*134c*/ 	.short	0x010a
        /*134e*/ 	.byte	0x3f
	.zero		1


	//   ....[36]....
        /*1350*/ 	.word	0x0001c230
        /*1354*/ 	.word	0x00000005
        /*1358*/ 	.word	0x00033430
        /*135c*/ 	.short	0x010a
        /*135e*/ 	.byte	0x3f
	.zero		1


	//   ....[37]....
        /*1360*/ 	.word	0x0001d340
        /*1364*/ 	.word	0x00000004
        /*1368*/ 	.word	0x00033450
        /*136c*/ 	.short	0x010a
        /*136e*/ 	.byte	0x3f
	.zero		1


	//   ....[38]....
        /*1370*/ 	.word	0x0001d380
        /*1374*/ 	.word	0x00000004
        /*1378*/ 	.word	0x00033450
        /*137c*/ 	.short	0x010a
        /*137e*/ 	.byte	0x3f
	.zero		1


	//   ....[39]....
        /*1380*/ 	.word	0x0001de50
        /*1384*/ 	.word	0x000000bf
        /*1388*/ 	.word	0x00000000
        /*138c*/ 	.short	0x0101
        /*138e*/ 	.byte	0x3f
	.zero		1


	//   ....[40]....
        /*1390*/ 	.word	0x0001f720
        /*1394*/ 	.word	0x00000000
        /*1398*/ 	.word	0x00000000
        /*139c*/ 	.short	0x0101
        /*139e*/ 	.byte	0x3f
	.zero		1


	//   ....[41]....
        /*13a0*/ 	.word	0x0001ffe0
        /*13a4*/ 	.word	0x0000000d
        /*13a8*/ 	.word	0x00033450
        /*13ac*/ 	.short	0x010a
        /*13ae*/ 	.byte	0x3f
	.zero		1


	//   ....[42]....
        /*13b0*/ 	.word	0x00020060
        /*13b4*/ 	.word	0x0000000d
        /*13b8*/ 	.word	0x00033450
        /*13bc*/ 	.short	0x010a
        /*13be*/ 	.byte	0x3f
	.zero		1


	//   ....[43]....
        /*13c0*/ 	.word	0x000206d0
        /*13c4*/ 	.word	0x00000002
        /*13c8*/ 	.word	0x00000000
        /*13cc*/ 	.short	0x0101
        /*13ce*/ 	.byte	0x3f
	.zero		1


	//   ....[44]....
        /*13d0*/ 	.word	0x00022f30
        /*13d4*/ 	.word	0x00000000
        /*13d8*/ 	.word	0x00000000
        /*13dc*/ 	.short	0x0101
        /*13de*/ 	.byte	0x3f
	.zero		1


	//   ....[45]....
        /*13e0*/ 	.word	0x00025530
        /*13e4*/ 	.word	0x00000016
        /*13e8*/ 	.word	0x00033420
        /*13ec*/ 	.short	0x010a
        /*13ee*/ 	.byte	0x3f
	.zero		1


	//   ....[46]....
        /*13f0*/ 	.word	0x000255c0
        /*13f4*/ 	.word	0x00000009
        /*13f8*/ 	.word	0x000334a0
        /*13fc*/ 	.short	0x010a
        /*13fe*/ 	.byte	0x3f
	.zero		1


	//   ....[47]....
        /*1400*/ 	.word	0x00025a10
        /*1404*/ 	.word	0x00000009
        /*1408*/ 	.word	0x000334c0
        /*140c*/ 	.short	0x010a
        /*140e*/ 	.byte	0x3f
	.zero		1


	//   ....[48]....
        /*1410*/ 	.word	0x00025f20
        /*1414*/ 	.word	0x00000006
        /*1418*/ 	.word	0x000334a0
        /*141c*/ 	.short	0x010a
        /*141e*/ 	.byte	0x3f
	.zero		1


	//   ....[49]....
        /*1420*/ 	.word	0x00026360
        /*1424*/ 	.word	0x00000006
        /*1428*/ 	.word	0x000334c0
        /*142c*/ 	.short	0x010a
        /*142e*/ 	.byte	0x3f
	.zero		1


	//   ....[50]....
        /*1430*/ 	.word	0x000274c0
        /*1434*/ 	.word	0x00000004
        /*1438*/ 	.word	0x00033480
        /*143c*/ 	.short	0x010a
        /*143e*/ 	.byte	0x3f
	.zero		1


	//   ....[51]....
        /*1440*/ 	.word	0x00027c40
        /*1444*/ 	.word	0x00000004
        /*1448*/ 	.word	0x00033470
        /*144c*/ 	.short	0x0107
        /*144e*/ 	.byte	0x3f
	.zero		1


	//   ....[52]....
        /*1450*/ 	.word	0x00027d00
        /*1454*/ 	.word	0x00000004
        /*1458*/ 	.word	0x00033470
        /*145c*/ 	.short	0x0101
        /*145e*/ 	.byte	0x3f
	.zero		1


	//   ....[53]....
        /*1460*/ 	.word	0x00027d50
        /*1464*/ 	.word	0x00000004
        /*1468*/ 	.word	0x00033440
        /*146c*/ 	.short	0x010a
        /*146e*/ 	.byte	0x3f
	.zero		1


	//   ....[54]....
        /*1470*/ 	.word	0x000283d0
        /*1474*/ 	.word	0x00000004
        /*1478*/ 	.word	0x00033430
        /*147c*/ 	.short	0x0107
        /*147e*/ 	.byte	0x3f
	.zero		1


	//   ....[55]....
        /*1480*/ 	.word	0x000284b0
        /*1484*/ 	.word	0x00000004
        /*1488*/ 	.word	0x00033430
        /*148c*/ 	.short	0x0101
        /*148e*/ 	.byte	0x3f
	.zero		1


	//   ....[56]....
        /*1490*/ 	.word	0x00028da0
        /*1494*/ 	.word	0x00000016
        /*1498*/ 	.word	0x00033400
        /*149c*/ 	.short	0x0107
        /*149e*/ 	.byte	0x3f
	.zero		1


	//   ....[57]....
        /*14a0*/ 	.word	0x00028ea0
        /*14a4*/ 	.word	0x00000016
        /*14a8*/ 	.word	0x00033400
        /*14ac*/ 	.short	0x0101
        /*14ae*/ 	.byte	0x3f
	.zero		1


	//   ....[58]....
        /*14b0*/ 	.word	0x00028ec0
        /*14b4*/ 	.word	0x00000016
        /*14b8*/ 	.word	0x00033420
        /*14bc*/ 	.short	0x010a
        /*14be*/ 	.byte	0x3f
	.zero		1


	//   ....[59]....
        /*14c0*/ 	.word	0x00029390
        /*14c4*/ 	.word	0x00000004
        /*14c8*/ 	.word	0x00033480
        /*14cc*/ 	.short	0x010a
        /*14ce*/ 	.byte	0x3f
	.zero		1


	//   ....[60]....
        /*14d0*/ 	.word	0x000298d0
        /*14d4*/ 	.word	0x00000004
        /*14d8*/ 	.word	0x00033470
        /*14dc*/ 	.short	0x0107
        /*14de*/ 	.byte	0x3f
	.zero		1


	//   ....[61]....
        /*14e0*/ 	.word	0x00029990
        /*14e4*/ 	.word	0x00000004
        /*14e8*/ 	.word	0x00033470
        /*14ec*/ 	.short	0x0101
        /*14ee*/ 	.byte	0x3f
	.zero		1


	//   ....[62]....
        /*14f0*/ 	.word	0x000299c0
        /*14f4*/ 	.word	0x00000004
        /*14f8*/ 	.word	0x00033440
        /*14fc*/ 	.short	0x010a
        /*14fe*/ 	.byte	0x3f
	.zero		1


	//   ....[63]....
        /*1500*/ 	.word	0x00029ed0
        /*1504*/ 	.word	0x00000004
        /*1508*/ 	.word	0x00033430
        /*150c*/ 	.short	0x0107
        /*150e*/ 	.byte	0x3f
	.zero		1


	//   ....[64]....
        /*1510*/ 	.word	0x00029fa0
        /*1514*/ 	.word	0x00000004
        /*1518*/ 	.word	0x00033430
        /*151c*/ 	.short	0x0101
        /*151e*/ 	.byte	0x3f
	.zero		1


	//   ....[65]....
        /*1520*/ 	.word	0x0002a020
        /*1524*/ 	.word	0x00000000
        /*1528*/ 	.word	0x00033470
        /*152c*/ 	.short	0x010a
        /*152e*/ 	.byte	0x3f
	.zero		1


	//   ....[66]....
        /*1530*/ 	.word	0x0002a0b0
        /*1534*/ 	.word	0x00000000
        /*1538*/ 	.word	0x00033460
        /*153c*/ 	.short	0x010a
        /*153e*/ 	.byte	0x3f
	.zero		1


	//   ....[67]....
        /*1540*/ 	.word	0x0002a780
        /*1544*/ 	.word	0x00000000
        /*1548*/ 	.word	0x00033450
        /*154c*/ 	.short	0x0101
        /*154e*/ 	.byte	0x3f
	.zero		1


	//   ....[68]....
        /*1550*/ 	.word	0x0002a810
        /*1554*/ 	.word	0x00000000
        /*1558*/ 	.word	0x00000000
        /*155c*/ 	.short	0x0101
        /*155e*/ 	.byte	0x3f
	.zero		1


	//   ....[69]....
        /*1560*/ 	.word	0x0002a9d0
        /*1564*/ 	.word	0x00000003
        /*1568*/ 	.word	0x00033470
        /*156c*/ 	.short	0x010a
        /*156e*/ 	.byte	0x3f
	.zero		1


	//   ....[70]....
        /*1570*/ 	.word	0x0002aa50
        /*1574*/ 	.word	0x00000003
        /*1578*/ 	.word	0x00033460
        /*157c*/ 	.short	0x010a
        /*157e*/ 	.byte	0x3f
	.zero		1


	//   ....[71]....
        /*1580*/ 	.word	0x0002b130
        /*1584*/ 	.word	0x00000003
        /*1588*/ 	.word	0x00033450
        /*158c*/ 	.short	0x0101
        /*158e*/ 	.byte	0x3f
	.zero		1


	//   ....[72]....
        /*1590*/ 	.word	0x0002b1e0
        /*1594*/ 	.word	0x00000003
        /*1598*/ 	.word	0x00000000
        /*159c*/ 	.short	0x0101
        /*159e*/ 	.byte	0x3f
	.zero		1


	//   ....[73]....
        /*15a0*/ 	.word	0x0002bcc0
        /*15a4*/ 	.word	0x00000005
        /*15a8*/ 	.word	0x00033420
        /*15ac*/ 	.short	0x010a
        /*15ae*/ 	.byte	0x3f
	.zero		1


	//   ....[74]....
        /*15b0*/ 	.word	0x0002be30
        /*15b4*/ 	.word	0x00000003
        /*15b8*/ 	.word	0x00033440
        /*15bc*/ 	.short	0x010a
        /*15be*/ 	.byte	0x3f
	.zero		1


	//   ....[75]....
        /*15c0*/ 	.word	0x0002bed0
        /*15c4*/ 	.word	0x0000001d
        /*15c8*/ 	.word	0x00033440
        /*15cc*/ 	.short	0x010a
        /*15ce*/ 	.byte	0x3f
	.zero		1


	//   ....[76]....
        /*15d0*/ 	.word	0x0002bf10
        /*15d4*/ 	.word	0x00000003
        /*15d8*/ 	.word	0x00033460
        /*15dc*/ 	.short	0x010a
        /*15de*/ 	.byte	0x3f
	.zero		1


	//   ....[77]....
        /*15e0*/ 	.word	0x0002bf50
        /*15e4*/ 	.word	0x0000001d
        /*15e8*/ 	.word	0x00033460
        /*15ec*/ 	.short	0x010a
        /*15ee*/ 	.byte	0x3f
	.zero		1


	//   ....[78]....
        /*15f0*/ 	.word	0x0002bf90
        /*15f4*/ 	.word	0x00000003
        /*15f8*/ 	.word	0x00033480
        /*15fc*/ 	.short	0x010a
        /*15fe*/ 	.byte	0x3f
	.zero		1


	//   ....[79]....
        /*1600*/ 	.word	0x0002bfd0
        /*1604*/ 	.word	0x0000001d
        /*1608*/ 	.word	0x00033480
        /*160c*/ 	.short	0x010a
        /*160e*/ 	.byte	0x3f
	.zero		1


	//   ....[80]....
        /*1610*/ 	.word	0x0002c030
        /*1614*/ 	.word	0x0000005d
        /*1618*/ 	.word	0x00033490
        /*161c*/ 	.short	0x010a
        /*161e*/ 	.byte	0x3f
	.zero		1


	//   ....[81]....
        /*1620*/ 	.word	0x0002c2e0
        /*1624*/ 	.word	0x0000005d
        /*1628*/ 	.word	0x00033490
        /*162c*/ 	.short	0x010a
        /*162e*/ 	.byte	0x3f
	.zero		1


	//   ....[82]....
        /*1630*/ 	.word	0x0002c590
        /*1634*/ 	.word	0x0000005d
        /*1638*/ 	.word	0x00033490
        /*163c*/ 	.short	0x010a
        /*163e*/ 	.byte	0x3f
	.zero		1


	//   ....[83]....
        /*1640*/ 	.word	0x0002c840
        /*1644*/ 	.word	0x0000005d
        /*1648*/ 	.word	0x000334b0
        /*164c*/ 	.short	0x010a
        /*164e*/ 	.byte	0x3f
	.zero		1


	//   ....[84]....
        /*1650*/ 	.word	0x0002caf0
        /*1654*/ 	.word	0x00000012
        /*1658*/ 	.word	0x00033400
        /*165c*/ 	.short	0x010a
        /*165e*/ 	.byte	0x3f
	.zero		1


	//   ....[85]....
        /*1660*/ 	.word	0x0002cd00
        /*1664*/ 	.word	0x00000012
        /*1668*/ 	.word	0x00033400
        /*166c*/ 	.short	0x010a
        /*166e*/ 	.byte	0x3f
	.zero		1


	//   ....[86]....
        /*1670*/ 	.word	0x0002cd50
        /*1674*/ 	.word	0x00000000
        /*1678*/ 	.word	0x00033430
        /*167c*/ 	.short	0x010a
        /*167e*/ 	.byte	0x3f
	.zero		1


	//   ....[87]....
        /*1680*/ 	.word	0x0002cda0
        /*1684*/ 	.word	0x00000005
        /*1688*/ 	.word	0x00033430
        /*168c*/ 	.short	0x010a
        /*168e*/ 	.byte	0x3f
	.zero		1


	//   ....[88]....
        /*1690*/ 	.word	0x0002cdf0
        /*1694*/ 	.word	0x00000004
        /*1698*/ 	.word	0x00033450
        /*169c*/ 	.short	0x010a
        /*169e*/ 	.byte	0x3f
	.zero		1


	//   ....[89]....
        /*16a0*/ 	.word	0x0002ce40
        /*16a4*/ 	.word	0x0000000d
        /*16a8*/ 	.word	0x00033450
        /*16ac*/ 	.short	0x010a
        /*16ae*/ 	.byte	0x3f
	.zero		1


	//   ....[90]....
        /*16b0*/ 	.word	0x0002ec00
        /*16b4*/ 	.word	0x00000016
        /*16b8*/ 	.word	0x00033420
        /*16bc*/ 	.short	0x010a
        /*16be*/ 	.byte	0x3f
	.zero		1


	//   ....[91]....
        /*16c0*/ 	.word	0x0002ec50
        /*16c4*/ 	.word	0x00000009
        /*16c8*/ 	.word	0x000334a0
        /*16cc*/ 	.short	0x010a
        /*16ce*/ 	.byte	0x3f
	.zero		1


	//   ....[92]....
        /*16d0*/ 	.word	0x0002eca0
        /*16d4*/ 	.word	0x00000009
        /*16d8*/ 	.word	0x000334c0
        /*16dc*/ 	.short	0x010a
        /*16de*/ 	.byte	0x3f
	.zero		1


	//   ....[93]....
        /*16e0*/ 	.word	0x0002ecf0
        /*16e4*/ 	.word	0x00000006
        /*16e8*/ 	.word	0x000334a0
        /*16ec*/ 	.short	0x010a
        /*16ee*/ 	.byte	0x3f
	.zero		1


	//   ....[94]....
        /*16f0*/ 	.word	0x0002ed40
        /*16f4*/ 	.word	0x00000006
        /*16f8*/ 	.word	0x000334c0
        /*16fc*/ 	.short	0x010a
        /*16fe*/ 	.byte	0x3f
	.zero		1


	//   ....[95]....
        /*1700*/ 	.word	0x0002ee70
        /*1704*/ 	.word	0x00000004
        /*1708*/ 	.word	0x00033480
        /*170c*/ 	.short	0x010a
        /*170e*/ 	.byte	0x3f
	.zero		1


	//   ....[96]....
        /*1710*/ 	.word	0x0002f6d0
        /*1714*/ 	.word	0x00000004
        /*1718*/ 	.word	0x00033440
        /*171c*/ 	.short	0x010a
        /*171e*/ 	.byte	0x3f
	.zero		1


	//   ....[97]....
        /*1720*/ 	.word	0x000303f0
        /*1724*/ 	.word	0x00000016
        /*1728*/ 	.word	0x00033420
        /*172c*/ 	.short	0x010a
        /*172e*/ 	.byte	0x3f
	.zero		1


	//   ....[98]....
        /*1730*/ 	.word	0x00030440
        /*1734*/ 	.word	0x00000004
        /*1738*/ 	.word	0x00033480
        /*173c*/ 	.short	0x010a
        /*173e*/ 	.byte	0x3f
	.zero		1


	//   ....[99]....
        /*1740*/ 	.word	0x00030a90
        /*1744*/ 	.word	0x00000004
        /*1748*/ 	.word	0x00033440
        /*174c*/ 	.short	0x010a
        /*174e*/ 	.byte	0x3f
	.zero		1


	//   ....[100]....
        /*1750*/ 	.word	0x000310c0
        /*1754*/ 	.word	0x00000000
        /*1758*/ 	.word	0x00033470
        /*175c*/ 	.short	0x010a
        /*175e*/ 	.byte	0x3f
	.zero		1


	//   ....[101]....
        /*1760*/ 	.word	0x00031110
        /*1764*/ 	.word	0x00000000
        /*1768*/ 	.word	0x00033460
        /*176c*/ 	.short	0x010a
        /*176e*/ 	.byte	0x3f
	.zero		1


	//   ....[102]....
        /*1770*/ 	.word	0x00031160
        /*1774*/ 	.word	0x00000003
        /*1778*/ 	.word	0x00033470
        /*177c*/ 	.short	0x010a
        /*177e*/ 	.byte	0x3f
	.zero		1


	//   ....[103]....
        /*1780*/ 	.word	0x000311b0
        /*1784*/ 	.word	0x00000003
        /*1788*/ 	.word	0x00033460
        /*178c*/ 	.short	0x010a
        /*178e*/ 	.byte	0x3f
	.zero		1


	//   ....[104]....
        /*1790*/ 	.word	0x00031b30
        /*1794*/ 	.word	0x00000005
        /*1798*/ 	.word	0x00033420
        /*179c*/ 	.short	0x010a
        /*179e*/ 	.byte	0x3f
	.zero		1


	//   ....[105]....
        /*17a0*/ 	.word	0x00031cd0
        /*17a4*/ 	.word	0x00000003
        /*17a8*/ 	.word	0x00033440
        /*17ac*/ 	.short	0x010a
        /*17ae*/ 	.byte	0x3f
	.zero		1


	//   ....[106]....
        /*17b0*/ 	.word	0x00031d20
        /*17b4*/ 	.word	0x0000001d
        /*17b8*/ 	.word	0x00033440
        /*17bc*/ 	.short	0x010a
        /*17be*/ 	.byte	0x3f
	.zero		1


	//   ....[107]....
        /*17c0*/ 	.word	0x00031d70
        /*17c4*/ 	.word	0x00000003
        /*17c8*/ 	.word	0x00033460
        /*17cc*/ 	.short	0x010a
        /*17ce*/ 	.byte	0x3f
	.zero		1


	//   ....[108]....
        /*17d0*/ 	.word	0x00031dc0
        /*17d4*/ 	.word	0x0000001d
        /*17d8*/ 	.word	0x00033460
        /*17dc*/ 	.short	0x010a
        /*17de*/ 	.byte	0x3f
	.zero		1


	//   ....[109]....
        /*17e0*/ 	.word	0x00031e10
        /*17e4*/ 	.word	0x00000003
        /*17e8*/ 	.word	0x00033480
        /*17ec*/ 	.short	0x010a
        /*17ee*/ 	.byte	0x3f
	.zero		1


	//----- nvinfo : EIATTR_NUM_MBARRIERS
	.align		4
.L_156:
        /*17f0*/ 	.byte	0x03, 0x38
        /*17f2*/ 	.short	0x0016


	//----- nvinfo : EIATTR_EXIT_INSTR_OFFSETS
	.align		4
        /*17f4*/ 	.byte	0x04, 0x1c
        /*17f6*/ 	.short	(.L_158 - .L_157)


	//   ....[0]....
.L_157:
        /*17f8*/ 	.word	0x0002c020


	//----- nvinfo : EIATTR_MAX_THREADS
	.align		4
.L_158:
        /*17fc*/ 	.byte	0x04, 0x05
        /*17fe*/ 	.short	(.L_160 - .L_159)
.L_159:
        /*1800*/ 	.word	0x00000180
        /*1804*/ 	.word	0x00000001
        /*1808*/ 	.word	0x00000001


	//----- nvinfo : EIATTR_CRS_STACK_SIZE
	.align		4
.L_160:
        /*180c*/ 	.byte	0x04, 0x1e
        /*180e*/ 	.short	(.L_162 - .L_161)
.L_161:
        /*1810*/ 	.word	0x00000000


	//----- nvinfo : EIATTR_CBANK_PARAM_SIZE
	.align		4
.L_162:
        /*1814*/ 	.byte	0x03, 0x19
        /*1816*/ 	.short	0x0af0


	//----- nvinfo : EIATTR_PARAM_CBANK
	.align		4
        /*1818*/ 	.byte	0x04, 0x0a
        /*181a*/ 	.short	(.L_164 - .L_163)
	.align		4
.L_163:
        /*181c*/ 	.word	index@(.nv.constant0._ZN7cutlass13device_kernelIN5flash11enable_sm90INS1_16FlashAttnFwdSm90INS1_25CollectiveMainloopFwdSm90ILi2EN4cute5tupleIJNS5_1CILi1EEES8_S8_EEENS6_IJNS7_ILi128EEENS7_ILi160EEENS7_ILi192EEEEEELi192ENS_12float_e4m3_tEfNS_4arch4Sm90ELb0ELb0ELb1ELb1ELb1ELb1ELb0ELb1ELb1ELb1ELb0ELb0EEENS1_21CollectiveEpilogueFwdINS6_IJSA_SC_SB_EEES9_NS_10bfloat16_tESG_Li256ELb1ELb1ELb0ELb1EEENS1_36VarlenDynamicPersistentTileSchedulerILi128ELi160ELi256ELi128ELb0ELb1ELb1ELb0ELb1ELb1EEEEEEEEEvNT_6ParamsE)
        /*1820*/ 	.short	0x0210
        /*1822*/ 	.short	0x0af0


	//----- nvinfo : EIATTR_SW_WAR
	.align		4
.L_164:
        /*1824*/ 	.byte	0x04, 0x36
        /*1826*/ 	.short	(.L_166 - .L_165)
.L_165:
        /*1828*/ 	.word	0x00000008
.L_166:


//--------------------- .nv.info._ZN7cutlass13device_kernelIN5flash11enable_sm90INS1_16FlashAttnFwdSm90INS1_25CollectiveMainloopFwdSm90ILi2EN4cute5tupleIJNS5_1CILi1EEES8_S8_EEENS6_IJNS7_ILi128EEESA_NS7_ILi192EEEEEELi192ENS_12float_e4m3_tEfNS_4arch4Sm90ELb0ELb1ELb1ELb0ELb1ELb0ELb0ELb1ELb1ELb1ELb0ELb0EEENS1_21CollectiveEpilogueFwdINS6_IJSA_SB_SA_EEES9_NS_10bfloat16_tESF_Li256ELb0ELb1ELb0ELb1EEENS1_30DynamicPersistentTileSchedulerILi256ELi128ELb0ELb1ELb1EEEEEEEEEvNT_6ParamsE --------------------------
	.section	.nv.info._ZN7cutlass13device_kernelIN5flash11enable_sm90INS1_16FlashAttnFwdSm90INS1_25CollectiveMainloopFwdSm90ILi2EN4cute5tupleIJNS5_1CILi1EEES8_S8_EEENS6_IJNS7_ILi128EEESA_NS7_ILi192EEEEEELi192ENS_12float_e4m3_tEfNS_4arch4Sm90ELb0ELb1ELb1ELb0ELb1ELb0ELb0ELb1ELb1ELb1ELb0ELb0EEENS1_21CollectiveEpilogueFwdINS6_IJSA_SB_SA_EEES9_NS_10bfloat16_tESF_Li256ELb0ELb1ELb0ELb1EEENS1_30DynamicPersistentTileSchedulerILi256ELi128ELb0ELb1ELb1EEEEEEEEEvNT_6ParamsE,"",@"SHT_CUDA_INFO"
	.sectionflags	@""
	.align	4


	//----- nvinfo : EIATTR_CUDA_API_VERSION
	.align		4
        /*0000*/ 	.byte	0x04, 0x37
        /*0002*/ 	.short	(.L_168 - .L_167)
.L_167:
        /*0004*/ 	.word	0x00000082


	//----- nvinfo : EIATTR_KPARAM_INFO
	.align		4
.L_168:
        /*0008*/ 	.byte	0x04, 0x17
        /*000a*/ 	.short	(.L_170 - .L_169)
.L_169:
        /*000c*/ 	.word	0x00000000
        /*0010*/ 	.short	0x0000
        /*0012*/ 	.short	0x0070
        /*0014*/ 	.byte	0x00, 0xf0, 0x01, 0x2a


	//----- nvinfo : EIATTR_SPARSE_MMA_MASK
	.align		4
.L_170:
        /*0018*/ 	.byte	0x03, 0x50
        /*001a*/ 	.short	0x0000


	//----- nvinfo : EIATTR_MAXREG_COUNT
	.align		4
        /*001c*/ 	.byte	0x03, 0x1b
        /*001e*/ 	.short	0x00a8


	//----- nvinfo : EIATTR_NUM_BARRIERS
	.align		4
        /*0020*/ 	.byte	0x02, 0x4c
        /*0022*/ 	.byte	0x10
	.zero		1


	//----- nvinfo : EIATTR_EXTERNS
	.align		4
        /*0024*/ 	.byte	0x04, 0x0f
        /*0026*/ 	.short	(.L_172 - .L_171)


	//   ....[0]....
	.align		4
.L_171:
        /*0028*/ 	.word	index@(__assertfail)


	//----- nvinfo : EIATTR_ANNOTATIONS
	.align		4
.L_172:
        /*002c*/ 	.byte	0x04, 0x55
        /*002e*/ 	.short	(.L_174 - .L_173)


	//   ....[0]....
.L_173:
        /*0030*/ 	.word	0x00000001
        /*0034*/ 	.byte	0xb0, 0x31, 0x01, 0x00, 0x01, 0x00, 0x00, 0x00, 0xc0, 0x35, 0x01, 0x00, 0x01, 0x00, 0x00, 0x00
        /*0044*/ 	.byte	0x00, 0x36, 0x01, 0x00, 0x01, 0x00, 0x00, 0x00, 0x00, 0x38, 0x01, 0x00, 0x01, 0x00, 0x00, 0x00
        /*0054*/ 	.byte	0x00, 0x41, 0x01, 0x00, 0x01, 0x00, 0x00, 0x00, 0x60, 0x5d, 0x01, 0x00, 0x01, 0x00, 0x00, 0x00
        /*0064*/ 	.byte	0x80, 0x5d, 0x01, 0x00, 0x01, 0x00, 0x00, 0x00, 0x10, 0x73, 0x01, 0x00, 0x01, 0x00, 0x00, 0x00
        /*0074*/ 	.byte	0xb0, 0x7a, 0x01, 0x00, 0x01, 0x00, 0x00, 0x00, 0x40, 0x7b, 0x01, 0x00, 0x01, 0x00, 0x00, 0x00
        /*0084*/ 	.byte	0xd0, 0x7b, 0x01, 0x00, 0x01, 0x00, 0x00, 0x00, 0xf0, 0x7b, 0x01, 0x00, 0x01, 0x00, 0x00, 0x00
        /*0094*/ 	.byte	0x30, 0x7c, 0x01, 0x00


	//----- nvinfo : EIATTR_MERCURY_ISA_VERSION
	.align		4
.L_174:
        /*0098*/ 	.byte	0x03, 0x5f
        /*009a*/ 	.short	0x0101


	//----- nvinfo : EIATTR_INT_WARP_WIDE_INSTR_OFFSETS
	.align		4
        /*009c*/ 	.byte	0x04, 0x31
        /*009e*/ 	.short	(.L_176 - .L_175)


	//   ....[0]....
.L_175:
        /*00a0*/ 	.word	0x000000c0


	//   ....[1]....
        /*00a4*/ 	.word	0x000000d0


	//   ....[2]....
        /*00a8*/ 	.word	0x00000170


	//   ....[3]....
        /*00ac*/ 	.word	0x00014050


	//   ....[4]....
        /*00b0*/ 	.word	0x000140e0


	//   ....[5]....
        /*00b4*/ 	.word	0x00017260


	//   ....[6]....
        /*00b8*/ 	.word	0x000172f0


	//----- nvinfo : EIATTR_COOP_GROUP_MASK_REGIDS
	.align		4
.L_176:
        /*00bc*/ 	.byte	0x04, 0x29
        /*00be*/ 	.short	(.L_178 - .L_177)


	//   ....[0]....
.L_177:
        /*00c0*/ 	.word	0xffffffff


	//   ....[1]....
        /*00c4*/ 	.word	0xffffffff


	//   ....[2]....
        /*00c8*/ 	.word	0xffffffff


	//   ....[3]....
        /*00cc*/ 	.word	0xffffffff


	//   ....[4]....
        /*00d0*/ 	.word	0xffffffff


	//   ....[5]....
        /*00d4*/ 	.word	0xffffffff


	//   ....[6]....
        /*00d8*/ 	.word	0xffffffff


	//   ....[7]....
        /*00dc*/ 	.word	0xffffffff


	//   ....[8]....
        /*00e0*/ 	.word	0xffffffff


	//   ....[9]....
        /*00e4*/ 	.word	0xffffffff


	//   ....[10]....
        /*00e8*/ 	.word	0xffffffff


	//   ....[11]....
        /*00ec*/ 	.word	0xffffffff


	//   ....[12]....
        /*00f0*/ 	.word	0xffffffff


	//   ....[13]....
        /*00f4*/ 	.word	0xffffffff


	//   ....[14]....
        /*00f8*/ 	.word	0xffffffff


	//   ....[15]....
        /*00fc*/ 	.word	0xffffffff


	//   ....[16]....
        /*0100*/ 	.word	0xffffffff


	//   ....[17]....
        /*0104*/ 	.word	0xffffffff


	//   ....[18]....
        /*0108*/ 	.word	0xffffffff


	//   ....[19]....
        /*010c*/ 	.word	0xffffffff


	//   ....[20]....
        /*0110*/ 	.word	0xffffffff


	//   ....[21]....
        /*0114*/ 	.word	0xffffffff


	//   ....[22]....
        /*0118*/ 	.word	0xffffffff


	//   ....[23]....
        /*011c*/ 	.word	0xffffffff


	//   ....[24]....
        /*0120*/ 	.word	0xffffffff


	//   ....[25]....
        /*0124*/ 	.word	0xffffffff


	//   ....[26]....
        /*0128*/ 	.word	0xffffffff


	//   ....[27]....
        /*012c*/ 	.word	0xffffffff


	//   ....[28]....
        /*0130*/ 	.word	0xffffffff


	//   ....[29]....
        /*0134*/ 	.word	0xffffffff


	//   ....[30]....
        /*0138*/ 	.word	0xffffffff


	//   ....[31]....
        /*013c*/ 	.word	0xffffffff


	//   ....[32]....
        /*0140*/ 	.word	0xffffffff


	//   ....[33]....
        /*0144*/ 	.word	0xffffffff


	//   ....[34]....
        /*0148*/ 	.word	0xffffffff


	//   ....[35]....
        /*014c*/ 	.word	0xffffffff


	//   ....[36]....
        /*0150*/ 	.word	0xffffffff


	//   ....[37]....
        /*0154*/ 	.word	0xffffffff


	//   ....[38]....
        /*0158*/ 	.word	0xffffffff


	//   ....[39]....
        /*015c*/ 	.word	0xffffffff


	//   ....[40]....
        /*0160*/ 	.word	0xffffffff


	//   ....[41]....
        /*0164*/ 	.word	0xffffffff


	//   ....[42]....
        /*0168*/ 	.word	0xffffffff


	//   ....[43]....
        /*016c*/ 	.word	0xffffffff


	//   ....[44]....
        /*0170*/ 	.word	0xffffffff


	//   ....[45]....
        /*0174*/ 	.word	0xffffffff


	//   ....[46]....
        /*0178*/ 	.word	0xffffffff


	//   ....[47]....
        /*017c*/ 	.word	0xffffffff


	//   ....[48]....
        /*0180*/ 	.word	0xffffffff


	//   ....[49]....
        /*0184*/ 	.word	0xffffffff


	//   ....[50]....
        /*0188*/ 	.word	0xffffffff


	//   ....[51]....
        /*018c*/ 	.word	0xffffffff


	//   ....[52]....
        /*0190*/ 	.word	0xffffffff


	//   ....[53]....
        /*0194*/ 	.word	0xffffffff


	//   ....[54]....
        /*0198*/ 	.word	0xffffffff


	//   ....[55]....
        /*019c*/ 	.word	0xffffffff


	//   ....[56]....
        /*01a0*/ 	.word	0xffffffff


	//   ....[57]....
        /*01a4*/ 	.word	0xffffffff


	//   ....[58]....
        /*01a8*/ 	.word	0xffffffff


	//   ....[59]....
        /*01ac*/ 	.word	0xffffffff


	//   ....[60]....
        /*01b0*/ 	.word	0xffffffff


	//   ....[61]....
        /*01b4*/ 	.word	0xffffffff


	//   ....[62]....
        /*01b8*/ 	.word	0xffffffff


	//   ....[63]....
        /*01bc*/ 	.word	0xffffffff


	//   ....[64]....
        /*01c0*/ 	.word	0xffffffff


	//   ....[65]....
        /*01c4*/ 	.word	0xffffffff


	//   ....[66]....
        /*01c8*/ 	.word	0xffffffff


	//   ....[67]....
        /*01cc*/ 	.word	0xffffffff


	//   ....[68]....
        /*01d0*/ 	.word	0xffffffff


	//   ....[69]....
        /*01d4*/ 	.word	0xffffffff


	//   ....[70]....
        /*01d8*/ 	.word	0xffffffff


	//   ....[71]....
        /*01dc*/ 	.word	0xffffffff


	//   ....[72]....
        /*01e0*/ 	.word	0xffffffff


	//   ....[73]....
        /*01e4*/ 	.word	0xffffffff


	//   ....[74]....
        /*01e8*/ 	.word	0xffffffff


	//   ....[75]....
        /*01ec*/ 	.word	0xffffffff


	//   ....[76]....
        /*01f0*/ 	.word	0xffffffff


	//   ....[77]....
        /*01f4*/ 	.word	0xffffffff


	//   ....[78]....
        /*01f8*/ 	.word	0xffffffff


	//   ....[79]....
        /*01fc*/ 	.word	0xffffffff


	//   ....[80]....
        /*0200*/ 	.word	0xffffffff


	//   ....[81]....
        /*0204*/ 	.word	0xffffffff


	//   ....[82]....
        /*0208*/ 	.word	0xffffffff


	//   ....[83]....
        /*020c*/ 	.word	0xffffffff


	//   ....[84]....
        /*0210*/ 	.word	0xffffffff


	//   ....[85]....
        /*0214*/ 	.word	0xffffffff


	//   ....[86]....
        /*0218*/ 	.word	0xffffffff


	//   ....[87]....
        /*021c*/ 	.word	0xffffffff


	//   ....[88]....
        /*0220*/ 	.word	0xffffffff


	//   ....[89]....
        /*0224*/ 	.word	0xffffffff


	//   ....[90]....
        /*0228*/ 	.word	0xffffffff


	//   ....[91]....
        /*022c*/ 	.word	0xffffffff


	//   ....[92]....
        /*0230*/ 	.word	0xffffffff


	//   ....[93]....
        /*0234*/ 	.word	0xffffffff


	//   ....[94]....
        /*0238*/ 	.word	0xffffffff


	//   ....[95]....
        /*023c*/ 	.word	0xffffffff


	//   ....[96]....
        /*0240*/ 	.word	0xffffffff


	//   ....[97]....
        /*0244*/ 	.word	0xffffffff


	//   ....[98]....
        /*0248*/ 	.word	0xffffffff


	//   ....[99]....
        /*024c*/ 	.word	0xffffffff


	//   ....[100]....
        /*0250*/ 	.word	0xffffffff


	//   ....[101]....
        /*0254*/ 	.word	0xffffffff


	//   ....[102]....
        /*0258*/ 	.word	0xffffffff


	//   ....[103]....
        /*025c*/ 	.word	0xffffffff


	//   ....[104]....
        /*0260*/ 	.word	0xffffffff


	//   ....[105]....
        /*0264*/ 	.word	0xffffffff


	//   ....[106]....
        /*0268*/ 	.word	0xffffffff


	//   ....[107]....
        /*026c*/ 	.word	0xffffffff


	//   ....[108]....
        /*0270*/ 	.word	0xffffffff


	//   ....[109]....
        /*0274*/ 	.word	0xffffffff


	//   ....[110]....
        /*0278*/ 	.word	0xffffffff


	//   ....[111]....
        /*027c*/ 	.word	0xffffffff


	//   ....[112]....
        /*0280*/ 	.word	0xffffffff


	//   ....[113]....
        /*0284*/ 	.word	0xffffffff


	//   ....[114]....
        /*0288*/ 	.word	0xffffffff


	//   ....[115]....
        /*028c*/ 	.word	0xffffffff


	//   ....[116]....
        /*0290*/ 	.word	0xffffffff


	//   ....[117]....
        /*0294*/ 	.word	0xffffffff


	//   ....[118]....
        /*0298*/ 	.word	0xffffffff


	//   ....[119]....
        /*029c*/ 	.word	0xffffffff


	//   ....[120]....
        /*02a0*/ 	.word	0xffffffff


	//   ....[121]....
        /*02a4*/ 	.word	0xffffffff


	//   ....[122]....
        /*02a8*/ 	.word	0xffffffff


	//   ....[123]....
        /*02ac*/ 	.word	0xffffffff


	//   ....[124]....
        /*02b0*/ 	.word	0xffffffff


	//   ....[125]....
        /*02b4*/ 	.word	0xffffffff


	//   ....[126]....
        /*02b8*/ 	.word	0xffffffff


	//   ....[127]....
        /*02bc*/ 	.word	0xffffffff


	//   ....[128]....
        /*02c0*/ 	.word	0xffffffff


	//   ....[129]....
        /*02c4*/ 	.word	0xffffffff


	//   ....[130]....
        /*02c8*/ 	.word	0xffffffff


	//   ....[131]....
        /*02cc*/ 	.word	0xffffffff


	//   ....[132]....
        /*02d0*/ 	.word	0xffffffff


	//   ....[133]....
        /*02d4*/ 	.word	0xffffffff


	//   ....[134]....
        /*02d8*/ 	.word	0xffffffff


	//   ....[135]....
        /*02dc*/ 	.word	0xffffffff


	//   ....[136]....
        /*02e0*/ 	.word	0xffffffff


	//   ....[137]....
        /*02e4*/ 	.word	0xffffffff


	//   ....[138]....
        /*02e8*/ 	.word	0xffffffff


	//   ....[139]....
        /*02ec*/ 	.word	0xffffffff


	//   ....[140]....
        /*02f0*/ 	.word	0xffffffff


	//   ....[141]....
        /*02f4*/ 	.word	0xffffffff


	//   ....[142]....
        /*02f8*/ 	.word	0xffffffff


	//   ....[143]....
        /*02fc*/ 	.word	0xffffffff


	//   ....[144]....
        /*0300*/ 	.word	0x0500000f


	//   ....[145]....
        /*0304*/ 	.word	0x0500000f


	//   ....[146]....
        /*0308*/ 	.word	0x0500000f


	//   ....[147]....
        /*030c*/ 	.word	0x0500000f


	//   ....[148]....
        /*0310*/ 	.word	0x0500000f


	//   ....[149]....
        /*0314*/ 	.word	0x0500000f


	//   ....[150]....
        /*0318*/ 	.word	0x0500000f


	//   ....[151]....
        /*031c*/ 	.word	0x0500000f


	//   ....[152]....
        /*0320*/ 	.word	0x0500000f


	//   ....[153]....
        /*0324*/ 	.word	0x0500000f


	//   ....[154]....
        /*0328*/ 	.word	0x0500000f


	//   ....[155]....
        /*032c*/ 	.word	0x0500000f


	//   ....[156]....
        /*0330*/ 	.word	0x0500000f


	//   ....[157]....
        /*0334*/ 	.word	0x0500000f


	//   ....[158]....
        /*0338*/ 	.word	0x0500000f


	//   ....[159]....
        /*033c*/ 	.word	0x0500000f


	//   ....[160]....
        /*0340*/ 	.word	0x0500000f


	//   ....[161]....
        /*0344*/ 	.word	0x0500000f


	//   ....[162]....
        /*0348*/ 	.word	0x0500000f


	//   ....[163]....
        /*034c*/ 	.word	0x0500000f


	//   ....[164]....
        /*0350*/ 	.word	0x0500000f


	//   ....[165]....
        /*0354*/ 	.word	0x0500000f


	//   ....[166]....
        /*0358*/ 	.word	0x0500000f


	//   ....[167]....
        /*035c*/ 	.word	0x0500000f


	//   ....[168]....
        /*0360*/ 	.word	0x0500000f


	//   ....[169]....
        /*0364*/ 	.word	0x0500000f


	//   ....[170]....
        /*0368*/ 	.word	0x0500000f


	//   ....[171]....
        /*036c*/ 	.word	0x0500000f


	//   ....[172]....
        /*0370*/ 	.word	0x0500000f


	//   ....[173]....
        /*0374*/ 	.word	0x0500000f


	//   ....[174]....
        /*0378*/ 	.word	0x0500000f


	//   ....[175]....
        /*037c*/ 	.word	0x0500000f


	//   ....[176]....
        /*0380*/ 	.word	0x0500000f


	//   ....[177]....
        /*0384*/ 	.word	0x0500000f


	//   ....[178]....
        /*0388*/ 	.word	0x0500000f


	//   ....[179]....
        /*038c*/ 	.word	0x0500000f


	//   ....[180]....
        /*0390*/ 	.word	0x0500000f


	//   ....[181]....
        /*0394*/ 	.word	0x0500000f


	//   ....[182]....
        /*0398*/ 	.word	0x0500000f


	//   ....[183]....
        /*039c*/ 	.word	0x0500000f


	//   ....[184]....
        /*03a0*/ 	.word	0x0500000f


	//   ....[185]....
        /*03a4*/ 	.word	0x0500000f


	//----- nvinfo : EIATTR_COOP_GROUP_INSTR_OFFSETS
	.align		4
.L_178:
        /*03a8*/ 	.byte	0x04, 0x28
        /*03aa*/ 	.short	(.L_180 - .L_179)


	//   ....[0]....
.L_179:
        /*03ac*/ 	.word	0x00000080


	//   ....[1]....
        /*03b0*/ 	.word	0x00000090


	//   ....[2]....
        /*03b4*/ 	.word	0x000002d0


	//   ....[3]....
        /*03b8*/ 	.word	0x00000430


	//   ....[4]....
        /*03bc*/ 	.word	0x00000550


	//   ....[5]....
        /*03c0*/ 	.word	0x000006b0


	//   ....[6]....
        /*03c4*/ 	.word	0x00001890


	//   ....[7]....
        /*03c8*/ 	.word	0x000023a0


	//   ....[8]....
        /*03cc*/ 	.word	0x00002d90


	//   ....[9]....
        /*03d0*/ 	.word	0x00003f50


	//   ....[10]....
        /*03d4*/ 	.word	0x00004060


	//   ....[11]....
        /*03d8*/ 	.word	0x000048a0


	//   ....[12]....
        /*03dc*/ 	.word	0x00004920


	//   ....[13]....
        /*03e0*/ 	.word	0x00006190


	//   ....[14]....
        /*03e4*/ 	.word	0x00006b00


	//   ....[15]....
        /*03e8*/ 	.word	0x000076f0


	//   ....[16]....
        /*03ec*/ 	.word	0x000077f0


	//   ....[17]....
        /*03f0*/ 	.word	0x00007ff0


	//   ....[18]....
        /*03f4*/ 	.word	0x000080a0


	//   ....[19]....
        /*03f8*/ 	.word	0x0000a830


	//   ....[20]....
        /*03fc*/ 	.word	0x0000a850


	//   ....[21]....
        /*0400*/ 	.word	0x0000a880


	//   ....[22]....
        /*0404*/ 	.word	0x0000a890


	//   ....[23]....
        /*0408*/ 	.word	0x0000c690


	//   ....[24]....
        /*040c*/ 	.word	0x0000cff0


	//   ....[25]....
        /*0410*/ 	.word	0x0000dbd0


	//   ....[26]....
        /*0414*/ 	.word	0x0000dc80


	//   ....[27]....
        /*0418*/ 	.word	0x0000e520


	//   ....[28]....
        /*041c*/ 	.word	0x0000e5e0


	//   ....[29]....
        /*0420*/ 	.word	0x0000fbb0


	//   ....[30]....
        /*0424*/ 	.word	0x0000fbc0


	//   ....[31]....
        /*0428*/ 	.word	0x0000fbf0


	//   ....[32]....
        /*042c*/ 	.word	0x0000fc00


	//   ....[33]....
        /*0430*/ 	.word	0x00011420


	//   ....[34]....
        /*0434*/ 	.word	0x00011450


	//   ....[35]....
        /*0438*/ 	.word	0x00011490


	//   ....[36]....
        /*043c*/ 	.word	0x000114c0


	//   ....[37]....
        /*0440*/ 	.word	0x00011500


	//   ....[38]....
        /*0444*/ 	.word	0x00011530


	//   ....[39]....
        /*0448*/ 	.word	0x00011560


	//   ....[40]....
        /*044c*/ 	.word	0x00011590


	//   ....[41]....
        /*0450*/ 	.word	0x000115c0


	//   ....[42]....
        /*0454*/ 	.word	0x000115f0


	//   ....[43]....
        /*0458*/ 	.word	0x00011620


	//   ....[44]....
        /*045c*/ 	.word	0x00011650


	//   ....[45]....
        /*0460*/ 	.word	0x00011690


	//   ....[46]....
        /*0464*/ 	.word	0x000116c0


	//   ....[47]....
        /*0468*/ 	.word	0x000116d0


	//   ....[48]....
        /*046c*/ 	.word	0x000116e0


	//   ....[49]....
        /*0470*/ 	.word	0x00011700


	//   ....[50]....
        /*0474*/ 	.word	0x00011710


	//   ....[51]....
        /*0478*/ 	.word	0x00011720


	//   ....[52]....
        /*047c*/ 	.word	0x00011750


	//   ....[53]....
        /*0480*/ 	.word	0x00011780


	//   ....[54]....
        /*0484*/ 	.word	0x00011790


	//   ....[55]....
        /*0488*/ 	.word	0x000117a0


	//   ....[56]....
        /*048c*/ 	.word	0x000117b0


	//   ....[57]....
        /*0490*/ 	.word	0x000117c0


	//   ....[58]....
        /*0494*/ 	.word	0x000117e0


	//   ....[59]....
        /*0498*/ 	.word	0x000117f0


	//   ....[60]....
        /*049c*/ 	.word	0x00011800


	//   ....[61]....
        /*04a0*/ 	.word	0x00011810


	//   ....[62]....
        /*04a4*/ 	.word	0x00011820


	//   ....[63]....
        /*04a8*/ 	.word	0x00011830


	//   ....[64]....
        /*04ac*/ 	.word	0x00011840


	//   ....[65]....
        /*04b0*/ 	.word	0x00011850


	//   ....[66]....
        /*04b4*/ 	.word	0x00011860


	//   ....[67]....
        /*04b8*/ 	.word	0x00011870


	//   ....[68]....
        /*04bc*/ 	.word	0x00011880


	//   ....[69]....
        /*04c0*/ 	.word	0x00011890


	//   ....[70]....
        /*04c4*/ 	.word	0x000118a0


	//   ....[71]....
        /*04c8*/ 	.word	0x000118b0


	//   ....[72]....
        /*04cc*/ 	.word	0x000118c0


	//   ....[73]....
        /*04d0*/ 	.word	0x000118d0


	//   ....[74]....
        /*04d4*/ 	.word	0x000118e0


	//   ....[75]....
        /*04d8*/ 	.word	0x000118f0


	//   ....[76]....
        /*04dc*/ 	.word	0x00011900


	//   ....[77]....
        /*04e0*/ 	.word	0x00011910


	//   ....[78]....
        /*04e4*/ 	.word	0x00011920


	//   ....[79]....
        /*04e8*/ 	.word	0x00011930


	//   ....[80]....
        /*04ec*/ 	.word	0x00011940


	//   ....[81]....
        /*04f0*/ 	.word	0x00011c50


	//   ....[82]....
        /*04f4*/ 	.word	0x00011c80


	//   ....[83]....
        /*04f8*/ 	.word	0x00011cb0


	//   ....[84]....
        /*04fc*/ 	.word	0x00011ce0


	//   ....[85]....
        /*0500*/ 	.word	0x000121f0


	//   ....[86]....
        /*0504*/ 	.word	0x00012230


	//   ....[87]....
        /*0508*/ 	.word	0x00012330


	//   ....[88]....
        /*050c*/ 	.word	0x00012350


	//   ....[89]....
        /*0510*/ 	.word	0x00012450


	//   ....[90]....
        /*0514*/ 	.word	0x00012470


	//   ....[91]....
        /*0518*/ 	.word	0x00012580


	//   ....[92]....
        /*051c*/ 	.word	0x000125a0


	//   ....[93]....
        /*0520*/ 	.word	0x00012c80


	//   ....[94]....
        /*0524*/ 	.word	0x00012ca0


	//   ....[95]....
        /*0528*/ 	.word	0x00012da0


	//   ....[96]....
        /*052c*/ 	.word	0x00012dc0


	//   ....[97]....
        /*0530*/ 	.word	0x00012ec0


	//   ....[98]....
        /*0534*/ 	.word	0x00012ee0


	//   ....[99]....
        /*0538*/ 	.word	0x00012ff0


	//   ....[100]....
        /*053c*/ 	.word	0x00013010


	//   ....[101]....
        /*0540*/ 	.word	0x000131e0


	//   ....[102]....
        /*0544*/ 	.word	0x00014c20


	//   ....[103]....
        /*0548*/ 	.word	0x00014c50


	//   ....[104]....
        /*054c*/ 	.word	0x00014c80


	//   ....[105]....
        /*0550*/ 	.word	0x00014d20


	//   ....[106]....
        /*0554*/ 	.word	0x00014d30


	//   ....[107]....
        /*0558*/ 	.word	0x00014dc0


	//   ....[108]....
        /*055c*/ 	.word	0x00014dd0


	//   ....[109]....
        /*0560*/ 	.word	0x00014de0


	//   ....[110]....
        /*0564*/ 	.word	0x000151d0


	//   ....[111]....
        /*0568*/ 	.word	0x000151f0


	//   ....[112]....
        /*056c*/ 	.word	0x00015200


	//   ....[113]....
        /*0570*/ 	.word	0x00015210


	//   ....[114]....
        /*0574*/ 	.word	0x00015260


	//   ....[115]....
        /*0578*/ 	.word	0x000152e0


	//   ....[116]....
        /*057c*/ 	.word	0x00015300


	//   ....[117]....
        /*0580*/ 	.word	0x00015380


	//   ....[118]....
        /*0584*/ 	.word	0x00015a20


	//   ....[119]....
        /*0588*/ 	.word	0x00015a40


	//   ....[120]....
        /*058c*/ 	.word	0x00015a70


	//   ....[121]....
        /*0590*/ 	.word	0x00015ab0


	//   ....[122]....
        /*0594*/ 	.word	0x00015b30


	//   ....[123]....
        /*0598*/ 	.word	0x00015b60


	//   ....[124]....
        /*059c*/ 	.word	0x00015be0


	//   ....[125]....
        /*05a0*/ 	.word	0x00015c00


	//   ....[126]....
        /*05a4*/ 	.word	0x00016320


	//   ....[127]....
        /*05a8*/ 	.word	0x00016340


	//   ....[128]....
        /*05ac*/ 	.word	0x00016350


	//   ....[129]....
        /*05b0*/ 	.word	0x000163b0


	//   ....[130]....
        /*05b4*/ 	.word	0x000163c0


	//   ....[131]....
        /*05b8*/ 	.word	0x00016420


	//   ....[132]....
        /*05bc*/ 	.word	0x00016450


	//   ....[133]....
        /*05c0*/ 	.word	0x00016490


	//   ....[134]....
        /*05c4*/ 	.word	0x000167c0


	//   ....[135]....
        /*05c8*/ 	.word	0x000167d0


	//   ....[136]....
        /*05cc*/ 	.word	0x000167e0


	//   ....[137]....
        /*05d0*/ 	.word	0x00016800


	//   ....[138]....
        /*05d4*/ 	.word	0x00016860


	//   ....[139]....
        /*05d8*/ 	.word	0x00016880


	//   ....[140]....
        /*05dc*/ 	.word	0x000168c0


	//   ....[141]....
        /*05e0*/ 	.word	0x000168e0


	//   ....[142]....
        /*05e4*/ 	.word	0x00017bb0


	//   ....[143]....
        /*05e8*/ 	.word	0x00017d50


	//   ....[144]....
        /*05ec*/ 	.word	0x00018420


	//   ....[145]....
        /*05f0*/ 	.word	0x00018500


	//   ....[146]....
        /*05f4*/ 	.word	0x000185c0


	//   ....[147]....
        /*05f8*/ 	.word	0x00018620


	//   ....[148]....
        /*05fc*/ 	.word	0x00018730


	//   ....[149]....
        /*0600*/ 	.word	0x00018790


	//   ....[150]....
        /*0604*/ 	.word	0x00018890


	//   ....[151]....
        /*0608*/ 	.word	0x000188f0


	//   ....[152]....
        /*060c*/ 	.word	0x000189e0


	//   ....[153]....
        /*0610*/ 	.word	0x00018b20


	//   ....[154]....
        /*0614*/ 	.word	0x00018bd0


	//   ....[155]....
        /*0618*/ 	.word	0x00018ca0


	//   ....[156]....
        /*061c*/ 	.word	0x00018d50


	//   ....[157]....
        /*0620*/ 	.word	0x00018dc0


	//   ....[158]....
        /*0624*/ 	.word	0x00018e90


	//   ....[159]....
        /*0628*/ 	.word	0x00018f00


	//   ....[160]....
        /*062c*/ 	.word	0x00018fe0


	//   ....[161]....
        /*0630*/ 	.word	0x00019070


	//   ....[162]....
        /*0634*/ 	.word	0x000190e0


	//   ....[163]....
        /*0638*/ 	.word	0x00019160


	//   ....[164]....
        /*063c*/ 	.word	0x00019220


	//   ....[165]....
        /*0640*/ 	.word	0x00019290


	//   ....[166]....
        /*0644*/ 	.word	0x00019380


	//   ....[167]....
        /*0648*/ 	.word	0x000193f0


	//   ....[168]....
        /*064c*/ 	.word	0x000194c0


	//   ....[169]....
        /*0650*/ 	.word	0x000195f0


	//   ....[170]....
        /*0654*/ 	.word	0x00019690


	//   ....[171]....
        /*0658*/ 	.word	0x000196f0


	//   ....[172]....
        /*065c*/ 	.word	0x000197c0


	//   ....[173]....
        /*0660*/ 	.word	0x00019820


	//   ....[174]....
        /*0664*/ 	.word	0x000198f0


	//   ....[175]....
        /*0668*/ 	.word	0x00019950


	//   ....[176]....
        /*066c*/ 	.word	0x00019a20


	//   ....[177]....
        /*0670*/ 	.word	0x00019b10


	//   ....[178]....
        /*0674*/ 	.word	0x00019ba0


	//   ....[179]....
        /*0678*/ 	.word	0x00019c00


	//   ....[180]....
        /*067c*/ 	.word	0x00019cc0


	//   ....[181]....
        /*0680*/ 	.word	0x00019d20


	//   ....[182]....
        /*0684*/ 	.word	0x00019de0


	//   ....[183]....
        /*0688*/ 	.word	0x00019e40


	//   ....[184]....
        /*068c*/ 	.word	0x00019f00


	//   ....[185]....
        /*0690*/ 	.word	0x0001a150


	//----- nvinfo : EIATTR_REG_RECONFIG
	.align		4
.L_180:
        /*0694*/ 	.byte	0x01, 0x54
	.zero		2


	//----- nvinfo : EIATTR_SYSCALL_OFFSETS
	.align		4
        /*0698*/ 	.byte	0x04, 0x46
        /*069a*/ 	.short	(.L_182 - .L_181)


	//   ....[0]....
.L_181:
        /*069c*/ 	.word	0x00001a70


	//   ....[1]....
        /*06a0*/ 	.word	0x00014250


	//   ....[2]....
        /*06a4*/ 	.word	0x000143c0


	//   ....[3]....
        /*06a8*/ 	.word	0x00014510


	//   ....[4]....
        /*06ac*/ 	.word	0x00014650


	//   ....[5]....
        /*06b0*/ 	.word	0x00015690


	//----- nvinfo : EIATTR_MBARRIER_INSTR_OFFSETS
	.align		4
.L_182:
        /*06b4*/ 	.byte	0x04, 0x39
        /*06b6*/ 	.short	(.L_184 - .L_183)


	//   ....[0]....
.L_183:
        /*06b8*/ 	.word	0x00000180
        /*06bc*/ 	.word	0x000000ff
        /*06c0*/ 	.word	0x0002a800
        /*06c4*/ 	.short	0x0100
        /*06c6*/ 	.byte	0x08
	.zero		1


	//   ....[1]....
        /*06c8*/ 	.word	0x00000190
        /*06cc*/ 	.word	0x000000ff
        /*06d0*/ 	.word	0x0002a820
        /*06d4*/ 	.short	0x0100
        /*06d6*/ 	.byte	0x08
	.zero		1


	//   ....[2]....
        /*06d8*/ 	.word	0x00000280
        /*06dc*/ 	.word	0x000000ff
        /*06e0*/ 	.word	0x0002a830
        /*06e4*/ 	.short	0x0100
        /*06e6*/ 	.byte	0x08
	.zero		1


	//   ....[3]....
        /*06e8*/ 	.word	0x00000290
        /*06ec*/ 	.word	0x000000ff
        /*06f0*/ 	.word	0x0002a840
        /*06f4*/ 	.short	0x0100
        /*06f6*/ 	.byte	0x08
	.zero		1


	//   ....[4]....
        /*06f8*/ 	.word	0x000002a0
        /*06fc*/ 	.word	0x000000ff
        /*0700*/ 	.word	0x0002a838
        /*0704*/ 	.short	0x0100
        /*0706*/ 	.byte	0x08
	.zero		1


	//   ....[5]....
        /*0708*/ 	.word	0x000002b0
        /*070c*/ 	.word	0x000000ff
        /*0710*/ 	.word	0x0002a848
        /*0714*/ 	.short	0x0100
        /*0716*/ 	.byte	0x08
	.zero		1


	//   ....[6]....
        /*0718*/ 	.word	0x000003e0
        /*071c*/ 	.word	0x000000ff
        /*0720*/ 	.word	0x0002a850
        /*0724*/ 	.short	0x0100
        /*0726*/ 	.byte	0x08
	.zero		1


	//   ....[7]....
        /*0728*/ 	.word	0x000003f0
        /*072c*/ 	.word	0x000000ff
        /*0730*/ 	.word	0x0002a860
        /*0734*/ 	.short	0x0100
        /*0736*/ 	.byte	0x08
	.zero		1


	//   ....[8]....
        /*0738*/ 	.word	0x00000400
        /*073c*/ 	.word	0x000000ff
        /*0740*/ 	.word	0x0002a858
        /*0744*/ 	.short	0x0100
        /*0746*/ 	.byte	0x08
	.zero		1


	//   ....[9]....
        /*0748*/ 	.word	0x00000410
        /*074c*/ 	.word	0x000000ff
        /*0750*/ 	.word	0x0002a868
        /*0754*/ 	.short	0x0100
        /*0756*/ 	.byte	0x08
	.zero		1


	//   ....[10]....
        /*0758*/ 	.word	0x00000500
        /*075c*/ 	.word	0x000000ff
        /*0760*/ 	.word	0x0002a870
        /*0764*/ 	.short	0x0100
        /*0766*/ 	.byte	0x06
	.zero		1


	//   ....[11]....
        /*0768*/ 	.word	0x00000510
        /*076c*/ 	.word	0x000000ff
        /*0770*/ 	.word	0x0002a880
        /*0774*/ 	.short	0x0100
        /*0776*/ 	.byte	0x06
	.zero		1


	//   ....[12]....
        /*0778*/ 	.word	0x00000520
        /*077c*/ 	.word	0x000000ff
        /*0780*/ 	.word	0x0002a878
        /*0784*/ 	.short	0x0100
        /*0786*/ 	.byte	0x06
	.zero		1


	//   ....[13]....
        /*0788*/ 	.word	0x00000530
        /*078c*/ 	.word	0x000000ff
        /*0790*/ 	.word	0x0002a888
        /*0794*/ 	.short	0x0100
        /*0796*/ 	.byte	0x06
	.zero		1


	//   ....[14]....
        /*0798*/ 	.word	0x00000660
        /*079c*/ 	.word	0x000000ff
        /*07a0*/ 	.word	0x0002a890
        /*07a4*/ 	.short	0x0100
        /*07a6*/ 	.byte	0x08
	.zero		1


	//   ....[15]....
        /*07a8*/ 	.word	0x00000670
        /*07ac*/ 	.word	0x000000ff
        /*07b0*/ 	.word	0x0002a8a0
        /*07b4*/ 	.short	0x0100
        /*07b6*/ 	.byte	0x08
	.zero		1


	//   ....[16]....
        /*07b8*/ 	.word	0x00000680
        /*07bc*/ 	.word	0x000000ff
        /*07c0*/ 	.word	0x0002a898
        /*07c4*/ 	.short	0x0100
        /*07c6*/ 	.byte	0x08
	.zero		1


	//   ....[17]....
        /*07c8*/ 	.word	0x00000690
        /*07cc*/ 	.word	0x000000ff
        /*07d0*/ 	.word	0x0002a8a8
        /*07d4*/ 	.short	0x0100
        /*07d6*/ 	.byte	0x08
	.zero		1


	//   ....[18]....
        /*07d8*/ 	.word	0x000007e0
        /*07dc*/ 	.word	0x000000ff
        /*07e0*/ 	.word	0x0002a8b0
        /*07e4*/ 	.short	0x0100
        /*07e6*/ 	.byte	0x08
	.zero		1


	//   ....[19]....
        /*07e8*/ 	.word	0x000007f0
        /*07ec*/ 	.word	0x000000ff
        /*07f0*/ 	.word	0x0002a8c0
        /*07f4*/ 	.short	0x0100
        /*07f6*/ 	.byte	0x08
	.zero		1


	//   ....[20]....
        /*07f8*/ 	.word	0x00000800
        /*07fc*/ 	.word	0x000000ff
        /*0800*/ 	.word	0x0002a8b8
        /*0804*/ 	.short	0x0100
        /*0806*/ 	.byte	0x08
	.zero		1


	//   ....[21]....
        /*0808*/ 	.word	0x00000810
        /*080c*/ 	.word	0x000000ff
        /*0810*/ 	.word	0x0002a8c8
        /*0814*/ 	.short	0x0100
        /*0816*/ 	.byte	0x08
	.zero		1


	//   ....[22]....
        /*0818*/ 	.word	0x00001dc0
        /*081c*/ 	.word	0x000000ff
        /*0820*/ 	.word	0x0002a800
        /*0824*/ 	.short	0x010a
        /*0826*/ 	.byte	0x24
	.zero		1


	//   ....[23]....
        /*0828*/ 	.word	0x00001e60
        /*082c*/ 	.word	0x0000000f
        /*0830*/ 	.word	0x0002a830
        /*0834*/ 	.short	0x010a
        /*0836*/ 	.byte	0x3f
	.zero		1


	//   ....[24]....
        /*0838*/ 	.word	0x00001ea0
        /*083c*/ 	.word	0x0000000f
        /*0840*/ 	.word	0x0002a830
        /*0844*/ 	.short	0x010a
        /*0846*/ 	.byte	0x3f
	.zero		1


	//   ....[25]....
        /*0848*/ 	.word	0x00002740
        /*084c*/ 	.word	0x000000ff
        /*0850*/ 	.word	0x00000000
        /*0854*/ 	.short	0x0101
        /*0856*/ 	.byte	0x06
	.zero		1


	//   ....[26]....
        /*0858*/ 	.word	0x00005a60
        /*085c*/ 	.word	0x000000ff
        /*0860*/ 	.word	0x0002a830
        /*0864*/ 	.short	0x010a
        /*0866*/ 	.byte	0x06
	.zero		1


	//   ....[27]....
        /*0868*/ 	.word	0x00005aa0
        /*086c*/ 	.word	0x000000ff
        /*0870*/ 	.word	0x0002a830
        /*0874*/ 	.short	0x010a
        /*0876*/ 	.byte	0x06
	.zero		1


	//   ....[28]....
        /*0878*/ 	.word	0x00005d70
        /*087c*/ 	.word	0x000000ff
        /*0880*/ 	.word	0x0002a850
        /*0884*/ 	.short	0x010a
        /*0886*/ 	.byte	0x06
	.zero		1


	//   ....[29]....
        /*0888*/ 	.word	0x00005db0
        /*088c*/ 	.word	0x000000ff
        /*0890*/ 	.word	0x0002a850
        /*0894*/ 	.short	0x010a
        /*0896*/ 	.byte	0x06
	.zero		1


	//   ....[30]....
        /*0898*/ 	.word	0x00006500
        /*089c*/ 	.word	0x000000ff
        /*08a0*/ 	.word	0x00000000
        /*08a4*/ 	.short	0x0101
        /*08a6*/ 	.byte	0x06
	.zero		1


	//   ....[31]....
        /*08a8*/ 	.word	0x00008b90
        /*08ac*/ 	.word	0x000000ff
        /*08b0*/ 	.word	0x00000000
        /*08b4*/ 	.short	0x0101
        /*08b6*/ 	.byte	0x06
	.zero		1


	//   ....[32]....
        /*08b8*/ 	.word	0x00009690
        /*08bc*/ 	.word	0x000000ff
        /*08c0*/ 	.word	0x0002a830
        /*08c4*/ 	.short	0x010a
        /*08c6*/ 	.byte	0x06
	.zero		1


	//   ....[33]....
        /*08c8*/ 	.word	0x000096d0
        /*08cc*/ 	.word	0x000000ff
        /*08d0*/ 	.word	0x0002a830
        /*08d4*/ 	.short	0x010a
        /*08d6*/ 	.byte	0x06
	.zero		1


	//   ....[34]....
        /*08d8*/ 	.word	0x000099a0
        /*08dc*/ 	.word	0x000000ff
        /*08e0*/ 	.word	0x0002a850
        /*08e4*/ 	.short	0x010a
        /*08e6*/ 	.byte	0x06
	.zero		1


	//   ....[35]....
        /*08e8*/ 	.word	0x000099e0
        /*08ec*/ 	.word	0x000000ff
        /*08f0*/ 	.word	0x0002a850
        /*08f4*/ 	.short	0x010a
        /*08f6*/ 	.byte	0x06
	.zero		1


	//   ....[36]....
        /*08f8*/ 	.word	0x0000a0e0
        /*08fc*/ 	.word	0x000000ff
        /*0900*/ 	.word	0x00000000
        /*0904*/ 	.short	0x0101
        /*0906*/ 	.byte	0x06
	.zero		1


	//   ....[37]....
        /*0908*/ 	.word	0x0000b690
        /*090c*/ 	.word	0x000000ff
        /*0910*/ 	.word	0x00000000
        /*0914*/ 	.short	0x0101
        /*0916*/ 	.byte	0x06
	.zero		1


	//   ....[38]....
        /*0918*/ 	.word	0x0000bf90
        /*091c*/ 	.word	0x000000ff
        /*0920*/ 	.word	0x0002a830
        /*0924*/ 	.short	0x010a
        /*0926*/ 	.byte	0x06
	.zero		1


	//   ....[39]....
        /*0928*/ 	.word	0x0000bfd0
        /*092c*/ 	.word	0x000000ff
        /*0930*/ 	.word	0x0002a830
        /*0934*/ 	.short	0x010a
        /*0936*/ 	.byte	0x06
	.zero		1


	//   ....[40]....
        /*0938*/ 	.word	0x0000c270
        /*093c*/ 	.word	0x000000ff
        /*0940*/ 	.word	0x0002a850
        /*0944*/ 	.short	0x010a
        /*0946*/ 	.byte	0x06
	.zero		1


	//   ....[41]....
        /*0948*/ 	.word	0x0000c2b0
        /*094c*/ 	.word	0x000000ff
        /*0950*/ 	.word	0x0002a850
        /*0954*/ 	.short	0x010a
        /*0956*/ 	.byte	0x06
	.zero		1


	//   ....[42]....
        /*0958*/ 	.word	0x0000c9f0
        /*095c*/ 	.word	0x000000ff
        /*0960*/ 	.word	0x00000000
        /*0964*/ 	.short	0x0101
        /*0966*/ 	.byte	0x06
	.zero		1


	//   ....[43]....
        /*0968*/ 	.word	0x0000f080
        /*096c*/ 	.word	0x000000ff
        /*0970*/ 	.word	0x00000000
        /*0974*/ 	.short	0x0101
        /*0976*/ 	.byte	0x06
	.zero		1


	//   ....[44]....
        /*0978*/ 	.word	0x0000f870
        /*097c*/ 	.word	0x000000ff
        /*0980*/ 	.word	0x0002a850
        /*0984*/ 	.short	0x010a
        /*0986*/ 	.byte	0x09
	.zero		1


	//   ....[45]....
        /*0988*/ 	.word	0x0000f8b0
        /*098c*/ 	.word	0x000000ff
        /*0990*/ 	.word	0x0002a850
        /*0994*/ 	.short	0x010a
        /*0996*/ 	.byte	0x09
	.zero		1


	//   ....[46]....
        /*0998*/ 	.word	0x0000ff80
        /*099c*/ 	.word	0x000000ff
        /*09a0*/ 	.word	0x00000000
        /*09a4*/ 	.short	0x0101
        /*09a6*/ 	.byte	0x04
	.zero		1


	//   ....[47]....
        /*09a8*/ 	.word	0x00012220
        /*09ac*/ 	.word	0x00000003
        /*09b0*/ 	.word	0x00000000
        /*09b4*/ 	.short	0x0101
        /*09b6*/ 	.byte	0x3f
	.zero		1


	//   ....[48]....
        /*09b8*/ 	.word	0x00014a40
        /*09bc*/ 	.word	0x00000004
        /*09c0*/ 	.word	0x0002a880
        /*09c4*/ 	.short	0x010a
        /*09c6*/ 	.byte	0x3f
	.zero		1


	//   ....[49]....
        /*09c8*/ 	.word	0x00014f60
        /*09cc*/ 	.word	0x00000004
        /*09d0*/ 	.word	0x0002a870
        /*09d4*/ 	.short	0x0107
        /*09d6*/ 	.byte	0x3f
	.zero		1


	//   ....[50]....
        /*09d8*/ 	.word	0x00015020
        /*09dc*/ 	.word	0x00000004
        /*09e0*/ 	.word	0x0002a870
        /*09e4*/ 	.short	0x0101
        /*09e6*/ 	.byte	0x3f
	.zero		1


	//   ....[51]....
        /*09e8*/ 	.word	0x00015050
        /*09ec*/ 	.word	0x00000004
        /*09f0*/ 	.word	0x0002a840
        /*09f4*/ 	.short	0x010a
        /*09f6*/ 	.byte	0x3f
	.zero		1


	//   ....[52]....
        /*09f8*/ 	.word	0x00015470
        /*09fc*/ 	.word	0x00000004
        /*0a00*/ 	.word	0x0002a830
        /*0a04*/ 	.short	0x0107
        /*0a06*/ 	.byte	0x3f
	.zero		1


	//   ....[53]....
        /*0a08*/ 	.word	0x00015540
        /*0a0c*/ 	.word	0x00000004
        /*0a10*/ 	.word	0x0002a830
        /*0a14*/ 	.short	0x0101
        /*0a16*/ 	.byte	0x3f
	.zero		1


	//   ....[54]....
        /*0a18*/ 	.word	0x00015cf0
        /*0a1c*/ 	.word	0x00000011
        /*0a20*/ 	.word	0x0002a800
        /*0a24*/ 	.short	0x0107
        /*0a26*/ 	.byte	0x3f
	.zero		1


	//   ....[55]....
        /*0a28*/ 	.word	0x00015de0
        /*0a2c*/ 	.word	0x00000011
        /*0a30*/ 	.word	0x0002a800
        /*0a34*/ 	.short	0x0101
        /*0a36*/ 	.byte	0x3f
	.zero		1


	//   ....[56]....
        /*0a38*/ 	.word	0x00015e00
        /*0a3c*/ 	.word	0x00000011
        /*0a40*/ 	.word	0x0002a820
        /*0a44*/ 	.short	0x010a
        /*0a46*/ 	.byte	0x3f
	.zero		1


	//   ....[57]....
        /*0a48*/ 	.word	0x00016180
        /*0a4c*/ 	.word	0x00000000
        /*0a50*/ 	.word	0x0002a880
        /*0a54*/ 	.short	0x010a
        /*0a56*/ 	.byte	0x3f
	.zero		1


	//   ....[58]....
        /*0a58*/ 	.word	0x00016530
        /*0a5c*/ 	.word	0x00000000
        /*0a60*/ 	.word	0x0002a870
        /*0a64*/ 	.short	0x0107
        /*0a66*/ 	.byte	0x3f
	.zero		1


	//   ....[59]....
        /*0a68*/ 	.word	0x000165f0
        /*0a6c*/ 	.word	0x00000000
        /*0a70*/ 	.word	0x0002a870
        /*0a74*/ 	.short	0x0101
        /*0a76*/ 	.byte	0x3f
	.zero		1


	//   ....[60]....
        /*0a78*/ 	.word	0x00016620
        /*0a7c*/ 	.word	0x00000000
        /*0a80*/ 	.word	0x0002a840
        /*0a84*/ 	.short	0x010a
        /*0a86*/ 	.byte	0x3f
	.zero		1


	//   ....[61]....
        /*0a88*/ 	.word	0x000169c0
        /*0a8c*/ 	.word	0x00000000
        /*0a90*/ 	.word	0x0002a830
        /*0a94*/ 	.short	0x0107
        /*0a96*/ 	.byte	0x3f
	.zero		1


	//   ....[62]....
        /*0a98*/ 	.word	0x00016a80
        /*0a9c*/ 	.word	0x00000000
        /*0aa0*/ 	.word	0x0002a830
        /*0aa4*/ 	.short	0x0101
        /*0aa6*/ 	.byte	0x3f
	.zero		1


	//   ....[63]....
        /*0aa8*/ 	.word	0x00016b10
        /*0aac*/ 	.word	0x00000000
        /*0ab0*/ 	.word	0x0002a870
        /*0ab4*/ 	.short	0x010a
        /*0ab6*/ 	.byte	0x3f
	.zero		1


	//   ....[64]....
        /*0ab8*/ 	.word	0x00016ba0
        /*0abc*/ 	.word	0x00000000
        /*0ac0*/ 	.word	0x0002a860
        /*0ac4*/ 	.short	0x010a
        /*0ac6*/ 	.byte	0x3f
	.zero		1


	//   ....[65]....
        /*0ac8*/ 	.word	0x00017150
        /*0acc*/ 	.word	0x00000000
        /*0ad0*/ 	.word	0x0002a850
        /*0ad4*/ 	.short	0x0101
        /*0ad6*/ 	.byte	0x3f
	.zero		1


	//   ....[66]....
        /*0ad8*/ 	.word	0x000171d0
        /*0adc*/ 	.word	0x00000000
        /*0ae0*/ 	.word	0x00000000
        /*0ae4*/ 	.short	0x0101
        /*0ae6*/ 	.byte	0x3f
	.zero		1


	//   ....[67]....
        /*0ae8*/ 	.word	0x000173a0
        /*0aec*/ 	.word	0x00000003
        /*0af0*/ 	.word	0x0002a870
        /*0af4*/ 	.short	0x010a
        /*0af6*/ 	.byte	0x3f
	.zero		1


	//   ....[68]....
        /*0af8*/ 	.word	0x00017430
        /*0afc*/ 	.word	0x00000003
        /*0b00*/ 	.word	0x0002a860
        /*0b04*/ 	.short	0x010a
        /*0b06*/ 	.byte	0x3f
	.zero		1


	//   ....[69]....
        /*0b08*/ 	.word	0x000179e0
        /*0b0c*/ 	.word	0x00000003
        /*0b10*/ 	.word	0x0002a850
        /*0b14*/ 	.short	0x0101
        /*0b16*/ 	.byte	0x3f
	.zero		1


	//   ....[70]....
        /*0b18*/ 	.word	0x00017a60
        /*0b1c*/ 	.word	0x00000000
        /*0b20*/ 	.word	0x00000000
        /*0b24*/ 	.short	0x0101
        /*0b26*/ 	.byte	0x3f
	.zero		1


	//   ....[71]....
        /*0b28*/ 	.word	0x00017cd0
        /*0b2c*/ 	.word	0x00000005
        /*0b30*/ 	.word	0x0002a820
        /*0b34*/ 	.short	0x010a
        /*0b36*/ 	.byte	0x3f
	.zero		1


	//   ....[72]....
        /*0b38*/ 	.word	0x00017e50
        /*0b3c*/ 	.word	0x00000003
        /*0b40*/ 	.word	0x0002a840
        /*0b44*/ 	.short	0x010a
        /*0b46*/ 	.byte	0x3f
	.zero		1


	//   ....[73]....
        /*0b48*/ 	.word	0x00017ef0
        /*0b4c*/ 	.word	0x00000005
        /*0b50*/ 	.word	0x0002a840
        /*0b54*/ 	.short	0x010a
        /*0b56*/ 	.byte	0x3f
	.zero		1


	//   ....[74]....
        /*0b58*/ 	.word	0x00017f30
        /*0b5c*/ 	.word	0x00000003
        /*0b60*/ 	.word	0x0002a860
        /*0b64*/ 	.short	0x010a
        /*0b66*/ 	.byte	0x3f
	.zero		1


	//   ....[75]....
        /*0b68*/ 	.word	0x00017f70
        /*0b6c*/ 	.word	0x00000005
        /*0b70*/ 	.word	0x0002a860
        /*0b74*/ 	.short	0x010a
        /*0b76*/ 	.byte	0x3f
	.zero		1


	//   ....[76]....
        /*0b78*/ 	.word	0x00017fb0
        /*0b7c*/ 	.word	0x00000003
        /*0b80*/ 	.word	0x0002a880
        /*0b84*/ 	.short	0x010a
        /*0b86*/ 	.byte	0x3f
	.zero		1


	//   ....[77]....
        /*0b88*/ 	.word	0x00017ff0
        /*0b8c*/ 	.word	0x00000005
        /*0b90*/ 	.word	0x0002a880
        /*0b94*/ 	.short	0x010a
        /*0b96*/ 	.byte	0x3f
	.zero		1


	//   ....[78]....
        /*0b98*/ 	.word	0x00018060
        /*0b9c*/ 	.word	0x00000003
        /*0ba0*/ 	.word	0x0002a800
        /*0ba4*/ 	.short	0x010a
        /*0ba6*/ 	.byte	0x3f
	.zero		1


	//   ....[79]....
        /*0ba8*/ 	.word	0x000180b0
        /*0bac*/ 	.word	0x0000000f
        /*0bb0*/ 	.word	0x0002a830
        /*0bb4*/ 	.short	0x010a
        /*0bb6*/ 	.byte	0x3f
	.zero		1


	//   ....[80]....
        /*0bb8*/ 	.word	0x00018110
        /*0bbc*/ 	.word	0x00000008
        /*0bc0*/ 	.word	0x0002a830
        /*0bc4*/ 	.short	0x010a
        /*0bc6*/ 	.byte	0x3f
	.zero		1


	//   ....[81]....
        /*0bc8*/ 	.word	0x00018170
        /*0bcc*/ 	.word	0x00000008
        /*0bd0*/ 	.word	0x0002a850
        /*0bd4*/ 	.short	0x010a
        /*0bd6*/ 	.byte	0x3f
	.zero		1


	//   ....[82]....
        /*0bd8*/ 	.word	0x000181d0
        /*0bdc*/ 	.word	0x00000009
        /*0be0*/ 	.word	0x0002a830
        /*0be4*/ 	.short	0x010a
        /*0be6*/ 	.byte	0x3f
	.zero		1


	//   ....[83]....
        /*0be8*/ 	.word	0x00018230
        /*0bec*/ 	.word	0x00000009
        /*0bf0*/ 	.word	0x0002a850
        /*0bf4*/ 	.short	0x010a
        /*0bf6*/ 	.byte	0x3f
	.zero		1


	//   ....[84]....
        /*0bf8*/ 	.word	0x00018290
        /*0bfc*/ 	.word	0x00000008
        /*0c00*/ 	.word	0x0002a830
        /*0c04*/ 	.short	0x010a
        /*0c06*/ 	.byte	0x3f
	.zero		1


	//   ....[85]....
        /*0c08*/ 	.word	0x000182f0
        /*0c0c*/ 	.word	0x00000008
        /*0c10*/ 	.word	0x0002a850
        /*0c14*/ 	.short	0x010a
        /*0c16*/ 	.byte	0x3f
	.zero		1


	//   ....[86]....
        /*0c18*/ 	.word	0x00018350
        /*0c1c*/ 	.word	0x00000005
        /*0c20*/ 	.word	0x0002a850
        /*0c24*/ 	.short	0x010a
        /*0c26*/ 	.byte	0x3f
	.zero		1


	//   ....[87]....
        /*0c28*/ 	.word	0x00018450
        /*0c2c*/ 	.word	0x00000004
        /*0c30*/ 	.word	0x0002a880
        /*0c34*/ 	.short	0x010a
        /*0c36*/ 	.byte	0x3f
	.zero		1


	//   ....[88]....
        /*0c38*/ 	.word	0x00018a70
        /*0c3c*/ 	.word	0x00000004
        /*0c40*/ 	.word	0x0002a840
        /*0c44*/ 	.short	0x010a
        /*0c46*/ 	.byte	0x3f
	.zero		1


	//   ....[89]....
        /*0c48*/ 	.word	0x000194f0
        /*0c4c*/ 	.word	0x00000011
        /*0c50*/ 	.word	0x0002a820
        /*0c54*/ 	.short	0x010a
        /*0c56*/ 	.byte	0x3f
	.zero		1


	//   ....[90]....
        /*0c58*/ 	.word	0x00019540
        /*0c5c*/ 	.word	0x00000000
        /*0c60*/ 	.word	0x0002a880
        /*0c64*/ 	.short	0x010a
        /*0c66*/ 	.byte	0x3f
	.zero		1


	//   ....[91]....
        /*0c68*/ 	.word	0x00019a60
        /*0c6c*/ 	.word	0x00000000
        /*0c70*/ 	.word	0x0002a840
        /*0c74*/ 	.short	0x010a
        /*0c76*/ 	.byte	0x3f
	.zero		1


	//   ....[92]....
        /*0c78*/ 	.word	0x00019f30
        /*0c7c*/ 	.word	0x00000000
        /*0c80*/ 	.word	0x0002a870
        /*0c84*/ 	.short	0x010a
        /*0c86*/ 	.byte	0x3f
	.zero		1


	//   ....[93]....
        /*0c88*/ 	.word	0x00019f80
        /*0c8c*/ 	.word	0x00000000
        /*0c90*/ 	.word	0x0002a860
        /*0c94*/ 	.short	0x010a
        /*0c96*/ 	.byte	0x3f
	.zero		1


	//   ....[94]....
        /*0c98*/ 	.word	0x00019fd0
        /*0c9c*/ 	.word	0x00000003
        /*0ca0*/ 	.word	0x0002a870
        /*0ca4*/ 	.short	0x010a
        /*0ca6*/ 	.byte	0x3f
	.zero		1


	//   ....[95]....
        /*0ca8*/ 	.word	0x0001a020
        /*0cac*/ 	.word	0x00000003
        /*0cb0*/ 	.word	0x0002a860
        /*0cb4*/ 	.short	0x010a
        /*0cb6*/ 	.byte	0x3f
	.zero		1


	//   ....[96]....
        /*0cb8*/ 	.word	0x0001a070
        /*0cbc*/ 	.word	0x00000005
        /*0cc0*/ 	.word	0x0002a820
        /*0cc4*/ 	.short	0x010a
        /*0cc6*/ 	.byte	0x3f
	.zero		1


	//   ....[97]....
        /*0cc8*/ 	.word	0x0001a210
        /*0ccc*/ 	.word	0x00000003
        /*0cd0*/ 	.word	0x0002a840
        /*0cd4*/ 	.short	0x010a
        /*0cd6*/ 	.byte	0x3f
	.zero		1


	//   ....[98]....
        /*0cd8*/ 	.word	0x0001a260
        /*0cdc*/ 	.word	0x00000005
        /*0ce0*/ 	.word	0x0002a840
        /*0ce4*/ 	.short	0x010a
        /*0ce6*/ 	.byte	0x3f
	.zero		1


	//   ....[99]....
        /*0ce8*/ 	.word	0x0001a2b0
        /*0cec*/ 	.word	0x00000003
        /*0cf0*/ 	.word	0x0002a860
        /*0cf4*/ 	.short	0x010a
        /*0cf6*/ 	.byte	0x3f
	.zero		1


	//   ....[100]....
        /*0cf8*/ 	.word	0x0001a300
        /*0cfc*/ 	.word	0x00000005
        /*0d00*/ 	.word	0x0002a860
        /*0d04*/ 	.short	0x010a
        /*0d06*/ 	.byte	0x3f
	.zero		1


	//   ....[101]....
        /*0d08*/ 	.word	0x0001a350
        /*0d0c*/ 	.word	0x00000003
        /*0d10*/ 	.word	0x0002a880
        /*0d14*/ 	.short	0x010a
        /*0d16*/ 	.byte	0x3f
	.zero		1


	//----- nvinfo : EIATTR_NUM_MBARRIERS
	.align		4
.L_184:
        /*0d18*/ 	.byte	0x03, 0x38
        /*0d1a*/ 	.short	0x0016


	//----- nvinfo : EIATTR_EXIT_INSTR_OFFSETS
	.align		4
        /*0d1c*/ 	.byte	0x04, 0x1c
        /*0d1e*/ 	.short	(.L_186 - .L_185)


	//   ....[0]....
.L_185:
        /*0d20*/ 	.word	0x00000990


	//   ....[1]....
        /*0d24*/ 	.word	0x00013150


	//   ....[2]....
        /*0d28*/ 	.word	0x00018040


	//----- nvinfo : EIATTR_MAX_THREADS
	.align		4
.L_186:
        /*0d2c*/ 	.byte	0x04, 0x05
        /*0d2e*/ 	.short	(.L_188 - .L_187)
.L_187:
        /*0d30*/ 	.word	0x00000180
        /*0d34*/ 	.word	0x00000001
        /*0d38*/ 	.word	0x00000001


	//----- nvinfo : EIATTR_CRS_STACK_SIZE
	.align		4
.L_188:
        /*0d3c*/ 	.byte	0x04, 0x1e
        /*0d3e*/ 	.short	(.L_190 - .L_189)
.L_189:
        /*0d40*/ 	.word	0x00000000


	//----- nvinfo : EIATTR_CBANK_PARAM_SIZE
	.align		4
.L_190:
        /*0d44*/ 	.byte	0x03, 0x19
        /*0d46*/ 	.short	0x0af0


	//----- nvinfo : EIATTR_PARAM_CBANK
	.align		4
        /*0d48*/ 	.byte	0x04, 0x0a
        /*0d4a*/ 	.short	(.L_192 - .L_191)
	.align		4
.L_191:
        /*0d4c*/ 	.word	index@(.nv.constant0._ZN7cutlass13device_kernelIN5flash11enable_sm90INS1_16FlashAttnFwdSm90INS1_25CollectiveMainloopFwdSm90ILi2EN4cute5tupleIJNS5_1CILi1EEES8_S8_EEENS6_IJNS7_ILi128EEESA_NS7_ILi192EEEEEELi192ENS_12float_e4m3_tEfNS_4arch4Sm90ELb0ELb1ELb1ELb0ELb1ELb0ELb0ELb1ELb1ELb1ELb0ELb0EEENS1_21CollectiveEpilogueFwdINS6_IJSA_SB_SA_EEES9_NS_10bfloat16_tESF_Li256ELb0ELb1ELb0ELb1EEENS1_30DynamicPersistentTileSchedulerILi256ELi128ELb0ELb1ELb1EEEEEEEEEvNT_6ParamsE)
        /*0d50*/ 	.short	0x0210
        /*0d52*/ 	.short	0x0af0


	//----- nvinfo : EIATTR_SW_WAR
	.align		4
.L_192:
        /*0d54*/ 	.byte	0x04, 0x36
        /*0d56*/ 	.short	(.L_194 - .L_193)
.L_193:
        /*0d58*/ 	.word	0x00000008
.L_194:


//--------------------- .nv.info._ZN7cutlass13device_kernelIN5flash11enable_sm90INS1_16FlashAttnFwdSm90INS1_25CollectiveMainloopFwdSm90ILi2EN4cute5tupleIJNS5_1CILi1EEES8_S8_EEENS6_IJNS7_ILi128EEESA_NS7_ILi192EEEEEELi192ENS_12float_e4m3_tEfNS_4arch4Sm90ELb0ELb1ELb1ELb1ELb1ELb0ELb0ELb1ELb1ELb1ELb0ELb0EEENS1_21CollectiveEpilogueFwdINS6_IJSA_SB_SA_EEES9_NS_10bfloat16_tESF_Li256ELb1ELb1ELb0ELb1EEENS1_36VarlenDynamicPersistentTileSchedulerILi128ELi128ELi256ELi128ELb0ELb1ELb1ELb1ELb0ELb1EEEEEEEEEvNT_6ParamsE --------------------------
	.section	.nv.info._ZN7cutlass13device_kernelIN5flash11enable_sm90INS1_16FlashAttnFwdSm90INS1_25CollectiveMainloopFwdSm90ILi2EN4cute5tupleIJNS5_1CILi1EEES8_S8_EEENS6_IJNS7_ILi128EEESA_NS7_ILi192EEEEEELi192ENS_12float_e4m3_tEfNS_4arch4Sm90ELb0ELb1ELb1ELb1ELb1ELb0ELb0ELb1ELb1ELb1ELb0ELb0EEENS1_21CollectiveEpilogueFwdINS6_IJSA_SB_SA_EEES9_NS_10bfloat16_tESF_Li256ELb1ELb1ELb0ELb1EEENS1_36VarlenDynamicPersistentTileSchedulerILi128ELi128ELi256ELi128ELb0ELb1ELb1ELb1ELb0ELb1EEEEEEEEEvNT_6ParamsE,"",@"SHT_CUDA_INFO"
	.sectionflags	@""
	.align	4


	//----- nvinfo : EIATTR_CUDA_API_VERSION
	.align		4
        /*0000*/ 	.byte	0x04, 0x37
        /*0002*/ 	.short	(.L_196 - .L_195)
.L_195:
        /*0004*/ 	.word	0x00000082


	//----- nvinfo : EIATTR_KPARAM_INFO
	.align		4
.L_196:
        /*0008*/ 	.byte	0x04, 0x17
        /*000a*/ 	.short	(.L_198 - .L_197)
.L_197:
        /*000c*/ 	.word	0x00000000
        /*0010*/ 	.short	0x0000
        /*0012*/ 	.short	0x0070
        /*0014*/ 	.byte	0x00, 0xf0, 0x01, 0x2a


	//----- nvinfo : EIATTR_SPARSE_MMA_MASK
	.align		4
.L_198:
        /*0018*/ 	.byte	0x03, 0x50
        /*001a*/ 	.short	0x0000


	//----- nvinfo : EIATTR_MAXREG_COUNT
	.align		4
        /*001c*/ 	.byte	0x03, 0x1b
        /*001e*/ 	.short	0x00a8


	//----- nvinfo : EIATTR_NUM_BARRIERS
	.align		4
        /*0020*/ 	.byte	0x02, 0x4c
        /*0022*/ 	.byte	0x10
	.zero		1


	//----- nvinfo : EIATTR_EXTERNS
	.align		4
        /*0024*/ 	.byte	0x04, 0x0f
        /*0026*/ 	.short	(.L_200 - .L_199)


	//   ....[0]....
	.align		4
.L_199:
        /*0028*/ 	.word	index@(__assertfail)


	//----- nvinfo : EIATTR_ANNOTATIONS
	.align		4
.L_200:
        /*002c*/ 	.byte	0x04, 0x55
        /*002e*/ 	.short	(.L_202 - .L_201)


	//   ....[0]....
.L_201:
        /*0030*/ 	.word	0x00000001
        /*0034*/ 	.byte	0x30, 0x42, 0x01, 0x00, 0x01, 0x00, 0x00, 0x00, 0xd0, 0x42, 0x01, 0x00, 0x01, 0x00, 0x00, 0x00
        /*0044*/ 	.byte	0x50, 0x45, 0x01, 0x00, 0x01, 0x00, 0x00, 0x00, 0xe0, 0x64, 0x01, 0x00, 0x01, 0x00, 0x00, 0x00
        /*0054*/ 	.byte	0x20, 0x66, 0x01, 0x00, 0x01, 0x00, 0x00, 0x00, 0x60, 0x66, 0x01, 0x00, 0x01, 0x00, 0x00, 0x00
        /*0064*/ 	.byte	0x70, 0x6d, 0x01, 0x00, 0x01, 0x00, 0x00, 0x00, 0x90, 0x6d, 0x01, 0x00, 0x01, 0x00, 0x00, 0x00
        /*0074*/ 	.byte	0x20, 0x96, 0x01, 0x00


	//----- nvinfo : EIATTR_MERCURY_ISA_VERSION
	.align		4
.L_202:
        /*0078*/ 	.byte	0x03, 0x5f
        /*007a*/ 	.short	0x0101


	//----- nvinfo : EIATTR_UNUSED_LOAD_BYTE_OFFSET
	.align		4
        /*007c*/ 	.byte	0x04, 0x44
        /*007e*/ 	.short	(.L_204 - .L_203)


	//   ....[0]....
.L_203:
        /*0080*/ 	.word	0x00000980
        /*0084*/ 	.word	0x0000fff0


	//   ....[1]....
        /*0088*/ 	.word	0x00010640
        /*008c*/ 	.word	0x0000fff0


	//----- nvinfo : EIATTR_INT_WARP_WIDE_INSTR_OFFSETS
	.align		4
.L_204:
        /*0090*/ 	.byte	0x04, 0x31
        /*0092*/ 	.short	(.L_206 - .L_205)


	//   ....[0]....
.L_205:
        /*0094*/ 	.word	0x000000c0


	//   ....[1]....
        /*0098*/ 	.word	0x000000d0


	//   ....[2]....
        /*009c*/ 	.word	0x00000170


	//   ....[3]....
        /*00a0*/ 	.word	0x00014eb0


	//   ....[4]....
        /*00a4*/ 	.word	0x00014f40


	//   ....[5]....
        /*00a8*/ 	.word	0x000182d0


	//   ....[6]....
        /*00ac*/ 	.word	0x00018360


	//----- nvinfo : EIATTR_COOP_GROUP_MASK_REGIDS
	.align		4
.L_206:
        /*00b0*/ 	.byte	0x04, 0x29
        /*00b2*/ 	.short	(.L_208 - .L_207)


	//   ....[0]....
.L_207:
        /*00b4*/ 	.word	0xffffffff


	//   ....[1]....
        /*00b8*/ 	.word	0xffffffff


	//   ....[2]....
        /*00bc*/ 	.word	0xffffffff


	//   ....[3]....
        /*00c0*/ 	.word	0xffffffff


	//   ....[4]....
        /*00c4*/ 	.word	0xffffffff


	//   ....[5]....
        /*00c8*/ 	.word	0xffffffff


	//   ....[6]....
        /*00cc*/ 	.word	0xffffffff


	//   ....[7]....
        /*00d0*/ 	.word	0xffffffff


	//   ....[8]....
        /*00d4*/ 	.word	0xffffffff


	//   ....[9]....
        /*00d8*/ 	.word	0xffffffff


	//   ....[10]....
        /*00dc*/ 	.word	0xffffffff


	//   ....[11]....
        /*00e0*/ 	.word	0xffffffff


	//   ....[12]....
        /*00e4*/ 	.word	0xffffffff


	//   ....[13]....
        /*00e8*/ 	.word	0xffffffff


	//   ....[14]....
        /*00ec*/ 	.word	0xffffffff


	//   ....[15]....
        /*00f0*/ 	.word	0xffffffff


	//   ....[16]....
        /*00f4*/ 	.word	0xffffffff


	//   ....[17]....
        /*00f8*/ 	.word	0xffffffff


	//   ....[18]....
        /*00fc*/ 	.word	0xffffffff


	//   ....[19]....
        /*0100*/ 	.word	0xffffffff


	//   ....[20]....
        /*0104*/ 	.word	0xffffffff


	//   ....[21]....
        /*0108*/ 	.word	0xffffffff


	//   ....[22]....
        /*010c*/ 	.word	0xffffffff


	//   ....[23]....
        /*0110*/ 	.word	0xffffffff


	//   ....[24]....
        /*0114*/ 	.word	0xffffffff


	//   ....[25]....
        /*0118*/ 	.word	0xffffffff


	//   ....[26]....
        /*011c*/ 	.word	0xffffffff


	//   ....[27]....
        /*0120*/ 	.word	0xffffffff


	//   ....[28]....
        /*0124*/ 	.word	0xffffffff


	//   ....[29]....
        /*0128*/ 	.word	0xffffffff


	//   ....[30]....
        /*012c*/ 	.word	0xffffffff


	//   ....[31]....
        /*0130*/ 	.word	0xffffffff


	//   ....[32]....
        /*0134*/ 	.word	0xffffffff


	//   ....[33]....
        /*0138*/ 	.word	0xffffffff


	//   ....[34]....
        /*013c*/ 	.word	0xffffffff


	//   ....[35]....
        /*0140*/ 	.word	0xffffffff


	//   ....[36]....
        /*0144*/ 	.word	0xffffffff


	//   ....[37]....
        /*0148*/ 	.word	0xffffffff


	//   ....[38]....
        /*014c*/ 	.word	0xffffffff


	//   ....[39]....
        /*0150*/ 	.word	0xffffffff


	//   ....[40]....
        /*0154*/ 	.word	0xffffffff


	//   ....[41]....
        /*0158*/ 	.word	0xffffffff


	//   ....[42]....
        /*015c*/ 	.word	0xffffffff


	//   ....[43]....
        /*0160*/ 	.word	0xffffffff


	//   ....[44]....
        /*0164*/ 	.word	0xffffffff


	//   ....[45]....
        /*0168*/ 	.word	0xffffffff


	//   ....[46]....
        /*016c*/ 	.word	0xffffffff


	//   ....[47]....
        /*0170*/ 	.word	0xffffffff


	//   ....[48]....
        /*0174*/ 	.word	0xffffffff


	//   ....[49]....
        /*0178*/ 	.word	0xffffffff


	//   ....[50]....
        /*017c*/ 	.word	0xffffffff


	//   ....[51]....
        /*0180*/ 	.word	0xffffffff


	//   ....[52]....
        /*0184*/ 	.word	0xffffffff


	//   ....[53]....
        /*0188*/ 	.word	0xffffffff


	//   ....[54]....
        /*018c*/ 	.word	0xffffffff


	//   ....[55]....
        /*0190*/ 	.word	0xffffffff


	//   ....[56]....
        /*0194*/ 	.word	0xffffffff


	//   ....[57]....
        /*0198*/ 	.word	0xffffffff


	//   ....[58]....
        /*019c*/ 	.word	0xffffffff


	//   ....[59]....
        /*01a0*/ 	.word	0xffffffff


	//   ....[60]....
        /*01a4*/ 	.word	0xffffffff


	//   ....[61]....
        /*01a8*/ 	.word	0xffffffff


	//   ....[62]....
        /*01ac*/ 	.word	0xffffffff


	//   ....[63]....
        /*01b0*/ 	.word	0xffffffff


	//   ....[64]....
        /*01b4*/ 	.word	0xffffffff


	//   ....[65]....
        /*01b8*/ 	.word	0xffffffff


	//   ....[66]....
        /*01bc*/ 	.word	0xffffffff


	//   ....[67]....
        /*01c0*/ 	.word	0xffffffff


	//   ....[68]....
        /*01c4*/ 	.word	0xffffffff


	//   ....[69]....
        /*01c8*/ 	.word	0xffffffff


	//   ....[70]....
        /*01cc*/ 	.word	0xffffffff


	//   ....[71]....
        /*01d0*/ 	.word	0xffffffff


	//   ....[72]....
        /*01d4*/ 	.word	0xffffffff


	//   ....[73]....
        /*01d8*/ 	.word	0xffffffff


	//   ....[74]....
        /*01dc*/ 	.word	0xffffffff


	//   ....[75]....
        /*01e0*/ 	.word	0xffffffff


	//   ....[76]....
        /*01e4*/ 	.word	0xffffffff


	//   ....[77]....
        /*01e8*/ 	.word	0xffffffff


	//   ....[78]....
        /*01ec*/ 	.word	0xffffffff


	//   ....[79]....
        /*01f0*/ 	.word	0xffffffff


	//   ....[80]....
        /*01f4*/ 	.word	0xffffffff


	//   ....[81]....
        /*01f8*/ 	.word	0xffffffff


	//   ....[82]....
        /*01fc*/ 	.word	0xffffffff


	//   ....[83]....
        /*0200*/ 	.word	0xffffffff


	//   ....[84]....
        /*0204*/ 	.word	0xffffffff


	//   ....[85]....
        /*0208*/ 	.word	0xffffffff


	//   ....[86]....
        /*020c*/ 	.word	0xffffffff


	//   ....[87]....
        /*0210*/ 	.word	0xffffffff


	//   ....[88]....
        /*0214*/ 	.word	0xffffffff


	//   ....[89]....
        /*0218*/ 	.word	0xffffffff


	//   ....[90]....
        /*021c*/ 	.word	0xffffffff


	//   ....[91]....
        /*0220*/ 	.word	0xffffffff


	//   ....[92]....
        /*0224*/ 	.word	0xffffffff


	//   ....[93]....
        /*0228*/ 	.word	0xffffffff


	//   ....[94]....
        /*022c*/ 	.word	0xffffffff


	//   ....[95]....
        /*0230*/ 	.word	0xffffffff


	//   ....[96]....
        /*0234*/ 	.word	0xffffffff


	//   ....[97]....
        /*0238*/ 	.word	0xffffffff


	//   ....[98]....
        /*023c*/ 	.word	0xffffffff


	//   ....[99]....
        /*0240*/ 	.word	0xffffffff


	//   ....[100]....
        /*0244*/ 	.word	0xffffffff


	//   ....[101]....
        /*0248*/ 	.word	0xffffffff


	//   ....[102]....
        /*024c*/ 	.word	0xffffffff


	//   ....[103]....
        /*0250*/ 	.word	0xffffffff


	//   ....[104]....
        /*0254*/ 	.word	0xffffffff


	//   ....[105]....
        /*0258*/ 	.word	0xffffffff


	//   ....[106]....
        /*025c*/ 	.word	0xffffffff


	//   ....[107]....
        /*0260*/ 	.word	0xffffffff


	//   ....[108]....
        /*0264*/ 	.word	0xffffffff


	//   ....[109]....
        /*0268*/ 	.word	0xffffffff


	//   ....[110]....
        /*026c*/ 	.word	0xffffffff


	//   ....[111]....
        /*0270*/ 	.word	0xffffffff


	//   ....[112]....
        /*0274*/ 	.word	0xffffffff


	//   ....[113]....
        /*0278*/ 	.word	0xffffffff


	//   ....[114]....
        /*027c*/ 	.word	0xffffffff


	//   ....[115]....
        /*0280*/ 	.word	0xffffffff


	//   ....[116]....
        /*0284*/ 	.word	0xffffffff


	//   ....[117]....
        /*0288*/ 	.word	0xffffffff


	//   ....[118]....
        /*028c*/ 	.word	0xffffffff


	//   ....[119]....
        /*0290*/ 	.word	0xffffffff


	//   ....[120]....
        /*0294*/ 	.word	0xffffffff


	//   ....[121]....
        /*0298*/ 	.word	0xffffffff


	//   ....[122]....
        /*029c*/ 	.word	0xffffffff


	//   ....[123]....
        /*02a0*/ 	.word	0xffffffff


	//   ....[124]....
        /*02a4*/ 	.word	0xffffffff


	//   ....[125]....
        /*02a8*/ 	.word	0xffffffff


	//   ....[126]....
        /*02ac*/ 	.word	0xffffffff


	//   ....[127]....
        /*02b0*/ 	.word	0xffffffff


	//   ....[128]....
        /*02b4*/ 	.word	0xffffffff


	//   ....[129]....
        /*02b8*/ 	.word	0xffffffff


	//   ....[130]....
        /*02bc*/ 	.word	0xffffffff


	//   ....[131]....
        /*02c0*/ 	.word	0xffffffff


	//   ....[132]....
        /*02c4*/ 	.word	0xffffffff


	//   ....[133]....
        /*02c8*/ 	.word	0xffffffff


	//   ....[134]....
        /*02cc*/ 	.word	0xffffffff


	//   ....[135]....
        /*02d0*/ 	.word	0xffffffff


	//   ....[136]....
        /*02d4*/ 	.word	0xffffffff


	//   ....[137]....
        /*02d8*/ 	.word	0xffffffff


	//   ....[138]....
        /*02dc*/ 	.word	0xffffffff


	//   ....[139]....
        /*02e0*/ 	.word	0xffffffff


	//   ....[140]....
        /*02e4*/ 	.word	0xffffffff


	//   ....[141]....
        /*02e8*/ 	.word	0xffffffff


	//   ....[142]....
        /*02ec*/ 	.word	0xffffffff


	//   ....[143]....
        /*02f0*/ 	.word	0xffffffff


	//   ....[144]....
        /*02f4*/ 	.word	0xffffffff


	//   ....[145]....
        /*02f8*/ 	.word	0xffffffff


	//   ....[146]....
        /*02fc*/ 	.word	0xffffffff


	//   ....[147]....
        /*0300*/ 	.word	0xffffffff


	//   ....[148]....
        /*0304*/ 	.word	0xffffffff


	//   ....[149]....
        /*0308*/ 	.word	0xffffffff


	//   ....[150]....
        /*030c*/ 	.word	0xffffffff


	//   ....[151]....
        /*0310*/ 	.word	0xffffffff


	//   ....[152]....
        /*0314*/ 	.word	0xffffffff


	//   ....[153]....
        /*0318*/ 	.word	0xffffffff


	//   ....[154]....
        /*031c*/ 	.word	0xffffffff


	//   ....[155]....
        /*0320*/ 	.word	0xffffffff


	//   ....[156]....
        /*0324*/ 	.word	0xffffffff


	//   ....[157]....
        /*0328*/ 	.word	0xffffffff


	//   ....[158]....
        /*032c*/ 	.word	0xffffffff


	//   ....[159]....
        /*0330*/ 	.word	0xffffffff


	//   ....[160]....
        /*0334*/ 	.word	0xffffffff


	//   ....[161]....
        /*0338*/ 	.word	0xffffffff


	//   ....[162]....
        /*033c*/ 	.word	0xffffffff


	//   ....[163]....
        /*0340*/ 	.word	0xffffffff


	//   ....[164]....
        /*0344*/ 	.word	0xffffffff


	//   ....[165]....
        /*0348*/ 	.word	0xffffffff


	//   ....[166]....
        /*034c*/ 	.word	0xffffffff


	//   ....[167]....
        /*0350*/ 	.word	0xffffffff


	//   ....[168]....
        /*0354*/ 	.word	0xffffffff


	//   ....[169]....
        /*0358*/ 	.word	0xffffffff


	//   ....[170]....
        /*035c*/ 	.word	0xffffffff


	//   ....[171]....
        /*0360*/ 	.word	0xffffffff


	//   ....[172]....
        /*0364*/ 	.word	0xffffffff


	//   ....[173]....
        /*0368*/ 	.word	0xffffffff


	//   ....[174]....
        /*036c*/ 	.word	0xffffffff


	//   ....[175]....
        /*0370*/ 	.word	0x0500000f


	//   ....[176]....
        /*0374*/ 	.word	0x0500000f


	//   ....[177]....
        /*0378*/ 	.word	0x0500000f


	//   ....[178]....
        /*037c*/ 	.word	0x0500000f


	//   ....[179]....
        /*0380*/ 	.word	0x0500000f


	//   ....[180]....
        /*0384*/ 	.word	0x0500000f


	//   ....[181]....
        /*0388*/ 	.word	0x0500000f


	//   ....[182]....
        /*038c*/ 	.word	0x0500000f


	//   ....[183]....
        /*0390*/ 	.word	0x0500000f


	//   ....[184]....
        /*0394*/ 	.word	0x0500000f


	//   ....[185]....
        /*0398*/ 	.word	0x0500000f


	//   ....[186]....
        /*039c*/ 	.word	0x0500000f


	//   ....[187]....
        /*03a0*/ 	.word	0x0500000f


	//   ....[188]....
        /*03a4*/ 	.word	0x0500000f


	//   ....[189]....
        /*03a8*/ 	.word	0x0500000f


	//   ....[190]....
        /*03ac*/ 	.word	0x0500000f


	//   ....[191]....
        /*03b0*/ 	.word	0x0500000f


	//   ....[192]....
        /*03b4*/ 	.word	0x0500000f


	//   ....[193]....
        /*03b8*/ 	.word	0x0500000f


	//   ....[194]....
        /*03bc*/ 	.word	0x0500000f


	//   ....[195]....
        /*03c0*/ 	.word	0x0500000f


	//   ....[196]....
        /*03c4*/ 	.word	0x0500000f


	//   ....[197]....
        /*03c8*/ 	.word	0x0500000f


	//   ....[198]....
        /*03cc*/ 	.word	0x0500000f


	//   ....[199]....
        /*03d0*/ 	.word	0x0500000f


	//   ....[200]....
        /*03d4*/ 	.word	0x0500000f


	//   ....[201]....
        /*03d8*/ 	.word	0x0500000f


	//   ....[202]....
        /*03dc*/ 	.word	0x0500000f


	//   ....[203]....
        /*03e0*/ 	.word	0x0500000f


	//   ....[204]....
        /*03e4*/ 	.word	0x0500000f


	//   ....[205]....
        /*03e8*/ 	.word	0x0500000f


	//   ....[206]....
        /*03ec*/ 	.word	0x0500000f


	//   ....[207]....
        /*03f0*/ 	.word	0x0500000f


	//   ....[208]....
        /*03f4*/ 	.word	0x0500000f


	//   ....[209]....
        /*03f8*/ 	.word	0x0500000f


	//   ....[210]....
        /*03fc*/ 	.word	0x0500000f


	//   ....[211]....
        /*0400*/ 	.word	0x0500000f


	//   ....[212]....
        /*0404*/ 	.word	0x0500000f


	//   ....[213]....
        /*0408*/ 	.word	0x0500000f


	//   ....[214]....
        /*040c*/ 	.word	0x0500000f


	//   ....[215]....
        /*0410*/ 	.word	0x0500000f


	//   ....[216]....
        /*0414*/ 	.word	0x0500000f


	//----- nvinfo : EIATTR_COOP_GROUP_INSTR_OFFSETS
	.align		4
.L_208:
        /*0418*/ 	.byte	0x04, 0x28
        /*041a*/ 	.short	(.L_210 - .L_209)


	//   ....[0]....
.L_209:
        /*041c*/ 	.word	0x00000080


	//   ....[1]....
        /*0420*/ 	.word	0x00000090


	//   ....[2]....
        /*0424*/ 	.word	0x000002d0


	//   ....[3]....
        /*0428*/ 	.word	0x00000430


	//   ....[4]....
        /*042c*/ 	.word	0x00000550


	//   ....[5]....
        /*0430*/ 	.word	0x000006b0


	//   ....[6]....
        /*0434*/ 	.word	0x00001a10


	//   ....[7]....
        /*0438*/ 	.word	0x00002520


	//   ....[8]....
        /*043c*/ 	.word	0x00003890


	//   ....[9]....
        /*0440*/ 	.word	0x000040b0


	//   ....[10]....
        /*0444*/ 	.word	0x000043e0


	//   ....[11]....
        /*0448*/ 	.word	0x00004a00


	//   ....[12]....
        /*044c*/ 	.word	0x00004a90


	//   ....[13]....
        /*0450*/ 	.word	0x000062f0


	//   ....[14]....
        /*0454*/ 	.word	0x00006c40


	//   ....[15]....
        /*0458*/ 	.word	0x00007830


	//   ....[16]....
        /*045c*/ 	.word	0x00007930


	//   ....[17]....
        /*0460*/ 	.word	0x00008150


	//   ....[18]....
        /*0464*/ 	.word	0x000081f0


	//   ....[19]....
        /*0468*/ 	.word	0x0000a9c0


	//   ....[20]....
        /*046c*/ 	.word	0x0000a9d0


	//   ....[21]....
        /*0470*/ 	.word	0x0000aa00


	//   ....[22]....
        /*0474*/ 	.word	0x0000aa10


	//   ....[23]....
        /*0478*/ 	.word	0x0000c7f0


	//   ....[24]....
        /*047c*/ 	.word	0x0000d140


	//   ....[25]....
        /*0480*/ 	.word	0x0000dd30


	//   ....[26]....
        /*0484*/ 	.word	0x0000de30


	//   ....[27]....
        /*0488*/ 	.word	0x0000e650


	//   ....[28]....
        /*048c*/ 	.word	0x0000e6f0


	//   ....[29]....
        /*0490*/ 	.word	0x0000fcf0


	//   ....[30]....
        /*0494*/ 	.word	0x0000fd00


	//   ....[31]....
        /*0498*/ 	.word	0x0000fd30


	//   ....[32]....
        /*049c*/ 	.word	0x0000fd40


	//   ....[33]....
        /*04a0*/ 	.word	0x000111b0


	//   ....[34]....
        /*04a4*/ 	.word	0x000111e0


	//   ....[35]....
        /*04a8*/ 	.word	0x00011210


	//   ....[36]....
        /*04ac*/ 	.word	0x00011240


	//   ....[37]....
        /*04b0*/ 	.word	0x00011270


	//   ....[38]....
        /*04b4*/ 	.word	0x00011290


	//   ....[39]....
        /*04b8*/ 	.word	0x000112a0


	//   ....[40]....
        /*04bc*/ 	.word	0x000112b0


	//   ....[41]....
        /*04c0*/ 	.word	0x000112c0


	//   ....[42]....
        /*04c4*/ 	.word	0x000112d0


	//   ....[43]....
        /*04c8*/ 	.word	0x000112e0


	//   ....[44]....
        /*04cc*/ 	.word	0x00011310


	//   ....[45]....
        /*04d0*/ 	.word	0x00011340


	//   ....[46]....
        /*04d4*/ 	.word	0x00011370


	//   ....[47]....
        /*04d8*/ 	.word	0x000113a0


	//   ....[48]....
        /*04dc*/ 	.word	0x000113b0


	//   ....[49]....
        /*04e0*/ 	.word	0x000113c0


	//   ....[50]....
        /*04e4*/ 	.word	0x000113f0


	//   ....[51]....
        /*04e8*/ 	.word	0x00011420


	//   ....[52]....
        /*04ec*/ 	.word	0x00011430


	//   ....[53]....
        /*04f0*/ 	.word	0x00011440


	//   ....[54]....
        /*04f4*/ 	.word	0x00011470


	//   ....[55]....
        /*04f8*/ 	.word	0x000114a0


	//   ....[56]....
        /*04fc*/ 	.word	0x000114b0


	//   ....[57]....
        /*0500*/ 	.word	0x000114c0


	//   ....[58]....
        /*0504*/ 	.word	0x000114d0


	//   ....[59]....
        /*0508*/ 	.word	0x000114e0


	//   ....[60]....
        /*050c*/ 	.word	0x000114f0


	//   ....[61]....
        /*0510*/ 	.word	0x00011500


	//   ....[62]....
        /*0514*/ 	.word	0x00011510


	//   ....[63]....
        /*0518*/ 	.word	0x00011520


	//   ....[64]....
        /*051c*/ 	.word	0x00011530


	//   ....[65]....
        /*0520*/ 	.word	0x00011540


	//   ....[66]....
        /*0524*/ 	.word	0x00011550


	//   ....[67]....
        /*0528*/ 	.word	0x00011560


	//   ....[68]....
        /*052c*/ 	.word	0x00011570


	//   ....[69]....
        /*0530*/ 	.word	0x00011590


	//   ....[70]....
        /*0534*/ 	.word	0x000115c0


	//   ....[71]....
        /*0538*/ 	.word	0x000115f0


	//   ....[72]....
        /*053c*/ 	.word	0x00011620


	//   ....[73]....
        /*0540*/ 	.word	0x00011650


	//   ....[74]....
        /*0544*/ 	.word	0x00011670


	//   ....[75]....
        /*0548*/ 	.word	0x00011680


	//   ....[76]....
        /*054c*/ 	.word	0x00011690


	//   ....[77]....
        /*0550*/ 	.word	0x000116c0


	//   ....[78]....
        /*0554*/ 	.word	0x000116d0


	//   ....[79]....
        /*0558*/ 	.word	0x00011700


	//   ....[80]....
        /*055c*/ 	.word	0x00011730


	//   ....[81]....
        /*0560*/ 	.word	0x00011dd0


	//   ....[82]....
        /*0564*/ 	.word	0x00011e00


	//   ....[83]....
        /*0568*/ 	.word	0x00011e30


	//   ....[84]....
        /*056c*/ 	.word	0x00011e60


	//   ....[85]....
        /*0570*/ 	.word	0x00012590


	//   ....[86]....
        /*0574*/ 	.word	0x000125d0


	//   ....[87]....
        /*0578*/ 	.word	0x000126d0


	//   ....[88]....
        /*057c*/ 	.word	0x000126f0


	//   ....[89]....
        /*0580*/ 	.word	0x000127f0


	//   ....[90]....
        /*0584*/ 	.word	0x00012810


	//   ....[91]....
        /*0588*/ 	.word	0x00012920


	//   ....[92]....
        /*058c*/ 	.word	0x00012940


	//   ....[93]....
        /*0590*/ 	.word	0x00013250


	//   ....[94]....
        /*0594*/ 	.word	0x00013270


	//   ....[95]....
        /*0598*/ 	.word	0x00013370


	//   ....[96]....
        /*059c*/ 	.word	0x00013390


	//   ....[97]....
        /*05a0*/ 	.word	0x00013490


	//   ....[98]....
        /*05a4*/ 	.word	0x000134b0


	//   ....[99]....
        /*05a8*/ 	.word	0x000135c0


	//   ....[100]....
        /*05ac*/ 	.word	0x000135e0


	//   ....[101]....
        /*05b0*/ 	.word	0x00013770


	//   ....[102]....
        /*05b4*/ 	.word	0x00013900


	//   ....[103]....
        /*05b8*/ 	.word	0x00013930


	//   ....[104]....
        /*05bc*/ 	.word	0x00013960


	//   ....[105]....
        /*05c0*/ 	.word	0x00013990


	//   ....[106]....
        /*05c4*/ 	.word	0x000139c0


	//   ....[107]....
        /*05c8*/ 	.word	0x00013a00


	//   ....[108]....
        /*05cc*/ 	.word	0x00013b50


	//   ....[109]....
        /*05d0*/ 	.word	0x00013b80


	//   ....[110]....
        /*05d4*/ 	.word	0x00013bb0


	//   ....[111]....
        /*05d8*/ 	.word	0x00013be0


	//   ....[112]....
        /*05dc*/ 	.word	0x00013c10


	//   ....[113]....
        /*05e0*/ 	.word	0x00013c50


	//   ....[114]....
        /*05e4*/ 	.word	0x00013ce0


	//   ....[115]....
        /*05e8*/ 	.word	0x00013d40


	//   ....[116]....
        /*05ec*/ 	.word	0x00013dd0


	//   ....[117]....
        /*05f0*/ 	.word	0x00015ab0


	//   ....[118]....
        /*05f4*/ 	.word	0x00015ae0


	//   ....[119]....
        /*05f8*/ 	.word	0x00015c10


	//   ....[120]....
        /*05fc*/ 	.word	0x00015c20


	//   ....[121]....
        /*0600*/ 	.word	0x00015cb0


	//   ....[122]....
        /*0604*/ 	.word	0x00015cc0


	//   ....[123]....
        /*0608*/ 	.word	0x00015cd0


	//   ....[124]....
        /*060c*/ 	.word	0x00015d70


	//   ....[125]....
        /*0610*/ 	.word	0x000160f0


	//   ....[126]....
        /*0614*/ 	.word	0x00016110


	//   ....[127]....
        /*0618*/ 	.word	0x00016130


	//   ....[128]....
        /*061c*/ 	.word	0x000161a0


	//   ....[129]....
        /*0620*/ 	.word	0x000161b0


	//   ....[130]....
        /*0624*/ 	.word	0x00016200


	//   ....[131]....
        /*0628*/ 	.word	0x00016240


	//   ....[132]....
        /*062c*/ 	.word	0x00016250


	//   ....[133]....
        /*0630*/ 	.word	0x000169f0


	//   ....[134]....
        /*0634*/ 	.word	0x00016a20


	//   ....[135]....
        /*0638*/ 	.word	0x00016a80


	//   ....[136]....
        /*063c*/ 	.word	0x00016ae0


	//   ....[137]....
        /*0640*/ 	.word	0x00016b30


	//   ....[138]....
        /*0644*/ 	.word	0x00016b80


	//   ....[139]....
        /*0648*/ 	.word	0x00016ba0


	//   ....[140]....
        /*064c*/ 	.word	0x00016be0


	//   ....[141]....
        /*0650*/ 	.word	0x00017350


	//   ....[142]....
        /*0654*/ 	.word	0x00017360


	//   ....[143]....
        /*0658*/ 	.word	0x000173a0


	//   ....[144]....
        /*065c*/ 	.word	0x000173e0


	//   ....[145]....
        /*0660*/ 	.word	0x000173f0


	//   ....[146]....
        /*0664*/ 	.word	0x00017450


	//   ....[147]....
        /*0668*/ 	.word	0x00017480


	//   ....[148]....
        /*066c*/ 	.word	0x000174c0


	//   ....[149]....
        /*0670*/ 	.word	0x00017820


	//   ....[150]....
        /*0674*/ 	.word	0x00017830


	//   ....[151]....
        /*0678*/ 	.word	0x00017840


	//   ....[152]....
        /*067c*/ 	.word	0x000178a0


	//   ....[153]....
        /*0680*/ 	.word	0x000178b0


	//   ....[154]....
        /*0684*/ 	.word	0x00017910


	//   ....[155]....
        /*0688*/ 	.word	0x00017940


	//   ....[156]....
        /*068c*/ 	.word	0x00017980


	//   ....[157]....
        /*0690*/ 	.word	0x00018ca0


	//   ....[158]....
        /*0694*/ 	.word	0x00018cd0


	//   ....[159]....
        /*0698*/ 	.word	0x00018d00


	//   ....[160]....
        /*069c*/ 	.word	0x00018d30


	//   ....[161]....
        /*06a0*/ 	.word	0x00018d40


	//   ....[162]....
        /*06a4*/ 	.word	0x00018d60


	//   ....[163]....
        /*06a8*/ 	.word	0x00018d80


	//   ....[164]....
        /*06ac*/ 	.word	0x00018dc0


	//   ....[165]....
        /*06b0*/ 	.word	0x00018ef0


	//   ....[166]....
        /*06b4*/ 	.word	0x00018f20


	//   ....[167]....
        /*06b8*/ 	.word	0x00018f60


	//   ....[168]....
        /*06bc*/ 	.word	0x00018f90


	//   ....[169]....
        /*06c0*/ 	.word	0x00018fc0


	//   ....[170]....
        /*06c4*/ 	.word	0x00018ff0


	//   ....[171]....
        /*06c8*/ 	.word	0x00019090


	//   ....[172]....
        /*06cc*/ 	.word	0x00019100


	//   ....[173]....
        /*06d0*/ 	.word	0x00019190


	//   ....[174]....
        /*06d4*/ 	.word	0x00019740


	//   ....[175]....
        /*06d8*/ 	.word	0x00019e10


	//   ....[176]....
        /*06dc*/ 	.word	0x00019ef0


	//   ....[177]....
        /*06e0*/ 	.word	0x00019fb0


	//   ....[178]....
        /*06e4*/ 	.word	0x0001a130


	//   ....[179]....
        /*06e8*/ 	.word	0x0001a1c0


	//   ....[180]....
        /*06ec*/ 	.word	0x0001a220


	//   ....[181]....
        /*06f0*/ 	.word	0x0001a320


	//   ....[182]....
        /*06f4*/ 	.word	0x0001a380


	//   ....[183]....
        /*06f8*/ 	.word	0x0001a450


	//   ....[184]....
        /*06fc*/ 	.word	0x0001a5d0


	//   ....[185]....
        /*0700*/ 	.word	0x0001a660


	//   ....[186]....
        /*0704*/ 	.word	0x0001a730


	//   ....[187]....
        /*0708*/ 	.word	0x0001a7e0


	//   ....[188]....
        /*070c*/ 	.word	0x0001a840


	//   ....[189]....
        /*0710*/ 	.word	0x0001a920


	//   ....[190]....
        /*0714*/ 	.word	0x0001a980


	//   ....[191]....
        /*0718*/ 	.word	0x0001aa60


	//   ....[192]....
        /*071c*/ 	.word	0x0001ab00


	//   ....[193]....
        /*0720*/ 	.word	0x0001ab70


	//   ....[194]....
        /*0724*/ 	.word	0x0001abf0


	//   ....[195]....
        /*0728*/ 	.word	0x0001acc0


	//   ....[196]....
        /*072c*/ 	.word	0x0001ad40


	//   ....[197]....
        /*0730*/ 	.word	0x0001ae10


	//   ....[198]....
        /*0734*/ 	.word	0x0001ae90


	//   ....[199]....
        /*0738*/ 	.word	0x0001af50


	//   ....[200]....
        /*073c*/ 	.word	0x0001b080


	//   ....[201]....
        /*0740*/ 	.word	0x0001b110


	//   ....[202]....
        /*0744*/ 	.word	0x0001b170


	//   ....[203]....
        /*0748*/ 	.word	0x0001b250


	//   ....[204]....
        /*074c*/ 	.word	0x0001b2b0


	//   ....[205]....
        /*0750*/ 	.word	0x0001b380


	//   ....[206]....
        /*0754*/ 	.word	0x0001b3e0


	//   ....[207]....
        /*0758*/ 	.word	0x0001b4b0


	//   ....[208]....
        /*075c*/ 	.word	0x0001b5a0


	//   ....[209]....
        /*0760*/ 	.word	0x0001b630


	//   ....[210]....
        /*0764*/ 	.word	0x0001b690


	//   ....[211]....
        /*0768*/ 	.word	0x0001b760


	//   ....[212]....
        /*076c*/ 	.word	0x0001b7c0


	//   ....[213]....
        /*0770*/ 	.word	0x0001b890


	//   ....[214]....
        /*0774*/ 	.word	0x0001b8f0


	//   ....[215]....
        /*0778*/ 	.word	0x0001b9c0


	//   ....[216]....
        /*077c*/ 	.word	0x0001bc20


	//----- nvinfo : EIATTR_REG_RECONFIG
	.align		4
.L_210:
        /*0780*/ 	.byte	0x01, 0x54
	.zero		2


	//----- nvinfo : EIATTR_SYSCALL_OFFSETS
	.align		4
        /*0784*/ 	.byte	0x04, 0x46
        /*0786*/ 	.short	(.L_212 - .L_211)


	//   ....[0]....
.L_211:
        /*0788*/ 	.word	0x00001bf0


	//   ....[1]....
        /*078c*/ 	.word	0x000150a0


	//   ....[2]....
        /*0790*/ 	.word	0x00015210


	//   ....[3]....
        /*0794*/ 	.word	0x00015360


	//   ....[4]....
        /*0798*/ 	.word	0x000154a0


	//   ....[5]....
        /*079c*/ 	.word	0x00016600


	//----- nvinfo : EIATTR_MBARRIER_INSTR_OFFSETS
	.align		4
.L_212:
        /*07a0*/ 	.byte	0x04, 0x39
        /*07a2*/ 	.short	(.L_214 - .L_213)


	//   ....[0]....
.L_213:
        /*07a4*/ 	.word	0x00000180
        /*07a8*/ 	.word	0x000000ff
        /*07ac*/ 	.word	0x0002a800
        /*07b0*/ 	.short	0x0100
        /*07b2*/ 	.byte	0x08
	.zero		1


	//   ....[1]....
        /*07b4*/ 	.word	0x00000190
        /*07b8*/ 	.word	0x000000ff
        /*07bc*/ 	.word	0x0002a820
        /*07c0*/ 	.short	0x0100
        /*07c2*/ 	.byte	0x08
	.zero		1


	//   ....[2]....
        /*07c4*/ 	.word	0x00000280
        /*07c8*/ 	.word	0x000000ff
        /*07cc*/ 	.word	0x0002a830
        /*07d0*/ 	.short	0x0100
        /*07d2*/ 	.byte	0x08
	.zero		1


	//   ....[3]....
        /*07d4*/ 	.word	0x00000290
        /*07d8*/ 	.word	0x000000ff
        /*07dc*/ 	.word	0x0002a840
        /*07e0*/ 	.short	0x0100
        /*07e2*/ 	.byte	0x08
	.zero		1


	//   ....[4]....
        /*07e4*/ 	.word	0x000002a0
        /*07e8*/ 	.word	0x000000ff
        /*07ec*/ 	.word	0x0002a838
        /*07f0*/ 	.short	0x0100
        /*07f2*/ 	.byte	0x08
	.zero		1


	//   ....[5]....
        /*07f4*/ 	.word	0x000002b0
        /*07f8*/ 	.word	0x000000ff
        /*07fc*/ 	.word	0x0002a848
        /*0800*/ 	.short	0x0100
        /*0802*/ 	.byte	0x08
	.zero		1


	//   ....[6]....
        /*0804*/ 	.word	0x000003e0
        /*0808*/ 	.word	0x000000ff
        /*080c*/ 	.word	0x0002a850
        /*0810*/ 	.short	0x0100
        /*0812*/ 	.byte	0x08
	.zero		1


	//   ....[7]....
        /*0814*/ 	.word	0x000003f0
        /*0818*/ 	.word	0x000000ff
        /*081c*/ 	.word	0x0002a860
        /*0820*/ 	.short	0x0100
        /*0822*/ 	.byte	0x08
	.zero		1


	//   ....[8]....
        /*0824*/ 	.word	0x00000400
        /*0828*/ 	.word	0x000000ff
        /*082c*/ 	.word	0x0002a858
        /*0830*/ 	.short	0x0100
        /*0832*/ 	.byte	0x08
	.zero		1


	//   ....[9]....
        /*0834*/ 	.word	0x00000410
        /*0838*/ 	.word	0x000000ff
        /*083c*/ 	.word	0x0002a868
        /*0840*/ 	.short	0x0100
        /*0842*/ 	.byte	0x08
	.zero		1


	//   ....[10]....
        /*0844*/ 	.word	0x00000500
        /*0848*/ 	.word	0x000000ff
        /*084c*/ 	.word	0x0002a870
        /*0850*/ 	.short	0x0100
        /*0852*/ 	.byte	0x06
	.zero		1


	//   ....[11]....
        /*0854*/ 	.word	0x00000510
        /*0858*/ 	.word	0x000000ff
        /*085c*/ 	.word	0x0002a880
        /*0860*/ 	.short	0x0100
        /*0862*/ 	.byte	0x06
	.zero		1


	//   ....[12]....
        /*0864*/ 	.word	0x00000520
        /*0868*/ 	.word	0x000000ff
        /*086c*/ 	.word	0x0002a878
        /*0870*/ 	.short	0x0100
        /*0872*/ 	.byte	0x06
	.zero		1


	//   ....[13]....
        /*0874*/ 	.word	0x00000530
        /*0878*/ 	.word	0x000000ff
        /*087c*/ 	.word	0x0002a888
        /*0880*/ 	.short	0x0100
        /*0882*/ 	.byte	0x06
	.zero		1


	//   ....[14]....
        /*0884*/ 	.word	0x00000660
        /*0888*/ 	.word	0x000000ff
        /*088c*/ 	.word	0x0002a890
        /*0890*/ 	.short	0x0100
        /*0892*/ 	.byte	0x08
	.zero		1


	//   ....[15]....
        /*0894*/ 	.word	0x00000670
        /*0898*/ 	.word	0x000000ff
        /*089c*/ 	.word	0x0002a8a0
        /*08a0*/ 	.short	0x0100
        /*08a2*/ 	.byte	0x08
	.zero		1


	//   ....[16]....
        /*08a4*/ 	.word	0x00000680
        /*08a8*/ 	.word	0x000000ff
        /*08ac*/ 	.word	0x0002a898
        /*08b0*/ 	.short	0x0100
        /*08b2*/ 	.byte	0x08
	.zero		1


	//   ....[17]....
        /*08b4*/ 	.word	0x00000690
        /*08b8*/ 	.word	0x000000ff
        /*08bc*/ 	.word	0x0002a8a8
        /*08c0*/ 	.short	0x0100
        /*08c2*/ 	.byte	0x08
	.zero		1


	//   ....[18]....
        /*08c4*/ 	.word	0x000007e0
        /*08c8*/ 	.word	0x000000ff
        /*08cc*/ 	.word	0x0002a8b0
        /*08d0*/ 	.short	0x0100
        /*08d2*/ 	.byte	0x08
	.zero		1


	//   ....[19]....
        /*08d4*/ 	.word	0x000007f0
        /*08d8*/ 	.word	0x000000ff
        /*08dc*/ 	.word	0x0002a8c0
        /*08e0*/ 	.short	0x0100
        /*08e2*/ 	.byte	0x08
	.zero		1


	//   ....[20]....
        /*08e4*/ 	.word	0x00000800
        /*08e8*/ 	.word	0x000000ff
        /*08ec*/ 	.word	0x0002a8b8
        /*08f0*/ 	.short	0x0100
        /*08f2*/ 	.byte	0x08
	.zero		1


	//   ....[21]....
        /*08f4*/ 	.word	0x00000810
        /*08f8*/ 	.word	0x000000ff
        /*08fc*/ 	.word	0x0002a8c8
        /*0900*/ 	.short	0x0100
        /*0902*/ 	.byte	0x08
	.zero		1


	//   ....[22]....
        /*0904*/ 	.word	0x00001f40
        /*0908*/ 	.word	0x000000ff
        /*090c*/ 	.word	0x0002a800
        /*0910*/ 	.short	0x010a
        /*0912*/ 	.byte	0x24
	.zero		1


	//   ....[23]....
        /*0914*/ 	.word	0x00001fe0
        /*0918*/ 	.word	0x00000009
        /*091c*/ 	.word	0x0002a830
        /*0920*/ 	.short	0x010a
        /*0922*/ 	.byte	0x3f
	.zero		1


	//   ....[24]....
        /*0924*/ 	.word	0x00002020
        /*0928*/ 	.word	0x00000009
        /*092c*/ 	.word	0x0002a830
        /*0930*/ 	.short	0x010a
        /*0932*/ 	.byte	0x3f
	.zero		1


	//   ....[25]....
        /*0934*/ 	.word	0x00002890
        /*0938*/ 	.word	0x000000ff
        /*093c*/ 	.word	0x00000000
        /*0940*/ 	.short	0x0101
        /*0942*/ 	.byte	0x06
	.zero		1


	//   ....[26]....
        /*0944*/ 	.word	0x00005bc0
        /*0948*/ 	.word	0x000000ff
        /*094c*/ 	.word	0x0002a830
        /*0950*/ 	.short	0x010a
        /*0952*/ 	.byte	0x06
	.zero		1


	//   ....[27]....
        /*0954*/ 	.word	0x00005c00
        /*0958*/ 	.word	0x000000ff
        /*095c*/ 	.word	0x0002a830
        /*0960*/ 	.short	0x010a
        /*0962*/ 	.byte	0x06
	.zero		1


	//   ....[28]....
        /*0964*/ 	.word	0x00005ed0
        /*0968*/ 	.word	0x000000ff
        /*096c*/ 	.word	0x0002a850
        /*0970*/ 	.short	0x010a
        /*0972*/ 	.byte	0x06
	.zero		1


	//   ....[29]....
        /*0974*/ 	.word	0x00005f10
        /*0978*/ 	.word	0x000000ff
        /*097c*/ 	.word	0x0002a850
        /*0980*/ 	.short	0x010a
        /*0982*/ 	.byte	0x06
	.zero		1


	//   ....[30]....
        /*0984*/ 	.word	0x00006650
        /*0988*/ 	.word	0x000000ff
        /*098c*/ 	.word	0x00000000
        /*0990*/ 	.short	0x0101
        /*0992*/ 	.byte	0x06
	.zero		1


	//   ....[31]....
        /*0994*/ 	.word	0x00008cd0
        /*0998*/ 	.word	0x000000ff
        /*099c*/ 	.word	0x00000000
        /*09a0*/ 	.short	0x0101
        /*09a2*/ 	.byte	0x06
	.zero		1


	//   ....[32]....
        /*09a4*/ 	.word	0x00009800
        /*09a8*/ 	.word	0x000000ff
        /*09ac*/ 	.word	0x0002a830
        /*09b0*/ 	.short	0x010a
        /*09b2*/ 	.byte	0x06
	.zero		1


	//   ....[33]....
        /*09b4*/ 	.word	0x00009840
        /*09b8*/ 	.word	0x000000ff
        /*09bc*/ 	.word	0x0002a830
        /*09c0*/ 	.short	0x010a
        /*09c2*/ 	.byte	0x06
	.zero		1


	//   ....[34]....
        /*09c4*/ 	.word	0x00009b10
        /*09c8*/ 	.word	0x000000ff
        /*09cc*/ 	.word	0x0002a850
        /*09d0*/ 	.short	0x010a
        /*09d2*/ 	.byte	0x06
	.zero		1


	//   ....[35]....
        /*09d4*/ 	.word	0x00009b50
        /*09d8*/ 	.word	0x000000ff
        /*09dc*/ 	.word	0x0002a850
        /*09e0*/ 	.short	0x010a
        /*09e2*/ 	.byte	0x06
	.zero		1


	//   ....[36]....
        /*09e4*/ 	.word	0x0000a270
        /*09e8*/ 	.word	0x000000ff
        /*09ec*/ 	.word	0x00000000
        /*09f0*/ 	.short	0x0101
        /*09f2*/ 	.byte	0x06
	.zero		1


	//   ....[37]....
        /*09f4*/ 	.word	0x0000b800
        /*09f8*/ 	.word	0x000000ff
        /*09fc*/ 	.word	0x00000000
        /*0a00*/ 	.short	0x0101
        /*0a02*/ 	.byte	0x06
	.zero		1


	//   ....[38]....
        /*0a04*/ 	.word	0x0000c0f0
        /*0a08*/ 	.word	0x000000ff
        /*0a0c*/ 	.word	0x0002a830
        /*0a10*/ 	.short	0x010a
        /*0a12*/ 	.byte	0x06
	.zero		1


	//   ....[39]....
        /*0a14*/ 	.word	0x0000c130
        /*0a18*/ 	.word	0x000000ff
        /*0a1c*/ 	.word	0x0002a830
        /*0a20*/ 	.short	0x010a
        /*0a22*/ 	.byte	0x06
	.zero		1


	//   ....[40]....
        /*0a24*/ 	.word	0x0000c3d0
        /*0a28*/ 	.word	0x000000ff
        /*0a2c*/ 	.word	0x0002a850
        /*0a30*/ 	.short	0x010a
        /*0a32*/ 	.byte	0x06
	.zero		1


	//   ....[41]....
        /*0a34*/ 	.word	0x0000c410
        /*0a38*/ 	.word	0x000000ff
        /*0a3c*/ 	.word	0x0002a850
        /*0a40*/ 	.short	0x010a
        /*0a42*/ 	.byte	0x06
	.zero		1


	//   ....[42]....
        /*0a44*/ 	.word	0x0000cb50
        /*0a48*/ 	.word	0x000000ff
        /*0a4c*/ 	.word	0x00000000
        /*0a50*/ 	.short	0x0101
        /*0a52*/ 	.byte	0x06
	.zero		1


	//   ....[43]....
        /*0a54*/ 	.word	0x0000f1d0
        /*0a58*/ 	.word	0x000000ff
        /*0a5c*/ 	.word	0x00000000
        /*0a60*/ 	.short	0x0101
        /*0a62*/ 	.byte	0x06
	.zero		1


	//   ....[44]....
        /*0a64*/ 	.word	0x0000f9c0
        /*0a68*/ 	.word	0x000000ff
        /*0a6c*/ 	.word	0x0002a850
        /*0a70*/ 	.short	0x010a
        /*0a72*/ 	.byte	0x09
	.zero		1


	//   ....[45]....
        /*0a74*/ 	.word	0x0000fa00
        /*0a78*/ 	.word	0x000000ff
        /*0a7c*/ 	.word	0x0002a850
        /*0a80*/ 	.short	0x010a
        /*0a82*/ 	.byte	0x09
	.zero		1


	//   ....[46]....
        /*0a84*/ 	.word	0x000100c0
        /*0a88*/ 	.word	0x000000ff
        /*0a8c*/ 	.word	0x00000000
        /*0a90*/ 	.short	0x0101
        /*0a92*/ 	.byte	0x04
	.zero		1


	//   ....[47]....
        /*0a94*/ 	.word	0x000125c0
        /*0a98*/ 	.word	0x00000003
        /*0a9c*/ 	.word	0x00000000
        /*0aa0*/ 	.short	0x0101
        /*0aa2*/ 	.byte	0x3f
	.zero		1


	//   ....[48]....
        /*0aa4*/ 	.word	0x000158e0
        /*0aa8*/ 	.word	0x00000004
        /*0aac*/ 	.word	0x0002a880
        /*0ab0*/ 	.short	0x010a
        /*0ab2*/ 	.byte	0x3f
	.zero		1


	//   ....[49]....
        /*0ab4*/ 	.word	0x00015e40
        /*0ab8*/ 	.word	0x00000004
        /*0abc*/ 	.word	0x0002a870
        /*0ac0*/ 	.short	0x0107
        /*0ac2*/ 	.byte	0x3f
	.zero		1


	//   ....[50]....
        /*0ac4*/ 	.word	0x00015f00
        /*0ac8*/ 	.word	0x00000004
        /*0acc*/ 	.word	0x0002a870
        /*0ad0*/ 	.short	0x0101
        /*0ad2*/ 	.byte	0x3f
	.zero		1


	//   ....[51]....
        /*0ad4*/ 	.word	0x00015f30
        /*0ad8*/ 	.word	0x00000004
        /*0adc*/ 	.word	0x0002a840
        /*0ae0*/ 	.short	0x010a
        /*0ae2*/ 	.byte	0x3f
	.zero		1


	//   ....[52]....
        /*0ae4*/ 	.word	0x00016370
        /*0ae8*/ 	.word	0x00000004
        /*0aec*/ 	.word	0x0002a830
        /*0af0*/ 	.short	0x0107
        /*0af2*/ 	.byte	0x3f
	.zero		1


	//   ....[53]....
        /*0af4*/ 	.word	0x00016430
        /*0af8*/ 	.word	0x00000004
        /*0afc*/ 	.word	0x0002a830
        /*0b00*/ 	.short	0x0101
        /*0b02*/ 	.byte	0x3f
	.zero		1


	//   ....[54]....
        /*0b04*/ 	.word	0x00016cf0
        /*0b08*/ 	.word	0x00000016
        /*0b0c*/ 	.word	0x0002a800
        /*0b10*/ 	.short	0x0107
        /*0b12*/ 	.byte	0x3f
	.zero		1


	//   ....[55]....
        /*0b14*/ 	.word	0x00016df0
        /*0b18*/ 	.word	0x00000016
        /*0b1c*/ 	.word	0x0002a800
        /*0b20*/ 	.short	0x0101
        /*0b22*/ 	.byte	0x3f
	.zero		1


	//   ....[56]....
        /*0b24*/ 	.word	0x00016e10
        /*0b28*/ 	.word	0x00000016
        /*0b2c*/ 	.word	0x0002a820
        /*0b30*/ 	.short	0x010a
        /*0b32*/ 	.byte	0x3f
	.zero		1


	//   ....[57]....
        /*0b34*/ 	.word	0x00017180
        /*0b38*/ 	.word	0x00000004
        /*0b3c*/ 	.word	0x0002a880
        /*0b40*/ 	.short	0x010a
        /*0b42*/ 	.byte	0x3f
	.zero		1


	//   ....[58]....
        /*0b44*/ 	.word	0x00017560
        /*0b48*/ 	.word	0x00000004
        /*0b4c*/ 	.word	0x0002a870
        /*0b50*/ 	.short	0x0107
        /*0b52*/ 	.byte	0x3f
	.zero		1


	//   ....[59]....
        /*0b54*/ 	.word	0x00017620
        /*0b58*/ 	.word	0x00000004
        /*0b5c*/ 	.word	0x0002a870
        /*0b60*/ 	.short	0x0101
        /*0b62*/ 	.byte	0x3f
	.zero		1


	//   ....[60]....
        /*0b64*/ 	.word	0x00017650
        /*0b68*/ 	.word	0x00000004
        /*0b6c*/ 	.word	0x0002a840
        /*0b70*/ 	.short	0x010a
        /*0b72*/ 	.byte	0x3f
	.zero		1


	//   ....[61]....
        /*0b74*/ 	.word	0x00017a20
        /*0b78*/ 	.word	0x00000004
        /*0b7c*/ 	.word	0x0002a830
        /*0b80*/ 	.short	0x0107
        /*0b82*/ 	.byte	0x3f
	.zero		1


	//   ....[62]....
        /*0b84*/ 	.word	0x00017af0
        /*0b88*/ 	.word	0x00000004
        /*0b8c*/ 	.word	0x0002a830
        /*0b90*/ 	.short	0x0101
        /*0b92*/ 	.byte	0x3f
	.zero		1


	//   ....[63]....
        /*0b94*/ 	.word	0x00017b70
        /*0b98*/ 	.word	0x00000000
        /*0b9c*/ 	.word	0x0002a870
        /*0ba0*/ 	.short	0x010a
        /*0ba2*/ 	.byte	0x3f
	.zero		1


	//   ....[64]....
        /*0ba4*/ 	.word	0x00017c00
        /*0ba8*/ 	.word	0x00000000
        /*0bac*/ 	.word	0x0002a860
        /*0bb0*/ 	.short	0x010a
        /*0bb2*/ 	.byte	0x3f
	.zero		1


	//   ....[65]....
        /*0bb4*/ 	.word	0x000181b0
        /*0bb8*/ 	.word	0x00000000
        /*0bbc*/ 	.word	0x0002a850
        /*0bc0*/ 	.short	0x0101
        /*0bc2*/ 	.byte	0x3f
	.zero		1


	//   ....[66]....
        /*0bc4*/ 	.word	0x00018230
        /*0bc8*/ 	.word	0x00000003
        /*0bcc*/ 	.word	0x00000000
        /*0bd0*/ 	.short	0x0101
        /*0bd2*/ 	.byte	0x3f
	.zero		1


	//   ....[67]....
        /*0bd4*/ 	.word	0x000183f0
        /*0bd8*/ 	.word	0x0000000c
        /*0bdc*/ 	.word	0x0002a870
        /*0be0*/ 	.short	0x010a
        /*0be2*/ 	.byte	0x3f
	.zero		1


	//   ....[68]....
        /*0be4*/ 	.word	0x00018470
        /*0be8*/ 	.word	0x0000000c
        /*0bec*/ 	.word	0x0002a860
        /*0bf0*/ 	.short	0x010a
        /*0bf2*/ 	.byte	0x3f
	.zero		1


	//   ....[69]....
        /*0bf4*/ 	.word	0x00018a30
        /*0bf8*/ 	.word	0x0000000c
        /*0bfc*/ 	.word	0x0002a850
        /*0c00*/ 	.short	0x0101
        /*0c02*/ 	.byte	0x3f
	.zero		1


	//   ....[70]....
        /*0c04*/ 	.word	0x00018ab0
        /*0c08*/ 	.word	0x00000003
        /*0c0c*/ 	.word	0x00000000
        /*0c10*/ 	.short	0x0101
        /*0c12*/ 	.byte	0x3f
	.zero		1


	//   ....[71]....
        /*0c14*/ 	.word	0x000196c0
        /*0c18*/ 	.word	0x00000004
        /*0c1c*/ 	.word	0x0002a820
        /*0c20*/ 	.short	0x010a
        /*0c22*/ 	.byte	0x3f
	.zero		1


	//   ....[72]....
        /*0c24*/ 	.word	0x00019840
        /*0c28*/ 	.word	0x00000005
        /*0c2c*/ 	.word	0x0002a840
        /*0c30*/ 	.short	0x010a
        /*0c32*/ 	.byte	0x3f
	.zero		1


	//   ....[73]....
        /*0c34*/ 	.word	0x000198e0
        /*0c38*/ 	.word	0x00000017
        /*0c3c*/ 	.word	0x0002a840
        /*0c40*/ 	.short	0x010a
        /*0c42*/ 	.byte	0x3f
	.zero		1


	//   ....[74]....
        /*0c44*/ 	.word	0x00019920
        /*0c48*/ 	.word	0x00000005
        /*0c4c*/ 	.word	0x0002a860
        /*0c50*/ 	.short	0x010a
        /*0c52*/ 	.byte	0x3f
	.zero		1


	//   ....[75]....
        /*0c54*/ 	.word	0x00019960
        /*0c58*/ 	.word	0x00000017
        /*0c5c*/ 	.word	0x0002a860
        /*0c60*/ 	.short	0x010a
        /*0c62*/ 	.byte	0x3f
	.zero		1


	//   ....[76]....
        /*0c64*/ 	.word	0x000199a0
        /*0c68*/ 	.word	0x00000005
        /*0c6c*/ 	.word	0x0002a880
        /*0c70*/ 	.short	0x010a
        /*0c72*/ 	.byte	0x3f
	.zero		1


	//   ....[77]....
        /*0c74*/ 	.word	0x000199e0
        /*0c78*/ 	.word	0x00000017
        /*0c7c*/ 	.word	0x0002a880
        /*0c80*/ 	.short	0x010a
        /*0c82*/ 	.byte	0x3f
	.zero		1


	//   ....[78]....
        /*0c84*/ 	.word	0x00019a50
        /*0c88*/ 	.word	0x00000003
        /*0c8c*/ 	.word	0x0002a800
        /*0c90*/ 	.short	0x010a
        /*0c92*/ 	.byte	0x3f
	.zero		1


	//   ....[79]....
        /*0c94*/ 	.word	0x00019aa0
        /*0c98*/ 	.word	0x00000009
        /*0c9c*/ 	.word	0x0002a830
        /*0ca0*/ 	.short	0x010a
        /*0ca2*/ 	.byte	0x3f
	.zero		1


	//   ....[80]....
        /*0ca4*/ 	.word	0x00019b00
        /*0ca8*/ 	.word	0x00000008
        /*0cac*/ 	.word	0x0002a830
        /*0cb0*/ 	.short	0x010a
        /*0cb2*/ 	.byte	0x3f
	.zero		1


	//   ....[81]....
        /*0cb4*/ 	.word	0x00019b60
        /*0cb8*/ 	.word	0x00000008
        /*0cbc*/ 	.word	0x0002a850
        /*0cc0*/ 	.short	0x010a
        /*0cc2*/ 	.byte	0x3f
	.zero		1


	//   ....[82]....
        /*0cc4*/ 	.word	0x00019bc0
        /*0cc8*/ 	.word	0x00000008
        /*0ccc*/ 	.word	0x0002a830
        /*0cd0*/ 	.short	0x010a
        /*0cd2*/ 	.byte	0x3f
	.zero		1


	//   ....[83]....
        /*0cd4*/ 	.word	0x00019c20
        /*0cd8*/ 	.word	0x00000008
        /*0cdc*/ 	.word	0x0002a850
        /*0ce0*/ 	.short	0x010a
        /*0ce2*/ 	.byte	0x3f
	.zero		1


	//   ....[84]....
        /*0ce4*/ 	.word	0x00019c80
        /*0ce8*/ 	.word	0x00000008
        /*0cec*/ 	.word	0x0002a830
        /*0cf0*/ 	.short	0x010a
        /*0cf2*/ 	.byte	0x3f
	.zero		1


	//   ....[85]....
        /*0cf4*/ 	.word	0x00019ce0
        /*0cf8*/ 	.word	0x00000008
        /*0cfc*/ 	.word	0x0002a850
        /*0d00*/ 	.short	0x010a
        /*0d02*/ 	.byte	0x3f
	.zero		1


	//   ....[86]....
        /*0d04*/ 	.word	0x00019d40
        /*0d08*/ 	.word	0x00000005
        /*0d0c*/ 	.word	0x0002a850
        /*0d10*/ 	.short	0x010a
        /*0d12*/ 	.byte	0x3f
	.zero		1


	//   ....[87]....
        /*0d14*/ 	.word	0x00019e40
        /*0d18*/ 	.word	0x00000004
        /*0d1c*/ 	.word	0x0002a880
        /*0d20*/ 	.short	0x010a
        /*0d22*/ 	.byte	0x3f
	.zero		1


	//   ....[88]....
        /*0d24*/ 	.word	0x0001a520
        /*0d28*/ 	.word	0x00000004
        /*0d2c*/ 	.word	0x0002a840
        /*0d30*/ 	.short	0x010a
        /*0d32*/ 	.byte	0x3f
	.zero		1


	//   ....[89]....
        /*0d34*/ 	.word	0x0001af80
        /*0d38*/ 	.word	0x00000016
        /*0d3c*/ 	.word	0x0002a820
        /*0d40*/ 	.short	0x010a
        /*0d42*/ 	.byte	0x3f
	.zero		1


	//   ....[90]....
        /*0d44*/ 	.word	0x0001afd0
        /*0d48*/ 	.word	0x00000004
        /*0d4c*/ 	.word	0x0002a880
        /*0d50*/ 	.short	0x010a
        /*0d52*/ 	.byte	0x3f
	.zero		1


	//   ....[91]....
        /*0d54*/ 	.word	0x0001b4f0
        /*0d58*/ 	.word	0x00000004
        /*0d5c*/ 	.word	0x0002a840
        /*0d60*/ 	.short	0x010a
        /*0d62*/ 	.byte	0x3f
	.zero		1


	//   ....[92]....
        /*0d64*/ 	.word	0x0001ba00
        /*0d68*/ 	.word	0x00000000
        /*0d6c*/ 	.word	0x0002a870
        /*0d70*/ 	.short	0x010a
        /*0d72*/ 	.byte	0x3f
	.zero		1


	//   ....[93]....
        /*0d74*/ 	.word	0x0001ba50
        /*0d78*/ 	.word	0x00000000
        /*0d7c*/ 	.word	0x0002a860
        /*0d80*/ 	.short	0x010a
        /*0d82*/ 	.byte	0x3f
	.zero		1


	//   ....[94]....
        /*0d84*/ 	.word	0x0001baa0
        /*0d88*/ 	.word	0x0000000c
        /*0d8c*/ 	.word	0x0002a870
        /*0d90*/ 	.short	0x010a
        /*0d92*/ 	.byte	0x3f
	.zero		1


	//   ....[95]....
        /*0d94*/ 	.word	0x0001baf0
        /*0d98*/ 	.word	0x0000000c
        /*0d9c*/ 	.word	0x0002a860
        /*0da0*/ 	.short	0x010a
        /*0da2*/ 	.byte	0x3f
	.zero		1


	//   ....[96]....
        /*0da4*/ 	.word	0x0001bb40
        /*0da8*/ 	.word	0x00000004
        /*0dac*/ 	.word	0x0002a820
        /*0db0*/ 	.short	0x010a
        /*0db2*/ 	.byte	0x3f
	.zero		1


	//   ....[97]....
        /*0db4*/ 	.word	0x0001bce0
        /*0db8*/ 	.word	0x00000005
        /*0dbc*/ 	.word	0x0002a840
        /*0dc0*/ 	.short	0x010a
        /*0dc2*/ 	.byte	0x3f
	.zero		1


	//   ....[98]....
        /*0dc4*/ 	.word	0x0001bd30
        /*0dc8*/ 	.word	0x00000017
        /*0dcc*/ 	.word	0x0002a840
        /*0dd0*/ 	.short	0x010a
        /*0dd2*/ 	.byte	0x3f
	.zero		1


	//   ....[99]....
        /*0dd4*/ 	.word	0x0001bd80
        /*0dd8*/ 	.word	0x00000005
        /*0ddc*/ 	.word	0x0002a860
        /*0de0*/ 	.short	0x010a
        /*0de2*/ 	.byte	0x3f
	.zero		1


	//   ....[100]....
        /*0de4*/ 	.word	0x0001bdd0
        /*0de8*/ 	.word	0x00000017
        /*0dec*/ 	.word	0x0002a860
        /*0df0*/ 	.short	0x010a
        /*0df2*/ 	.byte	0x3f
	.zero		1


	//   ....[101]....
        /*0df4*/ 	.word	0x0001be20
        /*0df8*/ 	.word	0x00000005
        /*0dfc*/ 	.word	0x0002a880
        /*0e00*/ 	.short	0x010a
        /*0e02*/ 	.byte	0x3f
	.zero		1


	//----- nvinfo : EIATTR_NUM_MBARRIERS
	.align		4
.L_214:
        /*0e04*/ 	.byte	0x03, 0x38
        /*0e06*/ 	.short	0x0016


	//----- nvinfo : EIATTR_EXIT_INSTR_OFFSETS
	.align		4
        /*0e08*/ 	.byte	0x04, 0x1c
        /*0e0a*/ 	.short	(.L_216 - .L_215)


	//   ....[0]....
.L_215:
        /*0e0c*/ 	.word	0x000009c0


	//   ....[1]....
        /*0e10*/ 	.word	0x00013720


	//   ....[2]....
        /*0e14*/ 	.word	0x00019a30


	//----- nvinfo : EIATTR_MAX_THREADS
	.align		4
.L_216:
        /*0e18*/ 	.byte	0x04, 0x05
        /*0e1a*/ 	.short	(.L_218 - .L_217)
.L_217:
        /*0e1c*/ 	.word	0x00000180
        /*0e20*/ 	.word	0x00000001
        /*0e24*/ 	.word	0x00000001


	//----- nvinfo : EIATTR_CRS_STACK_SIZE
	.align		4
.L_218:
        /*0e28*/ 	.byte	0x04, 0x1e
        /*0e2a*/ 	.short	(.L_220 - .L_219)
.L_219:
        /*0e2c*/ 	.word	0x00000000


	//----- nvinfo : EIATTR_CBANK_PARAM_SIZE
	.align		4
.L_220:
        /*0e30*/ 	.byte	0x03, 0x19
        /*0e32*/ 	.short	0x0af0


	//----- nvinfo : EIATTR_PARAM_CBANK
	.align		4
        /*0e34*/ 	.byte	0x04, 0x0a
        /*0e36*/ 	.short	(.L_222 - .L_221)
	.align		4
.L_221:
        /*0e38*/ 	.word	index@(.nv.constant0._ZN7cutlass13device_kernelIN5flash11enable_sm90INS1_16FlashAttnFwdSm90INS1_25CollectiveMainloopFwdSm90ILi2EN4cute5tupleIJNS5_1CILi1EEES8_S8_EEENS6_IJNS7_ILi128EEESA_NS7_ILi192EEEEEELi192ENS_12float_e4m3_tEfNS_4arch4Sm90ELb0ELb1ELb1ELb1ELb1ELb0ELb0ELb1ELb1ELb1ELb0ELb0EEENS1_21CollectiveEpilogueFwdINS6_IJSA_SB_SA_EEES9_NS_10bfloat16_tESF_Li256ELb1ELb1ELb0ELb1EEENS1_36VarlenDynamicPersistentTileSchedulerILi128ELi128ELi256ELi128ELb0ELb1ELb1ELb1ELb0ELb1EEEEEEEEEvNT_6ParamsE)
        /*0e3c*/ 	.short	0x0210
        /*0e3e*/ 	.short	0x0af0


	//----- nvinfo : EIATTR_SW_WAR
	.align		4
.L_222:
        /*0e40*/ 	.byte	0x04, 0x36
        /*0e42*/ 	.short	(.L_224 - .L_223)
.L_223:
        /*0e44*/ 	.word	0x00000008
.L_224:


//--------------------- .nv.info._ZN7cutlass13device_kernelIN5flash11enable_sm90INS1_16FlashAttnFwdSm90INS1_25CollectiveMainloopFwdSm90ILi2EN4cute5tupleIJNS5_1CILi1EEES8_S8_EEENS6_IJNS7_ILi128EEESA_NS7_ILi192EEEEEELi192ENS_12float_e4m3_tEfNS_4arch4Sm90ELb0ELb1ELb1ELb1ELb1ELb1ELb0ELb1ELb1ELb1ELb0ELb0EEENS1_21CollectiveEpilogueFwdINS6_IJSA_SB_SA_EEES9_NS_10bfloat16_tESF_Li256ELb1ELb1ELb0ELb1EEENS1_36VarlenDynamicPersistentTileSchedulerILi128ELi128ELi256ELi128ELb0ELb1ELb1ELb1ELb0ELb1EEEEEEEEEvNT_6ParamsE --------------------------
	.section	.nv.info._ZN7cutlass13device_kernelIN5flash11enable_sm90INS1_16FlashAttnFwdSm90INS1_25CollectiveMainloopFwdSm90ILi2EN4cute5tupleIJNS5_1CILi1EEES8_S8_EEENS6_IJNS7_ILi128EEESA_NS7_ILi192EEEEEELi192ENS_12float_e4m3_tEfNS_4arch4Sm90ELb0ELb1ELb1ELb1ELb1ELb1ELb0ELb1ELb1ELb1ELb0ELb0EEENS1_21CollectiveEpilogueFwdINS6_IJSA_SB_SA_EEES9_NS_10bfloat16_tESF_Li256ELb1ELb1ELb0ELb1EEENS1_36VarlenDynamicPersistentTileSchedulerILi128ELi128ELi256ELi128ELb0ELb1ELb1ELb1ELb0ELb1EEEEEEEEEvNT_6ParamsE,"",@"SHT_CUDA_INFO"
	.sectionflags	@""
	.align	4


	//----- nvinfo : EIATTR_CUDA_API_VERSION
	.align		4
        /*0000*/ 	.byte	0x04, 0x37
        /*0002*/ 	.short	(.L_226 - .L_225)
.L_225:
        /*0004*/ 	.word	0x00000082


	//----- nvinfo : EIATTR_KPARAM_INFO
	.align		4
.L_226:
        /*0008*/ 	.byte	0x04, 0x17
        /*000a*/ 	.short	(.L_228 - .L_227)
.L_227:
        /*000c*/ 	.word	0x00000000
        /*0010*/ 	.short	0x0000
        /*0012*/ 	.short	0x0070
        /*0014*/ 	.byte	0x00, 0xf0, 0x01, 0x2a


	//----- nvinfo : EIATTR_SPARSE_MMA_MASK
	.align		4
.L_228:
        /*0018*/ 	.byte	0x03, 0x50
        /*001a*/ 	.short	0x0000


	//----- nvinfo : EIATTR_MAXREG_COUNT
	.align		4
        /*001c*/ 	.byte	0x03, 0x1b
        /*001e*/ 	.short	0x00a8


	//----- nvinfo : EIATTR_NUM_BARRIERS
	.align		4
        /*0020*/ 	.byte	0x02, 0x4c
        /*0022*/ 	.byte	0x10
	.zero		1


	//----- nvinfo : EIATTR_EXTERNS
	.align		4
        /*0024*/ 	.byte	0x04, 0x0f
        /*0026*/ 	.short	(.L_230 - .L_229)


	//   ....[0]....
	.align		4
.L_229:
        /*0028*/ 	.word	index@(__assertfail)


	//----- nvinfo : EIATTR_ANNOTATIONS
	.align		4
.L_230:
        /*002c*/ 	.byte	0x04, 0x55
        /*002e*/ 	.short	(.L_232 - .L_231)


	//   ....[0]....
.L_231:
        /* <DEDUP_REMOVED lines=28> */
        /*01e4*/ 	.byte	0xc0, 0xae, 0x02, 0x00


	//----- nvinfo : EIATTR_MERCURY_ISA_VERSION
	.align		4
.L_232:
        /*01e8*/ 	.byte	0x03, 0x5f
        /*01ea*/ 	.short	0x0101


	//----- nvinfo : EIATTR_UNUSED_LOAD_BYTE_OFFSET
	.align		4
        /*01ec*/ 	.byte	0x04, 0x44
        /*01ee*/ 	.short	(.L_234 - .L_233)


	//   ....[0]....
.L_233:
        /*01f0*/ 	.word	0x00000a80
        /*01f4*/ 	.word	0x0000fff0


	//   ....[1]....
        /*01f8*/ 	.word	0x00020050
        /*01fc*/ 	.word	0x0000fff0


	//----- nvinfo : EIATTR_INT_WARP_WIDE_INSTR_OFFSETS
	.align		4
.L_234:
        /*0200*/ 	.byte	0x04, 0x31
        /*0202*/ 	.short	(.L_236 - .L_235)


	//   ....[0]....
.L_235:
        /*0204*/ 	.word	0x00000130


	//   ....[1]....
        /*0208*/ 	.word	0x00000170


	//   ....[2]....
        /*020c*/ 	.word	0x000001e0


	//   ....[3]....
        /*0210*/ 	.word	0x00026580


	//   ....[4]....
        /*0214*/ 	.word	0x00026610


	//   ....[5]....
        /*0218*/ 	.word	0x00029a50


	//   ....[6]....
        /*021c*/ 	.word	0x00029ae0


	//----- nvinfo : EIATTR_COOP_GROUP_MASK_REGIDS
	.align		4
.L_236:
        /*0220*/ 	.byte	0x04, 0x29
        /*0222*/ 	.short	(.L_238 - .L_237)


	//   ....[0]....
.L_237:
        /*0224*/ 	.word	0xffffffff


	//   ....[1]....
        /*0228*/ 	.word	0xffffffff


	//   ....[2]....
        /*022c*/ 	.word	0xffffffff


	//   ....[3]....
        /*0230*/ 	.word	0xffffffff


	//   ....[4]....
        /*0234*/ 	.word	0xffffffff


	//   ....[5]....
        /*0238*/ 	.word	0xffffffff


	//   ....[6]....
        /*023c*/ 	.word	0xffffffff


	//   ....[7]....
        /*0240*/ 	.word	0xffffffff


	//   ....[8]....
        /*0244*/ 	.word	0xffffffff


	//   ....[9]....
        /*0248*/ 	.word	0xffffffff


	//   ....[10]....
        /*024c*/ 	.word	0xffffffff


	//   ....[11]....
        /*0250*/ 	.word	0xffffffff


	//   ....[12]....
        /*0254*/ 	.word	0xffffffff


	//   ....[13]....
        /*0258*/ 	.word	0xffffffff


	//   ....[14]....
        /*025c*/ 	.word	0xffffffff


	//   ....[15]....
        /*0260*/ 	.word	0xffffffff


	//   ....[16]....
        /*0264*/ 	.word	0xffffffff


	//   ....[17]....
        /*0268*/ 	.word	0xffffffff


	//   ....[18]....
        /*026c*/ 	.word	0xffffffff


	//   ....[19]....
        /*0270*/ 	.word	0xffffffff


	//   ....[20]....
        /*0274*/ 	.word	0xffffffff


	//   ....[21]....
        /*0278*/ 	.word	0xffffffff


	//   ....[22]....
        /*027c*/ 	.word	0xffffffff


	//   ....[23]....
        /*0280*/ 	.word	0xffffffff


	//   ....[24]....
        /*0284*/ 	.word	0xffffffff


	//   ....[25]....
        /*0288*/ 	.word	0xffffffff


	//   ....[26]....
        /*028c*/ 	.word	0xffffffff


	//   ....[27]....
        /*0290*/ 	.word	0xffffffff


	//   ....[28]....
        /*0294*/ 	.word	0xffffffff


	//   ....[29]....
        /*0298*/ 	.word	0xffffffff


	//   ....[30]....
        /*029c*/ 	.word	0xffffffff


	//   ....[31]....
        /*02a0*/ 	.word	0xffffffff


	//   ....[32]....
        /*02a4*/ 	.word	0xffffffff


	//   ....[33]....
        /*02a8*/ 	.word	0xffffffff


	//   ....[34]....
        /*02ac*/ 	.word	0xffffffff


	//   ....[35]....
        /*02b0*/ 	.word	0xffffffff


	//   ....[36]....
        /*02b4*/ 	.word	0xffffffff


	//   ....[37]....
        /*02b8*/ 	.word	0xffffffff


	//   ....[38]....
        /*02bc*/ 	.word	0xffffffff


	//   ....[39]....
        /*02c0*/ 	.word	0xffffffff


	//   ....[40]....
        /*02c4*/ 	.word	0xffffffff


	//   ....[41]....
        /*02c8*/ 	.word	0xffffffff


	//   ....[42]....
        /*02cc*/ 	.word	0xffffffff


	//   ....[43]....
        /*02d0*/ 	.word	0xffffffff


	//   ....[44]....
        /*02d4*/ 	.word	0xffffffff


	//   ....[45]....
        /*02d8*/ 	.word	0xffffffff


	//   ....[46]....
        /*02dc*/ 	.word	0xffffffff


	//   ....[47]....
        /*02e0*/ 	.word	0xffffffff


	//   ....[48]....
        /*02e4*/ 	.word	0xffffffff


	//   ....[49]....
        /*02e8*/ 	.word	0xffffffff


	//   ....[50]....
        /*02ec*/ 	.word	0xffffffff


	//   ....[51]....
        /*02f0*/ 	.word	0xffffffff


	//   ....[52]....
        /*02f4*/ 	.word	0xffffffff


	//   ....[53]....
        /*02f8*/ 	.word	0xffffffff


	//   ....[54]....
        /*02fc*/ 	.word	0xffffffff


	//   ....[55]....
        /*0300*/ 	.word	0xffffffff


	//   ....[56]....
        /*0304*/ 	.word	0xffffffff


	//   ....[57]....
        /*0308*/ 	.word	0xffffffff


	//   ....[58]....
        /*030c*/ 	.word	0xffffffff


	//   ....[59]....
        /*0310*/ 	.word	0xffffffff


	//   ....[60]....
        /*0314*/ 	.word	0xffffffff


	//   ....[61]....
        /*0318*/ 	.word	0xffffffff


	//   ....[62]....
        /*031c*/ 	.word	0xffffffff


	//   ....[63]....
        /*0320*/ 	.word	0xffffffff


	//   ....[64]....
        /*0324*/ 	.word	0xffffffff


	//   ....[65]....
        /*0328*/ 	.word	0xffffffff


	//   ....[66]....
        /*032c*/ 	.word	0xffffffff


	//   ....[67]....
        /*0330*/ 	.word	0xffffffff


	//   ....[68]....
        /*0334*/ 	.word	0xffffffff


	//   ....[69]....
        /*0338*/ 	.word	0xffffffff


	//   ....[70]....
        /*033c*/ 	.word	0xffffffff


	//   ....[71]....
        /*0340*/ 	.word	0xffffffff


	//   ....[72]....
        /*0344*/ 	.word	0xffffffff


	//   ....[73]....
        /*0348*/ 	.word	0xffffffff


	//   ....[74]....
        /*034c*/ 	.word	0xffffffff


	//   ....[75]....
        /*0350*/ 	.word	0xffffffff


	//   ....[76]....
        /*0354*/ 	.word	0xffffffff


	//   ....[77]....
        /*0358*/ 	.word	0xffffffff


	//   ....[78]....
        /*035c*/ 	.word	0xffffffff


	//   ....[79]....
        /*0360*/ 	.word	0xffffffff


	//   ....[80]....
        /*0364*/ 	.word	0xffffffff


	//   ....[81]....
        /*0368*/ 	.word	0xffffffff


	//   ....[82]....
        /*036c*/ 	.word	0xffffffff


	//   ....[83]....
        /*0370*/ 	.word	0xffffffff


	//   ....[84]....
        /*0374*/ 	.word	0xffffffff


	//   ....[85]....
        /*0378*/ 	.word	0xffffffff


	//   ....[86]....
        /*037c*/ 	.word	0xffffffff


	//   ....[87]....
        /*0380*/ 	.word	0xffffffff


	//   ....[88]....
        /*0384*/ 	.word	0xffffffff


	//   ....[89]....
        /*0388*/ 	.word	0xffffffff


	//   ....[90]....
        /*038c*/ 	.word	0xffffffff


	//   ....[91]....
        /*0390*/ 	.word	0xffffffff


	//   ....[92]....
        /*0394*/ 	.word	0xffffffff


	//   ....[93]....
        /*0398*/ 	.word	0xffffffff


	//   ....[94]....
        /*039c*/ 	.word	0xffffffff


	//   ....[95]....
        /*03a0*/ 	.word	0xffffffff


	//   ....[96]....
        /*03a4*/ 	.word	0xffffffff


	//   ....[97]....
        /*03a8*/ 	.word	0xffffffff


	//   ....[98]....
        /*03ac*/ 	.word	0xffffffff


	//   ....[99]....
        /*03b0*/ 	.word	0xffffffff


	//   ....[100]....
        /*03b4*/ 	.word	0xffffffff


	//   ....[101]....
        /*03b8*/ 	.word	0xffffffff


	//   ....[102]....
        /*03bc*/ 	.word	0xffffffff


	//   ....[103]....
        /*03c0*/ 	.word	0xffffffff


	//   ....[104]....
        /*03c4*/ 	.word	0xffffffff


	//   ....[105]....
        /*03c8*/ 	.word	0xffffffff


	//   ....[106]....
        /*03cc*/ 	.word	0xffffffff


	//   ....[107]....
        /*03d0*/ 	.word	0xffffffff


	//   ....[108]....
        /*03d4*/ 	.word	0xffffffff


	//   ....[109]....
        /*03d8*/ 	.word	0xffffffff


	//   ....[110]....
        /*03dc*/ 	.word	0xffffffff


	//   ....[111]....
        /*03e0*/ 	.word	0xffffffff


	//   ....[112]....
        /*03e4*/ 	.word	0xffffffff


	//   ....[113]....
        /*03e8*/ 	.word	0xffffffff


	//   ....[114]....
        /*03ec*/ 	.word	0xffffffff


	//   ....[115]....
        /*03f0*/ 	.word	0xffffffff


	//   ....[116]....
        /*03f4*/ 	.word	0xffffffff


	//   ....[117]....
        /*03f8*/ 	.word	0xffffffff


	//   ....[118]....
        /*03fc*/ 	.word	0xffffffff


	//   ....[119]....
        /*0400*/ 	.word	0xffffffff


	//   ....[120]....
        /*0404*/ 	.word	0xffffffff


	//   ....[121]....
        /*0408*/ 	.word	0xffffffff


	//   ....[122]....
        /*040c*/ 	.word	0xffffffff


	//   ....[123]....
        /*0410*/ 	.word	0xffffffff


	//   ....[124]....
        /*0414*/ 	.word	0xffffffff


	//   ....[125]....
        /*0418*/ 	.word	0xffffffff


	//   ....[126]....
        /*041c*/ 	.word	0xffffffff


	//   ....[127]....
        /*0420*/ 	.word	0xffffffff


	//   ....[128]....
        /*0424*/ 	.word	0xffffffff


	//   ....[129]....
        /*0428*/ 	.word	0xffffffff


	//   ....[130]....
        /*042c*/ 	.word	0xffffffff


	//   ....[131]....
        /*0430*/ 	.word	0xffffffff


	//   ....[132]....
        /*0434*/ 	.word	0xffffffff


	//   ....[133]....
        /*0438*/ 	.word	0xffffffff


	//   ....[134]....
        /*043c*/ 	.word	0xffffffff


	//   ....[135]....
        /*0440*/ 	.word	0xffffffff


	//   ....[136]....
        /*0444*/ 	.word	0xffffffff


	//   ....[137]....
        /*0448*/ 	.word	0xffffffff


	//   ....[138]....
        /*044c*/ 	.word	0xffffffff


	//   ....[139]....
        /*0450*/ 	.word	0xffffffff


	//   ....[140]....
        /*0454*/ 	.word	0xffffffff


	//   ....[141]....
        /*0458*/ 	.word	0xffffffff


	//   ....[142]....
        /*045c*/ 	.word	0xffffffff


	//   ....[143]....
        /*0460*/ 	.word	0xffffffff


	//   ....[144]....
        /*0464*/ 	.word	0xffffffff


	//   ....[145]....
        /*0468*/ 	.word	0xffffffff


	//   ....[146]....
        /*046c*/ 	.word	0xffffffff


	//   ....[147]....
        /*0470*/ 	.word	0xffffffff


	//   ....[148]....
        /*0474*/ 	.word	0xffffffff


	//   ....[149]....
        /*0478*/ 	.word	0xffffffff


	//   ....[150]....
        /*047c*/ 	.word	0xffffffff


	//   ....[151]....
        /*0480*/ 	.word	0xffffffff


	//   ....[152]....
        /*0484*/ 	.word	0xffffffff


	//   ....[153]....
        /*0488*/ 	.word	0xffffffff


	//   ....[154]....
        /*048c*/ 	.word	0xffffffff


	//   ....[155]....
        /*0490*/ 	.word	0xffffffff


	//   ....[156]....
        /*0494*/ 	.word	0xffffffff


	//   ....[157]....
        /*0498*/ 	.word	0xffffffff


	//   ....[158]....
        /*049c*/ 	.word	0xffffffff


	//   ....[159]....
        /*04a0*/ 	.word	0xffffffff


	//   ....[160]....
        /*04a4*/ 	.word	0xffffffff


	//   ....[161]....
        /*04a8*/ 	.word	0xffffffff


	//   ....[162]....
        /*04ac*/ 	.word	0xffffffff


	//   ....[163]....
        /*04b0*/ 	.word	0xffffffff


	//   ....[164]....
        /*04b4*/ 	.word	0xffffffff


	//   ....[165]....
        /*04b8*/ 	.word	0xffffffff


	//   ....[166]....
        /*04bc*/ 	.word	0xffffffff


	//   ....[167]....
        /*04c0*/ 	.word	0xffffffff


	//   ....[168]....
        /*04c4*/ 	.word	0xffffffff


	//   ....[169]....
        /*04c8*/ 	.word	0xffffffff


	//   ....[170]....
        /*04cc*/ 	.word	0xffffffff


	//   ....[171]....
        /*04d0*/ 	.word	0xffffffff


	//   ....[172]....
        /*04d4*/ 	.word	0xffffffff


	//   ....[173]....
        /*04d8*/ 	.word	0xffffffff


	//   ....[174]....
        /*04dc*/ 	.word	0xffffffff


	//   ....[175]....
        /*04e0*/ 	.word	0xffffffff


	//   ....[176]....
        /*04e4*/ 	.word	0xffffffff


	//   ....[177]....
        /*04e8*/ 	.word	0xffffffff


	//   ....[178]....
        /*04ec*/ 	.word	0xffffffff


	//   ....[179]....
        /*04f0*/ 	.word	0xffffffff


	//   ....[180]....
        /*04f4*/ 	.word	0xffffffff


	//   ....[181]....
        /*04f8*/ 	.word	0xffffffff


	//   ....[182]....
        /*04fc*/ 	.word	0xffffffff


	//   ....[183]....
        /*0500*/ 	.word	0xffffffff


	//   ....[184]....
        /*0504*/ 	.word	0xffffffff


	//   ....[185]....
        /*0508*/ 	.word	0xffffffff


	//   ....[186]....
        /*050c*/ 	.word	0xffffffff


	//   ....[187]....
        /*0510*/ 	.word	0xffffffff


	//   ....[188]....
        /*0514*/ 	.word	0xffffffff


	//   ....[189]....
        /*0518*/ 	.word	0xffffffff


	//   ....[190]....
        /*051c*/ 	.word	0xffffffff


	//   ....[191]....
        /*0520*/ 	.word	0xffffffff


	//   ....[192]....
        /*0524*/ 	.word	0xffffffff


	//   ....[193]....
        /*0528*/ 	.word	0x0500000f


	//   ....[194]....
        /*052c*/ 	.word	0x0500000f


	//   ....[195]....
        /*0530*/ 	.word	0x0500000f


	//   ....[196]....
        /*0534*/ 	.word	0x0500000f


	//   ....[197]....
        /*0538*/ 	.word	0x0500000f


	//   ....[198]....
        /*053c*/ 	.word	0x0500000f


	//   ....[199]....
        /*0540*/ 	.word	0x0500000f


	//   ....[200]....
        /*0544*/ 	.word	0x0500000f


	//   ....[201]....
        /*0548*/ 	.word	0x0500000f


	//   ....[202]....
        /*054c*/ 	.word	0x0500000f


	//   ....[203]....
        /*0550*/ 	.word	0x0500000f


	//   ....[204]....
        /*0554*/ 	.word	0x0500000f


	//   ....[205]....
        /*0558*/ 	.word	0x0500000f


	//   ....[206]....
        /*055c*/ 	.word	0x0500000f


	//   ....[207]....
        /*0560*/ 	.word	0x0500000f


	//   ....[208]....
        /*0564*/ 	.word	0x0500000f


	//   ....[209]....
        /*0568*/ 	.word	0x0500000f


	//   ....[210]....
        /*056c*/ 	.word	0x0500000f


	//   ....[211]....
        /*0570*/ 	.word	0x0500000f


	//   ....[212]....
        /*0574*/ 	.word	0x0500000f


	//   ....[213]....
        /*0578*/ 	.word	0x0500000f


	//   ....[214]....
        /*057c*/ 	.word	0x0500000f


	//   ....[215]....
        /*0580*/ 	.word	0x0500000f


	//   ....[216]....
        /*0584*/ 	.word	0x0500000f


	//   ....[217]....
        /*0588*/ 	.word	0x0500000f


	//   ....[218]....
        /*058c*/ 	.word	0x0500000f


	//   ....[219]....
        /*0590*/ 	.word	0x0500000f


	//   ....[220]....
        /*0594*/ 	.word	0x0500000f


	//   ....[221]....
        /*0598*/ 	.word	0x0500000f


	//   ....[222]....
        /*059c*/ 	.word	0x0500000f


	//   ....[223]....
        /*05a0*/ 	.word	0x0500000f


	//   ....[224]....
        /*05a4*/ 	.word	0x0500000f


	//   ....[225]....
        /*05a8*/ 	.word	0x0500000f


	//   ....[226]....
        /*05ac*/ 	.word	0x0500000f


	//   ....[227]....
        /*05b0*/ 	.word	0x0500000f


	//   ....[228]....
        /*05b4*/ 	.word	0x0500000f


	//   ....[229]....
        /*05b8*/ 	.word	0x0500000f


	//   ....[230]....
        /*05bc*/ 	.word	0x0500000f


	//   ....[231]....
        /*05c0*/ 	.word	0x0500000f


	//   ....[232]....
        /*05c4*/ 	.word	0x0500000f


	//   ....[233]....
        /*05c8*/ 	.word	0x0500000f


	//   ....[234]....
        /*05cc*/ 	.word	0x0500000f


	//   ....[235]....
        /*05d0*/ 	.word	0x0500000f


	//   ....[236]....
        /*05d4*/ 	.word	0x0500000f


	//   ....[237]....
        /*05d8*/ 	.word	0x0500000f


	//   ....[238]....
        /*05dc*/ 	.word	0x0500000f


	//   ....[239]....
        /*05e0*/ 	.word	0x0500000f


	//   ....[240]....
        /*05e4*/ 	.word	0x0500000f


	//   ....[241]....
        /*05e8*/ 	.word	0x0500000f


	//   ....[242]....
        /*05ec*/ 	.word	0x0500000f


	//   ....[243]....
        /*05f0*/ 	.word	0x0500000f


	//   ....[244]....
        /*05f4*/ 	.word	0x0500000f


	//   ....[245]....
        /*05f8*/ 	.word	0x0500000f


	//   ....[246]....
        /*05fc*/ 	.word	0x0500000f


	//   ....[247]....
        /*0600*/ 	.word	0x0500000f


	//   ....[248]....
        /*0604*/ 	.word	0x0500000f


	//   ....[249]....
        /*0608*/ 	.word	0x0500000f


	//   ....[250]....
        /*060c*/ 	.word	0x0500000f


	//   ....[251]....
        /*0610*/ 	.word	0x0500000f


	//   ....[252]....
        /*0614*/ 	.word	0x0500000f


	//   ....[253]....
        /*0618*/ 	.word	0x0500000f


	//   ....[254]....
        /*061c*/ 	.word	0x0500000f


	//   ....[255]....
        /*0620*/ 	.word	0x0500000f


	//   ....[0]....
        /*0624*/ 	.word	0x0500000f


	//   ....[1]....
        /*0628*/ 	.word	0x0500000f


	//   ....[2]....
        /*062c*/ 	.word	0x0500000f


	//   ....[3]....
        /*0630*/ 	.word	0x0500000f


	//   ....[4]....
        /*0634*/ 	.word	0x0500000f


	//   ....[5]....
        /*0638*/ 	.word	0x0500000f


	//   ....[6]....
        /*063c*/ 	.word	0x0500000f


	//   ....[7]....
        /*0640*/ 	.word	0x0500000f


	//   ....[8]....
        /*0644*/ 	.word	0x0500000f


	//   ....[9]....
        /*0648*/ 	.word	0x0500000f


	//   ....[10]....
        /*064c*/ 	.word	0x0500000f


	//   ....[11]....
        /*0650*/ 	.word	0x0500000f


	//   ....[12]....
        /*0654*/ 	.word	0x0500000f


	//   ....[13]....
        /*0658*/ 	.word	0x0500000f


	//   ....[14]....
        /*065c*/ 	.word	0x0500000f


	//   ....[15]....
        /*0660*/ 	.word	0x0500000f


	//   ....[16]....
        /*0664*/ 	.word	0x0500000f


	//   ....[17]....
        /*0668*/ 	.word	0x0500000f


	//   ....[18]....
        /*066c*/ 	.word	0x0500000f


	//   ....[19]....
        /*0670*/ 	.word	0x0500000f


	//   ....[20]....
        /*0674*/ 	.word	0x0500000f


	//   ....[21]....
        /*0678*/ 	.word	0x0500000f


	//   ....[22]....
        /*067c*/ 	.word	0x0500000f


	//   ....[23]....
        /*0680*/ 	.word	0x0500000f


	//   ....[24]....
        /*0684*/ 	.word	0x0500000f


	//   ....[25]....
        /*0688*/ 	.word	0x0500000f


	//   ....[26]....
        /*068c*/ 	.word	0x0500000f


	//   ....[27]....
        /*0690*/ 	.word	0x0500000f


	//   ....[28]....
        /*0694*/ 	.word	0x0500000f


	//   ....[29]....
        /*0698*/ 	.word	0x0500000f


	//   ....[30]....
        /*069c*/ 	.word	0x0500000f


	//   ....[31]....
        /*06a0*/ 	.word	0x0500000f


	//   ....[32]....
        /*06a4*/ 	.word	0x0500000f


	//   ....[33]....
        /*06a8*/ 	.word	0x0500000f


	//   ....[34]....
        /*06ac*/ 	.word	0x0500000f


	//   ....[35]....
        /*06b0*/ 	.word	0x0500000f


	//   ....[36]....
        /*06b4*/ 	.word	0x0500000f


	//   ....[37]....
        /*06b8*/ 	.word	0x0500000f


	//   ....[38]....
        /*06bc*/ 	.word	0x0500000f


	//   ....[39]....
        /*06c0*/ 	.word	0x0500000f


	//   ....[40]....
        /*06c4*/ 	.word	0x0500000f


	//   ....[41]....
        /*06c8*/ 	.word	0x0500000f


	//   ....[42]....
        /*06cc*/ 	.word	0x0500000f


	//   ....[43]....
        /*06d0*/ 	.word	0x0500000f


	//   ....[44]....
        /*06d4*/ 	.word	0x0500000f


	//   ....[45]....
        /*06d8*/ 	.word	0x0500000f


	//   ....[46]....
        /*06dc*/ 	.word	0x0500000f


	//   ....[47]....
        /*06e0*/ 	.word	0x0500000f


	//   ....[48]....
        /*06e4*/ 	.word	0x0500000f


	//   ....[49]....
        /*06e8*/ 	.word	0x0500000f


	//   ....[50]....
        /*06ec*/ 	.word	0x0500000f


	//   ....[51]....
        /*06f0*/ 	.word	0x0500000f


	//   ....[52]....
        /*06f4*/ 	.word	0x0500000f


	//   ....[53]....
        /*06f8*/ 	.word	0x0500000f


	//   ....[54]....
        /*06fc*/ 	.word	0x0500000f


	//   ....[55]....
        /*0700*/ 	.word	0x0500000f


	//   ....[56]....
        /*0704*/ 	.word	0x0500000f


	//   ....[57]....
        /*0708*/ 	.word	0x0500000f


	//   ....[58]....
        /*070c*/ 	.word	0x0500000f


	//   ....[59]....
        /*0710*/ 	.word	0x0500000f


	//   ....[60]....
        /*0714*/ 	.word	0x0500000f


	//   ....[61]....
        /*0718*/ 	.word	0x0500000f


	//   ....[62]....
        /*071c*/ 	.word	0x0500000f


	//   ....[63]....
        /*0720*/ 	.word	0x0500000f


	//   ....[64]....
        /*0724*/ 	.word	0x0500000f


	//   ....[65]....
        /*0728*/ 	.word	0x0500000f


	//   ....[66]....
        /*072c*/ 	.word	0x0500000f


	//   ....[67]....
        /*0730*/ 	.word	0x0500000f


	//----- nvinfo : EIATTR_COOP_GROUP_INSTR_OFFSETS
	.align		4
.L_238:
        /*0734*/ 	.byte	0x04, 0x28
        /*0736*/ 	.short	(.L_240 - .L_239)


	//   ....[0]....
.L_239:
        /*0738*/ 	.word	0x00000070


	//   ....[1]....
        /*073c*/ 	.word	0x00000140


	//   ....[2]....
        /*0740*/ 	.word	0x00000190


	//   ....[3]....
        /*0744*/ 	.word	0x000003c0


	//   ....[4]....
        /*0748*/ 	.word	0x00000520


	//   ....[5]....
        /*074c*/ 	.word	0x00000640


	//   ....[6]....
        /*0750*/ 	.word	0x000007a0


	//   ....[7]....
        /*0754*/ 	.word	0x00003020


	//   ....[8]....
        /*0758*/ 	.word	0x00003030


	//   ....[9]....
        /*075c*/ 	.word	0x00006010


	//   ....[10]....
        /*0760*/ 	.word	0x00006020


	//   ....[11]....
        /*0764*/ 	.word	0x000090b0


	//   ....[12]....
        /*0768*/ 	.word	0x000090c0


	//   ....[13]....
        /*076c*/ 	.word	0x00009570


	//   ....[14]....
        /*0770*/ 	.word	0x00009590


	//   ....[15]....
        /*0774*/ 	.word	0x0000a1b0


	//   ....[16]....
        /*0778*/ 	.word	0x0000ab00


	//   ....[17]....
        /*077c*/ 	.word	0x0000ab10


	//   ....[18]....
        /*0780*/ 	.word	0x0000ab20


	//   ....[19]....
        /*0784*/ 	.word	0x0000ab30


	//   ....[20]....
        /*0788*/ 	.word	0x0000e180


	//   ....[21]....
        /*078c*/ 	.word	0x0000e190


	//   ....[22]....
        /*0790*/ 	.word	0x0000e1a0


	//   ....[23]....
        /*0794*/ 	.word	0x0000e1b0


	//   ....[24]....
        /*0798*/ 	.word	0x00011fd0


	//   ....[25]....
        /*079c*/ 	.word	0x00012660


	//   ....[26]....
        /*07a0*/ 	.word	0x00013720


	//   ....[27]....
        /*07a4*/ 	.word	0x000137e0


	//   ....[28]....
        /*07a8*/ 	.word	0x00014120


	//   ....[29]....
        /*07ac*/ 	.word	0x00014180


	//   ....[30]....
        /*07b0*/ 	.word	0x00015c70


	//   ....[31]....
        /*07b4*/ 	.word	0x000163b0


	//   ....[32]....
        /*07b8*/ 	.word	0x00016d60


	//   ....[33]....
        /*07bc*/ 	.word	0x00016d80


	//   ....[34]....
        /*07c0*/ 	.word	0x00017a30


	//   ....[35]....
        /*07c4*/ 	.word	0x00017a60


	//   ....[36]....
        /*07c8*/ 	.word	0x00019ea0


	//   ....[37]....
        /*07cc*/ 	.word	0x00019f00


	//   ....[38]....
        /*07d0*/ 	.word	0x0001a2f0


	//   ....[39]....
        /*07d4*/ 	.word	0x0001a310


	//   ....[40]....
        /*07d8*/ 	.word	0x0001c360


	//   ....[41]....
        /*07dc*/ 	.word	0x0001cb00


	//   ....[42]....
        /*07e0*/ 	.word	0x0001d4b0


	//   ....[43]....
        /*07e4*/ 	.word	0x0001d4d0


	//   ....[44]....
        /*07e8*/ 	.word	0x0001e190


	//   ....[45]....
        /*07ec*/ 	.word	0x0001e1b0


	//   ....[46]....
        /*07f0*/ 	.word	0x0001f680


	//   ....[47]....
        /*07f4*/ 	.word	0x0001f6e0


	//   ....[48]....
        /*07f8*/ 	.word	0x0001f700


	//   ....[49]....
        /*07fc*/ 	.word	0x0001f720


	//   ....[50]....
        /*0800*/ 	.word	0x00020920


	//   ....[51]....
        /*0804*/ 	.word	0x00020950


	//   ....[52]....
        /*0808*/ 	.word	0x00020980


	//   ....[53]....
        /*080c*/ 	.word	0x000209b0


	//   ....[54]....
        /*0810*/ 	.word	0x000209e0


	//   ....[55]....
        /*0814*/ 	.word	0x00020a10


	//   ....[56]....
        /*0818*/ 	.word	0x00020a40


	//   ....[57]....
        /*081c*/ 	.word	0x00020a70


	//   ....[58]....
        /*0820*/ 	.word	0x00020aa0


	//   ....[59]....
        /*0824*/ 	.word	0x00020ad0


	//   ....[60]....
        /*0828*/ 	.word	0x00020b00


	//   ....[61]....
        /*082c*/ 	.word	0x00020b30


	//   ....[62]....
        /*0830*/ 	.word	0x00020b60


	//   ....[63]....
        /*0834*/ 	.word	0x00020b90


	//   ....[64]....
        /*0838*/ 	.word	0x00020bc0


	//   ....[65]....
        /*083c*/ 	.word	0x00020bf0


	//   ....[66]....
        /*0840*/ 	.word	0x00020c20


	//   ....[67]....
        /*0844*/ 	.word	0x00020c50


	//   ....[68]....
        /*0848*/ 	.word	0x00020c80


	//   ....[69]....
        /*084c*/ 	.word	0x00020cb0


	//   ....[70]....
        /*0850*/ 	.word	0x00020ce0


	//   ....[71]....
        /*0854*/ 	.word	0x00020d10


	//   ....[72]....
        /*0858*/ 	.word	0x00020d40


	//   ....[73]....
        /*085c*/ 	.word	0x00020d70


	//   ....[74]....
        /*0860*/ 	.word	0x00020da0


	//   ....[75]....
        /*0864*/ 	.word	0x00020dd0


	//   ....[76]....
        /*0868*/ 	.word	0x00020e00


	//   ....[77]....
        /*086c*/ 	.word	0x00020e30


	//   ....[78]....
        /*0870*/ 	.word	0x00020e60


	//   ....[79]....
        /*0874*/ 	.word	0x00020e90


	//   ....[80]....
        /*0878*/ 	.word	0x00020ec0


	//   ....[81]....
        /*087c*/ 	.word	0x00020ef0


	//   ....[82]....
        /*0880*/ 	.word	0x00020f20


	//   ....[83]....
        /*0884*/ 	.word	0x00020f50


	//   ....[84]....
        /*0888*/ 	.word	0x00020f80


	//   ....[85]....
        /*088c*/ 	.word	0x00020fa0


	//   ....[86]....
        /*0890*/ 	.word	0x00020fb0


	//   ....[87]....
        /*0894*/ 	.word	0x00020fc0


	//   ....[88]....
        /*0898*/ 	.word	0x00020ff0


	//   ....[89]....
        /*089c*/ 	.word	0x00021020


	//   ....[90]....
        /*08a0*/ 	.word	0x00021050


	//   ....[91]....
        /*08a4*/ 	.word	0x00021080


	//   ....[92]....
        /*08a8*/ 	.word	0x000210b0


	//   ....[93]....
        /*08ac*/ 	.word	0x000210e0


	//   ....[94]....
        /*08b0*/ 	.word	0x00021110


	//   ....[95]....
        /*08b4*/ 	.word	0x00021120


	//   ....[96]....
        /*08b8*/ 	.word	0x00021130


	//   ....[97]....
        /*08bc*/ 	.word	0x00021140


	//   ....[98]....
        /*08c0*/ 	.word	0x00021900


	//   ....[99]....
        /*08c4*/ 	.word	0x00021940


	//   ....[100]....
        /*08c8*/ 	.word	0x00021a30


	//   ....[101]....
        /*08cc*/ 	.word	0x00021a60


	//   ....[102]....
        /*08d0*/ 	.word	0x00022060


	//   ....[103]....
        /*08d4*/ 	.word	0x00022080


	//   ....[104]....
        /*08d8*/ 	.word	0x000221b0


	//   ....[105]....
        /*08dc*/ 	.word	0x000221d0


	//   ....[106]....
        /*08e0*/ 	.word	0x000222d0


	//   ....[107]....
        /*08e4*/ 	.word	0x000222f0


	//   ....[108]....
        /*08e8*/ 	.word	0x00022400


	//   ....[109]....
        /*08ec*/ 	.word	0x00022420


	//   ....[110]....
        /*08f0*/ 	.word	0x00022cc0


	//   ....[111]....
        /*08f4*/ 	.word	0x00022cd0


	//   ....[112]....
        /*08f8*/ 	.word	0x00022ea0


	//   ....[113]....
        /*08fc*/ 	.word	0x00022eb0


	//   ....[114]....
        /*0900*/ 	.word	0x00023070


	//   ....[115]....
        /*0904*/ 	.word	0x00023080


	//   ....[116]....
        /*0908*/ 	.word	0x00023240


	//   ....[117]....
        /*090c*/ 	.word	0x00023250


	//   ....[118]....
        /*0910*/ 	.word	0x00023460


	//   ....[119]....
        /*0914*/ 	.word	0x00023610


	//   ....[120]....
        /*0918*/ 	.word	0x00023640


	//   ....[121]....
        /*091c*/ 	.word	0x00023670


	//   ....[122]....
        /*0920*/ 	.word	0x000236a0


	//   ....[123]....
        /*0924*/ 	.word	0x000236d0


	//   ....[124]....
        /*0928*/ 	.word	0x00023700


	//   ....[125]....
        /*092c*/ 	.word	0x00023870


	//   ....[126]....
        /*0930*/ 	.word	0x000238a0


	//   ....[127]....
        /*0934*/ 	.word	0x000238d0


	//   ....[128]....
        /*0938*/ 	.word	0x00023900


	//   ....[129]....
        /*093c*/ 	.word	0x00023930


	//   ....[130]....
        /*0940*/ 	.word	0x00023960


	//   ....[131]....
        /*0944*/ 	.word	0x000239f0


	//   ....[132]....
        /*0948*/ 	.word	0x00023a50


	//   ....[133]....
        /*094c*/ 	.word	0x00023ae0


	//   ....[134]....
        /*0950*/ 	.word	0x00024d20


	//   ....[135]....
        /*0954*/ 	.word	0x00027130


	//   ....[136]....
        /*0958*/ 	.word	0x00027160


	//   ....[137]....
        /*095c*/ 	.word	0x00027290


	//   ....[138]....
        /*0960*/ 	.word	0x000272a0


	//   ....[139]....
        /*0964*/ 	.word	0x00027330


	//   ....[140]....
        /*0968*/ 	.word	0x00027340


	//   ....[141]....
        /*096c*/ 	.word	0x00027350


	//   ....[142]....
        /*0970*/ 	.word	0x000273f0


	//   ....[143]....
        /*0974*/ 	.word	0x00027770


	//   ....[144]....
        /*0978*/ 	.word	0x00027790


	//   ....[145]....
        /*097c*/ 	.word	0x00027830


	//   ....[146]....
        /*0980*/ 	.word	0x00027840


	//   ....[147]....
        /*0984*/ 	.word	0x000278d0


	//   ....[148]....
        /*0988*/ 	.word	0x000278e0


	//   ....[149]....
        /*098c*/ 	.word	0x000278f0


	//   ....[150]....
        /*0990*/ 	.word	0x00027900


	//   ....[151]....
        /*0994*/ 	.word	0x00028110


	//   ....[152]....
        /*0998*/ 	.word	0x00028140


	//   ....[153]....
        /*099c*/ 	.word	0x00028200


	//   ....[154]....
        /*09a0*/ 	.word	0x00028220


	//   ....[155]....
        /*09a4*/ 	.word	0x000282c0


	//   ....[156]....
        /*09a8*/ 	.word	0x000282e0


	//   ....[157]....
        /*09ac*/ 	.word	0x000282f0


	//   ....[158]....
        /*09b0*/ 	.word	0x00028300


	//   ....[159]....
        /*09b4*/ 	.word	0x00028aa0


	//   ....[160]....
        /*09b8*/ 	.word	0x00028ab0


	//   ....[161]....
        /*09bc*/ 	.word	0x00028af0


	//   ....[162]....
        /*09c0*/ 	.word	0x00028b30


	//   ....[163]....
        /*09c4*/ 	.word	0x00028b40


	//   ....[164]....
        /*09c8*/ 	.word	0x00028ba0


	//   ....[165]....
        /*09cc*/ 	.word	0x00028bd0


	//   ....[166]....
        /*09d0*/ 	.word	0x00028c10


	//   ....[167]....
        /*09d4*/ 	.word	0x00028f70


	//   ....[168]....
        /*09d8*/ 	.word	0x00028f80


	//   ....[169]....
        /*09dc*/ 	.word	0x00028f90


	//   ....[170]....
        /*09e0*/ 	.word	0x00028ff0


	//   ....[171]....
        /*09e4*/ 	.word	0x00029000


	//   ....[172]....
        /*09e8*/ 	.word	0x00029060


	//   ....[173]....
        /*09ec*/ 	.word	0x00029090


	//   ....[174]....
        /*09f0*/ 	.word	0x000290d0


	//   ....[175]....
        /*09f4*/ 	.word	0x0002a430


	//   ....[176]....
        /*09f8*/ 	.word	0x0002a480


	//   ....[177]....
        /*09fc*/ 	.word	0x0002a4b0


	//   ....[178]....
        /*0a00*/ 	.word	0x0002a4e0


	//   ....[179]....
        /*0a04*/ 	.word	0x0002a4f0


	//   ....[180]....
        /*0a08*/ 	.word	0x0002a520


	//   ....[181]....
        /*0a0c*/ 	.word	0x0002a550


	//   ....[182]....
        /*0a10*/ 	.word	0x0002a580


	//   ....[183]....
        /*0a14*/ 	.word	0x0002a700


	//   ....[184]....
        /*0a18*/ 	.word	0x0002a730


	//   ....[185]....
        /*0a1c*/ 	.word	0x0002a760


	//   ....[186]....
        /*0a20*/ 	.word	0x0002a790


	//   ....[187]....
        /*0a24*/ 	.word	0x0002a7c0


	//   ....[188]....
        /*0a28*/ 	.word	0x0002a7f0


	//   ....[189]....
        /*0a2c*/ 	.word	0x0002a8b0


	//   ....[190]....
        /*0a30*/ 	.word	0x0002a8d0


	//   ....[191]....
        /*0a34*/ 	.word	0x0002a940


	//   ....[192]....
        /*0a38*/ 	.word	0x0002afe0


	//   ....[193]....
        /*0a3c*/ 	.word	0x0002b380


	//   ....[194]....
        /*0a40*/ 	.word	0x0002b410


	//   ....[195]....
        /*0a44*/ 	.word	0x0002b4f0


	//   ....[196]....
        /*0a48*/ 	.word	0x0002b580


	//   ....[197]....
        /*0a4c*/ 	.word	0x0002b660


	//   ....[198]....
        /*0a50*/ 	.word	0x0002b6f0


	//   ....[199]....
        /*0a54*/ 	.word	0x0002b820


	//   ....[200]....
        /*0a58*/ 	.word	0x0002b8c0


	//   ....[201]....
        /*0a5c*/ 	.word	0x0002b950


	//   ....[202]....
        /*0a60*/ 	.word	0x0002b9a0


	//   ....[203]....
        /*0a64*/ 	.word	0x0002b9f0


	//   ....[204]....
        /*0a68*/ 	.word	0x0002bac0


	//   ....[205]....
        /*0a6c*/ 	.word	0x0002bb50


	//   ....[206]....
        /*0a70*/ 	.word	0x0002bba0


	//   ....[207]....
        /*0a74*/ 	.word	0x0002bbf0


	//   ....[208]....
        /*0a78*/ 	.word	0x0002bfc0


	//   ....[209]....
        /*0a7c*/ 	.word	0x0002c0f0


	//   ....[210]....
        /*0a80*/ 	.word	0x0002c220


	//   ....[211]....
        /*0a84*/ 	.word	0x0002c350


	//   ....[212]....
        /*0a88*/ 	.word	0x0002c3c0


	//   ....[213]....
        /*0a8c*/ 	.word	0x0002c440


	//   ....[214]....
        /*0a90*/ 	.word	0x0002c4a0


	//   ....[215]....
        /*0a94*/ 	.word	0x0002c500


	//   ....[216]....
        /*0a98*/ 	.word	0x0002c560


	//   ....[217]....
        /*0a9c*/ 	.word	0x0002c5e0


	//   ....[218]....
        /*0aa0*/ 	.word	0x0002c640


	//   ....[219]....
        /*0aa4*/ 	.word	0x0002c6c0


	//   ....[220]....
        /*0aa8*/ 	.word	0x0002c720


	//   ....[221]....
        /*0aac*/ 	.word	0x0002c7a0


	//   ....[222]....
        /*0ab0*/ 	.word	0x0002c800


	//   ....[223]....
        /*0ab4*/ 	.word	0x0002c880


	//   ....[224]....
        /*0ab8*/ 	.word	0x0002c8e0


	//   ....[225]....
        /*0abc*/ 	.word	0x0002c960


	//   ....[226]....
        /*0ac0*/ 	.word	0x0002c9c0


	//   ....[227]....
        /*0ac4*/ 	.word	0x0002ca40


	//   ....[228]....
        /*0ac8*/ 	.word	0x0002caa0


	//   ....[229]....
        /*0acc*/ 	.word	0x0002cb20


	//   ....[230]....
        /*0ad0*/ 	.word	0x0002cb80


	//   ....[231]....
        /*0ad4*/ 	.word	0x0002cc00


	//   ....[232]....
        /*0ad8*/ 	.word	0x0002cc60


	//   ....[233]....
        /*0adc*/ 	.word	0x0002cce0


	//   ....[234]....
        /*0ae0*/ 	.word	0x0002cd40


	//   ....[235]....
        /*0ae4*/ 	.word	0x0002cdc0


	//   ....[236]....
        /*0ae8*/ 	.word	0x0002ce20


	//   ....[237]....
        /*0aec*/ 	.word	0x0002ce80


	//   ....[238]....
        /*0af0*/ 	.word	0x0002cee0


	//   ....[239]....
        /*0af4*/ 	.word	0x0002cf40


	//   ....[240]....
        /*0af8*/ 	.word	0x0002cfa0


	//   ....[241]....
        /*0afc*/ 	.word	0x0002d020


	//   ....[242]....
        /*0b00*/ 	.word	0x0002d080


	//   ....[243]....
        /*0b04*/ 	.word	0x0002d100


	//   ....[244]....
        /*0b08*/ 	.word	0x0002d160


	//   ....[245]....
        /*0b0c*/ 	.word	0x0002d1e0


	//   ....[246]....
        /*0b10*/ 	.word	0x0002d240


	//   ....[247]....
        /*0b14*/ 	.word	0x0002d2c0


	//   ....[248]....
        /*0b18*/ 	.word	0x0002d320


	//   ....[249]....
        /*0b1c*/ 	.word	0x0002d3a0


	//   ....[250]....
        /*0b20*/ 	.word	0x0002d400


	//   ....[251]....
        /*0b24*/ 	.word	0x0002d460


	//   ....[252]....
        /*0b28*/ 	.word	0x0002d4c0


	//   ....[253]....
        /*0b2c*/ 	.word	0x0002d540


	//   ....[254]....
        /*0b30*/ 	.word	0x0002d5b0


	//   ....[255]....
        /*0b34*/ 	.word	0x0002d630


	//   ....[0]....
        /*0b38*/ 	.word	0x0002d740


	//   ....[1]....
        /*0b3c*/ 	.word	0x0002d790


	//   ....[2]....
        /*0b40*/ 	.word	0x0002d820


	//   ....[3]....
        /*0b44*/ 	.word	0x0002d8b0


	//   ....[4]....
        /*0b48*/ 	.word	0x0002d940


	//   ....[5]....
        /*0b4c*/ 	.word	0x0002d9d0


	//   ....[6]....
        /*0b50*/ 	.word	0x0002da60


	//   ....[7]....
        /*0b54*/ 	.word	0x0002daf0


	//   ....[8]....
        /*0b58*/ 	.word	0x0002dbb0


	//   ....[9]....
        /*0b5c*/ 	.word	0x0002de90


	//   ....[10]....
        /*0b60*/ 	.word	0x0002df80


	//   ....[11]....
        /*0b64*/ 	.word	0x0002e030


	//   ....[12]....
        /*0b68*/ 	.word	0x0002e1c0


	//   ....[13]....
        /*0b6c*/ 	.word	0x0002e250


	//   ....[14]....
        /*0b70*/ 	.word	0x0002e2b0


	//   ....[15]....
        /*0b74*/ 	.word	0x0002e3b0


	//   ....[16]....
        /*0b78*/ 	.word	0x0002e410


	//   ....[17]....
        /*0b7c*/ 	.word	0x0002e4e0


	//   ....[18]....
        /*0b80*/ 	.word	0x0002e660


	//   ....[19]....
        /*0b84*/ 	.word	0x0002e6f0


	//   ....[20]....
        /*0b88*/ 	.word	0x0002e7f0


	//   ....[21]....
        /*0b8c*/ 	.word	0x0002e8a0


	//   ....[22]....
        /*0b90*/ 	.word	0x0002e900


	//   ....[23]....
        /*0b94*/ 	.word	0x0002ea00


	//   ....[24]....
        /*0b98*/ 	.word	0x0002ea60


	//   ....[25]....
        /*0b9c*/ 	.word	0x0002eb00


	//   ....[26]....
        /*0ba0*/ 	.word	0x0002ec10


	//   ....[27]....
        /*0ba4*/ 	.word	0x0002ec80


	//   ....[28]....
        /*0ba8*/ 	.word	0x0002ece0


	//   ....[29]....
        /*0bac*/ 	.word	0x0002edf0


	//   ....[30]....
        /*0bb0*/ 	.word	0x0002ee50


	//   ....[31]....
        /*0bb4*/ 	.word	0x0002ef70


	//   ....[32]....
        /*0bb8*/ 	.word	0x0002efd0


	//   ....[33]....
        /*0bbc*/ 	.word	0x0002f070


	//   ....[34]....
        /*0bc0*/ 	.word	0x0002f210


	//   ....[35]....
        /*0bc4*/ 	.word	0x0002f2a0


	//   ....[36]....
        /*0bc8*/ 	.word	0x0002f300


	//   ....[37]....
        /*0bcc*/ 	.word	0x0002f3e0


	//   ....[38]....
        /*0bd0*/ 	.word	0x0002f440


	//   ....[39]....
        /*0bd4*/ 	.word	0x0002f510


	//   ....[40]....
        /*0bd8*/ 	.word	0x0002f570


	//   ....[41]....
        /*0bdc*/ 	.word	0x0002f640


	//   ....[42]....
        /*0be0*/ 	.word	0x0002f730


	//   ....[43]....
        /*0be4*/ 	.word	0x0002f7c0


	//   ....[44]....
        /*0be8*/ 	.word	0x0002f820


	//   ....[45]....
        /*0bec*/ 	.word	0x0002f8f0


	//   ....[46]....
        /*0bf0*/ 	.word	0x0002f950


	//   ....[47]....
        /*0bf4*/ 	.word	0x0002fa20


	//   ....[48]....
        /*0bf8*/ 	.word	0x0002fa80


	//   ....[49]....
        /*0bfc*/ 	.word	0x0002fb50


	//   ....[50]....
        /*0c00*/ 	.word	0x0002fd30


	//   ....[51]....
        /*0c04*/ 	.word	0x0002fdd0


	//   ....[52]....
        /*0c08*/ 	.word	0x0002fef0


	//   ....[53]....
        /*0c0c*/ 	.word	0x0002ff60


	//   ....[54]....
        /*0c10*/ 	.word	0x0002ffd0


	//   ....[55]....
        /*0c14*/ 	.word	0x00030040


	//   ....[56]....
        /*0c18*/ 	.word	0x000300b0


	//   ....[57]....
        /*0c1c*/ 	.word	0x00030130


	//   ....[58]....
        /*0c20*/ 	.word	0x000301c0


	//   ....[59]....
        /*0c24*/ 	.word	0x00030250


	//   ....[60]....
        /*0c28*/ 	.word	0x000302c0


	//   ....[61]....
        /*0c2c*/ 	.word	0x00030330


	//   ....[62]....
        /*0c30*/ 	.word	0x000303a0


	//   ....[63]....
        /*0c34*/ 	.word	0x00030420


	//   ....[64]....
        /*0c38*/ 	.word	0x00030490


	//   ....[65]....
        /*0c3c*/ 	.word	0x00030530


	//   ....[66]....
        /*0c40*/ 	.word	0x000305c0


	//   ....[67]....
        /*0c44*/ 	.word	0x000306e0


	//----- nvinfo : EIATTR_REG_RECONFIG
	.align		4
.L_240:
        /*0c48*/ 	.byte	0x01, 0x54
	.zero		2


	//----- nvinfo : EIATTR_SYSCALL_OFFSETS
	.align		4
        /*0c4c*/ 	.byte	0x04, 0x46
        /*0c4e*/ 	.short	(.L_242 - .L_241)


	//   ....[0]....
.L_241:
        /*0c50*/ 	.word	0x00001df0


	//   ....[1]....
        /*0c54*/ 	.word	0x00001f40


	//   ....[2]....
        /*0c58*/ 	.word	0x0000a340


	//   ....[3]....
        /*0c5c*/ 	.word	0x0000a8e0


	//   ....[4]....
        /*0c60*/ 	.word	0x00026770


	//   ....[5]....
        /*0c64*/ 	.word	0x000268e0


	//   ....[6]....
        /*0c68*/ 	.word	0x00026a30


	//   ....[7]....
        /*0c6c*/ 	.word	0x00026b70


	//   ....[8]....
        /*0c70*/ 	.word	0x00027d60


	//----- nvinfo : EIATTR_MBARRIER_INSTR_OFFSETS
	.align		4
.L_242:
        /*0c74*/ 	.byte	0x04, 0x39
        /*0c76*/ 	.short	(.L_244 - .L_243)


	//   ....[0]....
.L_243:
        /*0c78*/ 	.word	0x00000270
        /*0c7c*/ 	.word	0x000000ff
        /*0c80*/ 	.word	0x0002a800
        /*0c84*/ 	.short	0x0100
        /*0c86*/ 	.byte	0x08
	.zero		1


	//   ....[1]....
        /*0c88*/ 	.word	0x00000280
        /*0c8c*/ 	.word	0x000000ff
        /*0c90*/ 	.word	0x0002a820
        /*0c94*/ 	.short	0x0100
        /*0c96*/ 	.byte	0x08
	.zero		1


	//   ....[2]....
        /*0c98*/ 	.word	0x00000370
        /*0c9c*/ 	.word	0x000000ff
        /*0ca0*/ 	.word	0x0002a830
        /*0ca4*/ 	.short	0x0100
        /*0ca6*/ 	.byte	0x08
	.zero		1


	//   ....[3]....
        /*0ca8*/ 	.word	0x00000380
        /*0cac*/ 	.word	0x000000ff
        /*0cb0*/ 	.word	0x0002a840
        /*0cb4*/ 	.short	0x0100
        /*0cb6*/ 	.byte	0x08
	.zero		1


	//   ....[4]....
        /*0cb8*/ 	.word	0x00000390
        /*0cbc*/ 	.word	0x000000ff
        /*0cc0*/ 	.word	0x0002a838
        /*0cc4*/ 	.short	0x0100
        /*0cc6*/ 	.byte	0x08
	.zero		1


	//   ....[5]....
        /*0cc8*/ 	.word	0x000003a0
        /*0ccc*/ 	.word	0x000000ff
        /*0cd0*/ 	.word	0x0002a848
        /*0cd4*/ 	.short	0x0100
        /*0cd6*/ 	.byte	0x08
	.zero		1


	//   ....[6]....
        /*0cd8*/ 	.word	0x000004d0
        /*0cdc*/ 	.word	0x000000ff
        /*0ce0*/ 	.word	0x0002a850
        /*0ce4*/ 	.short	0x0100
        /*0ce6*/ 	.byte	0x08
	.zero		1


	//   ....[7]....
        /*0ce8*/ 	.word	0x000004e0
        /*0cec*/ 	.word	0x000000ff
        /*0cf0*/ 	.word	0x0002a860
        /*0cf4*/ 	.short	0x0100
        /*0cf6*/ 	.byte	0x08
	.zero		1


	//   ....[8]....
        /*0cf8*/ 	.word	0x000004f0
        /*0cfc*/ 	.word	0x000000ff
        /*0d00*/ 	.word	0x0002a858
        /*0d04*/ 	.short	0x0100
        /*0d06*/ 	.byte	0x08
	.zero		1


	//   ....[9]....
        /*0d08*/ 	.word	0x00000500
        /*0d0c*/ 	.word	0x000000ff
        /*0d10*/ 	.word	0x0002a868
        /*0d14*/ 	.short	0x0100
        /*0d16*/ 	.byte	0x08
	.zero		1


	//   ....[10]....
        /*0d18*/ 	.word	0x000005f0
        /*0d1c*/ 	.word	0x000000ff
        /*0d20*/ 	.word	0x0002a870
        /*0d24*/ 	.short	0x0100
        /*0d26*/ 	.byte	0x06
	.zero		1


	//   ....[11]....
        /*0d28*/ 	.word	0x00000600
        /*0d2c*/ 	.word	0x000000ff
        /*0d30*/ 	.word	0x0002a880
        /*0d34*/ 	.short	0x0100
        /*0d36*/ 	.byte	0x06
	.zero		1


	//   ....[12]....
        /*0d38*/ 	.word	0x00000610
        /*0d3c*/ 	.word	0x000000ff
        /*0d40*/ 	.word	0x0002a878
        /*0d44*/ 	.short	0x0100
        /*0d46*/ 	.byte	0x06
	.zero		1


	//   ....[13]....
        /*0d48*/ 	.word	0x00000620
        /*0d4c*/ 	.word	0x000000ff
        /*0d50*/ 	.word	0x0002a888
        /*0d54*/ 	.short	0x0100
        /*0d56*/ 	.byte	0x06
	.zero		1


	//   ....[14]....
        /*0d58*/ 	.word	0x00000750
        /*0d5c*/ 	.word	0x000000ff
        /*0d60*/ 	.word	0x0002a890
        /*0d64*/ 	.short	0x0100
        /*0d66*/ 	.byte	0x08
	.zero		1


	//   ....[15]....
        /*0d68*/ 	.word	0x00000760
        /*0d6c*/ 	.word	0x000000ff
        /*0d70*/ 	.word	0x0002a8a0
        /*0d74*/ 	.short	0x0100
        /*0d76*/ 	.byte	0x08
	.zero		1


	//   ....[16]....
        /*0d78*/ 	.word	0x00000770
        /*0d7c*/ 	.word	0x000000ff
        /*0d80*/ 	.word	0x0002a898
        /*0d84*/ 	.short	0x0100
        /*0d86*/ 	.byte	0x08
	.zero		1


	//   ....[17]....
        /*0d88*/ 	.word	0x00000780
        /*0d8c*/ 	.word	0x000000ff
        /*0d90*/ 	.word	0x0002a8a8
        /*0d94*/ 	.short	0x0100
        /*0d96*/ 	.byte	0x08
	.zero		1


	//   ....[18]....
        /*0d98*/ 	.word	0x000008c0
        /*0d9c*/ 	.word	0x000000ff
        /*0da0*/ 	.word	0x0002a8b0
        /*0da4*/ 	.short	0x0100
        /*0da6*/ 	.byte	0x08
	.zero		1


	//   ....[19]....
        /*0da8*/ 	.word	0x000008d0
        /*0dac*/ 	.word	0x000000ff
        /*0db0*/ 	.word	0x0002a8c0
        /*0db4*/ 	.short	0x0100
        /*0db6*/ 	.byte	0x08
	.zero		1


	//   ....[20]....
        /*0db8*/ 	.word	0x000008e0
        /*0dbc*/ 	.word	0x000000ff
        /*0dc0*/ 	.word	0x0002a8b8
        /*0dc4*/ 	.short	0x0100
        /*0dc6*/ 	.byte	0x08
	.zero		1


	//   ....[21]....
        /*0dc8*/ 	.word	0x000008f0
        /*0dcc*/ 	.word	0x000000ff
        /*0dd0*/ 	.word	0x0002a8c8
        /*0dd4*/ 	.short	0x0100
        /*0dd6*/ 	.byte	0x08
	.zero		1


	//   ....[22]....
        /*0dd8*/ 	.word	0x00002fd0
        /*0ddc*/ 	.word	0x00000052
        /*0de0*/ 	.word	0x0002a890
        /*0de4*/ 	.short	0x010a
        /*0de6*/ 	.byte	0x3f
	.zero		1


	//   ....[23]....
        /*0de8*/ 	.word	0x00005fc0
        /*0dec*/ 	.word	0x00000052
        /*0df0*/ 	.word	0x0002a890
        /*0df4*/ 	.short	0x010a
        /*0df6*/ 	.byte	0x3f
	.zero		1


	//   ....[24]....
        /*0df8*/ 	.word	0x00008f10
        /*0dfc*/ 	.word	0x00000052
        /*0e00*/ 	.word	0x0002a890
        /*0e04*/ 	.short	0x010a
        /*0e06*/ 	.byte	0x3f
	.zero		1


	//   ....[25]....
        /*0e08*/ 	.word	0x000093d0
        /*0e0c*/ 	.word	0x00000004
        /*0e10*/ 	.word	0x00000000
        /*0e14*/ 	.short	0x0101
        /*0e16*/ 	.byte	0x3f
	.zero		1


	//   ....[26]....
        /*0e18*/ 	.word	0x00009410
        /*0e1c*/ 	.word	0x00000052
        /*0e20*/ 	.word	0x0002a8b0
        /*0e24*/ 	.short	0x010a
        /*0e26*/ 	.byte	0x3f
	.zero		1


	//   ....[27]....
        /*0e28*/ 	.word	0x000098b0
        /*0e2c*/ 	.word	0x00000052
        /*0e30*/ 	.word	0x00000000
        /*0e34*/ 	.short	0x0101
        /*0e36*/ 	.byte	0x3f
	.zero		1


	//   ....[28]....
        /*0e38*/ 	.word	0x0000a660
        /*0e3c*/ 	.word	0x00000010
        /*0e40*/ 	.word	0x0002a800
        /*0e44*/ 	.short	0x010a
        /*0e46*/ 	.byte	0x3f
	.zero		1


	//   ....[29]....
        /*0e48*/ 	.word	0x0000a6b0
        /*0e4c*/ 	.word	0x00000010
        /*0e50*/ 	.word	0x0002a800
        /*0e54*/ 	.short	0x010a
        /*0e56*/ 	.byte	0x3f
	.zero		1


	//   ....[30]....
        /*0e58*/ 	.word	0x0000b0a0
        /*0e5c*/ 	.word	0x00000010
        /*0e60*/ 	.word	0x0002a800
        /*0e64*/ 	.short	0x010a
        /*0e66*/ 	.byte	0x3f
	.zero		1


	//   ....[31]....
        /*0e68*/ 	.word	0x0000e5d0
        /*0e6c*/ 	.word	0x00000010
        /*0e70*/ 	.word	0x0002a800
        /*0e74*/ 	.short	0x010a
        /*0e76*/ 	.byte	0x3f
	.zero		1


	//   ....[32]....
        /*0e78*/ 	.word	0x000116f0
        /*0e7c*/ 	.word	0x00000008
        /*0e80*/ 	.word	0x0002a830
        /*0e84*/ 	.short	0x010a
        /*0e86*/ 	.byte	0x3f
	.zero		1


	//   ....[33]....
        /*0e88*/ 	.word	0x00011730
        /*0e8c*/ 	.word	0x00000008
        /*0e90*/ 	.word	0x0002a830
        /*0e94*/ 	.short	0x010a
        /*0e96*/ 	.byte	0x3f
	.zero		1


	//   ....[34]....
        /*0e98*/ 	.word	0x00012030
        /*0e9c*/ 	.word	0x00000008
        /*0ea0*/ 	.word	0x00000000
        /*0ea4*/ 	.short	0x0101
        /*0ea6*/ 	.byte	0x3f
	.zero		1


	//   ....[35]....
        /*0ea8*/ 	.word	0x00015290
        /*0eac*/ 	.word	0x00000007
        /*0eb0*/ 	.word	0x0002a830
        /*0eb4*/ 	.short	0x010a
        /*0eb6*/ 	.byte	0x3f
	.zero		1


	//   ....[36]....
        /*0eb8*/ 	.word	0x000152e0
        /*0ebc*/ 	.word	0x00000007
        /*0ec0*/ 	.word	0x0002a830
        /*0ec4*/ 	.short	0x010a
        /*0ec6*/ 	.byte	0x3f
	.zero		1


	//   ....[37]....
        /*0ec8*/ 	.word	0x00015630
        /*0ecc*/ 	.word	0x00000007
        /*0ed0*/ 	.word	0x0002a850
        /*0ed4*/ 	.short	0x010a
        /*0ed6*/ 	.byte	0x3f
	.zero		1


	//   ....[38]....
        /*0ed8*/ 	.word	0x00015670
        /*0edc*/ 	.word	0x00000007
        /*0ee0*/ 	.word	0x0002a850
        /*0ee4*/ 	.short	0x010a
        /*0ee6*/ 	.byte	0x3f
	.zero		1


	//   ....[39]....
        /*0ee8*/ 	.word	0x00015d50
        /*0eec*/ 	.word	0x0000007c
        /*0ef0*/ 	.word	0x00000000
        /*0ef4*/ 	.short	0x0101
        /*0ef6*/ 	.byte	0x3f
	.zero		1


	//   ....[40]....
        /*0ef8*/ 	.word	0x000183e0
        /*0efc*/ 	.word	0x00000011
        /*0f00*/ 	.word	0x00000000
        /*0f04*/ 	.short	0x0101
        /*0f06*/ 	.byte	0x3f
	.zero		1


	//   ....[41]....
        /*0f08*/ 	.word	0x00018f80
        /*0f0c*/ 	.word	0x00000007
        /*0f10*/ 	.word	0x0002a830
        /*0f14*/ 	.short	0x010a
        /*0f16*/ 	.byte	0x3f
	.zero		1


	//   ....[42]....
        /*0f18*/ 	.word	0x00018fd0
        /*0f1c*/ 	.word	0x00000007
        /*0f20*/ 	.word	0x0002a830
        /*0f24*/ 	.short	0x010a
        /*0f26*/ 	.byte	0x3f
	.zero		1


	//   ....[43]....
        /*0f28*/ 	.word	0x00019350
        /*0f2c*/ 	.word	0x00000007
        /*0f30*/ 	.word	0x0002a850
        /*0f34*/ 	.short	0x010a
        /*0f36*/ 	.byte	0x3f
	.zero		1


	//   ....[44]....
        /*0f38*/ 	.word	0x00019390
        /*0f3c*/ 	.word	0x00000007
        /*0f40*/ 	.word	0x0002a850
        /*0f44*/ 	.short	0x010a
        /*0f46*/ 	.byte	0x3f
	.zero		1


	//   ....[45]....
        /*0f48*/ 	.word	0x00019720
        /*0f4c*/ 	.word	0x0000000a
        /*0f50*/ 	.word	0x00000000
        /*0f54*/ 	.short	0x0101
        /*0f56*/ 	.byte	0x3f
	.zero		1


	//   ....[46]....
        /*0f58*/ 	.word	0x0001b0a0
        /*0f5c*/ 	.word	0x0000000f
        /*0f60*/ 	.word	0x00000000
        /*0f64*/ 	.short	0x0101
        /*0f66*/ 	.byte	0x3f
	.zero		1


	//   ....[47]....
        /*0f68*/ 	.word	0x0001b9b0
        /*0f6c*/ 	.word	0x00000007
        /*0f70*/ 	.word	0x0002a830
        /*0f74*/ 	.short	0x010a
        /*0f76*/ 	.byte	0x3f
	.zero		1


	//   ....[48]....
        /*0f78*/ 	.word	0x0001ba00
        /*0f7c*/ 	.word	0x00000007
        /*0f80*/ 	.word	0x0002a830
        /*0f84*/ 	.short	0x010a
        /*0f86*/ 	.byte	0x3f
	.zero		1


	//   ....[49]....
        /*0f88*/ 	.word	0x0001bd80
        /*0f8c*/ 	.word	0x00000007
        /*0f90*/ 	.word	0x0002a850
        /*0f94*/ 	.short	0x010a
        /*0f96*/ 	.byte	0x3f
	.zero		1


	//   ....[50]....
        /*0f98*/ 	.word	0x0001bdc0
        /*0f9c*/ 	.word	0x00000007
        /*0fa0*/ 	.word	0x0002a850
        /*0fa4*/ 	.short	0x010a
        /*0fa6*/ 	.byte	0x3f
	.zero		1


	//   ....[51]....
        /*0fa8*/ 	.word	0x0001c1a0
        /*0fac*/ 	.word	0x0000007a
        /*0fb0*/ 	.word	0x00000000
        /*0fb4*/ 	.short	0x0101
        /*0fb6*/ 	.byte	0x3f
	.zero		1


	//   ....[52]....
        /*0fb8*/ 	.word	0x0001eb20
        /*0fbc*/ 	.word	0x0000000d
        /*0fc0*/ 	.word	0x00000000
        /*0fc4*/ 	.short	0x0101
        /*0fc6*/ 	.byte	0x3f
	.zero		1


	//   ....[53]....
        /*0fc8*/ 	.word	0x0001f370
        /*0fcc*/ 	.word	0x0000000b
        /*0fd0*/ 	.word	0x0002a850
        /*0fd4*/ 	.short	0x010a
        /*0fd6*/ 	.byte	0x3f
	.zero		1


	//   ....[54]....
        /*0fd8*/ 	.word	0x0001f3f0
        /*0fdc*/ 	.word	0x0000000b
        /*0fe0*/ 	.word	0x0002a850
        /*0fe4*/ 	.short	0x010a
        /*0fe6*/ 	.byte	0x3f
	.zero		1


	//   ....[55]....
        /*0fe8*/ 	.word	0x0001f9e0
        /*0fec*/ 	.word	0x00000002
        /*0ff0*/ 	.word	0x00000000
        /*0ff4*/ 	.short	0x0101
        /*0ff6*/ 	.byte	0x3f
	.zero		1


	//   ....[56]....
        /*0ff8*/ 	.word	0x00022050
        /*0ffc*/ 	.word	0x00000000
        /*1000*/ 	.word	0x00000000
        /*1004*/ 	.short	0x0101
        /*1006*/ 	.byte	0x3f
	.zero		1


	//   ....[57]....
        /*1008*/ 	.word	0x00024e00
        /*100c*/ 	.word	0x00000016
        /*1010*/ 	.word	0x0002a820
        /*1014*/ 	.short	0x010a
        /*1016*/ 	.byte	0x3f
	.zero		1


	//   ....[58]....
        /*1018*/ 	.word	0x00024e90
        /*101c*/ 	.word	0x0000000c
        /*1020*/ 	.word	0x0002a8a0
        /*1024*/ 	.short	0x010a
        /*1026*/ 	.byte	0x3f
	.zero		1


	//   ....[59]....
        /*1028*/ 	.word	0x000252e0
        /*102c*/ 	.word	0x0000000c
        /*1030*/ 	.word	0x0002a8c0
        /*1034*/ 	.short	0x010a
        /*1036*/ 	.byte	0x3f
	.zero		1


	//   ....[60]....
        /*1038*/ 	.word	0x000257f0
        /*103c*/ 	.word	0x00000006
        /*1040*/ 	.word	0x0002a8a0
        /*1044*/ 	.short	0x010a
        /*1046*/ 	.byte	0x3f
	.zero		1


	//   ....[61]....
        /*1048*/ 	.word	0x00025c30
        /*104c*/ 	.word	0x00000006
        /*1050*/ 	.word	0x0002a8c0
        /*1054*/ 	.short	0x010a
        /*1056*/ 	.byte	0x3f
	.zero		1


	//   ....[62]....
        /*1058*/ 	.word	0x00026f80
        /*105c*/ 	.word	0x00000004
        /*1060*/ 	.word	0x0002a880
        /*1064*/ 	.short	0x010a
        /*1066*/ 	.byte	0x3f
	.zero		1


	//   ....[63]....
        /*1068*/ 	.word	0x000274c0
        /*106c*/ 	.word	0x00000004
        /*1070*/ 	.word	0x0002a870
        /*1074*/ 	.short	0x0107
        /*1076*/ 	.byte	0x3f
	.zero		1


	//   ....[64]....
        /*1078*/ 	.word	0x00027580
        /*107c*/ 	.word	0x00000004
        /*1080*/ 	.word	0x0002a870
        /*1084*/ 	.short	0x0101
        /*1086*/ 	.byte	0x3f
	.zero		1


	//   ....[65]....
        /*1088*/ 	.word	0x000275b0
        /*108c*/ 	.word	0x00000004
        /*1090*/ 	.word	0x0002a840
        /*1094*/ 	.short	0x010a
        /*1096*/ 	.byte	0x3f
	.zero		1


	//   ....[66]....
        /*1098*/ 	.word	0x00027a40
        /*109c*/ 	.word	0x00000004
        /*10a0*/ 	.word	0x0002a830
        /*10a4*/ 	.short	0x0107
        /*10a6*/ 	.byte	0x3f
	.zero		1


	//   ....[67]....
        /*10a8*/ 	.word	0x00027b10
        /*10ac*/ 	.word	0x00000004
        /*10b0*/ 	.word	0x0002a830
        /*10b4*/ 	.short	0x0101
        /*10b6*/ 	.byte	0x3f
	.zero		1


	//   ....[68]....
        /*10b8*/ 	.word	0x00028460
        /*10bc*/ 	.word	0x00000016
        /*10c0*/ 	.word	0x0002a800
        /*10c4*/ 	.short	0x0107
        /*10c6*/ 	.byte	0x3f
	.zero		1


	//   ....[69]....
        /*10c8*/ 	.word	0x00028570
        /*10cc*/ 	.word	0x00000016
        /*10d0*/ 	.word	0x0002a800
        /*10d4*/ 	.short	0x0101
        /*10d6*/ 	.byte	0x3f
	.zero		1


	//   ....[70]....
        /*10d8*/ 	.word	0x00028590
        /*10dc*/ 	.word	0x00000016
        /*10e0*/ 	.word	0x0002a820
        /*10e4*/ 	.short	0x010a
        /*10e6*/ 	.byte	0x3f
	.zero		1


	//   ....[71]....
        /*10e8*/ 	.word	0x000288c0
        /*10ec*/ 	.word	0x00000004
        /*10f0*/ 	.word	0x0002a880
        /*10f4*/ 	.short	0x010a
        /*10f6*/ 	.byte	0x3f
	.zero		1


	//   ....[72]....
        /*10f8*/ 	.word	0x00028cb0
        /*10fc*/ 	.word	0x00000004
        /*1100*/ 	.word	0x0002a870
        /*1104*/ 	.short	0x0107
        /*1106*/ 	.byte	0x3f
	.zero		1


	//   ....[73]....
        /*1108*/ 	.word	0x00028d70
        /*110c*/ 	.word	0x00000004
        /*1110*/ 	.word	0x0002a870
        /*1114*/ 	.short	0x0101
        /*1116*/ 	.byte	0x3f
	.zero		1


	//   ....[74]....
        /*1118*/ 	.word	0x00028da0
        /*111c*/ 	.word	0x00000004
        /*1120*/ 	.word	0x0002a840
        /*1124*/ 	.short	0x010a
        /*1126*/ 	.byte	0x3f
	.zero		1


	//   ....[75]....
        /*1128*/ 	.word	0x00029170
        /*112c*/ 	.word	0x00000004
        /*1130*/ 	.word	0x0002a830
        /*1134*/ 	.short	0x0107
        /*1136*/ 	.byte	0x3f
	.zero		1


	//   ....[76]....
        /*1138*/ 	.word	0x00029240
        /*113c*/ 	.word	0x00000004
        /*1140*/ 	.word	0x0002a830
        /*1144*/ 	.short	0x0101
        /*1146*/ 	.byte	0x3f
	.zero		1


	//   ....[77]....
        /*1148*/ 	.word	0x000292c0
        /*114c*/ 	.word	0x00000000
        /*1150*/ 	.word	0x0002a870
        /*1154*/ 	.short	0x010a
        /*1156*/ 	.byte	0x3f
	.zero		1


	//   ....[78]....
        /*1158*/ 	.word	0x00029350
        /*115c*/ 	.word	0x00000000
        /*1160*/ 	.word	0x0002a860
        /*1164*/ 	.short	0x010a
        /*1166*/ 	.byte	0x3f
	.zero		1


	//   ....[79]....
        /*1168*/ 	.word	0x00029930
        /*116c*/ 	.word	0x00000000
        /*1170*/ 	.word	0x0002a850
        /*1174*/ 	.short	0x0101
        /*1176*/ 	.byte	0x3f
	.zero		1


	//   ....[80]....
        /*1178*/ 	.word	0x000299b0
        /*117c*/ 	.word	0x00000000
        /*1180*/ 	.word	0x00000000
        /*1184*/ 	.short	0x0101
        /*1186*/ 	.byte	0x3f
	.zero		1


	//   ....[81]....
        /*1188*/ 	.word	0x00029b70
        /*118c*/ 	.word	0x0000000c
        /*1190*/ 	.word	0x0002a870
        /*1194*/ 	.short	0x010a
        /*1196*/ 	.byte	0x3f
	.zero		1


	//   ....[82]....
        /*1198*/ 	.word	0x00029bf0
        /*119c*/ 	.word	0x0000000c
        /*11a0*/ 	.word	0x0002a860
        /*11a4*/ 	.short	0x010a
        /*11a6*/ 	.byte	0x3f
	.zero		1


	//   ....[83]....
        /*11a8*/ 	.word	0x0002a1e0
        /*11ac*/ 	.word	0x0000000c
        /*11b0*/ 	.word	0x0002a850
        /*11b4*/ 	.short	0x0101
        /*11b6*/ 	.byte	0x3f
	.zero		1


	//   ....[84]....
        /*11b8*/ 	.word	0x0002a260
        /*11bc*/ 	.word	0x0000000c
        /*11c0*/ 	.word	0x00000000
        /*11c4*/ 	.short	0x0101
        /*11c6*/ 	.byte	0x3f
	.zero		1


	//   ....[85]....
        /*11c8*/ 	.word	0x0002af60
        /*11cc*/ 	.word	0x00000005
        /*11d0*/ 	.word	0x0002a820
        /*11d4*/ 	.short	0x010a
        /*11d6*/ 	.byte	0x3f
	.zero		1


	//   ....[86]....
        /*11d8*/ 	.word	0x0002b0d0
        /*11dc*/ 	.word	0x00000003
        /*11e0*/ 	.word	0x0002a840
        /*11e4*/ 	.short	0x010a
        /*11e6*/ 	.byte	0x3f
	.zero		1


	//   ....[87]....
        /*11e8*/ 	.word	0x0002b170
        /*11ec*/ 	.word	0x00000017
        /*11f0*/ 	.word	0x0002a840
        /*11f4*/ 	.short	0x010a
        /*11f6*/ 	.byte	0x3f
	.zero		1


	//   ....[88]....
        /*11f8*/ 	.word	0x0002b1b0
        /*11fc*/ 	.word	0x00000003
        /*1200*/ 	.word	0x0002a860
        /*1204*/ 	.short	0x010a
        /*1206*/ 	.byte	0x3f
	.zero		1


	//   ....[89]....
        /*1208*/ 	.word	0x0002b1f0
        /*120c*/ 	.word	0x00000017
        /*1210*/ 	.word	0x0002a860
        /*1214*/ 	.short	0x010a
        /*1216*/ 	.byte	0x3f
	.zero		1


	//   ....[90]....
        /*1218*/ 	.word	0x0002b230
        /*121c*/ 	.word	0x00000003
        /*1220*/ 	.word	0x0002a880
        /*1224*/ 	.short	0x010a
        /*1226*/ 	.byte	0x3f
	.zero		1


	//   ....[91]....
        /*1228*/ 	.word	0x0002b270
        /*122c*/ 	.word	0x00000017
        /*1230*/ 	.word	0x0002a880
        /*1234*/ 	.short	0x010a
        /*1236*/ 	.byte	0x3f
	.zero		1


	//   ....[92]....
        /*1238*/ 	.word	0x0002b2d0
        /*123c*/ 	.word	0x00000052
        /*1240*/ 	.word	0x0002a890
        /*1244*/ 	.short	0x010a
        /*1246*/ 	.byte	0x3f
	.zero		1


	//   ....[93]....
        /*1248*/ 	.word	0x0002b440
        /*124c*/ 	.word	0x00000052
        /*1250*/ 	.word	0x0002a890
        /*1254*/ 	.short	0x010a
        /*1256*/ 	.byte	0x3f
	.zero		1


	//   ....[94]....
        /*1258*/ 	.word	0x0002b5c0
        /*125c*/ 	.word	0x00000052
        /*1260*/ 	.word	0x0002a890
        /*1264*/ 	.short	0x010a
        /*1266*/ 	.byte	0x3f
	.zero		1


	//   ....[95]....
        /*1268*/ 	.word	0x0002b720
        /*126c*/ 	.word	0x00000052
        /*1270*/ 	.word	0x0002a8b0
        /*1274*/ 	.short	0x010a
        /*1276*/ 	.byte	0x3f
	.zero		1


	//   ....[96]....
        /*1278*/ 	.word	0x0002ba20
        /*127c*/ 	.word	0x00000010
        /*1280*/ 	.word	0x0002a800
        /*1284*/ 	.short	0x010a
        /*1286*/ 	.byte	0x3f
	.zero		1


	//   ....[97]....
        /*1288*/ 	.word	0x0002bc30
        /*128c*/ 	.word	0x00000010
        /*1290*/ 	.word	0x0002a800
        /*1294*/ 	.short	0x010a
        /*1296*/ 	.byte	0x3f
	.zero		1


	//   ....[98]....
        /*1298*/ 	.word	0x0002bc80
        /*129c*/ 	.word	0x00000008
        /*12a0*/ 	.word	0x0002a830
        /*12a4*/ 	.short	0x010a
        /*12a6*/ 	.byte	0x3f
	.zero		1


	//   ....[99]....
        /*12a8*/ 	.word	0x0002bcd0
        /*12ac*/ 	.word	0x00000007
        /*12b0*/ 	.word	0x0002a830
        /*12b4*/ 	.short	0x010a
        /*12b6*/ 	.byte	0x3f
	.zero		1


	//   ....[100]....
        /*12b8*/ 	.word	0x0002bd20
        /*12bc*/ 	.word	0x00000007
        /*12c0*/ 	.word	0x0002a850
        /*12c4*/ 	.short	0x010a
        /*12c6*/ 	.byte	0x3f
	.zero		1


	//   ....[101]....
        /*12c8*/ 	.word	0x0002bd70
        /*12cc*/ 	.word	0x00000007
        /*12d0*/ 	.word	0x0002a830
        /*12d4*/ 	.short	0x010a
        /*12d6*/ 	.byte	0x3f
	.zero		1


	//   ....[102]....
        /*12d8*/ 	.word	0x0002bdc0
        /*12dc*/ 	.word	0x00000007
        /*12e0*/ 	.word	0x0002a850
        /*12e4*/ 	.short	0x010a
        /*12e6*/ 	.byte	0x3f
	.zero		1


	//   ....[103]....
        /*12e8*/ 	.word	0x0002be10
        /*12ec*/ 	.word	0x00000007
        /*12f0*/ 	.word	0x0002a830
        /*12f4*/ 	.short	0x010a
        /*12f6*/ 	.byte	0x3f
	.zero		1


	//   ....[104]....
        /*12f8*/ 	.word	0x0002be60
        /*12fc*/ 	.word	0x00000007
        /*1300*/ 	.word	0x0002a850
        /*1304*/ 	.short	0x010a
        /*1306*/ 	.byte	0x3f
	.zero		1


	//   ....[105]....
        /*1308*/ 	.word	0x0002beb0
        /*130c*/ 	.word	0x0000000b
        /*1310*/ 	.word	0x0002a850
        /*1314*/ 	.short	0x010a
        /*1316*/ 	.byte	0x3f
	.zero		1


	//   ....[106]....
        /*1318*/ 	.word	0x0002dc70
        /*131c*/ 	.word	0x00000016
        /*1320*/ 	.word	0x0002a820
        /*1324*/ 	.short	0x010a
        /*1326*/ 	.byte	0x3f
	.zero		1


	//   ....[107]....
        /*1328*/ 	.word	0x0002dcc0
        /*132c*/ 	.word	0x0000000c
        /*1330*/ 	.word	0x0002a8a0
        /*1334*/ 	.short	0x010a
        /*1336*/ 	.byte	0x3f
	.zero		1


	//   ....[108]....
        /*1338*/ 	.word	0x0002dd10
        /*133c*/ 	.word	0x0000000c
        /*1340*/ 	.word	0x0002a8c0
        /*1344*/ 	.short	0x010a
        /*1346*/ 	.byte	0x3f
	.zero		1


	//   ....[109]....
        /*1348*/ 	.word	0x0002dd60
        /*134c*/ 	.word	0x00000006
        /*1350*/ 	.word	0x0002a8a0
        /*1354*/ 	.short	0x010a
        /*1356*/ 	.byte	0x3f
	.zero		1


	//   ....[110]....
        /*1358*/ 	.word	0x0002ddb0
        /*135c*/ 	.word	0x00000006
        /*1360*/ 	.word	0x0002a8c0
        /*1364*/ 	.short	0x010a
        /*1366*/ 	.byte	0x3f
	.zero		1


	//   ....[111]....
        /*1368*/ 	.word	0x0002ded0
        /*136c*/ 	.word	0x00000004
        /*1370*/ 	.word	0x0002a880
        /*1374*/ 	.short	0x010a
        /*1376*/ 	.byte	0x3f
	.zero		1


	//   ....[112]....
        /*1378*/ 	.word	0x0002e5b0
        /*137c*/ 	.word	0x00000004
        /*1380*/ 	.word	0x0002a840
        /*1384*/ 	.short	0x010a
        /*1386*/ 	.byte	0x3f
	.zero		1


	//   ....[113]....
        /*1388*/ 	.word	0x0002f110
        /*138c*/ 	.word	0x00000016
        /*1390*/ 	.word	0x0002a820
        /*1394*/ 	.short	0x010a
        /*1396*/ 	.byte	0x3f
	.zero		1


	//   ....[114]....
        /*1398*/ 	.word	0x0002f160
        /*139c*/ 	.word	0x00000004
        /*13a0*/ 	.word	0x0002a880
        /*13a4*/ 	.short	0x010a
        /*13a6*/ 	.byte	0x3f
	.zero		1


	//   ....[115]....
        /*13a8*/ 	.word	0x0002f680
        /*13ac*/ 	.word	0x00000004
        /*13b0*/ 	.word	0x0002a840
        /*13b4*/ 	.short	0x010a
        /*13b6*/ 	.byte	0x3f
	.zero		1


	//   ....[116]....
        /*13b8*/ 	.word	0x0002fb90
        /*13bc*/ 	.word	0x00000000
        /*13c0*/ 	.word	0x0002a870
        /*13c4*/ 	.short	0x010a
        /*13c6*/ 	.byte	0x3f
	.zero		1


	//   ....[117]....
        /*13c8*/ 	.word	0x0002fbe0
        /*13cc*/ 	.word	0x00000000
        /*13d0*/ 	.word	0x0002a860
        /*13d4*/ 	.short	0x010a
        /*13d6*/ 	.byte	0x3f
	.zero		1


	//   ....[118]....
        /*13d8*/ 	.word	0x0002fc30
        /*13dc*/ 	.word	0x0000000c
        /*13e0*/ 	.word	0x0002a870
        /*13e4*/ 	.short	0x010a
        /*13e6*/ 	.byte	0x3f
	.zero		1


	//   ....[119]....
        /*13e8*/ 	.word	0x0002fc80
        /*13ec*/ 	.word	0x0000000c
        /*13f0*/ 	.word	0x0002a860
        /*13f4*/ 	.short	0x010a
        /*13f6*/ 	.byte	0x3f
	.zero		1


	//   ....[120]....
        /*13f8*/ 	.word	0x00030600
        /*13fc*/ 	.word	0x00000005
        /*1400*/ 	.word	0x0002a820
        /*1404*/ 	.short	0x010a
        /*1406*/ 	.byte	0x3f
	.zero		1


	//   ....[121]....
        /*1408*/ 	.word	0x000307a0
        /*140c*/ 	.word	0x00000003
        /*1410*/ 	.word	0x0002a840
        /*1414*/ 	.short	0x010a
        /*1416*/ 	.byte	0x3f
	.zero		1


	//   ....[122]....
        /*1418*/ 	.word	0x000307f0
        /*141c*/ 	.word	0x00000017
        /*1420*/ 	.word	0x0002a840
        /*1424*/ 	.short	0x010a
        /*1426*/ 	.byte	0x3f
	.zero		1


	//   ....[123]....
        /*1428*/ 	.word	0x00030840
        /*142c*/ 	.word	0x00000003
        /*1430*/ 	.word	0x0002a860
        /*1434*/ 	.short	0x010a
        /*1436*/ 	.byte	0x3f
	.zero		1


	//   ....[124]....
        /*1438*/ 	.word	0x00030890
        /*143c*/ 	.word	0x00000017
        /*1440*/ 	.word	0x0002a860
        /*1444*/ 	.short	0x010a
        /*1446*/ 	.byte	0x3f
	.zero		1


	//   ....[125]....
        /*1448*/ 	.word	0x000308e0
        /*144c*/ 	.word	0x00000003
        /*1450*/ 	.word	0x0002a880
        /*1454*/ 	.short	0x010a
        /*1456*/ 	.byte	0x3f
	.zero		1


	//----- nvinfo : EIATTR_NUM_MBARRIERS
	.align		4
.L_244:
        /*1458*/ 	.byte	0x03, 0x38
        /*145a*/ 	.short	0x0016


	//----- nvinfo : EIATTR_EXIT_INSTR_OFFSETS
	.align		4
        /*145c*/ 	.byte	0x04, 0x1c
        /*145e*/ 	.short	(.L_246 - .L_245)


	//   ....[0]....
.L_245:
        /*1460*/ 	.word	0x0002b2c0


	//----- nvinfo : EIATTR_MAX_THREADS
	.align		4
.L_246:
        /*1464*/ 	.byte	0x04, 0x05
        /*1466*/ 	.short	(.L_248 - .L_247)
.L_247:
        /*1468*/ 	.word	0x00000180
        /*146c*/ 	.word	0x00000001
        /*1470*/ 	.word	0x00000001


	//----- nvinfo : EIATTR_CRS_STACK_SIZE
	.align		4
.L_248:
        /*1474*/ 	.byte	0x04, 0x1e
        /*1476*/ 	.short	(.L_250 - .L_249)
.L_249:
        /*1478*/ 	.word	0x00000000


	//----- nvinfo : EIATTR_CBANK_PARAM_SIZE
	.align		4
.L_250:
        /*147c*/ 	.byte	0x03, 0x19
        /*147e*/ 	.short	0x0af0


	//----- nvinfo : EIATTR_PARAM_CBANK
	.align		4
        /*1480*/ 	.byte	0x04, 0x0a
        /*1482*/ 	.short	(.L_252 - .L_251)
	.align		4
.L_251:
        /*1484*/ 	.word	index@(.nv.constant0._ZN7cutlass13device_kernelIN5flash11enable_sm90INS1_16FlashAttnFwdSm90INS1_25CollectiveMainloopFwdSm90ILi2EN4cute5tupleIJNS5_1CILi1EEES8_S8_EEENS6_IJNS7_ILi128EEESA_NS7_ILi192EEEEEELi192ENS_12float_e4m3_tEfNS_4arch4Sm90ELb0ELb1ELb1ELb1ELb1ELb1ELb0ELb1ELb1ELb1ELb0ELb0EEENS1_21CollectiveEpilogueFwdINS6_IJSA_SB_SA_EEES9_NS_10bfloat16_tESF_Li256ELb1ELb1ELb0ELb1EEENS1_36VarlenDynamicPersistentTileSchedulerILi128ELi128ELi256ELi128ELb0ELb1ELb1ELb1ELb0ELb1EEEEEEEEEvNT_6ParamsE)
        /*1488*/ 	.short	0x0210
        /*148a*/ 	.short	0x0af0


	//----- nvinfo : EIATTR_SW_WAR
	.align		4
.L_252:
        /*148c*/ 	.byte	0x04, 0x36
        /*148e*/ 	.short	(.L_254 - .L_253)
.L_253:
        /*1490*/ 	.word	0x00000008
.L_254:


//--------------------- .nv.info._ZN7cutlass13device_kernelIN5flash11enable_sm90INS1_16FlashAttnFwdSm90INS1_25CollectiveMainloopFwdSm90ILi2EN4cute5tupleIJNS5_1CILi1EEES8_S8_EEENS6_IJNS7_ILi128EEENS7_ILi160EEENS7_ILi192EEEEEELi192ENS_12float_e4m3_tEfNS_4arch4Sm90ELb1ELb0ELb1ELb0ELb1ELb0ELb0ELb1ELb1ELb1ELb0ELb0EEENS1_21CollectiveEpilogueFwdINS6_IJSA_SC_SB_EEES9_NS_10bfloat16_tESG_Li256ELb0ELb1ELb0ELb1EEENS1_30DynamicPersistentTileSchedulerILi256ELi128ELb0ELb1ELb1EEEEEEEEEvNT_6ParamsE --------------------------
	.section	.nv.info._ZN7cutlass13device_kernelIN5flash11enable_sm90INS1_16FlashAttnFwdSm90INS1_25CollectiveMainloopFwdSm90ILi2EN4cute5tupleIJNS5_1CILi1EEES8_S8_EEENS6_IJNS7_ILi128EEENS7_ILi160EEENS7_ILi192EEEEEELi192ENS_12float_e4m3_tEfNS_4arch4Sm90ELb1ELb0ELb1ELb0ELb1ELb0ELb0ELb1ELb1ELb1ELb0ELb0EEENS1_21CollectiveEpilogueFwdINS6_IJSA_SC_SB_EEES9_NS_10bfloat16_tESG_Li256ELb0ELb1ELb0ELb1EEENS1_30DynamicPersistentTileSchedulerILi256ELi128ELb0ELb1ELb1EEEEEEEEEvNT_6ParamsE,"",@"SHT_CUDA_INFO"
	.sectionflags	@""
	.align	4


	//----- nvinfo : EIATTR_CUDA_API_VERSION
	.align		4
        /*0000*/ 	.byte	0x04, 0x37
        /*0002*/ 	.short	(.L_256 - .L_255)
.L_255:
        /*0004*/ 	.word	0x00000082


	//----- nvinfo : EIATTR_KPARAM_INFO
	.align		4
.L_256:
        /*0008*/ 	.byte	0x04, 0x17
        /*000a*/ 	.short	(.L_258 - .L_257)
.L_257:
        /*000c*/ 	.word	0x00000000
        /*0010*/ 	.short	0x0000
        /*0012*/ 	.short	0x0070
        /*0014*/ 	.byte	0x00, 0xf0, 0x01, 0x2a


	//----- nvinfo : EIATTR_SPARSE_MMA_MASK
	.align		4
.L_258:
        /*0018*/ 	.byte	0x03, 0x50
        /*001a*/ 	.short	0x0000


	//----- nvinfo : EIATTR_MAXREG_COUNT
	.align		4
        /*001c*/ 	.byte	0x03, 0x1b
        /*001e*/ 	.short	0x00a8


	//----- nvinfo : EIATTR_NUM_BARRIERS
	.align		4
        /*0020*/ 	.byte	0x02, 0x4c
        /*0022*/ 	.byte	0x10
	.zero		1


	//----- nvinfo : EIATTR_EXTERNS
	.align		4
        /*0024*/ 	.byte	0x04, 0x0f
        /*0026*/ 	.short	(.L_260 - .L_259)


	//   ....[0]....
	.align		4
.L_259:
        /*0028*/ 	.word	index@(__assertfail)


	//----- nvinfo : EIATTR_ANNOTATIONS
	.align		4
.L_260:
        /*002c*/ 	.byte	0x04, 0x55
        /*002e*/ 	.short	(.L_262 - .L_261)


	//   ....[0]....
.L_261:
        /* <DEDUP_REMOVED lines=13> */


	//----- nvinfo : EIATTR_MERCURY_ISA_VERSION
	.align		4
.L_262:
        /*00f0*/ 	.byte	0x03, 0x5f
        /*00f2*/ 	.short	0x0101


	//----- nvinfo : EIATTR_INT_WARP_WIDE_INSTR_OFFSETS
	.align		4
        /*00f4*/ 	.byte	0x04, 0x31
        /*00f6*/ 	.short	(.L_264 - .L_263)


	//   ....[0]....
.L_263:
        /*00f8*/ 	.word	0x000000c0


	//   ....[1]....
        /*00fc*/ 	.word	0x000000d0


	//   ....[2]....
        /*0100*/ 	.word	0x00000170


	//   ....[3]....
        /*0104*/ 	.word	0x00011bd0


	//   ....[4]....
        /*0108*/ 	.word	0x00011c60


	//   ....[5]....
        /*010c*/ 	.word	0x00015870


	//   ....[6]....
        /*0110*/ 	.word	0x00015900


	//----- nvinfo : EIATTR_COOP_GROUP_MASK_REGIDS
	.align		4
.L_264:
        /*0114*/ 	.byte	0x04, 0x29
        /*0116*/ 	.short	(.L_266 - .L_265)


	//   ....[0]....
.L_265:
        /*0118*/ 	.word	0xffffffff


	//   ....[1]....
        /*011c*/ 	.word	0xffffffff


	//   ....[2]....
        /*0120*/ 	.word	0xffffffff


	//   ....[3]....
        /*0124*/ 	.word	0xffffffff


	//   ....[4]....
        /*0128*/ 	.word	0xffffffff


	//   ....[5]....
        /*012c*/ 	.word	0xffffffff


	//   ....[6]....
        /*0130*/ 	.word	0xffffffff


	//   ....[7]....
        /*0134*/ 	.word	0xffffffff


	//   ....[8]....
        /*0138*/ 	.word	0xffffffff


	//   ....[9]....
        /*013c*/ 	.word	0xffffffff


	//   ....[10]....
        /*0140*/ 	.word	0xffffffff


	//   ....[11]....
        /*0144*/ 	.word	0xffffffff


	//   ....[12]....
        /*0148*/ 	.word	0xffffffff


	//   ....[13]....
        /*014c*/ 	.word	0xffffffff


	//   ....[14]....
        /*0150*/ 	.word	0xffffffff


	//   ....[15]....
        /*0154*/ 	.word	0xffffffff


	//   ....[16]....
        /*0158*/ 	.word	0xffffffff


	//   ....[17]....
        /*015c*/ 	.word	0xffffffff


	//   ....[18]....
        /*0160*/ 	.word	0xffffffff


	//   ....[19]....
        /*0164*/ 	.word	0xffffffff


	//   ....[20]....
        /*0168*/ 	.word	0xffffffff


	//   ....[21]....
        /*016c*/ 	.word	0xffffffff


	//   ....[22]....
        /*0170*/ 	.word	0xffffffff


	//   ....[23]....
        /*0174*/ 	.word	0xffffffff


	//   ....[24]....
        /*0178*/ 	.word	0xffffffff


	//   ....[25]....
        /*017c*/ 	.word	0xffffffff


	//   ....[26]....
        /*0180*/ 	.word	0xffffffff


	//   ....[27]....
        /*0184*/ 	.word	0xffffffff


	//   ....[28]....
        /*0188*/ 	.word	0xffffffff


	//   ....[29]....
        /*018c*/ 	.word	0xffffffff


	//   ....[30]....
        /*0190*/ 	.word	0xffffffff


	//   ....[31]....
        /*0194*/ 	.word	0xffffffff


	//   ....[32]....
        /*0198*/ 	.word	0xffffffff


	//   ....[33]....
        /*019c*/ 	.word	0xffffffff


	//   ....[34]....
        /*01a0*/ 	.word	0xffffffff


	//   ....[35]....
        /*01a4*/ 	.word	0xffffffff


	//   ....[36]....
        /*01a8*/ 	.word	0xffffffff


	//   ....[37]....
        /*01ac*/ 	.word	0xffffffff


	//   ....[38]....
        /*01b0*/ 	.word	0xffffffff


	//   ....[39]....
        /*01b4*/ 	.word	0xffffffff


	//   ....[40]....
        /*01b8*/ 	.word	0xffffffff


	//   ....[41]....
        /*01bc*/ 	.word	0xffffffff


	//   ....[42]....
        /*01c0*/ 	.word	0xffffffff


	//   ....[43]....
        /*01c4*/ 	.word	0xffffffff


	//   ....[44]....
        /*01c8*/ 	.word	0xffffffff


	//   ....[45]....
        /*01cc*/ 	.word	0xffffffff


	//   ....[46]....
        /*01d0*/ 	.word	0xffffffff


	//   ....[47]....
        /*01d4*/ 	.word	0xffffffff


	//   ....[48]....
        /*01d8*/ 	.word	0xffffffff


	//   ....[49]....
        /*01dc*/ 	.word	0xffffffff


	//   ....[50]....
        /*01e0*/ 	.word	0xffffffff


	//   ....[51]....
        /*01e4*/ 	.word	0xffffffff


	//   ....[52]....
        /*01e8*/ 	.word	0xffffffff


	//   ....[53]....
        /*01ec*/ 	.word	0xffffffff


	//   ....[54]....
        /*01f0*/ 	.word	0xffffffff


	//   ....[55]....
        /*01f4*/ 	.word	0xffffffff


	//   ....[56]....
        /*01f8*/ 	.word	0xffffffff


	//   ....[57]....
        /*01fc*/ 	.word	0xffffffff


	//   ....[58]....
        /*0200*/ 	.word	0xffffffff


	//   ....[59]....
        /*0204*/ 	.word	0xffffffff


	//   ....[60]....
        /*0208*/ 	.word	0xffffffff


	//   ....[61]....
        /*020c*/ 	.word	0xffffffff


	//   ....[62]....
        /*0210*/ 	.word	0xffffffff


	//   ....[63]....
        /*0214*/ 	.word	0xffffffff


	//   ....[64]....
        /*0218*/ 	.word	0xffffffff


	//   ....[65]....
        /*021c*/ 	.word	0xffffffff


	//   ....[66]....
        /*0220*/ 	.word	0xffffffff


	//   ....[67]....
        /*0224*/ 	.word	0xffffffff


	//   ....[68]....
        /*0228*/ 	.word	0xffffffff


	//   ....[69]....
        /*022c*/ 	.word	0xffffffff


	//   ....[70]....
        /*0230*/ 	.word	0xffffffff


	//   ....[71]....
        /*0234*/ 	.word	0xffffffff


	//   ....[72]....
        /*0238*/ 	.word	0xffffffff


	//   ....[73]....
        /*023c*/ 	.word	0xffffffff


	//   ....[74]....
        /*0240*/ 	.word	0xffffffff


	//   ....[75]....
        /*0244*/ 	.word	0xffffffff


	//   ....[76]....
        /*0248*/ 	.word	0xffffffff


	//   ....[77]....
        /*024c*/ 	.word	0xffffffff


	//   ....[78]....
        /*0250*/ 	.word	0xffffffff


	//   ....[79]....
        /*0254*/ 	.word	0xffffffff


	//   ....[80]....
        /*0258*/ 	.word	0xffffffff


	//   ....[81]....
        /*025c*/ 	.word	0xffffffff


	//   ....[82]....
        /*0260*/ 	.word	0xffffffff


	//   ....[83]....
        /*0264*/ 	.word	0xffffffff


	//   ....[84]....
        /*0268*/ 	.word	0xffffffff


	//   ....[85]....
        /*026c*/ 	.word	0xffffffff


	//   ....[86]....
        /*0270*/ 	.word	0xffffffff


	//   ....[87]....
        /*0274*/ 	.word	0xffffffff


	//   ....[88]....
        /*0278*/ 	.word	0xffffffff


	//   ....[89]....
        /*027c*/ 	.word	0xffffffff


	//   ....[90]....
        /*0280*/ 	.word	0xffffffff


	//   ....[91]....
        /*0284*/ 	.word	0xffffffff


	//   ....[92]....
        /*0288*/ 	.word	0xffffffff


	//   ....[93]....
        /*028c*/ 	.word	0xffffffff


	//   ....[94]....
        /*0290*/ 	.word	0xffffffff


	//   ....[95]....
        /*0294*/ 	.word	0xffffffff


	//   ....[96]....
        /*0298*/ 	.word	0xffffffff


	//   ....[97]....
        /*029c*/ 	.word	0xffffffff


	//   ....[98]....
        /*02a0*/ 	.word	0xffffffff


	//   ....[99]....
        /*02a4*/ 	.word	0xffffffff


	//   ....[100]....
        /*02a8*/ 	.word	0xffffffff


	//   ....[101]....
        /*02ac*/ 	.word	0xffffffff


	//   ....[102]....
        /*02b0*/ 	.word	0xffffffff


	//   ....[103]....
        /*02b4*/ 	.word	0xffffffff


	//   ....[104]....
        /*02b8*/ 	.word	0xffffffff


	//   ....[105]....
        /*02bc*/ 	.word	0xffffffff


	//   ....[106]....
        /*02c0*/ 	.word	0xffffffff


	//   ....[107]....
        /*02c4*/ 	.word	0xffffffff


	//   ....[108]....
        /*02c8*/ 	.word	0xffffffff


	//   ....[109]....
        /*02cc*/ 	.word	0xffffffff


	//   ....[110]....
        /*02d0*/ 	.word	0xffffffff


	//   ....[111]....
        /*02d4*/ 	.word	0xffffffff


	//   ....[112]....
        /*02d8*/ 	.word	0xffffffff


	//   ....[113]....
        /*02dc*/ 	.word	0xffffffff


	//   ....[114]....
        /*02e0*/ 	.word	0xffffffff


	//   ....[115]....
        /*02e4*/ 	.word	0xffffffff


	//   ....[116]....
        /*02e8*/ 	.word	0xffffffff


	//   ....[117]....
        /*02ec*/ 	.word	0xffffffff


	//   ....[118]....
        /*02f0*/ 	.word	0xffffffff


	//   ....[119]....
        /*02f4*/ 	.word	0xffffffff


	//   ....[120]....
        /*02f8*/ 	.word	0xffffffff


	//   ....[121]....
        /*02fc*/ 	.word	0xffffffff


	//   ....[122]....
        /*0300*/ 	.word	0xffffffff


	//   ....[123]....
        /*0304*/ 	.word	0xffffffff


	//   ....[124]....
        /*0308*/ 	.word	0xffffffff


	//   ....[125]....
        /*030c*/ 	.word	0xffffffff


	//   ....[126]....
        /*0310*/ 	.word	0xffffffff


	//   ....[127]....
        /*0314*/ 	.word	0xffffffff


	//   ....[128]....
        /*0318*/ 	.word	0xffffffff


	//   ....[129]....
        /*031c*/ 	.word	0xffffffff


	//   ....[130]....
        /*0320*/ 	.word	0xffffffff


	//   ....[131]....
        /*0324*/ 	.word	0xffffffff


	//   ....[132]....
        /*0328*/ 	.word	0xffffffff


	//   ....[133]....
        /*032c*/ 	.word	0xffffffff


	//   ....[134]....
        /*0330*/ 	.word	0xffffffff


	//   ....[135]....
        /*0334*/ 	.word	0xffffffff


	//   ....[136]....
        /*0338*/ 	.word	0xffffffff


	//   ....[137]....
        /*033c*/ 	.word	0xffffffff


	//   ....[138]....
        /*0340*/ 	.word	0xffffffff


	//   ....[139]....
        /*0344*/ 	.word	0xffffffff


	//   ....[140]....
        /*0348*/ 	.word	0xffffffff


	//   ....[141]....
        /*034c*/ 	.word	0xffffffff


	//   ....[142]....
        /*0350*/ 	.word	0xffffffff


	//   ....[143]....
        /*0354*/ 	.word	0xffffffff


	//   ....[144]....
        /*0358*/ 	.word	0xffffffff


	//   ....[145]....
        /*035c*/ 	.word	0xffffffff


	//   ....[146]....
        /*0360*/ 	.word	0x0500000f


	//   ....[147]....
        /*0364*/ 	.word	0x0500000f


	//   ....[148]....
        /*0368*/ 	.word	0x0500000f


	//   ....[149]....
        /*036c*/ 	.word	0x0500000f


	//   ....[150]....
        /*0370*/ 	.word	0x0500000f


	//   ....[151]....
        /*0374*/ 	.word	0x0500000f


	//   ....[152]....
        /*0378*/ 	.word	0x0500000f


	//   ....[153]....
        /*037c*/ 	.word	0x0500000f


	//   ....[154]....
        /*0380*/ 	.word	0x0500000f


	//   ....[155]....
        /*0384*/ 	.word	0x0500000f


	//   ....[156]....
        /*0388*/ 	.word	0x0500000f


	//   ....[157]....
        /*038c*/ 	.word	0x0500000f


	//   ....[158]....
        /*0390*/ 	.word	0x0500000f


	//   ....[159]....
        /*0394*/ 	.word	0x0500000f


	//   ....[160]....
        /*0398*/ 	.word	0x0500000f


	//   ....[161]....
        /*039c*/ 	.word	0x0500000f


	//   ....[162]....
        /*03a0*/ 	.word	0x0500000f


	//   ....[163]....
        /*03a4*/ 	.word	0x0500000f


	//   ....[164]....
        /*03a8*/ 	.word	0x0500000f


	//   ....[165]....
        /*03ac*/ 	.word	0x0500000f


	//   ....[166]....
        /*03b0*/ 	.word	0x0500000f


	//   ....[167]....
        /*03b4*/ 	.word	0x0500000f


	//   ....[168]....
        /*03b8*/ 	.word	0x0500000f


	//   ....[169]....
        /*03bc*/ 	.word	0x0500000f


	//   ....[170]....
        /*03c0*/ 	.word	0x0500000f


	//   ....[171]....
        /*03c4*/ 	.word	0x0500000f


	//   ....[172]....
        /*03c8*/ 	.word	0x0500000f


	//   ....[173]....
        /*03cc*/ 	.word	0x0500000f


	//   ....[174]....
        /*03d0*/ 	.word	0x0500000f


	//   ....[175]....
        /*03d4*/ 	.word	0x0500000f


	//   ....[176]....
        /*03d8*/ 	.word	0x0500000f


	//   ....[177]....
        /*03dc*/ 	.word	0x0500000f


	//   ....[178]....
        /*03e0*/ 	.word	0x0500000f


	//   ....[179]....
        /*03e4*/ 	.word	0x0500000f


	//   ....[180]....
        /*03e8*/ 	.word	0x0500000f


	//   ....[181]....
        /*03ec*/ 	.word	0x0500000f


	//   ....[182]....
        /*03f0*/ 	.word	0x0500000f


	//   ....[183]....
        /*03f4*/ 	.word	0x0500000f


	//   ....[184]....
        /*03f8*/ 	.word	0x0500000f


	//   ....[185]....
        /*03fc*/ 	.word	0x0500000f


	//   ....[186]....
        /*0400*/ 	.word	0x0500000f


	//   ....[187]....
        /*0404*/ 	.word	0x0500000f


	//   ....[188]....
        /*0408*/ 	.word	0x0500000f


	//   ....[189]....
        /*040c*/ 	.word	0x0500000f


	//   ....[190]....
        /*0410*/ 	.word	0x0500000f


	//   ....[191]....
        /*0414*/ 	.word	0x0500000f


	//   ....[192]....
        /*0418*/ 	.word	0x0500000f


	//   ....[193]....
        /*041c*/ 	.word	0x0500000f


	//   ....[194]....
        /*0420*/ 	.word	0x0500000f


	//   ....[195]....
        /*0424*/ 	.word	0x0500000f


	//----- nvinfo : EIATTR_COOP_GROUP_INSTR_OFFSETS
	.align		4
.L_266:
        /*0428*/ 	.byte	0x04, 0x28
        /*042a*/ 	.short	(.L_268 - .L_267)


	//   ....[0]....
.L_267:
        /*042c*/ 	.word	0x00000080


	//   ....[1]....
        /*0430*/ 	.word	0x00000090


	//   ....[2]....
        /*0434*/ 	.word	0x000002d0


	//   ....[3]....
        /*0438*/ 	.word	0x00000430


	//   ....[4]....
        /*043c*/ 	.word	0x00000550


	//   ....[5]....
        /*0440*/ 	.word	0x000006b0


	//   ....[6]....
        /*0444*/ 	.word	0x00001500


	//   ....[7]....
        /*0448*/ 	.word	0x000029c0


	//   ....[8]....
        /*044c*/ 	.word	0x00002f00


	//   ....[9]....
        /*0450*/ 	.word	0x00003a40


	//   ....[10]....
        /*0454*/ 	.word	0x00003a90


	//   ....[11]....
        /*0458*/ 	.word	0x000047f0


	//   ....[12]....
        /*045c*/ 	.word	0x00004890


	//   ....[13]....
        /*0460*/ 	.word	0x00006b50


	//   ....[14]....
        /*0464*/ 	.word	0x00006f80


	//   ....[15]....
        /*0468*/ 	.word	0x00007a50


	//   ....[16]....
        /*046c*/ 	.word	0x00007b30


	//   ....[17]....
        /*0470*/ 	.word	0x00008760


	//   ....[18]....
        /*0474*/ 	.word	0x000087b0


	//   ....[19]....
        /*0478*/ 	.word	0x0000bd80


	//   ....[20]....
        /*047c*/ 	.word	0x0000bda0


	//   ....[21]....
        /*0480*/ 	.word	0x0000bde0


	//   ....[22]....
        /*0484*/ 	.word	0x0000bdf0


	//   ....[23]....
        /*0488*/ 	.word	0x0000db00


	//   ....[24]....
        /*048c*/ 	.word	0x0000db10


	//   ....[25]....
        /*0490*/ 	.word	0x0000db40


	//   ....[26]....
        /*0494*/ 	.word	0x0000db50


	//   ....[27]....
        /*0498*/ 	.word	0x0000f370


	//   ....[28]....
        /*049c*/ 	.word	0x0000f3a0


	//   ....[29]....
        /*04a0*/ 	.word	0x0000f3e0


	//   ....[30]....
        /*04a4*/ 	.word	0x0000f410


	//   ....[31]....
        /*04a8*/ 	.word	0x0000f450


	//   ....[32]....
        /*04ac*/ 	.word	0x0000f480


	//   ....[33]....
        /*04b0*/ 	.word	0x0000f4b0


	//   ....[34]....
        /*04b4*/ 	.word	0x0000f4e0


	//   ....[35]....
        /*04b8*/ 	.word	0x0000f510


	//   ....[36]....
        /*04bc*/ 	.word	0x0000f540


	//   ....[37]....
        /*04c0*/ 	.word	0x0000f570


	//   ....[38]....
        /*04c4*/ 	.word	0x0000f5a0


	//   ....[39]....
        /*04c8*/ 	.word	0x0000f5e0


	//   ....[40]....
        /*04cc*/ 	.word	0x0000f610


	//   ....[41]....
        /*04d0*/ 	.word	0x0000f620


	//   ....[42]....
        /*04d4*/ 	.word	0x0000f630


	//   ....[43]....
        /*04d8*/ 	.word	0x0000f650


	//   ....[44]....
        /*04dc*/ 	.word	0x0000f660


	//   ....[45]....
        /*04e0*/ 	.word	0x0000f670


	//   ....[46]....
        /*04e4*/ 	.word	0x0000f6a0


	//   ....[47]....
        /*04e8*/ 	.word	0x0000f6d0


	//   ....[48]....
        /*04ec*/ 	.word	0x0000f6e0


	//   ....[49]....
        /*04f0*/ 	.word	0x0000f6f0


	//   ....[50]....
        /*04f4*/ 	.word	0x0000f700


	//   ....[51]....
        /*04f8*/ 	.word	0x0000f710


	//   ....[52]....
        /*04fc*/ 	.word	0x0000f730


	//   ....[53]....
        /*0500*/ 	.word	0x0000f740


	//   ....[54]....
        /*0504*/ 	.word	0x0000f750


	//   ....[55]....
        /*0508*/ 	.word	0x0000f760


	//   ....[56]....
        /*050c*/ 	.word	0x0000f770


	//   ....[57]....
        /*0510*/ 	.word	0x0000f780


	//   ....[58]....
        /*0514*/ 	.word	0x0000f790


	//   ....[59]....
        /*0518*/ 	.word	0x0000f7a0


	//   ....[60]....
        /*051c*/ 	.word	0x0000f7b0


	//   ....[61]....
        /*0520*/ 	.word	0x0000f7c0


	//   ....[62]....
        /*0524*/ 	.word	0x0000f7d0


	//   ....[63]....
        /*0528*/ 	.word	0x0000f7e0


	//   ....[64]....
        /*052c*/ 	.word	0x0000f7f0


	//   ....[65]....
        /*0530*/ 	.word	0x0000f800


	//   ....[66]....
        /*0534*/ 	.word	0x0000f810


	//   ....[67]....
        /*0538*/ 	.word	0x0000f820


	//   ....[68]....
        /*053c*/ 	.word	0x0000f830


	//   ....[69]....
        /*0540*/ 	.word	0x0000f840


	//   ....[70]....
        /*0544*/ 	.word	0x0000f850


	//   ....[71]....
        /*0548*/ 	.word	0x0000f860


	//   ....[72]....
        /*054c*/ 	.word	0x0000f870


	//   ....[73]....
        /*0550*/ 	.word	0x0000f880


	//   ....[74]....
        /*0554*/ 	.word	0x0000f890


	//   ....[75]....
        /*0558*/ 	.word	0x0000fba0


	//   ....[76]....
        /*055c*/ 	.word	0x0000fbd0


	//   ....[77]....
        /*0560*/ 	.word	0x0000fc00


	//   ....[78]....
        /*0564*/ 	.word	0x0000fc30


	//   ....[79]....
        /*0568*/ 	.word	0x00010140


	//   ....[80]....
        /*056c*/ 	.word	0x00010180


	//   ....[81]....
        /*0570*/ 	.word	0x00010280


	//   ....[82]....
        /*0574*/ 	.word	0x000102a0


	//   ....[83]....
        /*0578*/ 	.word	0x000103a0


	//   ....[84]....
        /*057c*/ 	.word	0x000103c0


	//   ....[85]....
        /*0580*/ 	.word	0x000104d0


	//   ....[86]....
        /*0584*/ 	.word	0x000104f0


	//   ....[87]....
        /*0588*/ 	.word	0x00010bd0


	//   ....[88]....
        /*058c*/ 	.word	0x00010bf0


	//   ....[89]....
        /*0590*/ 	.word	0x00010cf0


	//   ....[90]....
        /*0594*/ 	.word	0x00010d10


	//   ....[91]....
        /*0598*/ 	.word	0x00010e10


	//   ....[92]....
        /*059c*/ 	.word	0x00010e30


	//   ....[93]....
        /*05a0*/ 	.word	0x00010f40


	//   ....[94]....
        /*05a4*/ 	.word	0x00010f60


	//   ....[95]....
        /*05a8*/ 	.word	0x00011130


	//   ....[96]....
        /*05ac*/ 	.word	0x00012aa0


	//   ....[97]....
        /*05b0*/ 	.word	0x00012ad0


	//   ....[98]....
        /*05b4*/ 	.word	0x00012b00


	//   ....[99]....
        /*05b8*/ 	.word	0x00012bb0


	//   ....[100]....
        /*05bc*/ 	.word	0x00012bc0


	//   ....[101]....
        /*05c0*/ 	.word	0x00012c50


	//   ....[102]....
        /*05c4*/ 	.word	0x00012c60


	//   ....[103]....
        /*05c8*/ 	.word	0x00012c70


	//   ....[104]....
        /*05cc*/ 	.word	0x00012d00


	//   ....[105]....
        /*05d0*/ 	.word	0x00012db0


	//   ....[106]....
        /*05d4*/ 	.word	0x000131c0


	//   ....[107]....
        /*05d8*/ 	.word	0x000131f0


	//   ....[108]....
        /*05dc*/ 	.word	0x00013200


	//   ....[109]....
        /*05e0*/ 	.word	0x00013210


	//   ....[110]....
        /*05e4*/ 	.word	0x00013260


	//   ....[111]....
        /*05e8*/ 	.word	0x000132e0


	//   ....[112]....
        /*05ec*/ 	.word	0x00013300


	//   ....[113]....
        /*05f0*/ 	.word	0x00013370


	//   ....[114]....
        /*05f4*/ 	.word	0x00013390


	//   ....[115]....
        /*05f8*/ 	.word	0x00013410


	//   ....[116]....
        /*05fc*/ 	.word	0x00013b10


	//   ....[117]....
        /*0600*/ 	.word	0x00013b30


	//   ....[118]....
        /*0604*/ 	.word	0x00013b50


	//   ....[119]....
        /*0608*/ 	.word	0x00013bb0


	//   ....[120]....
        /*060c*/ 	.word	0x00013c30


	//   ....[121]....
        /*0610*/ 	.word	0x00013c60


	//   ....[122]....
        /*0614*/ 	.word	0x00013ce0


	//   ....[123]....
        /*0618*/ 	.word	0x00013d00


	//   ....[124]....
        /*061c*/ 	.word	0x00014680


	//   ....[125]....
        /*0620*/ 	.word	0x00014690


	//   ....[126]....
        /*0624*/ 	.word	0x000146a0


	//   ....[127]....
        /*0628*/ 	.word	0x000146e0


	//   ....[128]....
        /*062c*/ 	.word	0x00014720


	//   ....[129]....
        /*0630*/ 	.word	0x00014730


	//   ....[130]....
        /*0634*/ 	.word	0x00014790


	//   ....[131]....
        /*0638*/ 	.word	0x000147c0


	//   ....[132]....
        /*063c*/ 	.word	0x00014800


	//   ....[133]....
        /*0640*/ 	.word	0x00014860


	//   ....[134]....
        /*0644*/ 	.word	0x00014c40


	//   ....[135]....
        /*0648*/ 	.word	0x00014c50


	//   ....[136]....
        /*064c*/ 	.word	0x00014c60


	//   ....[137]....
        /*0650*/ 	.word	0x00014c70


	//   ....[138]....
        /*0654*/ 	.word	0x00014c90


	//   ....[139]....
        /*0658*/ 	.word	0x00014cf0


	//   ....[140]....
        /*065c*/ 	.word	0x00014d10


	//   ....[141]....
        /*0660*/ 	.word	0x00014d20


	//   ....[142]....
        /*0664*/ 	.word	0x00014d30


	//   ....[143]....
        /*0668*/ 	.word	0x00014d90


	//   ....[144]....
        /*066c*/ 	.word	0x000162e0


	//   ....[145]....
        /*0670*/ 	.word	0x00016480


	//   ....[146]....
        /*0674*/ 	.word	0x00016a90


	//   ....[147]....
        /*0678*/ 	.word	0x00016b70


	//   ....[148]....
        /*067c*/ 	.word	0x00016c40


	//   ....[149]....
        /*0680*/ 	.word	0x00016ca0


	//   ....[150]....
        /*0684*/ 	.word	0x00016db0


	//   ....[151]....
        /*0688*/ 	.word	0x00016e10


	//   ....[152]....
        /*068c*/ 	.word	0x00016f10


	//   ....[153]....
        /*0690*/ 	.word	0x00016f70


	//   ....[154]....
        /*0694*/ 	.word	0x00017040


	//   ....[155]....
        /*0698*/ 	.word	0x00017100


	//   ....[156]....
        /*069c*/ 	.word	0x000171f0


	//   ....[157]....
        /*06a0*/ 	.word	0x00017360


	//   ....[158]....
        /*06a4*/ 	.word	0x00017400


	//   ....[159]....
        /*06a8*/ 	.word	0x000174f0


	//   ....[160]....
        /*06ac*/ 	.word	0x00017590


	//   ....[161]....
        /*06b0*/ 	.word	0x00017670


	//   ....[162]....
        /*06b4*/ 	.word	0x00017720


	//   ....[163]....
        /*06b8*/ 	.word	0x00017790


	//   ....[164]....
        /*06bc*/ 	.word	0x00017860


	//   ....[165]....
        /*06c0*/ 	.word	0x000178d0


	//   ....[166]....
        /*06c4*/ 	.word	0x000179a0


	//   ....[167]....
        /*06c8*/ 	.word	0x00017a30


	//   ....[168]....
        /*06cc*/ 	.word	0x00017ab0


	//   ....[169]....
        /*06d0*/ 	.word	0x00017b30


	//   ....[170]....
        /*06d4*/ 	.word	0x00017bf0


	//   ....[171]....
        /*06d8*/ 	.word	0x00017c60


	//   ....[172]....
        /*06dc*/ 	.word	0x00017d50


	//   ....[173]....
        /*06e0*/ 	.word	0x00017dc0


	//   ....[174]....
        /*06e4*/ 	.word	0x00017e90


	//   ....[175]....
        /*06e8*/ 	.word	0x00017fc0


	//   ....[176]....
        /*06ec*/ 	.word	0x00018050


	//   ....[177]....
        /*06f0*/ 	.word	0x000180b0


	//   ....[178]....
        /*06f4*/ 	.word	0x00018190


	//   ....[179]....
        /*06f8*/ 	.word	0x000181f0


	//   ....[180]....
        /*06fc*/ 	.word	0x000182c0


	//   ....[181]....
        /*0700*/ 	.word	0x00018320


	//   ....[182]....
        /*0704*/ 	.word	0x000183f0


	//   ....[183]....
        /*0708*/ 	.word	0x00018450


	//   ....[184]....
        /*070c*/ 	.word	0x00018520


	//   ....[185]....
        /*0710*/ 	.word	0x00018610


	//   ....[186]....
        /*0714*/ 	.word	0x000186a0


	//   ....[187]....
        /*0718*/ 	.word	0x00018700


	//   ....[188]....
        /*071c*/ 	.word	0x000187c0


	//   ....[189]....
        /*0720*/ 	.word	0x00018820


	//   ....[190]....
        /*0724*/ 	.word	0x000188e0


	//   ....[191]....
        /*0728*/ 	.word	0x00018940


	//   ....[192]....
        /*072c*/ 	.word	0x00018a00


	//   ....[193]....
        /*0730*/ 	.word	0x00018a60


	//   ....[194]....
        /*0734*/ 	.word	0x00018b30


	//   ....[195]....
        /*0738*/ 	.word	0x00018d80


	//----- nvinfo : EIATTR_REG_RECONFIG
	.align		4
.L_268:
        /*073c*/ 	.byte	0x01, 0x54
	.zero		2


	//----- nvinfo : EIATTR_SYSCALL_OFFSETS
	.align		4
        /*0740*/ 	.byte	0x04, 0x46
        /*0742*/ 	.short	(.L_270 - .L_269)


	//   ....[0]....
.L_269:
        /*0744*/ 	.word	0x000016e0


	//   ....[1]....
        /*0748*/ 	.word	0x00011dd0


	//   ....[2]....
        /*074c*/ 	.word	0x00011f40


	//   ....[3]....
        /*0750*/ 	.word	0x00012090


	//   ....[4]....
        /*0754*/ 	.word	0x000121d0


	//   ....[5]....
        /*0758*/ 	.word	0x00013770


	//----- nvinfo : EIATTR_MBARRIER_INSTR_OFFSETS
	.align		4
.L_270:
        /*075c*/ 	.byte	0x04, 0x39
        /*075e*/ 	.short	(.L_272 - .L_271)


	//   ....[0]....
.L_271:
        /*0760*/ 	.word	0x00000180
        /*0764*/ 	.word	0x000000ff
        /*0768*/ 	.word	0x00033400
        /*076c*/ 	.short	0x0100
        /*076e*/ 	.byte	0x08
	.zero		1


	//   ....[1]....
        /*0770*/ 	.word	0x00000190
        /*0774*/ 	.word	0x000000ff
        /*0778*/ 	.word	0x00033420
        /*077c*/ 	.short	0x0100
        /*077e*/ 	.byte	0x08
	.zero		1


	//   ....[2]....
        /*0780*/ 	.word	0x00000280
        /*0784*/ 	.word	0x000000ff
        /*0788*/ 	.word	0x00033430
        /*078c*/ 	.short	0x0100
        /*078e*/ 	.byte	0x08
	.zero		1


	//   ....[3]....
        /*0790*/ 	.word	0x00000290
        /*0794*/ 	.word	0x000000ff
        /*0798*/ 	.word	0x00033440
        /*079c*/ 	.short	0x0100
        /*079e*/ 	.byte	0x08
	.zero		1


	//   ....[4]....
        /*07a0*/ 	.word	0x000002a0
        /*07a4*/ 	.word	0x000000ff
        /*07a8*/ 	.word	0x00033438
        /*07ac*/ 	.short	0x0100
        /*07ae*/ 	.byte	0x08
	.zero		1


	//   ....[5]....
        /*07b0*/ 	.word	0x000002b0
        /*07b4*/ 	.word	0x000000ff
        /*07b8*/ 	.word	0x00033448
        /*07bc*/ 	.short	0x0100
        /*07be*/ 	.byte	0x08
	.zero		1


	//   ....[6]....
        /*07c0*/ 	.word	0x000003e0
        /*07c4*/ 	.word	0x000000ff
        /*07c8*/ 	.word	0x00033450
        /*07cc*/ 	.short	0x0100
        /*07ce*/ 	.byte	0x08
	.zero		1


	//   ....[7]....
        /*07d0*/ 	.word	0x000003f0
        /*07d4*/ 	.word	0x000000ff
        /*07d8*/ 	.word	0x00033460
        /*07dc*/ 	.short	0x0100
        /*07de*/ 	.byte	0x08
	.zero		1


	//   ....[8]....
        /*07e0*/ 	.word	0x00000400
        /*07e4*/ 	.word	0x000000ff
        /*07e8*/ 	.word	0x00033458
        /*07ec*/ 	.short	0x0100
        /*07ee*/ 	.byte	0x08
	.zero		1


	//   ....[9]....
        /*07f0*/ 	.word	0x00000410
        /*07f4*/ 	.word	0x000000ff
        /*07f8*/ 	.word	0x00033468
        /*07fc*/ 	.short	0x0100
        /*07fe*/ 	.byte	0x08
	.zero		1


	//   ....[10]....
        /*0800*/ 	.word	0x00000500
        /*0804*/ 	.word	0x000000ff
        /*0808*/ 	.word	0x00033470
        /*080c*/ 	.short	0x0100
        /*080e*/ 	.byte	0x06
	.zero		1


	//   ....[11]....
        /*0810*/ 	.word	0x00000510
        /*0814*/ 	.word	0x000000ff
        /*0818*/ 	.word	0x00033480
        /*081c*/ 	.short	0x0100
        /*081e*/ 	.byte	0x06
	.zero		1


	//   ....[12]....
        /*0820*/ 	.word	0x00000520
        /*0824*/ 	.word	0x000000ff
        /*0828*/ 	.word	0x00033478
        /*082c*/ 	.short	0x0100
        /*082e*/ 	.byte	0x06
	.zero		1


	//   ....[13]....
        /*0830*/ 	.word	0x00000530
        /*0834*/ 	.word	0x000000ff
        /*0838*/ 	.word	0x00033488
        /*083c*/ 	.short	0x0100
        /*083e*/ 	.byte	0x06
	.zero		1


	//   ....[14]....
        /*0840*/ 	.word	0x00000660
        /*0844*/ 	.word	0x000000ff
        /*0848*/ 	.word	0x00033490
        /*084c*/ 	.short	0x0100
        /*084e*/ 	.byte	0x08
	.zero		1


	//   ....[15]....
        /*0850*/ 	.word	0x00000670
        /*0854*/ 	.word	0x000000ff
        /*0858*/ 	.word	0x000334a0
        /*085c*/ 	.short	0x0100
        /*085e*/ 	.byte	0x08
	.zero		1


	//   ....[16]....
        /*0860*/ 	.word	0x00000680
        /*0864*/ 	.word	0x000000ff
        /*0868*/ 	.word	0x00033498
        /*086c*/ 	.short	0x0100
        /*086e*/ 	.byte	0x08
	.zero		1


	//   ....[17]....
        /*0870*/ 	.word	0x00000690
        /*0874*/ 	.word	0x000000ff
        /*0878*/ 	.word	0x000334a8
        /*087c*/ 	.short	0x0100
        /*087e*/ 	.byte	0x08
	.zero		1


	//   ....[18]....
        /*0880*/ 	.word	0x000007e0
        /*0884*/ 	.word	0x000000ff
        /*0888*/ 	.word	0x000334b0
        /*088c*/ 	.short	0x0100
        /*088e*/ 	.byte	0x08
	.zero		1


	//   ....[19]....
        /*0890*/ 	.word	0x000007f0
        /*0894*/ 	.word	0x000000ff
        /*0898*/ 	.word	0x000334c0
        /*089c*/ 	.short	0x0100
        /*089e*/ 	.byte	0x08
	.zero		1


	//   ....[20]....
        /*08a0*/ 	.word	0x00000800
        /*08a4*/ 	.word	0x000000ff
        /*08a8*/ 	.word	0x000334b8
        /*08ac*/ 	.short	0x0100
        /*08ae*/ 	.byte	0x08
	.zero		1


	//   ....[21]....
        /*08b0*/ 	.word	0x00000810
        /*08b4*/ 	.word	0x000000ff
        /*08b8*/ 	.word	0x000334c8
        /*08bc*/ 	.short	0x0100
        /*08be*/ 	.byte	0x08
	.zero		1


	//   ....[22]....
        /*08c0*/ 	.word	0x00001a30
        /*08c4*/ 	.word	0x000000ff
        /*08c8*/ 	.word	0x00033400
        /*08cc*/ 	.short	0x010a
        /*08ce*/ 	.byte	0x29
	.zero		1


	//   ....[23]....
        /*08d0*/ 	.word	0x00001ad0
        /*08d4*/ 	.word	0x00000002
        /*08d8*/ 	.word	0x00033430
        /*08dc*/ 	.short	0x010a
        /*08de*/ 	.byte	0x3f
	.zero		1


	//   ....[24]....
        /*08e0*/ 	.word	0x00001b10
        /*08e4*/ 	.word	0x00000002
        /*08e8*/ 	.word	0x00033430
        /*08ec*/ 	.short	0x010a
        /*08ee*/ 	.byte	0x3f
	.zero		1


	//   ....[25]....
        /*08f0*/ 	.word	0x00003350
        /*08f4*/ 	.word	0x000000ff
        /*08f8*/ 	.word	0x00000000
        /*08fc*/ 	.short	0x0101
        /*08fe*/ 	.byte	0x07
	.zero		1


	//   ....[26]....
        /*0900*/ 	.word	0x00005a60
        /*0904*/ 	.word	0x000000ff
        /*0908*/ 	.word	0x00033430
        /*090c*/ 	.short	0x010a
        /*090e*/ 	.byte	0x06
	.zero		1


	//   ....[27]....
        /*0910*/ 	.word	0x00005aa0
        /*0914*/ 	.word	0x000000ff
        /*0918*/ 	.word	0x00033430
        /*091c*/ 	.short	0x010a
        /*091e*/ 	.byte	0x06
	.zero		1


	//   ....[28]....
        /*0920*/ 	.word	0x000066e0
        /*0924*/ 	.word	0x000000ff
        /*0928*/ 	.word	0x00033450
        /*092c*/ 	.short	0x010a
        /*092e*/ 	.byte	0x06
	.zero		1


	//   ....[29]....
        /*0930*/ 	.word	0x00006720
        /*0934*/ 	.word	0x000000ff
        /*0938*/ 	.word	0x00033450
        /*093c*/ 	.short	0x010a
        /*093e*/ 	.byte	0x06
	.zero		1


	//   ....[30]....
        /*0940*/ 	.word	0x000072e0
        /*0944*/ 	.word	0x000000ff
        /*0948*/ 	.word	0x00000000
        /*094c*/ 	.short	0x0101
        /*094e*/ 	.byte	0x07
	.zero		1


	//   ....[31]....
        /*0950*/ 	.word	0x000095d0
        /*0954*/ 	.word	0x000000ff
        /*0958*/ 	.word	0x00000000
        /*095c*/ 	.short	0x0101
        /*095e*/ 	.byte	0x07
	.zero		1


	//   ....[32]....
        /*0960*/ 	.word	0x00009f10
        /*0964*/ 	.word	0x000000ff
        /*0968*/ 	.word	0x00033430
        /*096c*/ 	.short	0x010a
        /*096e*/ 	.byte	0x06
	.zero		1


	//   ....[33]....
        /*0970*/ 	.word	0x00009f50
        /*0974*/ 	.word	0x000000ff
        /*0978*/ 	.word	0x00033430
        /*097c*/ 	.short	0x010a
        /*097e*/ 	.byte	0x06
	.zero		1


	//   ....[34]....
        /*0980*/ 	.word	0x0000ab90
        /*0984*/ 	.word	0x000000ff
        /*0988*/ 	.word	0x00033450
        /*098c*/ 	.short	0x010a
        /*098e*/ 	.byte	0x06
	.zero		1


	//   ....[35]....
        /*0990*/ 	.word	0x0000abd0
        /*0994*/ 	.word	0x000000ff
        /*0998*/ 	.word	0x00033450
        /*099c*/ 	.short	0x010a
        /*099e*/ 	.byte	0x06
	.zero		1


	//   ....[36]....
        /*09a0*/ 	.word	0x0000b540
        /*09a4*/ 	.word	0x000000ff
        /*09a8*/ 	.word	0x00000000
        /*09ac*/ 	.short	0x0101
        /*09ae*/ 	.byte	0x07
	.zero		1


	//   ....[37]....
        /*09b0*/ 	.word	0x0000cee0
        /*09b4*/ 	.word	0x000000ff
        /*09b8*/ 	.word	0x00000000
        /*09bc*/ 	.short	0x0101
        /*09be*/ 	.byte	0x07
	.zero		1


	//   ....[38]....
        /*09c0*/ 	.word	0x0000d760
        /*09c4*/ 	.word	0x000000ff
        /*09c8*/ 	.word	0x00033450
        /*09cc*/ 	.short	0x010a
        /*09ce*/ 	.byte	0x0b
	.zero		1


	//   ....[39]....
        /*09d0*/ 	.word	0x0000d7a0
        /*09d4*/ 	.word	0x000000ff
        /*09d8*/ 	.word	0x00033450
        /*09dc*/ 	.short	0x010a
        /*09de*/ 	.byte	0x0b
	.zero		1


	//   ....[40]....
        /*09e0*/ 	.word	0x0000dee0
        /*09e4*/ 	.word	0x000000ff
        /*09e8*/ 	.word	0x00000000
        /*09ec*/ 	.short	0x0101
        /*09ee*/ 	.byte	0x04
	.zero		1


	//   ....[41]....
        /*09f0*/ 	.word	0x00010170
        /*09f4*/ 	.word	0x00000003
        /*09f8*/ 	.word	0x00000000
        /*09fc*/ 	.short	0x0101
        /*09fe*/ 	.byte	0x3f
	.zero		1


	//   ....[42]....
        /*0a00*/ 	.word	0x000127c0
        /*0a04*/ 	.word	0x00000004
        /*0a08*/ 	.word	0x00033480
        /*0a0c*/ 	.short	0x010a
        /*0a0e*/ 	.byte	0x3f
	.zero		1


	//   ....[43]....
        /*0a10*/ 	.word	0x00012eb0
        /*0a14*/ 	.word	0x00000004
        /*0a18*/ 	.word	0x00033470
        /*0a1c*/ 	.short	0x0107
        /*0a1e*/ 	.byte	0x3f
	.zero		1


	//   ....[44]....
        /*0a20*/ 	.word	0x00012f70
        /*0a24*/ 	.word	0x00000004
        /*0a28*/ 	.word	0x00033470
        /*0a2c*/ 	.short	0x0101
        /*0a2e*/ 	.byte	0x3f
	.zero		1


	//   ....[45]....
        /*0a30*/ 	.word	0x00012fa0
        /*0a34*/ 	.word	0x00000004
        /*0a38*/ 	.word	0x00033440
        /*0a3c*/ 	.short	0x010a
        /*0a3e*/ 	.byte	0x3f
	.zero		1


	//   ....[46]....
        /*0a40*/ 	.word	0x00013540
        /*0a44*/ 	.word	0x00000004
        /*0a48*/ 	.word	0x00033430
        /*0a4c*/ 	.short	0x0107
        /*0a4e*/ 	.byte	0x3f
	.zero		1


	//   ....[47]....
        /*0a50*/ 	.word	0x00013620
        /*0a54*/ 	.word	0x00000004
        /*0a58*/ 	.word	0x00033430
        /*0a5c*/ 	.short	0x0101
        /*0a5e*/ 	.byte	0x3f
	.zero		1


	//   ....[48]....
        /*0a60*/ 	.word	0x00013df0
        /*0a64*/ 	.word	0x00000011
        /*0a68*/ 	.word	0x00033400
        /*0a6c*/ 	.short	0x0107
        /*0a6e*/ 	.byte	0x3f
	.zero		1


	//   ....[49]....
        /*0a70*/ 	.word	0x00013ee0
        /*0a74*/ 	.word	0x00000011
        /*0a78*/ 	.word	0x00033400
        /*0a7c*/ 	.short	0x0101
        /*0a7e*/ 	.byte	0x3f
	.zero		1


	//   ....[50]....
        /*0a80*/ 	.word	0x00013f00
        /*0a84*/ 	.word	0x00000011
        /*0a88*/ 	.word	0x00033420
        /*0a8c*/ 	.short	0x010a
        /*0a8e*/ 	.byte	0x3f
	.zero		1


	//   ....[51]....
        /*0a90*/ 	.word	0x00014400
        /*0a94*/ 	.word	0x00000004
        /*0a98*/ 	.word	0x00033480
        /*0a9c*/ 	.short	0x010a
        /*0a9e*/ 	.byte	0x3f
	.zero		1


	//   ....[52]....
        /*0aa0*/ 	.word	0x00014900
        /*0aa4*/ 	.word	0x00000004
        /*0aa8*/ 	.word	0x00033470
        /*0aac*/ 	.short	0x0107
        /*0aae*/ 	.byte	0x3f
	.zero		1


	//   ....[53]....
        /*0ab0*/ 	.word	0x000149c0
        /*0ab4*/ 	.word	0x00000004
        /*0ab8*/ 	.word	0x00033470
        /*0abc*/ 	.short	0x0101
        /*0abe*/ 	.byte	0x3f
	.zero		1


	//   ....[54]....
        /*0ac0*/ 	.word	0x000149f0
        /*0ac4*/ 	.word	0x00000004
        /*0ac8*/ 	.word	0x00033440
        /*0acc*/ 	.short	0x010a
        /*0ace*/ 	.byte	0x3f
	.zero		1


	//   ....[55]....
        /*0ad0*/ 	.word	0x00014eb0
        /*0ad4*/ 	.word	0x00000004
        /*0ad8*/ 	.word	0x00033430
        /*0adc*/ 	.short	0x0107
        /*0ade*/ 	.byte	0x3f
	.zero		1


	//   ....[56]....
        /*0ae0*/ 	.word	0x00014f80
        /*0ae4*/ 	.word	0x00000004
        /*0ae8*/ 	.word	0x00033430
        /*0aec*/ 	.short	0x0101
        /*0aee*/ 	.byte	0x3f
	.zero		1


	//   ....[57]....
        /*0af0*/ 	.word	0x00015000
        /*0af4*/ 	.word	0x00000000
        /*0af8*/ 	.word	0x00033470
        /*0afc*/ 	.short	0x010a
        /*0afe*/ 	.byte	0x3f
	.zero		1


	//   ....[58]....
        /*0b00*/ 	.word	0x00015090
        /*0b04*/ 	.word	0x00000000
        /*0b08*/ 	.word	0x00033460
        /*0b0c*/ 	.short	0x010a
        /*0b0e*/ 	.byte	0x3f
	.zero		1


	//   ....[59]....
        /*0b10*/ 	.word	0x00015760
        /*0b14*/ 	.word	0x00000000
        /*0b18*/ 	.word	0x00033450
        /*0b1c*/ 	.short	0x0101
        /*0b1e*/ 	.byte	0x3f
	.zero		1


	//   ....[60]....
        /*0b20*/ 	.word	0x000157e0
        /*0b24*/ 	.word	0x00000000
        /*0b28*/ 	.word	0x00000000
        /*0b2c*/ 	.short	0x0101
        /*0b2e*/ 	.byte	0x3f
	.zero		1


	//   ....[61]....
        /*0b30*/ 	.word	0x000159b0
        /*0b34*/ 	.word	0x00000002
        /*0b38*/ 	.word	0x00033470
        /*0b3c*/ 	.short	0x010a
        /*0b3e*/ 	.byte	0x3f
	.zero		1


	//   ....[62]....
        /*0b40*/ 	.word	0x00015a50
        /*0b44*/ 	.word	0x00000002
        /*0b48*/ 	.word	0x00033460
        /*0b4c*/ 	.short	0x010a
        /*0b4e*/ 	.byte	0x3f
	.zero		1


	//   ....[63]....
        /*0b50*/ 	.word	0x00016110
        /*0b54*/ 	.word	0x00000002
        /*0b58*/ 	.word	0x00033450
        /*0b5c*/ 	.short	0x0101
        /*0b5e*/ 	.byte	0x3f
	.zero		1


	//   ....[64]....
        /*0b60*/ 	.word	0x00016190
        /*0b64*/ 	.word	0x00000002
        /*0b68*/ 	.word	0x00000000
        /*0b6c*/ 	.short	0x0101
        /*0b6e*/ 	.byte	0x3f
	.zero		1


	//   ....[65]....
        /*0b70*/ 	.word	0x00016400
        /*0b74*/ 	.word	0x00000005
        /*0b78*/ 	.word	0x00033420
        /*0b7c*/ 	.short	0x010a
        /*0b7e*/ 	.byte	0x3f
	.zero		1


	//   ....[66]....
        /*0b80*/ 	.word	0x00016580
        /*0b84*/ 	.word	0x00000003
        /*0b88*/ 	.word	0x00033440
        /*0b8c*/ 	.short	0x010a
        /*0b8e*/ 	.byte	0x3f
	.zero		1


	//   ....[67]....
        /*0b90*/ 	.word	0x00016620
        /*0b94*/ 	.word	0x00000005
        /*0b98*/ 	.word	0x00033440
        /*0b9c*/ 	.short	0x010a
        /*0b9e*/ 	.byte	0x3f
	.zero		1


	//   ....[68]....
        /*0ba0*/ 	.word	0x00016660
        /*0ba4*/ 	.word	0x00000003
        /*0ba8*/ 	.word	0x00033460
        /*0bac*/ 	.short	0x010a
        /*0bae*/ 	.byte	0x3f
	.zero		1


	//   ....[69]....
        /*0bb0*/ 	.word	0x000166a0
        /*0bb4*/ 	.word	0x00000005
        /*0bb8*/ 	.word	0x00033460
        /*0bbc*/ 	.short	0x010a
        /*0bbe*/ 	.byte	0x3f
	.zero		1


	//   ....[70]....
        /*0bc0*/ 	.word	0x000166e0
        /*0bc4*/ 	.word	0x00000003
        /*0bc8*/ 	.word	0x00033480
        /*0bcc*/ 	.short	0x010a
        /*0bce*/ 	.byte	0x3f
	.zero		1


	//   ....[71]....
        /*0bd0*/ 	.word	0x00016720
        /*0bd4*/ 	.word	0x00000005
        /*0bd8*/ 	.word	0x00033480
        /*0bdc*/ 	.short	0x010a
        /*0bde*/ 	.byte	0x3f
	.zero		1


	//   ....[72]....
        /*0be0*/ 	.word	0x00016790
        /*0be4*/ 	.word	0x00000003
        /*0be8*/ 	.word	0x00033400
        /*0bec*/ 	.short	0x010a
        /*0bee*/ 	.byte	0x3f
	.zero		1


	//   ....[73]....
        /*0bf0*/ 	.word	0x000167e0
        /*0bf4*/ 	.word	0x00000002
        /*0bf8*/ 	.word	0x00033430
        /*0bfc*/ 	.short	0x010a
        /*0bfe*/ 	.byte	0x3f
	.zero		1


	//   ....[74]....
        /*0c00*/ 	.word	0x00016840
        /*0c04*/ 	.word	0x00000007
        /*0c08*/ 	.word	0x00033430
        /*0c0c*/ 	.short	0x010a
        /*0c0e*/ 	.byte	0x3f
	.zero		1


	//   ....[75]....
        /*0c10*/ 	.word	0x000168a0
        /*0c14*/ 	.word	0x00000007
        /*0c18*/ 	.word	0x00033450
        /*0c1c*/ 	.short	0x010a
        /*0c1e*/ 	.byte	0x3f
	.zero		1


	//   ....[76]....
        /*0c20*/ 	.word	0x00016900
        /*0c24*/ 	.word	0x00000007
        /*0c28*/ 	.word	0x00033430
        /*0c2c*/ 	.short	0x010a
        /*0c2e*/ 	.byte	0x3f
	.zero		1


	//   ....[77]....
        /*0c30*/ 	.word	0x00016960
        /*0c34*/ 	.word	0x00000007
        /*0c38*/ 	.word	0x00033450
        /*0c3c*/ 	.short	0x010a
        /*0c3e*/ 	.byte	0x3f
	.zero		1


	//   ....[78]....
        /*0c40*/ 	.word	0x000169c0
        /*0c44*/ 	.word	0x00000005
        /*0c48*/ 	.word	0x00033450
        /*0c4c*/ 	.short	0x010a
        /*0c4e*/ 	.byte	0x3f
	.zero		1


	//   ....[79]....
        /*0c50*/ 	.word	0x00016ac0
        /*0c54*/ 	.word	0x00000004
        /*0c58*/ 	.word	0x00033480
        /*0c5c*/ 	.short	0x010a
        /*0c5e*/ 	.byte	0x3f
	.zero		1


	//   ....[80]....
        /*0c60*/ 	.word	0x000172b0
        /*0c64*/ 	.word	0x00000004
        /*0c68*/ 	.word	0x00033440
        /*0c6c*/ 	.short	0x010a
        /*0c6e*/ 	.byte	0x3f
	.zero		1


	//   ....[81]....
        /*0c70*/ 	.word	0x00017ec0
        /*0c74*/ 	.word	0x00000011
        /*0c78*/ 	.word	0x00033420
        /*0c7c*/ 	.short	0x010a
        /*0c7e*/ 	.byte	0x3f
	.zero		1


	//   ....[82]....
        /*0c80*/ 	.word	0x00017f10
        /*0c84*/ 	.word	0x00000004
        /*0c88*/ 	.word	0x00033480
        /*0c8c*/ 	.short	0x010a
        /*0c8e*/ 	.byte	0x3f
	.zero		1


	//   ....[83]....
        /*0c90*/ 	.word	0x00018560
        /*0c94*/ 	.word	0x00000004
        /*0c98*/ 	.word	0x00033440
        /*0c9c*/ 	.short	0x010a
        /*0c9e*/ 	.byte	0x3f
	.zero		1


	//   ....[84]....
        /*0ca0*/ 	.word	0x00018b60
        /*0ca4*/ 	.word	0x00000000
        /*0ca8*/ 	.word	0x00033470
        /*0cac*/ 	.short	0x010a
        /*0cae*/ 	.byte	0x3f
	.zero		1


	//   ....[85]....
        /*0cb0*/ 	.word	0x00018bb0
        /*0cb4*/ 	.word	0x00000000
        /*0cb8*/ 	.word	0x00033460
        /*0cbc*/ 	.short	0x010a
        /*0cbe*/ 	.byte	0x3f
	.zero		1


	//   ....[86]....
        /*0cc0*/ 	.word	0x00018c00
        /*0cc4*/ 	.word	0x00000002
        /*0cc8*/ 	.word	0x00033470
        /*0ccc*/ 	.short	0x010a
        /*0cce*/ 	.byte	0x3f
	.zero		1


	//   ....[87]....
        /*0cd0*/ 	.word	0x00018c50
        /*0cd4*/ 	.word	0x00000002
        /*0cd8*/ 	.word	0x00033460
        /*0cdc*/ 	.short	0x010a
        /*0cde*/ 	.byte	0x3f
	.zero		1


	//   ....[88]....
        /*0ce0*/ 	.word	0x00018ca0
        /*0ce4*/ 	.word	0x00000005
        /*0ce8*/ 	.word	0x00033420
        /*0cec*/ 	.short	0x010a
        /*0cee*/ 	.byte	0x3f
	.zero		1


	//   ....[89]....
        /*0cf0*/ 	.word	0x00018e40
        /*0cf4*/ 	.word	0x00000003
        /*0cf8*/ 	.word	0x00033440
        /*0cfc*/ 	.short	0x010a
        /*0cfe*/ 	.byte	0x3f
	.zero		1


	//   ....[90]....
        /*0d00*/ 	.word	0x00018e90
        /*0d04*/ 	.word	0x00000005
        /*0d08*/ 	.word	0x00033440
        /*0d0c*/ 	.short	0x010a
        /*0d0e*/ 	.byte	0x3f
	.zero		1


	//   ....[91]....
        /*0d10*/ 	.word	0x00018ee0
        /*0d14*/ 	.word	0x00000003
        /*0d18*/ 	.word	0x00033460
        /*0d1c*/ 	.short	0x010a
        /*0d1e*/ 	.byte	0x3f
	.zero		1


	//   ....[92]....
        /*0d20*/ 	.word	0x00018f30
        /*0d24*/ 	.word	0x00000005
        /*0d28*/ 	.word	0x00033460
        /*0d2c*/ 	.short	0x010a
        /*0d2e*/ 	.byte	0x3f
	.zero		1


	//   ....[93]....
        /*0d30*/ 	.word	0x00018f80
        /*0d34*/ 	.word	0x00000003
        /*0d38*/ 	.word	0x00033480
        /*0d3c*/ 	.short	0x010a
        /*0d3e*/ 	.byte	0x3f
	.zero		1


	//----- nvinfo : EIATTR_NUM_MBARRIERS
	.align		4
.L_272:
        /*0d40*/ 	.byte	0x03, 0x38
        /*0d42*/ 	.short	0x0016


	//----- nvinfo : EIATTR_EXIT_INSTR_OFFSETS
	.align		4
        /*0d44*/ 	.byte	0x04, 0x1c
        /*0d46*/ 	.short	(.L_274 - .L_273)


	//   ....[0]....
.L_273:
        /*0d48*/ 	.word	0x00000990


	//   ....[1]....
        /*0d4c*/ 	.word	0x000110a0


	//   ....[2]....
        /*0d50*/ 	.word	0x00016770


	//----- nvinfo : EIATTR_MAX_THREADS
	.align		4
.L_274:
        /*0d54*/ 	.byte	0x04, 0x05
        /*0d56*/ 	.short	(.L_276 - .L_275)
.L_275:
        /*0d58*/ 	.word	0x00000180
        /*0d5c*/ 	.word	0x00000001
        /*0d60*/ 	.word	0x00000001


	//----- nvinfo : EIATTR_CRS_STACK_SIZE
	.align		4
.L_276:
        /*0d64*/ 	.byte	0x04, 0x1e
        /*0d66*/ 	.short	(.L_278 - .L_277)
.L_277:
        /*0d68*/ 	.word	0x00000000


	//----- nvinfo : EIATTR_CBANK_PARAM_SIZE
	.align		4
.L_278:
        /*0d6c*/ 	.byte	0x03, 0x19
        /*0d6e*/ 	.short	0x0af0


	//----- nvinfo : EIATTR_PARAM_CBANK
	.align		4
        /*0d70*/ 	.byte	0x04, 0x0a
        /*0d72*/ 	.short	(.L_280 - .L_279)
	.align		4
.L_279:
        /*0d74*/ 	.word	index@(.nv.constant0._ZN7cutlass13device_kernelIN5flash11enable_sm90INS1_16FlashAttnFwdSm90INS1_25CollectiveMainloopFwdSm90ILi2EN4cute5tupleIJNS5_1CILi1EEES8_S8_EEENS6_IJNS7_ILi128EEENS7_ILi160EEENS7_ILi192EEEEEELi192ENS_12float_e4m3_tEfNS_4arch4Sm90ELb1ELb0ELb1ELb0ELb1ELb0ELb0ELb1ELb1ELb1ELb0ELb0EEENS1_21CollectiveEpilogueFwdINS6_IJSA_SC_SB_EEES9_NS_10bfloat16_tESG_Li256ELb0ELb1ELb0ELb1EEENS1_30DynamicPersistentTileSchedulerILi256ELi128ELb0ELb1ELb1EEEEEEEEEvNT_6ParamsE)
        /*0d78*/ 	.short	0x0210
        /*0d7a*/ 	.short	0x0af0


	//----- nvinfo : EIATTR_SW_WAR
	.align		4
.L_280:
        /*0d7c*/ 	.byte	0x04, 0x36
        /*0d7e*/ 	.short	(.L_282 - .L_281)
.L_281:
        /*0d80*/ 	.word	0x00000008
.L_282:


//--------------------- .nv.info._ZN7cutlass13device_kernelIN5flash11enable_sm90INS1_16FlashAttnFwdSm90INS1_25CollectiveMainloopFwdSm90ILi2EN4cute5tupleIJNS5_1CILi1EEES8_S8_EEENS6_IJNS7_ILi128EEENS7_ILi160EEENS7_ILi192EEEEEELi192ENS_12float_e4m3_tEfNS_4arch4Sm90ELb1ELb0ELb1ELb1ELb1ELb0ELb0ELb1ELb1ELb1ELb0ELb0EEENS1_21CollectiveEpilogueFwdINS6_IJSA_SC_SB_EEES9_NS_10bfloat16_tESG_Li256ELb1ELb1ELb0ELb1EEENS1_36VarlenDynamicPersistentTileSchedulerILi128ELi160ELi256ELi128ELb0ELb1ELb1ELb1ELb1ELb1EEEEEEEEEvNT_6ParamsE --------------------------
	.section	.nv.info._ZN7cutlass13device_kernelIN5flash11enable_sm90INS1_16FlashAttnFwdSm90INS1_25CollectiveMainloopFwdSm90ILi2EN4cute5tupleIJNS5_1CILi1EEES8_S8_EEENS6_IJNS7_ILi128EEENS7_ILi160EEENS7_ILi192EEEEEELi192ENS_12float_e4m3_tEfNS_4arch4Sm90ELb1ELb0ELb1ELb1ELb1ELb0ELb0ELb1ELb1ELb1ELb0ELb0EEENS1_21CollectiveEpilogueFwdINS6_IJSA_SC_SB_EEES9_NS_10bfloat16_tESG_Li256ELb1ELb1ELb0ELb1EEENS1_36VarlenDynamicPersistentTileSchedulerILi128ELi160ELi256ELi128ELb0ELb1ELb1ELb1ELb1ELb1EEEEEEEEEvNT_6ParamsE,"",@"SHT_CUDA_INFO"
	.sectionflags	@""
	.align	4


	//----- nvinfo : EIATTR_CUDA_API_VERSION
	.align		4
        /*0000*/ 	.byte	0x04, 0x37
        /*0002*/ 	.short	(.L_284 - .L_283)
.L_283:
        /*0004*/ 	.word	0x00000082


	//----- nvinfo : EIATTR_KPARAM_INFO
	.align		4
.L_284:
        /*0008*/ 	.byte	0x04, 0x17
        /*000a*/ 	.short	(.L_286 - .L_285)
.L_285:
        /*000c*/ 	.word	0x00000000
        /*0010*/ 	.short	0x0000
        /*0012*/ 	.short	0x0070
        /*0014*/ 	.byte	0x00, 0xf0, 0x01, 0x2a


	//----- nvinfo : EIATTR_SPARSE_MMA_MASK
	.align		4
.L_286:
        /*0018*/ 	.byte	0x03, 0x50
        /*001a*/ 	.short	0x0000


	//----- nvinfo : EIATTR_MAXREG_COUNT
	.align		4
        /*001c*/ 	.byte	0x03, 0x1b
        /*001e*/ 	.short	0x00a8


	//----- nvinfo : EIATTR_NUM_BARRIERS
	.align		4
        /*0020*/ 	.byte	0x02, 0x4c
        /*0022*/ 	.byte	0x10
	.zero		1


	//----- nvinfo : EIATTR_EXTERNS
	.align		4
        /*0024*/ 	.byte	0x04, 0x0f
        /*0026*/ 	.short	(.L_288 - .L_287)


	//   ....[0]....
	.align		4
.L_287:
        /*0028*/ 	.word	index@(__assertfail)


	//----- nvinfo : EIATTR_ANNOTATIONS
	.align		4
.L_288:
        /*002c*/ 	.byte	0x04, 0x55
        /*002e*/ 	.short	(.L_290 - .L_289)


	//   ....[0]....
.L_289:
        /* <DEDUP_REMOVED lines=9> */


	//----- nvinfo : EIATTR_MERCURY_ISA_VERSION
	.align		4
.L_290:
        /*00b0*/ 	.byte	0x03, 0x5f
        /*00b2*/ 	.short	0x0101


	//----- nvinfo : EIATTR_UNUSED_LOAD_BYTE_OFFSET
	.align		4
        /*00b4*/ 	.byte	0x04, 0x44
        /*00b6*/ 	.short	(.L_292 - .L_291)


	//   ....[0]....
.L_291:
        /*00b8*/ 	.word	0x00000980
        /*00bc*/ 	.word	0x0000fff0


	//   ....[1]....
        /*00c0*/ 	.word	0x0000e510
        /*00c4*/ 	.word	0x0000fff0


	//----- nvinfo : EIATTR_INT_WARP_WIDE_INSTR_OFFSETS
	.align		4
.L_292:
        /*00c8*/ 	.byte	0x04, 0x31
        /*00ca*/ 	.short	(.L_294 - .L_293)


	//   ....[0]....
.L_293:
        /*00cc*/ 	.word	0x000000c0


	//   ....[1]....
        /*00d0*/ 	.word	0x000000d0


	//   ....[2]....
        /*00d4*/ 	.word	0x00000170


	//   ....[3]....
        /*00d8*/ 	.word	0x00012b60


	//   ....[4]....
        /*00dc*/ 	.word	0x00012bf0


	//   ....[5]....
        /*00e0*/ 	.word	0x00016ac0


	//   ....[6]....
        /*00e4*/ 	.word	0x00016b50


	//----- nvinfo : EIATTR_COOP_GROUP_MASK_REGIDS
	.align		4
.L_294:
        /*00e8*/ 	.byte	0x04, 0x29
        /*00ea*/ 	.short	(.L_296 - .L_295)


	//   ....[0]....
.L_295:
        /*00ec*/ 	.word	0xffffffff


	//   ....[1]....
        /*00f0*/ 	.word	0xffffffff


	//   ....[2]....
        /*00f4*/ 	.word	0xffffffff


	//   ....[3]....
        /*00f8*/ 	.word	0xffffffff


	//   ....[4]....
        /*00fc*/ 	.word	0xffffffff


	//   ....[5]....
        /*0100*/ 	.word	0xffffffff


	//   ....[6]....
        /*0104*/ 	.word	0xffffffff


	//   ....[7]....
        /*0108*/ 	.word	0xffffffff


	//   ....[8]....
        /*010c*/ 	.word	0xffffffff


	//   ....[9]....
        /*0110*/ 	.word	0xffffffff


	//   ....[10]....
        /*0114*/ 	.word	0xffffffff


	//   ....[11]....
        /*0118*/ 	.word	0xffffffff


	//   ....[12]....
        /*011c*/ 	.word	0xffffffff


	//   ....[13]....
        /*0120*/ 	.word	0xffffffff


	//   ....[14]....
        /*0124*/ 	.word	0xffffffff


	//   ....[15]....
        /*0128*/ 	.word	0xffffffff


	//   ....[16]....
        /*012c*/ 	.word	0xffffffff


	//   ....[17]....
        /*0130*/ 	.word	0xffffffff


	//   ....[18]....
        /*0134*/ 	.word	0xffffffff


	//   ....[19]....
        /*0138*/ 	.word	0xffffffff


	//   ....[20]....
        /*013c*/ 	.word	0xffffffff


	//   ....[21]....
        /*0140*/ 	.word	0xffffffff


	//   ....[22]....
        /*0144*/ 	.word	0xffffffff


	//   ....[23]....
        /*0148*/ 	.word	0xffffffff


	//   ....[24]....
        /*014c*/ 	.word	0xffffffff


	//   ....[25]....
        /*0150*/ 	.word	0xffffffff


	//   ....[26]....
        /*0154*/ 	.word	0xffffffff


	//   ....[27]....
        /*0158*/ 	.word	0xffffffff


	//   ....[28]....
        /*015c*/ 	.word	0xffffffff


	//   ....[29]....
        /*0160*/ 	.word	0xffffffff


	//   ....[30]....
        /*0164*/ 	.word	0xffffffff


	//   ....[31]....
        /*0168*/ 	.word	0xffffffff


	//   ....[32]....
        /*016c*/ 	.word	0xffffffff


	//   ....[33]....
        /*0170*/ 	.word	0xffffffff


	//   ....[34]....
        /*0174*/ 	.word	0xffffffff


	//   ....[35]....
        /*0178*/ 	.word	0xffffffff


	//   ....[36]....
        /*017c*/ 	.word	0xffffffff


	//   ....[37]....
        /*0180*/ 	.word	0xffffffff


	//   ....[38]....
        /*0184*/ 	.word	0xffffffff


	//   ....[39]....
        /*0188*/ 	.word	0xffffffff


	//   ....[40]....
        /*018c*/ 	.word	0xffffffff


	//   ....[41]....
        /*0190*/ 	.word	0xffffffff


	//   ....[42]....
        /*0194*/ 	.word	0xffffffff


	//   ....[43]....
        /*0198*/ 	.word	0xffffffff


	//   ....[44]....
        /*019c*/ 	.word	0xffffffff


	//   ....[45]....
        /*01a0*/ 	.word	0xffffffff


	//   ....[46]....
        /*01a4*/ 	.word	0xffffffff


	//   ....[47]....
        /*01a8*/ 	.word	0xffffffff


	//   ....[48]....
        /*01ac*/ 	.word	0xffffffff


	//   ....[49]....
        /*01b0*/ 	.word	0xffffffff


	//   ....[50]....
        /*01b4*/ 	.word	0xffffffff


	//   ....[51]....
        /*01b8*/ 	.word	0xffffffff


	//   ....[52]....
        /*01bc*/ 	.word	0xffffffff


	//   ....[53]....
        /*01c0*/ 	.word	0xffffffff


	//   ....[54]....
        /*01c4*/ 	.word	0xffffffff


	//   ....[55]....
        /*01c8*/ 	.word	0xffffffff


	//   ....[56]....
        /*01cc*/ 	.word	0xffffffff


	//   ....[57]....
        /*01d0*/ 	.word	0xffffffff


	//   ....[58]....
        /*01d4*/ 	.word	0xffffffff


	//   ....[59]....
        /*01d8*/ 	.word	0xffffffff


	//   ....[60]....
        /*01dc*/ 	.word	0xffffffff


	//   ....[61]....
        /*01e0*/ 	.word	0xffffffff


	//   ....[62]....
        /*01e4*/ 	.word	0xffffffff


	//   ....[63]....
        /*01e8*/ 	.word	0xffffffff


	//   ....[64]....
        /*01ec*/ 	.word	0xffffffff


	//   ....[65]....
        /*01f0*/ 	.word	0xffffffff


	//   ....[66]....
        /*01f4*/ 	.word	0xffffffff


	//   ....[67]....
        /*01f8*/ 	.word	0xffffffff


	//   ....[68]....
        /*01fc*/ 	.word	0xffffffff


	//   ....[69]....
        /*0200*/ 	.word	0xffffffff


	//   ....[70]....
        /*0204*/ 	.word	0xffffffff


	//   ....[71]....
        /*0208*/ 	.word	0xffffffff


	//   ....[72]....
        /*020c*/ 	.word	0xffffffff


	//   ....[73]....
        /*0210*/ 	.word	0xffffffff


	//   ....[74]....
        /*0214*/ 	.word	0xffffffff


	//   ....[75]....
        /*0218*/ 	.word	0xffffffff


	//   ....[76]....
        /*021c*/ 	.word	0xffffffff


	//   ....[77]....
        /*0220*/ 	.word	0xffffffff


	//   ....[78]....
        /*0224*/ 	.word	0xffffffff


	//   ....[79]....
        /*0228*/ 	.word	0xffffffff


	//   ....[80]....
        /*022c*/ 	.word	0xffffffff


	//   ....[81]....
        /*0230*/ 	.word	0xffffffff


	//   ....[82]....
        /*0234*/ 	.word	0xffffffff


	//   ....[83]....
        /*0238*/ 	.word	0xffffffff


	//   ....[84]....
        /*023c*/ 	.word	0xffffffff


	//   ....[85]....
        /*0240*/ 	.word	0xffffffff


	//   ....[86]....
        /*0244*/ 	.word	0xffffffff


	//   ....[87]....
        /*0248*/ 	.word	0xffffffff


	//   ....[88]....
        /*024c*/ 	.word	0xffffffff


	//   ....[89]....
        /*0250*/ 	.word	0xffffffff


	//   ....[90]....
        /*0254*/ 	.word	0xffffffff


	//   ....[91]....
        /*0258*/ 	.word	0xffffffff


	//   ....[92]....
        /*025c*/ 	.word	0xffffffff


	//   ....[93]....
        /*0260*/ 	.word	0xffffffff


	//   ....[94]....
        /*0264*/ 	.word	0xffffffff


	//   ....[95]....
        /*0268*/ 	.word	0xffffffff


	//   ....[96]....
        /*026c*/ 	.word	0xffffffff


	//   ....[97]....
        /*0270*/ 	.word	0xffffffff


	//   ....[98]....
        /*0274*/ 	.word	0xffffffff


	//   ....[99]....
        /*0278*/ 	.word	0xffffffff


	//   ....[100]....
        /*027c*/ 	.word	0xffffffff


	//   ....[101]....
        /*0280*/ 	.word	0xffffffff


	//   ....[102]....
        /*0284*/ 	.word	0xffffffff


	//   ....[103]....
        /*0288*/ 	.word	0xffffffff


	//   ....[104]....
        /*028c*/ 	.word	0xffffffff


	//   ....[105]....
        /*0290*/ 	.word	0xffffffff


	//   ....[106]....
        /*0294*/ 	.word	0xffffffff


	//   ....[107]....
        /*0298*/ 	.word	0xffffffff


	//   ....[108]....
        /*029c*/ 	.word	0xffffffff


	//   ....[109]....
        /*02a0*/ 	.word	0xffffffff


	//   ....[110]....
        /*02a4*/ 	.word	0xffffffff


	//   ....[111]....
        /*02a8*/ 	.word	0xffffffff


	//   ....[112]....
        /*02ac*/ 	.word	0xffffffff


	//   ....[113]....
        /*02b0*/ 	.word	0xffffffff


	//   ....[114]....
        /*02b4*/ 	.word	0xffffffff


	//   ....[115]....
        /*02b8*/ 	.word	0xffffffff


	//   ....[116]....
        /*02bc*/ 	.word	0xffffffff


	//   ....[117]....
        /*02c0*/ 	.word	0xffffffff


	//   ....[118]....
        /*02c4*/ 	.word	0xffffffff


	//   ....[119]....
        /*02c8*/ 	.word	0xffffffff


	//   ....[120]....
        /*02cc*/ 	.word	0xffffffff


	//   ....[121]....
        /*02d0*/ 	.word	0xffffffff


	//   ....[122]....
        /*02d4*/ 	.word	0xffffffff


	//   ....[123]....
        /*02d8*/ 	.word	0xffffffff


	//   ....[124]....
        /*02dc*/ 	.word	0xffffffff


	//   ....[125]....
        /*02e0*/ 	.word	0xffffffff


	//   ....[126]....
        /*02e4*/ 	.word	0xffffffff


	//   ....[127]....
        /*02e8*/ 	.word	0xffffffff


	//   ....[128]....
        /*02ec*/ 	.word	0xffffffff


	//   ....[129]....
        /*02f0*/ 	.word	0xffffffff


	//   ....[130]....
        /*02f4*/ 	.word	0xffffffff


	//   ....[131]....
        /*02f8*/ 	.word	0xffffffff


	//   ....[132]....
        /*02fc*/ 	.word	0xffffffff


	//   ....[133]....
        /*0300*/ 	.word	0xffffffff


	//   ....[134]....
        /*0304*/ 	.word	0xffffffff


	//   ....[135]....
        /*0308*/ 	.word	0xffffffff


	//   ....[136]....
        /*030c*/ 	.word	0xffffffff


	//   ....[137]....
        /*0310*/ 	.word	0xffffffff


	//   ....[138]....
        /*0314*/ 	.word	0xffffffff


	//   ....[139]....
        /*0318*/ 	.word	0xffffffff


	//   ....[140]....
        /*031c*/ 	.word	0xffffffff


	//   ....[141]....
        /*0320*/ 	.word	0xffffffff


	//   ....[142]....
        /*0324*/ 	.word	0xffffffff


	//   ....[143]....
        /*0328*/ 	.word	0xffffffff


	//   ....[144]....
        /*032c*/ 	.word	0xffffffff


	//   ....[145]....
        /*0330*/ 	.word	0xffffffff


	//   ....[146]....
        /*0334*/ 	.word	0xffffffff


	//   ....[147]....
        /*0338*/ 	.word	0xffffffff


	//   ....[148]....
        /*033c*/ 	.word	0xffffffff


	//   ....[149]....
        /*0340*/ 	.word	0xffffffff


	//   ....[150]....
        /*0344*/ 	.word	0xffffffff


	//   ....[151]....
        /*0348*/ 	.word	0xffffffff


	//   ....[152]....
        /*034c*/ 	.word	0xffffffff


	//   ....[153]....
        /*0350*/ 	.word	0xffffffff


	//   ....[154]....
        /*0354*/ 	.word	0xffffffff


	//   ....[155]....
        /*0358*/ 	.word	0xffffffff


	//   ....[156]....
        /*035c*/ 	.word	0xffffffff


	//   ....[157]....
        /*0360*/ 	.word	0xffffffff


	//   ....[158]....
        /*0364*/ 	.word	0xffffffff


	//   ....[159]....
        /*0368*/ 	.word	0xffffffff


	//   ....[160]....
        /*036c*/ 	.word	0xffffffff


	//   ....[161]....
        /*0370*/ 	.word	0xffffffff


	//   ....[162]....
        /*0374*/ 	.word	0xffffffff


	//   ....[163]....
        /*0378*/ 	.word	0xffffffff


	//   ....[164]....
        /*037c*/ 	.word	0xffffffff


	//   ....[165]....
        /*0380*/ 	.word	0xffffffff


	//   ....[166]....
        /*0384*/ 	.word	0xffffffff


	//   ....[167]....
        /*0388*/ 	.word	0xffffffff


	//   ....[168]....
        /*038c*/ 	.word	0xffffffff


	//   ....[169]....
        /*0390*/ 	.word	0xffffffff


	//   ....[170]....
        /*0394*/ 	.word	0xffffffff


	//   ....[171]....
        /*0398*/ 	.word	0xffffffff


	//   ....[172]....
        /*039c*/ 	.word	0xffffffff


	//   ....[173]....
        /*03a0*/ 	.word	0xffffffff


	//   ....[174]....
        /*03a4*/ 	.word	0xffffffff


	//   ....[175]....
        /*03a8*/ 	.word	0xffffffff


	//   ....[176]....
        /*03ac*/ 	.word	0xffffffff


	//   ....[177]....
        /*03b0*/ 	.word	0x0500000f


	//   ....[178]....
        /*03b4*/ 	.word	0x0500000f


	//   ....[179]....
        /*03b8*/ 	.word	0x0500000f


	//   ....[180]....
        /*03bc*/ 	.word	0x0500000f


	//   ....[181]....
        /*03c0*/ 	.word	0x0500000f


	//   ....[182]....
        /*03c4*/ 	.word	0x0500000f


	//   ....[183]....
        /*03c8*/ 	.word	0x0500000f


	//   ....[184]....
        /*03cc*/ 	.word	0x0500000f


	//   ....[185]....
        /*03d0*/ 	.word	0x0500000f


	//   ....[186]....
        /*03d4*/ 	.word	0x0500000f


	//   ....[187]....
        /*03d8*/ 	.word	0x0500000f


	//   ....[188]....
        /*03dc*/ 	.word	0x0500000f


	//   ....[189]....
        /*03e0*/ 	.word	0x0500000f


	//   ....[190]....
        /*03e4*/ 	.word	0x0500000f


	//   ....[191]....
        /*03e8*/ 	.word	0x0500000f


	//   ....[192]....
        /*03ec*/ 	.word	0x0500000f


	//   ....[193]....
        /*03f0*/ 	.word	0x0500000f


	//   ....[194]....
        /*03f4*/ 	.word	0x0500000f


	//   ....[195]....
        /*03f8*/ 	.word	0x0500000f


	//   ....[196]....
        /*03fc*/ 	.word	0x0500000f


	//   ....[197]....
        /*0400*/ 	.word	0x0500000f


	//   ....[198]....
        /*0404*/ 	.word	0x0500000f


	//   ....[199]....
        /*0408*/ 	.word	0x0500000f


	//   ....[200]....
        /*040c*/ 	.word	0x0500000f


	//   ....[201]....
        /*0410*/ 	.word	0x0500000f


	//   ....[202]....
        /*0414*/ 	.word	0x0500000f


	//   ....[203]....
        /*0418*/ 	.word	0x0500000f


	//   ....[204]....
        /*041c*/ 	.word	0x0500000f


	//   ....[205]....
        /*0420*/ 	.word	0x0500000f


	//   ....[206]....
        /*0424*/ 	.word	0x0500000f


	//   ....[207]....
        /*0428*/ 	.word	0x0500000f


	//   ....[208]....
        /*042c*/ 	.word	0x0500000f


	//   ....[209]....
        /*0430*/ 	.word	0x0500000f


	//   ....[210]....
        /*0434*/ 	.word	0x0500000f


	//   ....[211]....
        /*0438*/ 	.word	0x0500000f


	//   ....[212]....
        /*043c*/ 	.word	0x0500000f


	//   ....[213]....
        /*0440*/ 	.word	0x0500000f


	//   ....[214]....
        /*0444*/ 	.word	0x0500000f


	//   ....[215]....
        /*0448*/ 	.word	0x0500000f


	//   ....[216]....
        /*044c*/ 	.word	0x0500000f


	//   ....[217]....
        /*0450*/ 	.word	0x0500000f


	//   ....[218]....
        /*0454*/ 	.word	0x0500000f


	//   ....[219]....
        /*0458*/ 	.word	0x0500000f


	//   ....[220]....
        /*045c*/ 	.word	0x0500000f


	//   ....[221]....
        /*0460*/ 	.word	0x0500000f


	//   ....[222]....
        /*0464*/ 	.word	0x0500000f


	//   ....[223]....
        /*0468*/ 	.word	0x0500000f


	//   ....[224]....
        /*046c*/ 	.word	0x0500000f


	//   ....[225]....
        /*0470*/ 	.word	0x0500000f


	//   ....[226]....
        /*0474*/ 	.word	0x0500000f


	//----- nvinfo : EIATTR_COOP_GROUP_INSTR_OFFSETS
	.align		4
.L_296:
        /*0478*/ 	.byte	0x04, 0x28
        /*047a*/ 	.short	(.L_298 - .L_297)


	//   ....[0]....
.L_297:
        /*047c*/ 	.word	0x00000080


	//   ....[1]....
        /*0480*/ 	.word	0x00000090


	//   ....[2]....
        /*0484*/ 	.word	0x000002d0


	//   ....[3]....
        /*0488*/ 	.word	0x00000430


	//   ....[4]....
        /*048c*/ 	.word	0x00000550


	//   ....[5]....
        /*0490*/ 	.word	0x000006b0


	//   ....[6]....
        /*0494*/ 	.word	0x000016b0


	//   ....[7]....
        /*0498*/ 	.word	0x00002b50


	//   ....[8]....
        /*049c*/ 	.word	0x00003040


	//   ....[9]....
        /*04a0*/ 	.word	0x00003b70


	//   ....[10]....
        /*04a4*/ 	.word	0x00003bd0


	//   ....[11]....
        /*04a8*/ 	.word	0x00004920


	//   ....[12]....
        /*04ac*/ 	.word	0x00004980


	//   ....[13]....
        /*04b0*/ 	.word	0x00006c90


	//   ....[14]....
        /*04b4*/ 	.word	0x00007b20


	//   ....[15]....
        /*04b8*/ 	.word	0x00007b80


	//   ....[16]....
        /*04bc*/ 	.word	0x00007c60


	//   ....[17]....
        /*04c0*/ 	.word	0x000088b0


	//   ....[18]....
        /*04c4*/ 	.word	0x00008900


	//   ....[19]....
        /*04c8*/ 	.word	0x0000be70


	//   ....[20]....
        /*04cc*/ 	.word	0x0000be90


	//   ....[21]....
        /*04d0*/ 	.word	0x0000bed0


	//   ....[22]....
        /*04d4*/ 	.word	0x0000bee0


	//   ....[23]....
        /*04d8*/ 	.word	0x0000dbc0


	//   ....[24]....
        /*04dc*/ 	.word	0x0000dbd0


	//   ....[25]....
        /*04e0*/ 	.word	0x0000dc00


	//   ....[26]....
        /*04e4*/ 	.word	0x0000dc10


	//   ....[27]....
        /*04e8*/ 	.word	0x0000f070


	//   ....[28]....
        /*04ec*/ 	.word	0x0000f0a0


	//   ....[29]....
        /*04f0*/ 	.word	0x0000f0d0


	//   ....[30]....
        /*04f4*/ 	.word	0x0000f100


	//   ....[31]....
        /*04f8*/ 	.word	0x0000f130


	//   ....[32]....
        /*04fc*/ 	.word	0x0000f150


	//   ....[33]....
        /*0500*/ 	.word	0x0000f160


	//   ....[34]....
        /*0504*/ 	.word	0x0000f170


	//   ....[35]....
        /*0508*/ 	.word	0x0000f180


	//   ....[36]....
        /*050c*/ 	.word	0x0000f190


	//   ....[37]....
        /*0510*/ 	.word	0x0000f1a0


	//   ....[38]....
        /*0514*/ 	.word	0x0000f1d0


	//   ....[39]....
        /*0518*/ 	.word	0x0000f200


	//   ....[40]....
        /*051c*/ 	.word	0x0000f230


	//   ....[41]....
        /*0520*/ 	.word	0x0000f260


	//   ....[42]....
        /*0524*/ 	.word	0x0000f270


	//   ....[43]....
        /*0528*/ 	.word	0x0000f280


	//   ....[44]....
        /*052c*/ 	.word	0x0000f2b0


	//   ....[45]....
        /*0530*/ 	.word	0x0000f2e0


	//   ....[46]....
        /*0534*/ 	.word	0x0000f2f0


	//   ....[47]....
        /*0538*/ 	.word	0x0000f300


	//   ....[48]....
        /*053c*/ 	.word	0x0000f330


	//   ....[49]....
        /*0540*/ 	.word	0x0000f370


	//   ....[50]....
        /*0544*/ 	.word	0x0000f380


	//   ....[51]....
        /*0548*/ 	.word	0x0000f3b0


	//   ....[52]....
        /*054c*/ 	.word	0x0000f3e0


	//   ....[53]....
        /*0550*/ 	.word	0x0000f410


	//   ....[54]....
        /*0554*/ 	.word	0x0000f420


	//   ....[55]....
        /*0558*/ 	.word	0x0000f430


	//   ....[56]....
        /*055c*/ 	.word	0x0000f440


	//   ....[57]....
        /*0560*/ 	.word	0x0000f450


	//   ....[58]....
        /*0564*/ 	.word	0x0000f480


	//   ....[59]....
        /*0568*/ 	.word	0x0000f490


	//   ....[60]....
        /*056c*/ 	.word	0x0000f4a0


	//   ....[61]....
        /*0570*/ 	.word	0x0000f4b0


	//   ....[62]....
        /*0574*/ 	.word	0x0000f4c0


	//   ....[63]....
        /*0578*/ 	.word	0x0000f4d0


	//   ....[64]....
        /*057c*/ 	.word	0x0000f4e0


	//   ....[65]....
        /*0580*/ 	.word	0x0000f4f0


	//   ....[66]....
        /*0584*/ 	.word	0x0000f520


	//   ....[67]....
        /*0588*/ 	.word	0x0000f550


	//   ....[68]....
        /*058c*/ 	.word	0x0000f560


	//   ....[69]....
        /*0590*/ 	.word	0x0000f570


	//   ....[70]....
        /*0594*/ 	.word	0x0000f580


	//   ....[71]....
        /*0598*/ 	.word	0x0000f5b0


	//   ....[72]....
        /*059c*/ 	.word	0x0000f5c0


	//   ....[73]....
        /*05a0*/ 	.word	0x0000f5d0


	//   ....[74]....
        /*05a4*/ 	.word	0x0000f5e0


	//   ....[75]....
        /*05a8*/ 	.word	0x0000fc80


	//   ....[76]....
        /*05ac*/ 	.word	0x0000fcb0


	//   ....[77]....
        /*05b0*/ 	.word	0x0000fcf0


	//   ....[78]....
        /*05b4*/ 	.word	0x0000fd30


	//   ....[79]....
        /*05b8*/ 	.word	0x00010440


	//   ....[80]....
        /*05bc*/ 	.word	0x00010480


	//   ....[81]....
        /*05c0*/ 	.word	0x00010580


	//   ....[82]....
        /*05c4*/ 	.word	0x000105a0


	//   ....[83]....
        /*05c8*/ 	.word	0x000106a0


	//   ....[84]....
        /*05cc*/ 	.word	0x000106c0


	//   ....[85]....
        /*05d0*/ 	.word	0x000107d0


	//   ....[86]....
        /*05d4*/ 	.word	0x000107f0


	//   ....[87]....
        /*05d8*/ 	.word	0x000110f0


	//   ....[88]....
        /*05dc*/ 	.word	0x00011110


	//   ....[89]....
        /*05e0*/ 	.word	0x00011210


	//   ....[90]....
        /*05e4*/ 	.word	0x00011230


	//   ....[91]....
        /*05e8*/ 	.word	0x00011330


	//   ....[92]....
        /*05ec*/ 	.word	0x00011350


	//   ....[93]....
        /*05f0*/ 	.word	0x00011460


	//   ....[94]....
        /*05f4*/ 	.word	0x00011480


	//   ....[95]....
        /*05f8*/ 	.word	0x00011600


	//   ....[96]....
        /*05fc*/ 	.word	0x000117b0


	//   ....[97]....
        /*0600*/ 	.word	0x000117e0


	//   ....[98]....
        /*0604*/ 	.word	0x00011810


	//   ....[99]....
        /*0608*/ 	.word	0x00011840


	//   ....[100]....
        /*060c*/ 	.word	0x00011870


	//   ....[101]....
        /*0610*/ 	.word	0x000118b0


	//   ....[102]....
        /*0614*/ 	.word	0x00011a00


	//   ....[103]....
        /*0618*/ 	.word	0x00011a30


	//   ....[104]....
        /*061c*/ 	.word	0x00011a60


	//   ....[105]....
        /*0620*/ 	.word	0x00011a90


	//   ....[106]....
        /*0624*/ 	.word	0x00011ac0


	//   ....[107]....
        /*0628*/ 	.word	0x00011b00


	//   ....[108]....
        /*062c*/ 	.word	0x00011b80


	//   ....[109]....
        /*0630*/ 	.word	0x00011c20


	//   ....[110]....
        /*0634*/ 	.word	0x00011cc0


	//   ....[111]....
        /*0638*/ 	.word	0x00013a90


	//   ....[112]....
        /*063c*/ 	.word	0x00013ac0


	//   ....[113]....
        /*0640*/ 	.word	0x00013af0


	//   ....[114]....
        /*0644*/ 	.word	0x00013c00


	//   ....[115]....
        /*0648*/ 	.word	0x00013c10


	//   ....[116]....
        /*064c*/ 	.word	0x00013ca0


	//   ....[117]....
        /*0650*/ 	.word	0x00013cb0


	//   ....[118]....
        /*0654*/ 	.word	0x00013cc0


	//   ....[119]....
        /*0658*/ 	.word	0x00013d50


	//   ....[120]....
        /*065c*/ 	.word	0x00013df0


	//   ....[121]....
        /*0660*/ 	.word	0x000141f0


	//   ....[122]....
        /*0664*/ 	.word	0x00014220


	//   ....[123]....
        /*0668*/ 	.word	0x00014250


	//   ....[124]....
        /*066c*/ 	.word	0x000142b0


	//   ....[125]....
        /*0670*/ 	.word	0x00014330


	//   ....[126]....
        /*0674*/ 	.word	0x00014340


	//   ....[127]....
        /*0678*/ 	.word	0x00014390


	//   ....[128]....
        /*067c*/ 	.word	0x000143d0


	//   ....[129]....
        /*0680*/ 	.word	0x000143e0


	//   ....[130]....
        /*0684*/ 	.word	0x00014490


	//   ....[131]....
        /*0688*/ 	.word	0x00014ca0


	//   ....[132]....
        /*068c*/ 	.word	0x00014cd0


	//   ....[133]....
        /*0690*/ 	.word	0x00014d00


	//   ....[134]....
        /*0694*/ 	.word	0x00014d40


	//   ....[135]....
        /*0698*/ 	.word	0x00014dc0


	//   ....[136]....
        /*069c*/ 	.word	0x00014df0


	//   ....[137]....
        /*06a0*/ 	.word	0x00014e40


	//   ....[138]....
        /*06a4*/ 	.word	0x00014e90


	//   ....[139]....
        /*06a8*/ 	.word	0x00015880


	//   ....[140]....
        /*06ac*/ 	.word	0x00015890


	//   ....[141]....
        /*06b0*/ 	.word	0x000158a0


	//   ....[142]....
        /*06b4*/ 	.word	0x000158e0


	//   ....[143]....
        /*06b8*/ 	.word	0x00015920


	//   ....[144]....
        /*06bc*/ 	.word	0x00015930


	//   ....[145]....
        /*06c0*/ 	.word	0x00015990


	//   ....[146]....
        /*06c4*/ 	.word	0x000159c0


	//   ....[147]....
        /*06c8*/ 	.word	0x00015a00


	//   ....[148]....
        /*06cc*/ 	.word	0x00015a60


	//   ....[149]....
        /*06d0*/ 	.word	0x00015e80


	//   ....[150]....
        /*06d4*/ 	.word	0x00015e90


	//   ....[151]....
        /*06d8*/ 	.word	0x00015ea0


	//   ....[152]....
        /*06dc*/ 	.word	0x00015eb0


	//   ....[153]....
        /*06e0*/ 	.word	0x00015ec0


	//   ....[154]....
        /*06e4*/ 	.word	0x00015f20


	//   ....[155]....
        /*06e8*/ 	.word	0x00015f30


	//   ....[156]....
        /*06ec*/ 	.word	0x00015f40


	//   ....[157]....
        /*06f0*/ 	.word	0x00015fa0


	//   ....[158]....
        /*06f4*/ 	.word	0x00015fc0


	//   ....[159]....
        /*06f8*/ 	.word	0x000175c0


	//   ....[160]....
        /*06fc*/ 	.word	0x000175f0


	//   ....[161]....
        /*0700*/ 	.word	0x00017620


	//   ....[162]....
        /*0704*/ 	.word	0x00017650


	//   ....[163]....
        /*0708*/ 	.word	0x00017660


	//   ....[164]....
        /*070c*/ 	.word	0x00017680


	//   ....[165]....
        /*0710*/ 	.word	0x000176a0


	//   ....[166]....
        /*0714*/ 	.word	0x000176e0


	//   ....[167]....
        /*0718*/ 	.word	0x00017820


	//   ....[168]....
        /*071c*/ 	.word	0x00017850


	//   ....[169]....
        /*0720*/ 	.word	0x00017890


	//   ....[170]....
        /*0724*/ 	.word	0x000178c0


	//   ....[171]....
        /*0728*/ 	.word	0x000178f0


	//   ....[172]....
        /*072c*/ 	.word	0x00017920


	//   ....[173]....
        /*0730*/ 	.word	0x000179c0


	//   ....[174]....
        /*0734*/ 	.word	0x00017a60


	//   ....[175]....
        /*0738*/ 	.word	0x00017b10


	//   ....[176]....
        /*073c*/ 	.word	0x000180e0


	//   ....[177]....
        /*0740*/ 	.word	0x000186f0


	//   ....[178]....
        /*0744*/ 	.word	0x000187d0


	//   ....[179]....
        /*0748*/ 	.word	0x00018890


	//   ....[180]....
        /*074c*/ 	.word	0x00018a20


	//   ....[181]....
        /*0750*/ 	.word	0x00018ab0


	//   ....[182]....
        /*0754*/ 	.word	0x00018b10


	//   ....[183]....
        /*0758*/ 	.word	0x00018c10


	//   ....[184]....
        /*075c*/ 	.word	0x00018c70


	//   ....[185]....
        /*0760*/ 	.word	0x00018d40


	//   ....[186]....
        /*0764*/ 	.word	0x00018e00


	//   ....[187]....
        /*0768*/ 	.word	0x00018ed0


	//   ....[188]....
        /*076c*/ 	.word	0x00019050


	//   ....[189]....
        /*0770*/ 	.word	0x00019110


	//   ....[190]....
        /*0774*/ 	.word	0x00019230


	//   ....[191]....
        /*0778*/ 	.word	0x00019280


	//   ....[192]....
        /*077c*/ 	.word	0x00019360


	//   ....[193]....
        /*0780*/ 	.word	0x00019410


	//   ....[194]....
        /*0784*/ 	.word	0x00019470


	//   ....[195]....
        /*0788*/ 	.word	0x00019550


	//   ....[196]....
        /*078c*/ 	.word	0x000195c0


	//   ....[197]....
        /*0790*/ 	.word	0x00019690


	//   ....[198]....
        /*0794*/ 	.word	0x00019730


	//   ....[199]....
        /*0798*/ 	.word	0x000197a0


	//   ....[200]....
        /*079c*/ 	.word	0x00019820


	//   ....[201]....
        /*07a0*/ 	.word	0x000198e0


	//   ....[202]....
        /*07a4*/ 	.word	0x00019950


	//   ....[203]....
        /*07a8*/ 	.word	0x00019a40


	//   ....[204]....
        /*07ac*/ 	.word	0x00019ab0


	//   ....[205]....
        /*07b0*/ 	.word	0x00019b80


	//   ....[206]....
        /*07b4*/ 	.word	0x00019cb0


	//   ....[207]....
        /*07b8*/ 	.word	0x00019d40


	//   ....[208]....
        /*07bc*/ 	.word	0x00019da0


	//   ....[209]....
        /*07c0*/ 	.word	0x00019e80


	//   ....[210]....
        /*07c4*/ 	.word	0x00019ee0


	//   ....[211]....
        /*07c8*/ 	.word	0x00019fb0


	//   ....[212]....
        /*07cc*/ 	.word	0x0001a010


	//   ....[213]....
        /*07d0*/ 	.word	0x0001a0e0


	//   ....[214]....
        /*07d4*/ 	.word	0x0001a140


	//   ....[215]....
        /*07d8*/ 	.word	0x0001a210


	//   ....[216]....
        /*07dc*/ 	.word	0x0001a300


	//   ....[217]....
        /*07e0*/ 	.word	0x0001a390


	//   ....[218]....
        /*07e4*/ 	.word	0x0001a3f0


	//   ....[219]....
        /*07e8*/ 	.word	0x0001a4c0


	//   ....[220]....
        /*07ec*/ 	.word	0x0001a520


	//   ....[221]....
        /*07f0*/ 	.word	0x0001a5f0


	//   ....[222]....
        /*07f4*/ 	.word	0x0001a650


	//   ....[223]....
        /*07f8*/ 	.word	0x0001a720


	//   ....[224]....
        /*07fc*/ 	.word	0x0001a780


	//   ....[225]....
        /*0800*/ 	.word	0x0001a850


	//   ....[226]....
        /*0804*/ 	.word	0x0001aaa0


	//----- nvinfo : EIATTR_REG_RECONFIG
	.align		4
.L_298:
        /*0808*/ 	.byte	0x01, 0x54
	.zero		2


	//----- nvinfo : EIATTR_SYSCALL_OFFSETS
	.align		4
        /*080c*/ 	.byte	0x04, 0x46
        /*080e*/ 	.short	(.L_300 - .L_299)


	//   ....[0]....
.L_299:
        /*0810*/ 	.word	0x00001890


	//   ....[1]....
        /*0814*/ 	.word	0x00012d50


	//   ....[2]....
        /*0818*/ 	.word	0x00012ec0


	//   ....[3]....
        /*081c*/ 	.word	0x00013010


	//   ....[4]....
        /*0820*/ 	.word	0x00013150


	//   ....[5]....
        /*0824*/ 	.word	0x000148d0


	//----- nvinfo : EIATTR_MBARRIER_INSTR_OFFSETS
	.align		4
.L_300:
        /*0828*/ 	.byte	0x04, 0x39
        /*082a*/ 	.short	(.L_302 - .L_301)


	//   ....[0]....
.L_301:
        /*082c*/ 	.word	0x00000180
        /*0830*/ 	.word	0x000000ff
        /*0834*/ 	.word	0x00033400
        /*0838*/ 	.short	0x0100
        /*083a*/ 	.byte	0x08
	.zero		1


	//   ....[1]....
        /*083c*/ 	.word	0x00000190
        /*0840*/ 	.word	0x000000ff
        /*0844*/ 	.word	0x00033420
        /*0848*/ 	.short	0x0100
        /*084a*/ 	.byte	0x08
	.zero		1


	//   ....[2]....
        /*084c*/ 	.word	0x00000280
        /*0850*/ 	.word	0x000000ff
        /*0854*/ 	.word	0x00033430
        /*0858*/ 	.short	0x0100
        /*085a*/ 	.byte	0x08
	.zero		1


	//   ....[3]....
        /*085c*/ 	.word	0x00000290
        /*0860*/ 	.word	0x000000ff
        /*0864*/ 	.word	0x00033440
        /*0868*/ 	.short	0x0100
        /*086a*/ 	.byte	0x08
	.zero		1


	//   ....[4]....
        /*086c*/ 	.word	0x000002a0
        /*0870*/ 	.word	0x000000ff
        /*0874*/ 	.word	0x00033438
        /*0878*/ 	.short	0x0100
        /*087a*/ 	.byte	0x08
	.zero		1


	//   ....[5]....
        /*087c*/ 	.word	0x000002b0
        /*0880*/ 	.word	0x000000ff
        /*0884*/ 	.word	0x00033448
        /*0888*/ 	.short	0x0100
        /*088a*/ 	.byte	0x08
	.zero		1


	//   ....[6]....
        /*088c*/ 	.word	0x000003e0
        /*0890*/ 	.word	0x000000ff
        /*0894*/ 	.word	0x00033450
        /*0898*/ 	.short	0x0100
        /*089a*/ 	.byte	0x08
	.zero		1


	//   ....[7]....
        /*089c*/ 	.word	0x000003f0
        /*08a0*/ 	.word	0x000000ff
        /*08a4*/ 	.word	0x00033460
        /*08a8*/ 	.short	0x0100
        /*08aa*/ 	.byte	0x08
	.zero		1


	//   ....[8]....
        /*08ac*/ 	.word	0x00000400
        /*08b0*/ 	.word	0x000000ff
        /*08b4*/ 	.word	0x00033458
        /*08b8*/ 	.short	0x0100
        /*08ba*/ 	.byte	0x08
	.zero		1


	//   ....[9]....
        /*08bc*/ 	.word	0x00000410
        /*08c0*/ 	.word	0x000000ff
        /*08c4*/ 	.word	0x00033468
        /*08c8*/ 	.short	0x0100
        /*08ca*/ 	.byte	0x08
	.zero		1


	//   ....[10]....
        /*08cc*/ 	.word	0x00000500
        /*08d0*/ 	.word	0x000000ff
        /*08d4*/ 	.word	0x00033470
        /*08d8*/ 	.short	0x0100
        /*08da*/ 	.byte	0x06
	.zero		1


	//   ....[11]....
        /*08dc*/ 	.word	0x00000510
        /*08e0*/ 	.word	0x000000ff
        /*08e4*/ 	.word	0x00033480
        /*08e8*/ 	.short	0x0100
        /*08ea*/ 	.byte	0x06
	.zero		1


	//   ....[12]....
        /*08ec*/ 	.word	0x00000520
        /*08f0*/ 	.word	0x000000ff
        /*08f4*/ 	.word	0x00033478
        /*08f8*/ 	.short	0x0100
        /*08fa*/ 	.byte	0x06
	.zero		1


	//   ....[13]....
        /*08fc*/ 	.word	0x00000530
        /*0900*/ 	.word	0x000000ff
        /*0904*/ 	.word	0x00033488
        /*0908*/ 	.short	0x0100
        /*090a*/ 	.byte	0x06
	.zero		1


	//   ....[14]....
        /*090c*/ 	.word	0x00000660
        /*0910*/ 	.word	0x000000ff
        /*0914*/ 	.word	0x00033490
        /*0918*/ 	.short	0x0100
        /*091a*/ 	.byte	0x08
	.zero		1


	//   ....[15]....
        /*091c*/ 	.word	0x00000670
        /*0920*/ 	.word	0x000000ff
        /*0924*/ 	.word	0x000334a0
        /*0928*/ 	.short	0x0100
        /*092a*/ 	.byte	0x08
	.zero		1


	//   ....[16]....
        /*092c*/ 	.word	0x00000680
        /*0930*/ 	.word	0x000000ff
        /*0934*/ 	.word	0x00033498
        /*0938*/ 	.short	0x0100
        /*093a*/ 	.byte	0x08
	.zero		1


	//   ....[17]....
        /*093c*/ 	.word	0x00000690
        /*0940*/ 	.word	0x000000ff
        /*0944*/ 	.word	0x000334a8
        /*0948*/ 	.short	0x0100
        /*094a*/ 	.byte	0x08
	.zero		1


	//   ....[18]....
        /*094c*/ 	.word	0x000007e0
        /*0950*/ 	.word	0x000000ff
        /*0954*/ 	.word	0x000334b0
        /*0958*/ 	.short	0x0100
        /*095a*/ 	.byte	0x08
	.zero		1


	//   ....[19]....
        /*095c*/ 	.word	0x000007f0
        /*0960*/ 	.word	0x000000ff
        /*0964*/ 	.word	0x000334c0
        /*0968*/ 	.short	0x0100
        /*096a*/ 	.byte	0x08
	.zero		1


	//   ....[20]....
        /*096c*/ 	.word	0x00000800
        /*0970*/ 	.word	0x000000ff
        /*0974*/ 	.word	0x000334b8
        /*0978*/ 	.short	0x0100
        /*097a*/ 	.byte	0x08
	.zero		1


	//   ....[21]....
        /*097c*/ 	.word	0x00000810
        /*0980*/ 	.word	0x000000ff
        /*0984*/ 	.word	0x000334c8
        /*0988*/ 	.short	0x0100
        /*098a*/ 	.byte	0x08
	.zero		1


	//   ....[22]....
        /*098c*/ 	.word	0x00001bc0
        /*0990*/ 	.word	0x000000ff
        /*0994*/ 	.word	0x00033400
        /*0998*/ 	.short	0x010a
        /*099a*/ 	.byte	0x29
	.zero		1


	//   ....[23]....
        /*099c*/ 	.word	0x00001c60
        /*09a0*/ 	.word	0x00000002
        /*09a4*/ 	.word	0x00033430
        /*09a8*/ 	.short	0x010a
        /*09aa*/ 	.byte	0x3f
	.zero		1


	//   ....[24]....
        /*09ac*/ 	.word	0x00001ca0
        /*09b0*/ 	.word	0x00000002
        /*09b4*/ 	.word	0x00033430
        /*09b8*/ 	.short	0x010a
        /*09ba*/ 	.byte	0x3f
	.zero		1


	//   ....[25]....
        /*09bc*/ 	.word	0x00003540
        /*09c0*/ 	.word	0x000000ff
        /*09c4*/ 	.word	0x00000000
        /*09c8*/ 	.short	0x0101
        /*09ca*/ 	.byte	0x07
	.zero		1


	//   ....[26]....
        /*09cc*/ 	.word	0x00005b90
        /*09d0*/ 	.word	0x000000ff
        /*09d4*/ 	.word	0x00033430
        /*09d8*/ 	.short	0x010a
        /*09da*/ 	.byte	0x06
	.zero		1


	//   ....[27]....
        /*09dc*/ 	.word	0x00005bd0
        /*09e0*/ 	.word	0x000000ff
        /*09e4*/ 	.word	0x00033430
        /*09e8*/ 	.short	0x010a
        /*09ea*/ 	.byte	0x06
	.zero		1


	//   ....[28]....
        /*09ec*/ 	.word	0x00006810
        /*09f0*/ 	.word	0x000000ff
        /*09f4*/ 	.word	0x00033450
        /*09f8*/ 	.short	0x010a
        /*09fa*/ 	.byte	0x06
	.zero		1


	//   ....[29]....
        /*09fc*/ 	.word	0x00006850
        /*0a00*/ 	.word	0x000000ff
        /*0a04*/ 	.word	0x00033450
        /*0a08*/ 	.short	0x010a
        /*0a0a*/ 	.byte	0x06
	.zero		1


	//   ....[30]....
        /*0a0c*/ 	.word	0x000074d0
        /*0a10*/ 	.word	0x000000ff
        /*0a14*/ 	.word	0x00000000
        /*0a18*/ 	.short	0x0101
        /*0a1a*/ 	.byte	0x07
	.zero		1


	//   ....[31]....
        /*0a1c*/ 	.word	0x00009700
        /*0a20*/ 	.word	0x000000ff
        /*0a24*/ 	.word	0x00000000
        /*0a28*/ 	.short	0x0101
        /*0a2a*/ 	.byte	0x07
	.zero		1


	//   ....[32]....
        /*0a2c*/ 	.word	0x0000a030
        /*0a30*/ 	.word	0x000000ff
        /*0a34*/ 	.word	0x00033430
        /*0a38*/ 	.short	0x010a
        /*0a3a*/ 	.byte	0x06
	.zero		1


	//   ....[33]....
        /*0a3c*/ 	.word	0x0000a070
        /*0a40*/ 	.word	0x000000ff
        /*0a44*/ 	.word	0x00033430
        /*0a48*/ 	.short	0x010a
        /*0a4a*/ 	.byte	0x06
	.zero		1


	//   ....[34]....
        /*0a4c*/ 	.word	0x0000ac80
        /*0a50*/ 	.word	0x000000ff
        /*0a54*/ 	.word	0x00033450
        /*0a58*/ 	.short	0x010a
        /*0a5a*/ 	.byte	0x06
	.zero		1


	//   ....[35]....
        /*0a5c*/ 	.word	0x0000acc0
        /*0a60*/ 	.word	0x000000ff
        /*0a64*/ 	.word	0x00033450
        /*0a68*/ 	.short	0x010a
        /*0a6a*/ 	.byte	0x06
	.zero		1


	//   ....[36]....
        /*0a6c*/ 	.word	0x0000b630
        /*0a70*/ 	.word	0x000000ff
        /*0a74*/ 	.word	0x00000000
        /*0a78*/ 	.short	0x0101
        /*0a7a*/ 	.byte	0x07
	.zero		1


	//   ....[37]....
        /*0a7c*/ 	.word	0x0000cfd0
        /*0a80*/ 	.word	0x000000ff
        /*0a84*/ 	.word	0x00000000
        /*0a88*/ 	.short	0x0101
        /*0a8a*/ 	.byte	0x07
	.zero		1


	//   ....[38]....
        /*0a8c*/ 	.word	0x0000d850
        /*0a90*/ 	.word	0x000000ff
        /*0a94*/ 	.word	0x00033450
        /*0a98*/ 	.short	0x010a
        /*0a9a*/ 	.byte	0x0e
	.zero		1


	//   ....[39]....
        /*0a9c*/ 	.word	0x0000d890
        /*0aa0*/ 	.word	0x000000ff
        /*0aa4*/ 	.word	0x00033450
        /*0aa8*/ 	.short	0x010a
        /*0aaa*/ 	.byte	0x0e
	.zero		1


	//   ....[40]....
        /*0aac*/ 	.word	0x0000df90
        /*0ab0*/ 	.word	0x000000ff
        /*0ab4*/ 	.word	0x00000000
        /*0ab8*/ 	.short	0x0101
        /*0aba*/ 	.byte	0x04
	.zero		1


	//   ....[41]....
        /*0abc*/ 	.word	0x00010470
        /*0ac0*/ 	.word	0x00000003
        /*0ac4*/ 	.word	0x00000000
        /*0ac8*/ 	.short	0x0101
        /*0aca*/ 	.byte	0x3f
	.zero		1


	//   ....[42]....
        /*0acc*/ 	.word	0x000137a0
        /*0ad0*/ 	.word	0x00000004
        /*0ad4*/ 	.word	0x00033480
        /*0ad8*/ 	.short	0x010a
        /*0ada*/ 	.byte	0x3f
	.zero		1


	//   ....[43]....
        /*0adc*/ 	.word	0x00013ec0
        /*0ae0*/ 	.word	0x00000004
        /*0ae4*/ 	.word	0x00033470
        /*0ae8*/ 	.short	0x0107
        /*0aea*/ 	.byte	0x3f
	.zero		1


	//   ....[44]....
        /*0aec*/ 	.word	0x00013f80
        /*0af0*/ 	.word	0x00000004
        /*0af4*/ 	.word	0x00033470
        /*0af8*/ 	.short	0x0101
        /*0afa*/ 	.byte	0x3f
	.zero		1


	//   ....[45]....
        /*0afc*/ 	.word	0x00013fb0
        /*0b00*/ 	.word	0x00000004
        /*0b04*/ 	.word	0x00033440
        /*0b08*/ 	.short	0x010a
        /*0b0a*/ 	.byte	0x3f
	.zero		1


	//   ....[46]....
        /*0b0c*/ 	.word	0x000145f0
        /*0b10*/ 	.word	0x00000004
        /*0b14*/ 	.word	0x00033430
        /*0b18*/ 	.short	0x0107
        /*0b1a*/ 	.byte	0x3f
	.zero		1


	//   ....[47]....
        /*0b1c*/ 	.word	0x000146c0
        /*0b20*/ 	.word	0x00000004
        /*0b24*/ 	.word	0x00033430
        /*0b28*/ 	.short	0x0101
        /*0b2a*/ 	.byte	0x3f
	.zero		1


	//   ....[48]....
        /*0b2c*/ 	.word	0x00014fa0
        /*0b30*/ 	.word	0x00000016
        /*0b34*/ 	.word	0x00033400
        /*0b38*/ 	.short	0x0107
        /*0b3a*/ 	.byte	0x3f
	.zero		1


	//   ....[49]....
        /*0b3c*/ 	.word	0x000150a0
        /*0b40*/ 	.word	0x00000016
        /*0b44*/ 	.word	0x00033400
        /*0b48*/ 	.short	0x0101
        /*0b4a*/ 	.byte	0x3f
	.zero		1


	//   ....[50]....
        /*0b4c*/ 	.word	0x000150c0
        /*0b50*/ 	.word	0x00000016
        /*0b54*/ 	.word	0x00033420
        /*0b58*/ 	.short	0x010a
        /*0b5a*/ 	.byte	0x3f
	.zero		1


	//   ....[51]....
        /*0b5c*/ 	.word	0x000155d0
        /*0b60*/ 	.word	0x00000004
        /*0b64*/ 	.word	0x00033480
        /*0b68*/ 	.short	0x010a
        /*0b6a*/ 	.byte	0x3f
	.zero		1


	//   ....[52]....
        /*0b6c*/ 	.word	0x00015b00
        /*0b70*/ 	.word	0x00000004
        /*0b74*/ 	.word	0x00033470
        /*0b78*/ 	.short	0x0107
        /*0b7a*/ 	.byte	0x3f
	.zero		1


	//   ....[53]....
        /*0b7c*/ 	.word	0x00015bc0
        /*0b80*/ 	.word	0x00000004
        /*0b84*/ 	.word	0x00033470
        /*0b88*/ 	.short	0x0101
        /*0b8a*/ 	.byte	0x3f
	.zero		1


	//   ....[54]....
        /*0b8c*/ 	.word	0x00015bf0
        /*0b90*/ 	.word	0x00000004
        /*0b94*/ 	.word	0x00033440
        /*0b98*/ 	.short	0x010a
        /*0b9a*/ 	.byte	0x3f
	.zero		1


	//   ....[55]....
        /*0b9c*/ 	.word	0x000160f0
        /*0ba0*/ 	.word	0x00000004
        /*0ba4*/ 	.word	0x00033430
        /*0ba8*/ 	.short	0x0107
        /*0baa*/ 	.byte	0x3f
	.zero		1


	//   ....[56]....
        /*0bac*/ 	.word	0x000161c0
        /*0bb0*/ 	.word	0x00000004
        /*0bb4*/ 	.word	0x00033430
        /*0bb8*/ 	.short	0x0101
        /*0bba*/ 	.byte	0x3f
	.zero		1


	//   ....[57]....
        /*0bbc*/ 	.word	0x00016240
        /*0bc0*/ 	.word	0x00000000
        /*0bc4*/ 	.word	0x00033470
        /*0bc8*/ 	.short	0x010a
        /*0bca*/ 	.byte	0x3f
	.zero		1


	//   ....[58]....
        /*0bcc*/ 	.word	0x000162d0
        /*0bd0*/ 	.word	0x00000000
        /*0bd4*/ 	.word	0x00033460
        /*0bd8*/ 	.short	0x010a
        /*0bda*/ 	.byte	0x3f
	.zero		1


	//   ....[59]....
        /*0bdc*/ 	.word	0x000169a0
        /*0be0*/ 	.word	0x00000000
        /*0be4*/ 	.word	0x00033450
        /*0be8*/ 	.short	0x0101
        /*0bea*/ 	.byte	0x3f
	.zero		1


	//   ....[60]....
        /*0bec*/ 	.word	0x00016a20
        /*0bf0*/ 	.word	0x00000000
        /*0bf4*/ 	.word	0x00000000
        /*0bf8*/ 	.short	0x0101
        /*0bfa*/ 	.byte	0x3f
	.zero		1


	//   ....[61]....
        /*0bfc*/ 	.word	0x00016be0
        /*0c00*/ 	.word	0x00000003
        /*0c04*/ 	.word	0x00033470
        /*0c08*/ 	.short	0x010a
        /*0c0a*/ 	.byte	0x3f
	.zero		1


	//   ....[62]....
        /*0c0c*/ 	.word	0x00016c60
        /*0c10*/ 	.word	0x00000003
        /*0c14*/ 	.word	0x00033460
        /*0c18*/ 	.short	0x010a
        /*0c1a*/ 	.byte	0x3f
	.zero		1


	//   ....[63]....
        /*0c1c*/ 	.word	0x00017340
        /*0c20*/ 	.word	0x00000003
        /*0c24*/ 	.word	0x00033450
        /*0c28*/ 	.short	0x0101
        /*0c2a*/ 	.byte	0x3f
	.zero		1


	//   ....[64]....
        /*0c2c*/ 	.word	0x000173c0
        /*0c30*/ 	.word	0x00000000
        /*0c34*/ 	.word	0x00000000
        /*0c38*/ 	.short	0x0101
        /*0c3a*/ 	.byte	0x3f
	.zero		1


	//   ....[65]....
        /*0c3c*/ 	.word	0x00018060
        /*0c40*/ 	.word	0x00000005
        /*0c44*/ 	.word	0x00033420
        /*0c48*/ 	.short	0x010a
        /*0c4a*/ 	.byte	0x3f
	.zero		1


	//   ....[66]....
        /*0c4c*/ 	.word	0x000181e0
        /*0c50*/ 	.word	0x00000003
        /*0c54*/ 	.word	0x00033440
        /*0c58*/ 	.short	0x010a
        /*0c5a*/ 	.byte	0x3f
	.zero		1


	//   ....[67]....
        /*0c5c*/ 	.word	0x00018280
        /*0c60*/ 	.word	0x00000005
        /*0c64*/ 	.word	0x00033440
        /*0c68*/ 	.short	0x010a
        /*0c6a*/ 	.byte	0x3f
	.zero		1


	//   ....[68]....
        /*0c6c*/ 	.word	0x000182c0
        /*0c70*/ 	.word	0x00000003
        /*0c74*/ 	.word	0x00033460
        /*0c78*/ 	.short	0x010a
        /*0c7a*/ 	.byte	0x3f
	.zero		1


	//   ....[69]....
        /*0c7c*/ 	.word	0x00018300
        /*0c80*/ 	.word	0x00000005
        /*0c84*/ 	.word	0x00033460
        /*0c88*/ 	.short	0x010a
        /*0c8a*/ 	.byte	0x3f
	.zero		1


	//   ....[70]....
        /*0c8c*/ 	.word	0x00018340
        /*0c90*/ 	.word	0x00000003
        /*0c94*/ 	.word	0x00033480
        /*0c98*/ 	.short	0x010a
        /*0c9a*/ 	.byte	0x3f
	.zero		1


	//   ....[71]....
        /*0c9c*/ 	.word	0x00018380
        /*0ca0*/ 	.word	0x00000005
        /*0ca4*/ 	.word	0x00033480
        /*0ca8*/ 	.short	0x010a
        /*0caa*/ 	.byte	0x3f
	.zero		1


	//   ....[72]....
        /*0cac*/ 	.word	0x000183f0
        /*0cb0*/ 	.word	0x00000003
        /*0cb4*/ 	.word	0x00033400
        /*0cb8*/ 	.short	0x010a
        /*0cba*/ 	.byte	0x3f
	.zero		1


	//   ....[73]....
        /*0cbc*/ 	.word	0x00018440
        /*0cc0*/ 	.word	0x00000002
        /*0cc4*/ 	.word	0x00033430
        /*0cc8*/ 	.short	0x010a
        /*0cca*/ 	.byte	0x3f
	.zero		1


	//   ....[74]....
        /*0ccc*/ 	.word	0x000184a0
        /*0cd0*/ 	.word	0x00000007
        /*0cd4*/ 	.word	0x00033430
        /*0cd8*/ 	.short	0x010a
        /*0cda*/ 	.byte	0x3f
	.zero		1


	//   ....[75]....
        /*0cdc*/ 	.word	0x00018500
        /*0ce0*/ 	.word	0x00000007
        /*0ce4*/ 	.word	0x00033450
        /*0ce8*/ 	.short	0x010a
        /*0cea*/ 	.byte	0x3f
	.zero		1


	//   ....[76]....
        /*0cec*/ 	.word	0x00018560
        /*0cf0*/ 	.word	0x00000007
        /*0cf4*/ 	.word	0x00033430
        /*0cf8*/ 	.short	0x010a
        /*0cfa*/ 	.byte	0x3f
	.zero		1


	//   ....[77]....
        /*0cfc*/ 	.word	0x000185c0
        /*0d00*/ 	.word	0x00000007
        /*0d04*/ 	.word	0x00033450
        /*0d08*/ 	.short	0x010a
        /*0d0a*/ 	.byte	0x3f
	.zero		1


	//   ....[78]....
        /*0d0c*/ 	.word	0x00018620
        /*0d10*/ 	.word	0x00000005
        /*0d14*/ 	.word	0x00033450
        /*0d18*/ 	.short	0x010a
        /*0d1a*/ 	.byte	0x3f
	.zero		1


	//   ....[79]....
        /*0d1c*/ 	.word	0x00018720
        /*0d20*/ 	.word	0x00000004
        /*0d24*/ 	.word	0x00033480
        /*0d28*/ 	.short	0x010a
        /*0d2a*/ 	.byte	0x3f
	.zero		1


	//   ....[80]....
        /*0d2c*/ 	.word	0x00018fa0
        /*0d30*/ 	.word	0x00000004
        /*0d34*/ 	.word	0x00033440
        /*0d38*/ 	.short	0x010a
        /*0d3a*/ 	.byte	0x3f
	.zero		1


	//   ....[81]....
        /*0d3c*/ 	.word	0x00019bb0
        /*0d40*/ 	.word	0x00000016
        /*0d44*/ 	.word	0x00033420
        /*0d48*/ 	.short	0x010a
        /*0d4a*/ 	.byte	0x3f
	.zero		1


	//   ....[82]....
        /*0d4c*/ 	.word	0x00019c00
        /*0d50*/ 	.word	0x00000004
        /*0d54*/ 	.word	0x00033480
        /*0d58*/ 	.short	0x010a
        /*0d5a*/ 	.byte	0x3f
	.zero		1


	//   ....[83]....
        /*0d5c*/ 	.word	0x0001a250
        /*0d60*/ 	.word	0x00000004
        /*0d64*/ 	.word	0x00033440
        /*0d68*/ 	.short	0x010a
        /*0d6a*/ 	.byte	0x3f
	.zero		1


	//   ....[84]....
        /*0d6c*/ 	.word	0x0001a880
        /*0d70*/ 	.word	0x00000000
        /*0d74*/ 	.word	0x00033470
        /*0d78*/ 	.short	0x010a
        /*0d7a*/ 	.byte	0x3f
	.zero		1


	//   ....[85]....
        /*0d7c*/ 	.word	0x0001a8d0
        /*0d80*/ 	.word	0x00000000
        /*0d84*/ 	.word	0x00033460
        /*0d88*/ 	.short	0x010a
        /*0d8a*/ 	.byte	0x3f
	.zero		1


	//   ....[86]....
        /*0d8c*/ 	.word	0x0001a920
        /*0d90*/ 	.word	0x00000003
        /*0d94*/ 	.word	0x00033470
        /*0d98*/ 	.short	0x010a
        /*0d9a*/ 	.byte	0x3f
	.zero		1


	//   ....[87]....
        /*0d9c*/ 	.word	0x0001a970
        /*0da0*/ 	.word	0x00000003
        /*0da4*/ 	.word	0x00033460
        /*0da8*/ 	.short	0x010a
        /*0daa*/ 	.byte	0x3f
	.zero		1


	//   ....[88]....
        /*0dac*/ 	.word	0x0001a9c0
        /*0db0*/ 	.word	0x00000005
        /*0db4*/ 	.word	0x00033420
        /*0db8*/ 	.short	0x010a
        /*0dba*/ 	.byte	0x3f
	.zero		1


	//   ....[89]....
        /*0dbc*/ 	.word	0x0001ab60
        /*0dc0*/ 	.word	0x00000003
        /*0dc4*/ 	.word	0x00033440
        /*0dc8*/ 	.short	0x010a
        /*0dca*/ 	.byte	0x3f
	.zero		1


	//   ....[90]....
        /*0dcc*/ 	.word	0x0001abb0
        /*0dd0*/ 	.word	0x00000005
        /*0dd4*/ 	.word	0x00033440
        /*0dd8*/ 	.short	0x010a
        /*0dda*/ 	.byte	0x3f
	.zero		1


	//   ....[91]....
        /*0ddc*/ 	.word	0x0001ac00
        /*0de0*/ 	.word	0x00000003
        /*0de4*/ 	.word	0x00033460
        /*0de8*/ 	.short	0x010a
        /*0dea*/ 	.byte	0x3f
	.zero		1


	//   ....[92]....
        /*0dec*/ 	.word	0x0001ac50
        /*0df0*/ 	.word	0x00000005
        /*0df4*/ 	.word	0x00033460
        /*0df8*/ 	.short	0x010a
        /*0dfa*/ 	.byte	0x3f
	.zero		1


	//   ....[93]....
        /*0dfc*/ 	.word	0x0001aca0
        /*0e00*/ 	.word	0x00000003
        /*0e04*/ 	.word	0x00033480
        /*0e08*/ 	.short	0x010a
        /*0e0a*/ 	.byte	0x3f
	.zero		1


	//----- nvinfo : EIATTR_NUM_MBARRIERS
	.align		4
.L_302:
        /*0e0c*/ 	.byte	0x03, 0x38
        /*0e0e*/ 	.short	0x0016


	//----- nvinfo : EIATTR_EXIT_INSTR_OFFSETS
	.align		4
        /*0e10*/ 	.byte	0x04, 0x1c
        /*0e12*/ 	.short	(.L_304 - .L_303)


	//   ....[0]....
.L_303:
        /*0e14*/ 	.word	0x000009c0


	//   ....[1]....
        /*0e18*/ 	.word	0x000115b0


	//   ....[2]....
        /*0e1c*/ 	.word	0x000183d0


	//----- nvinfo : EIATTR_MAX_THREADS
	.align		4
.L_304:
        /*0e20*/ 	.byte	0x04, 0x05
        /*0e22*/ 	.short	(.L_306 - .L_305)
.L_305:
        /*0e24*/ 	.word	0x00000180
        /*0e28*/ 	.word	0x00000001
        /*0e2c*/ 	.word	0x00000001


	//----- nvinfo : EIATTR_CRS_STACK_SIZE
	.align		4
.L_306:
        /*0e30*/ 	.byte	0x04, 0x1e
        /*0e32*/ 	.short	(.L_308 - .L_307)
.L_307:
        /*0e34*/ 	.word	0x00000000


	//----- nvinfo : EIATTR_CBANK_PARAM_SIZE
	.align		4
.L_308:
        /*0e38*/ 	.byte	0x03, 0x19
        /*0e3a*/ 	.short	0x0af0


	//----- nvinfo : EIATTR_PARAM_CBANK
	.align		4
        /*0e3c*/ 	.byte	0x04, 0x0a
        /*0e3e*/ 	.short	(.L_310 - .L_309)
	.align		4
.L_309:
        /*0e40*/ 	.word	index@(.nv.constant0._ZN7cutlass13device_kernelIN5flash11enable_sm90INS1_16FlashAttnFwdSm90INS1_25CollectiveMainloopFwdSm90ILi2EN4cute5tupleIJNS5_1CILi1EEES8_S8_EEENS6_IJNS7_ILi128EEENS7_ILi160EEENS7_ILi192EEEEEELi192ENS_12float_e4m3_tEfNS_4arch4Sm90ELb1ELb0ELb1ELb1ELb1ELb0ELb0ELb1ELb1ELb1ELb0ELb0EEENS1_21CollectiveEpilogueFwdINS6_IJSA_SC_SB_EEES9_NS_10bfloat16_tESG_Li256ELb1ELb1ELb0ELb1EEENS1_36VarlenDynamicPersistentTileSchedulerILi128ELi160ELi256ELi128ELb0ELb1ELb1ELb1ELb1ELb1EEEEEEEEEvNT_6ParamsE)
        /*0e44*/ 	.short	0x0210
        /*0e46*/ 	.short	0x0af0


	//----- nvinfo : EIATTR_SW_WAR
	.align		4
.L_310:
        /*0e48*/ 	.byte	0x04, 0x36
        /*0e4a*/ 	.short	(.L_312 - .L_311)
.L_311:
        /*0e4c*/ 	.word	0x00000008
.L_312:


//--------------------- .nv.info._ZN7cutlass13device_kernelIN5flash11enable_sm90INS1_16FlashAttnFwdSm90INS1_25CollectiveMainloopFwdSm90ILi2EN4cute5tupleIJNS5_1CILi1EEES8_S8_EEENS6_IJNS7_ILi128EEENS7_ILi160EEENS7_ILi192EEEEEELi192ENS_12float_e4m3_tEfNS_4arch4Sm90ELb1ELb0ELb1ELb1ELb1ELb1ELb0ELb1ELb1ELb1ELb0ELb0EEENS1_21CollectiveEpilogueFwdINS6_IJSA_SC_SB_EEES9_NS_10bfloat16_tESG_Li256ELb1ELb1ELb0ELb1EEENS1_36VarlenDynamicPersistentTileSchedulerILi128ELi160ELi256ELi128ELb0ELb1ELb1ELb1ELb1ELb1EEEEEEEEEvNT_6ParamsE --------------------------
	.section	.nv.info._ZN7cutlass13device_kernelIN5flash11enable_sm90INS1_16FlashAttnFwdSm90INS1_25CollectiveMainloopFwdSm90ILi2EN4cute5tupleIJNS5_1CILi1EEES8_S8_EEENS6_IJNS7_ILi128EEENS7_ILi160EEENS7_ILi192EEEEEELi192ENS_12float_e4m3_tEfNS_4arch4Sm90ELb1ELb0ELb1ELb1ELb1ELb1ELb0ELb1ELb1ELb1ELb0ELb0EEENS1_21CollectiveEpilogueFwdINS6_IJSA_SC_SB_EEES9_NS_10bfloat16_tESG_Li256ELb1ELb1ELb0ELb1EEENS1_36VarlenDynamicPersistentTileSchedulerILi128ELi160ELi256ELi128ELb0ELb1ELb1ELb1ELb1ELb1EEEEEEEEEvNT_6ParamsE,"",@"SHT_CUDA_INFO"
	.sectionflags	@""
	.align	4


	//----- nvinfo : EIATTR_CUDA_API_VERSION
	.align		4
        /*0000*/ 	.byte	0x04, 0x37
        /*0002*/ 	.short	(.L_314 - .L_313)
.L_313:
        /*0004*/ 	.word	0x00000082


	//----- nvinfo : EIATTR_KPARAM_INFO
	.align		4
.L_314:
        /*0008*/ 	.byte	0x04, 0x17
        /*000a*/ 	.short	(.L_316 - .L_315)
.L_315:
        /*000c*/ 	.word	0x00000000
        /*0010*/ 	.short	0x0000
        /*0012*/ 	.short	0x0070
        /*0014*/ 	.byte	0x00, 0xf0, 0x01, 0x2a


	//----- nvinfo : EIATTR_SPARSE_MMA_MASK
	.align		4
.L_316:
        /*0018*/ 	.byte	0x03, 0x50
        /*001a*/ 	.short	0x0000


	//----- nvinfo : EIATTR_MAXREG_COUNT
	.align		4
        /*001c*/ 	.byte	0x03, 0x1b
        /*001e*/ 	.short	0x00a8


	//----- nvinfo : EIATTR_NUM_BARRIERS
	.align		4
        /*0020*/ 	.byte	0x02, 0x4c
        /*0022*/ 	.byte	0x10
	.zero		1


	//----- nvinfo : EIATTR_EXTERNS
	.align		4
        /*0024*/ 	.byte	0x04, 0x0f
        /*0026*/ 	.short	(.L_318 - .L_317)


	//   ....[0]....
	.align		4
.L_317:
        /*0028*/ 	.word	index@(__assertfail)


	//----- nvinfo : EIATTR_ANNOTATIONS
	.align		4
.L_318:
        /*002c*/ 	.byte	0x04, 0x55
        /*002e*/ 	.short	(.L_320 - .L_319)


	//   ....[0]....
.L_319:
        /* <DEDUP_REMOVED lines=100> */


	//----- nvinfo : EIATTR_MERCURY_ISA_VERSION
	.align		4
.L_320:
        /*0660*/ 	.byte	0x03, 0x5f
        /*0662*/ 	.short	0x0101


	//----- nvinfo : EIATTR_UNUSED_LOAD_BYTE_OFFSET
	.align		4
        /*0664*/ 	.byte	0x04, 0x44
        /*0666*/ 	.short	(.L_322 - .L_321)


	//   ....[0]....
.L_321:
        /*0668*/ 	.word	0x00000a90
        /*066c*/ 	.word	0x0000fff0


	//   ....[1]....
        /*0670*/ 	.word	0x00025c10
        /*0674*/ 	.word	0x0000fff0


	//----- nvinfo : EIATTR_INT_WARP_WIDE_INSTR_OFFSETS
	.align		4
.L_322:
        /*0678*/ 	.byte	0x04, 0x31
        /*067a*/ 	.short	(.L_324 - .L_323)


	//   ....[0]....
.L_323:
        /*067c*/ 	.word	0x00000130


	//   ....[1]....
        /*0680*/ 	.word	0x00000170


	//   ....[2]....
        /*0684*/ 	.word	0x000001e0


	//   ....[3]....
        /*0688*/ 	.word	0x0002ba80


	//   ....[4]....
        /*068c*/ 	.word	0x0002bb10


	//   ....[5]....
        /*0690*/ 	.word	0x0002fa40


	//   ....[6]....
        /*0694*/ 	.word	0x0002fad0


	//----- nvinfo : EIATTR_COOP_GROUP_MASK_REGIDS
	.align		4
.L_324:
        /*0698*/ 	.byte	0x04, 0x29
        /*069a*/ 	.short	(.L_326 - .L_325)


	//   ....[0]....
.L_325:
        /*069c*/ 	.word	0xffffffff


	//   ....[1]....
        /*06a0*/ 	.word	0xffffffff


	//   ....[2]....
        /*06a4*/ 	.word	0xffffffff


	//   ....[3]....
        /*06a8*/ 	.word	0xffffffff


	//   ....[4]....
        /*06ac*/ 	.word	0xffffffff


	//   ....[5]....
        /*06b0*/ 	.word	0xffffffff


	//   ....[6]....
        /*06b4*/ 	.word	0xffffffff


	//   ....[7]....
        /*06b8*/ 	.word	0xffffffff


	//   ....[8]....
        /*06bc*/ 	.word	0xffffffff


	//   ....[9]....
        /*06c0*/ 	.word	0xffffffff


	//   ....[10]....
        /*06c4*/ 	.word	0xffffffff


	//   ....[11]....
        /*06c8*/ 	.word	0xffffffff


	//   ....[12]....
        /*06cc*/ 	.word	0xffffffff


	//   ....[13]....
        /*06d0*/ 	.word	0xffffffff


	//   ....[14]....
        /*06d4*/ 	.word	0xffffffff


	//   ....[15]....
        /*06d8*/ 	.word	0xffffffff


	//   ....[16]....
        /*06dc*/ 	.word	0xffffffff


	//   ....[17]....
        /*06e0*/ 	.word	0xffffffff


	//   ....[18]....
        /*06e4*/ 	.word	0xffffffff


	//   ....[19]....
        /*06e8*/ 	.word	0xffffffff


	//   ....[20]....
        /*06ec*/ 	.word	0xffffffff


	//   ....[21]....
        /*06f0*/ 	.word	0xffffffff


	//   ....[22]....
        /*06f4*/ 	.word	0xffffffff


	//   ....[23]....
        /*06f8*/ 	.word	0xffffffff


	//   ....[24]....
        /*06fc*/ 	.word	0xffffffff


	//   ....[25]....
        /*0700*/ 	.word	0xffffffff


	//   ....[26]....
        /*0704*/ 	.word	0xffffffff


	//   ....[27]....
        /*0708*/ 	.word	0xffffffff


	//   ....[28]....
        /*070c*/ 	.word	0xffffffff


	//   ....[29]....
        /*0710*/ 	.word	0xffffffff


	//   ....[30]....
        /*0714*/ 	.word	0xffffffff


	//   ....[31]....
        /*0718*/ 	.word	0xffffffff


	//   ....[32]....
        /*071c*/ 	.word	0xffffffff


	//   ....[33]....
        /*0720*/ 	.word	0xffffffff


	//   ....[34]....
        /*0724*/ 	.word	0xffffffff


	//   ....[35]....
        /*0728*/ 	.word	0xffffffff


	//   ....[36]....
        /*072c*/ 	.word	0xffffffff


	//   ....[37]....
        /*0730*/ 	.word	0xffffffff


	//   ....[38]....
        /*0734*/ 	.word	0xffffffff


	//   ....[39]....
        /*0738*/ 	.word	0xffffffff


	//   ....[40]....
        /*073c*/ 	.word	0xffffffff


	//   ....[41]....
        /*0740*/ 	.word	0xffffffff


	//   ....[42]....
        /*0744*/ 	.word	0xffffffff


	//   ....[43]....
        /*0748*/ 	.word	0xffffffff


	//   ....[44]....
        /*074c*/ 	.word	0xffffffff


	//   ....[45]....
        /*0750*/ 	.word	0xffffffff


	//   ....[46]....
        /*0754*/ 	.word	0xffffffff


	//   ....[47]....
        /*0758*/ 	.word	0xffffffff


	//   ....[48]....
        /*075c*/ 	.word	0xffffffff


	//   ....[49]....
        /*0760*/ 	.word	0xffffffff


	//   ....[50]....
        /*0764*/ 	.word	0xffffffff


	//   ....[51]....
        /*0768*/ 	.word	0xffffffff


	//   ....[52]....
        /*076c*/ 	.word	0xffffffff


	//   ....[53]....
        /*0770*/ 	.word	0xffffffff


	//   ....[54]....
        /*0774*/ 	.word	0xffffffff


	//   ....[55]....
        /*0778*/ 	.word	0xffffffff


	//   ....[56]....
        /*077c*/ 	.word	0xffffffff


	//   ....[57]....
        /*0780*/ 	.word	0xffffffff


	//   ....[58]....
        /*0784*/ 	.word	0xffffffff


	//   ....[59]....
        /*0788*/ 	.word	0xffffffff


	//   ....[60]....
        /*078c*/ 	.word	0xffffffff


	//   ....[61]....
        /*0790*/ 	.word	0xffffffff


	//   ....[62]....
        /*0794*/ 	.word	0xffffffff


	//   ....[63]....
        /*0798*/ 	.word	0xffffffff


	//   ....[64]....
        /*079c*/ 	.word	0xffffffff


	//   ....[65]....
        /*07a0*/ 	.word	0xffffffff


	//   ....[66]....
        /*07a4*/ 	.word	0xffffffff


	//   ....[67]....
        /*07a8*/ 	.word	0xffffffff


	//   ....[68]....
        /*07ac*/ 	.word	0xffffffff


	//   ....[69]....
        /*07b0*/ 	.word	0xffffffff


	//   ....[70]....
        /*07b4*/ 	.word	0xffffffff


	//   ....[71]....
        /*07b8*/ 	.word	0xffffffff


	//   ....[72]....
        /*07bc*/ 	.word	0xffffffff


	//   ....[73]....
        /*07c0*/ 	.word	0xffffffff


	//   ....[74]....
        /*07c4*/ 	.word	0xffffffff


	//   ....[75]....
        /*07c8*/ 	.word	0xffffffff


	//   ....[76]....
        /*07cc*/ 	.word	0xffffffff


	//   ....[77]....
        /*07d0*/ 	.word	0xffffffff


	//   ....[78]....
        /*07d4*/ 	.word	0xffffffff


	//   ....[79]....
        /*07d8*/ 	.word	0xffffffff


	//   ....[80]....
        /*07dc*/ 	.word	0xffffffff


	//   ....[81]....
        /*07e0*/ 	.word	0xffffffff


	//   ....[82]....
        /*07e4*/ 	.word	0xffffffff


	//   ....[83]....
        /*07e8*/ 	.word	0xffffffff


	//   ....[84]....
        /*07ec*/ 	.word	0xffffffff


	//   ....[85]....
        /*07f0*/ 	.word	0xffffffff


	//   ....[86]....
        /*07f4*/ 	.word	0xffffffff


	//   ....[87]....
        /*07f8*/ 	.word	0xffffffff


	//   ....[88]....
        /*07fc*/ 	.word	0xffffffff


	//   ....[89]....
        /*0800*/ 	.word	0xffffffff


	//   ....[90]....
        /*0804*/ 	.word	0xffffffff


	//   ....[91]....
        /*0808*/ 	.word	0xffffffff


	//   ....[92]....
        /*080c*/ 	.word	0xffffffff


	//   ....[93]....
        /*0810*/ 	.word	0xffffffff


	//   ....[94]....
        /*0814*/ 	.word	0xffffffff


	//   ....[95]....
        /*0818*/ 	.word	0xffffffff


	//   ....[96]....
        /*081c*/ 	.word	0xffffffff


	//   ....[97]....
        /*0820*/ 	.word	0xffffffff


	//   ....[98]....
        /*0824*/ 	.word	0xffffffff


	//   ....[99]....
        /*0828*/ 	.word	0xffffffff


	//   ....[100]....
        /*082c*/ 	.word	0xffffffff


	//   ....[101]....
        /*0830*/ 	.word	0xffffffff


	//   ....[102]....
        /*0834*/ 	.word	0xffffffff


	//   ....[103]....
        /*0838*/ 	.word	0xffffffff


	//   ....[104]....
        /*083c*/ 	.word	0xffffffff


	//   ....[105]....
        /*0840*/ 	.word	0xffffffff


	//   ....[106]....
        /*0844*/ 	.word	0xffffffff


	//   ....[107]....
        /*0848*/ 	.word	0xffffffff


	//   ....[108]....
        /*084c*/ 	.word	0xffffffff


	//   ....[109]....
        /*0850*/ 	.word	0xffffffff


	//   ....[110]....
        /*0854*/ 	.word	0xffffffff


	//   ....[111]....
        /*0858*/ 	.word	0xffffffff


	//   ....[112]....
        /*085c*/ 	.word	0xffffffff


	//   ....[113]....
        /*0860*/ 	.word	0xffffffff


	//   ....[114]....
        /*0864*/ 	.word	0xffffffff


	//   ....[115]....
        /*0868*/ 	.word	0xffffffff


	//   ....[116]....
        /*086c*/ 	.word	0xffffffff


	//   ....[117]....
        /*0870*/ 	.word	0xffffffff


	//   ....[118]....
        /*0874*/ 	.word	0xffffffff


	//   ....[119]....
        /*0878*/ 	.word	0xffffffff


	//   ....[120]....
        /*087c*/ 	.word	0xffffffff


	//   ....[121]....
        /*0880*/ 	.word	0xffffffff


	//   ....[122]....
        /*0884*/ 	.word	0xffffffff


	//   ....[123]....
        /*0888*/ 	.word	0xffffffff


	//   ....[124]....
        /*088c*/ 	.word	0xffffffff


	//   ....[125]....
        /*0890*/ 	.word	0xffffffff


	//   ....[126]....
        /*0894*/ 	.word	0xffffffff


	//   ....[127]....
        /*0898*/ 	.word	0xffffffff


	//   ....[128]....
        /*089c*/ 	.word	0xffffffff


	//   ....[129]....
        /*08a0*/ 	.word	0xffffffff


	//   ....[130]....
        /*08a4*/ 	.word	0xffffffff


	//   ....[131]....
        /*08a8*/ 	.word	0xffffffff


	//   ....[132]....
        /*08ac*/ 	.word	0xffffffff


	//   ....[133]....
        /*08b0*/ 	.word	0xffffffff


	//   ....[134]....
        /*08b4*/ 	.word	0xffffffff


	//   ....[135]....
        /*08b8*/ 	.word	0xffffffff


	//   ....[136]....
        /*08bc*/ 	.word	0xffffffff


	//   ....[137]....
        /*08c0*/ 	.word	0xffffffff


	//   ....[138]....
        /*08c4*/ 	.word	0xffffffff


	//   ....[139]....
        /*08c8*/ 	.word	0xffffffff


	//   ....[140]....
        /*08cc*/ 	.word	0xffffffff


	//   ....[141]....
        /*08d0*/ 	.word	0xffffffff


	//   ....[142]....
        /*08d4*/ 	.word	0xffffffff


	//   ....[143]....
        /*08d8*/ 	.word	0xffffffff


	//   ....[144]....
        /*08dc*/ 	.word	0xffffffff


	//   ....[145]....
        /*08e0*/ 	.word	0xffffffff


	//   ....[146]....
        /*08e4*/ 	.word	0xffffffff


	//   ....[147]....
        /*08e8*/ 	.word	0xffffffff


	//   ....[148]....
        /*08ec*/ 	.word	0xffffffff


	//   ....[149]....
        /*08f0*/ 	.word	0xffffffff


	//   ....[150]....
        /*08f4*/ 	.word	0xffffffff


	//   ....[151]....
        /*08f8*/ 	.word	0xffffffff


	//   ....[152]....
        /*08fc*/ 	.word	0xffffffff


	//   ....[153]....
        /*0900*/ 	.word	0xffffffff


	//   ....[154]....
        /*0904*/ 	.word	0xffffffff


	//   ....[155]....
        /*0908*/ 	.word	0xffffffff


	//   ....[156]....
        /*090c*/ 	.word	0xffffffff


	//   ....[157]....
        /*0910*/ 	.word	0xffffffff


	//   ....[158]....
        /*0914*/ 	.word	0xffffffff


	//   ....[159]....
        /*0918*/ 	.word	0xffffffff


	//   ....[160]....
        /*091c*/ 	.word	0xffffffff


	//   ....[161]....
        /*0920*/ 	.word	0xffffffff


	//   ....[162]....
        /*0924*/ 	.word	0xffffffff


	//   ....[163]....
        /*0928*/ 	.word	0xffffffff


	//   ....[164]....
        /*092c*/ 	.word	0xffffffff


	//   ....[165]....
        /*0930*/ 	.word	0xffffffff


	//   ....[166]....
        /*0934*/ 	.word	0xffffffff


	//   ....[167]....
        /*0938*/ 	.word	0xffffffff


	//   ....[168]....
        /*093c*/ 	.word	0xffffffff


	//   ....[169]....
        /*0940*/ 	.word	0xffffffff


	//   ....[170]....
        /*0944*/ 	.word	0xffffffff


	//   ....[171]....
        /*0948*/ 	.word	0xffffffff


	//   ....[172]....
        /*094c*/ 	.word	0xffffffff


	//   ....[173]....
        /*0950*/ 	.word	0xffffffff


	//   ....[174]....
        /*0954*/ 	.word	0xffffffff


	//   ....[175]....
        /*0958*/ 	.word	0xffffffff


	//   ....[176]....
        /*095c*/ 	.word	0xffffffff


	//   ....[177]....
        /*0960*/ 	.word	0xffffffff


	//   ....[178]....
        /*0964*/ 	.word	0xffffffff


	//   ....[179]....
        /*0968*/ 	.word	0xffffffff


	//   ....[180]....
        /*096c*/ 	.word	0xffffffff


	//   ....[181]....
        /*0970*/ 	.word	0xffffffff


	//   ....[182]....
        /*0974*/ 	.word	0xffffffff


	//   ....[183]....
        /*0978*/ 	.word	0xffffffff


	//   ....[184]....
        /*097c*/ 	.word	0xffffffff


	//   ....[185]....
        /*0980*/ 	.word	0xffffffff


	//   ....[186]....
        /*0984*/ 	.word	0xffffffff


	//   ....[187]....
        /*0988*/ 	.word	0xffffffff


	//   ....[188]....
        /*098c*/ 	.word	0xffffffff


	//   ....[189]....
        /*0990*/ 	.word	0xffffffff


	//   ....[190]....
        /*0994*/ 	.word	0xffffffff


	//   ....[191]....
        /*0998*/ 	.word	0xffffffff


	//   ....[192]....
        /*099c*/ 	.word	0xffffffff


	//   ....[193]....
        /*09a0*/ 	.word	0xffffffff


	//   ....[194]....
        /*09a4*/ 	.word	0xffffffff


	//   ....[195]....
        /*09a8*/ 	.word	0xffffffff


	//   ....[196]....
        /*09ac*/ 	.word	0xffffffff


	//   ....[197]....
        /*09b0*/ 	.word	0xffffffff


	//   ....[198]....
        /*09b4*/ 	.word	0xffffffff


	//   ....[199]....
        /*09b8*/ 	.word	0xffffffff


	//   ....[200]....
        /*09bc*/ 	.word	0xffffffff


	//   ....[201]....
        /*09c0*/ 	.word	0xffffffff


	//   ....[202]....
        /*09c4*/ 	.word	0xffffffff


	//   ....[203]....
        /*09c8*/ 	.word	0x0500000f


	//   ....[204]....
        /*09cc*/ 	.word	0x0500000f


	//   ....[205]....
        /*09d0*/ 	.word	0x0500000f


	//   ....[206]....
        /*09d4*/ 	.word	0x0500000f


	//   ....[207]....
        /*09d8*/ 	.word	0x0500000f


	//   ....[208]....
        /*09dc*/ 	.word	0x0500000f


	//   ....[209]....
        /*09e0*/ 	.word	0x0500000f


	//   ....[210]....
        /*09e4*/ 	.word	0x0500000f


	//   ....[211]....
        /*09e8*/ 	.word	0x0500000f


	//   ....[212]....
        /*09ec*/ 	.word	0x0500000f


	//   ....[213]....
        /*09f0*/ 	.word	0x0500000f


	//   ....[214]....
        /*09f4*/ 	.word	0x0500000f


	//   ....[215]....
        /*09f8*/ 	.word	0x0500000f


	//   ....[216]....
        /*09fc*/ 	.word	0x0500000f


	//   ....[217]....
        /*0a00*/ 	.word	0x0500000f


	//   ....[218]....
        /*0a04*/ 	.word	0x0500000f


	//   ....[219]....
        /*0a08*/ 	.word	0x0500000f


	//   ....[220]....
        /*0a0c*/ 	.word	0x0500000f


	//   ....[221]....
        /*0a10*/ 	.word	0x0500000f


	//   ....[222]....
        /*0a14*/ 	.word	0x0500000f


	//   ....[223]....
        /*0a18*/ 	.word	0x0500000f


	//   ....[224]....
        /*0a1c*/ 	.word	0x0500000f


	//   ....[225]....
        /*0a20*/ 	.word	0x0500000f


	//   ....[226]....
        /*0a24*/ 	.word	0x0500000f


	//   ....[227]....
        /*0a28*/ 	.word	0x0500000f


	//   ....[228]....
        /*0a2c*/ 	.word	0x0500000f


	//   ....[229]....
        /*0a30*/ 	.word	0x0500000f


	//   ....[230]....
        /*0a34*/ 	.word	0x0500000f


	//   ....[231]....
        /*0a38*/ 	.word	0x0500000f


	//   ....[232]....
        /*0a3c*/ 	.word	0x0500000f


	//   ....[233]....
        /*0a40*/ 	.word	0x0500000f


	//   ....[234]....
        /*0a44*/ 	.word	0x0500000f


	//   ....[235]....
        /*0a48*/ 	.word	0x0500000f


	//   ....[236]....
        /*0a4c*/ 	.word	0x0500000f


	//   ....[237]....
        /*0a50*/ 	.word	0x0500000f


	//   ....[238]....
        /*0a54*/ 	.word	0x0500000f


	//   ....[239]....
        /*0a58*/ 	.word	0x0500000f


	//   ....[240]....
        /*0a5c*/ 	.word	0x0500000f


	//   ....[241]....
        /*0a60*/ 	.word	0x0500000f


	//   ....[242]....
        /*0a64*/ 	.word	0x0500000f


	//   ....[243]....
        /*0a68*/ 	.word	0x0500000f


	//   ....[244]....
        /*0a6c*/ 	.word	0x0500000f


	//   ....[245]....
        /*0a70*/ 	.word	0x0500000f


	//   ....[246]....
        /*0a74*/ 	.word	0x0500000f


	//   ....[247]....
        /*0a78*/ 	.word	0x0500000f


	//   ....[248]....
        /*0a7c*/ 	.word	0x0500000f


	//   ....[249]....
        /*0a80*/ 	.word	0x0500000f


	//   ....[250]....
        /*0a84*/ 	.word	0x0500000f


	//   ....[251]....
        /*0a88*/ 	.word	0x0500000f


	//   ....[252]....
        /*0a8c*/ 	.word	0x0500000f


	//   ....[253]....
        /*0a90*/ 	.word	0x0500000f


	//   ....[254]....
        /*0a94*/ 	.word	0x0500000f


	//   ....[255]....
        /*0a98*/ 	.word	0x0500000f


	//   ....[0]....
        /*0a9c*/ 	.word	0x0500000f


	//   ....[1]....
        /*0aa0*/ 	.word	0x0500000f


	//   ....[2]....
        /*0aa4*/ 	.word	0x0500000f


	//   ....[3]....
        /*0aa8*/ 	.word	0x0500000f


	//   ....[4]....
        /*0aac*/ 	.word	0x0500000f


	//   ....[5]....
        /*0ab0*/ 	.word	0x0500000f


	//   ....[6]....
        /*0ab4*/ 	.word	0x0500000f


	//   ....[7]....
        /*0ab8*/ 	.word	0x0500000f


	//   ....[8]....
        /*0abc*/ 	.word	0x0500000f


	//   ....[9]....
        /*0ac0*/ 	.word	0x0500000f


	//   ....[10]....
        /*0ac4*/ 	.word	0x0500000f


	//   ....[11]....
        /*0ac8*/ 	.word	0x0500000f


	//   ....[12]....
        /*0acc*/ 	.word	0x0500000f


	//   ....[13]....
        /*0ad0*/ 	.word	0x0500000f


	//   ....[14]....
        /*0ad4*/ 	.word	0x0500000f


	//   ....[15]....
        /*0ad8*/ 	.word	0x0500000f


	//   ....[16]....
        /*0adc*/ 	.word	0x0500000f


	//   ....[17]....
        /*0ae0*/ 	.word	0x0500000f


	//   ....[18]....
        /*0ae4*/ 	.word	0x0500000f


	//   ....[19]....
        /*0ae8*/ 	.word	0x0500000f


	//   ....[20]....
        /*0aec*/ 	.word	0x0500000f


	//   ....[21]....
        /*0af0*/ 	.word	0x0500000f


	//   ....[22]....
        /*0af4*/ 	.word	0x0500000f


	//   ....[23]....
        /*0af8*/ 	.word	0x0500000f


	//   ....[24]....
        /*0afc*/ 	.word	0x0500000f


	//   ....[25]....
        /*0b00*/ 	.word	0x0500000f


	//   ....[26]....
        /*0b04*/ 	.word	0x0500000f


	//   ....[27]....
        /*0b08*/ 	.word	0x0500000f


	//   ....[28]....
        /*0b0c*/ 	.word	0x0500000f


	//   ....[29]....
        /*0b10*/ 	.word	0x0500000f


	//   ....[30]....
        /*0b14*/ 	.word	0x0500000f


	//   ....[31]....
        /*0b18*/ 	.word	0x0500000f


	//   ....[32]....
        /*0b1c*/ 	.word	0x0500000f


	//   ....[33]....
        /*0b20*/ 	.word	0x0500000f


	//   ....[34]....
        /*0b24*/ 	.word	0x0500000f


	//   ....[35]....
        /*0b28*/ 	.word	0x0500000f


	//   ....[36]....
        /*0b2c*/ 	.word	0x0500000f


	//   ....[37]....
        /*0b30*/ 	.word	0x0500000f


	//   ....[38]....
        /*0b34*/ 	.word	0x0500000f


	//   ....[39]....
        /*0b38*/ 	.word	0x0500000f


	//   ....[40]....
        /*0b3c*/ 	.word	0x0500000f


	//   ....[41]....
        /*0b40*/ 	.word	0x0500000f


	//   ....[42]....
        /*0b44*/ 	.word	0x0500000f


	//   ....[43]....
        /*0b48*/ 	.word	0x0500000f


	//   ....[44]....
        /*0b4c*/ 	.word	0x0500000f


	//   ....[45]....
        /*0b50*/ 	.word	0x0500000f


	//   ....[46]....
        /*0b54*/ 	.word	0x0500000f


	//   ....[47]....
        /*0b58*/ 	.word	0x0500000f


	//   ....[48]....
        /*0b5c*/ 	.word	0x0500000f


	//   ....[49]....
        /*0b60*/ 	.word	0x0500000f


	//   ....[50]....
        /*0b64*/ 	.word	0x0500000f


	//   ....[51]....
        /*0b68*/ 	.word	0x0500000f


	//   ....[52]....
        /*0b6c*/ 	.word	0x0500000f


	//   ....[53]....
        /*0b70*/ 	.word	0x0500000f


	//   ....[54]....
        /*0b74*/ 	.word	0x0500000f


	//   ....[55]....
        /*0b78*/ 	.word	0x0500000f


	//   ....[56]....
        /*0b7c*/ 	.word	0x0500000f


	//   ....[57]....
        /*0b80*/ 	.word	0x0500000f


	//   ....[58]....
        /*0b84*/ 	.word	0x0500000f


	//   ....[59]....
        /*0b88*/ 	.word	0x0500000f


	//   ....[60]....
        /*0b8c*/ 	.word	0x0500000f


	//   ....[61]....
        /*0b90*/ 	.word	0x0500000f


	//   ....[62]....
        /*0b94*/ 	.word	0x0500000f


	//   ....[63]....
        /*0b98*/ 	.word	0x0500000f


	//   ....[64]....
        /*0b9c*/ 	.word	0x0500000f


	//   ....[65]....
        /*0ba0*/ 	.word	0x0500000f


	//   ....[66]....
        /*0ba4*/ 	.word	0x0500000f


	//   ....[67]....
        /*0ba8*/ 	.word	0x0500000f


	//   ....[68]....
        /*0bac*/ 	.word	0x0500000f


	//   ....[69]....
        /*0bb0*/ 	.word	0x0500000f


	//   ....[70]....
        /*0bb4*/ 	.word	0x0500000f


	//   ....[71]....
        /*0bb8*/ 	.word	0x0500000f


	//   ....[72]....
        /*0bbc*/ 	.word	0x0500000f


	//   ....[73]....
        /*0bc0*/ 	.word	0x0500000f


	//   ....[74]....
        /*0bc4*/ 	.word	0x0500000f


	//   ....[75]....
        /*0bc8*/ 	.word	0x0500000f


	//   ....[76]....
        /*0bcc*/ 	.word	0x0500000f


	//   ....[77]....
        /*0bd0*/ 	.word	0x0500000f


	//   ....[78]....
        /*0bd4*/ 	.word	0x0500000f


	//   ....[79]....
        /*0bd8*/ 	.word	0x0500000f


	//   ....[80]....
        /*0bdc*/ 	.word	0x0500000f


	//   ....[81]....
        /*0be0*/ 	.word	0x0500000f


	//   ....[82]....
        /*0be4*/ 	.word	0x0500000f


	//   ....[83]....
        /*0be8*/ 	.word	0x0500000f


	//   ....[84]....
        /*0bec*/ 	.word	0x0500000f


	//   ....[85]....
        /*0bf0*/ 	.word	0x0500000f


	//   ....[86]....
        /*0bf4*/ 	.word	0x0500000f


	//   ....[87]....
        /*0bf8*/ 	.word	0x0500000f


	//   ....[88]....
        /*0bfc*/ 	.word	0x0500000f


	//   ....[89]....
        /*0c00*/ 	.word	0x0500000f


	//   ....[90]....
        /*0c04*/ 	.word	0x0500000f


	//   ....[91]....
        /*0c08*/ 	.word	0x0500000f


	//----- nvinfo : EIATTR_COOP_GROUP_INSTR_OFFSETS
	.align		4
.L_326:
        /*0c0c*/ 	.byte	0x04, 0x28
        /*0c0e*/ 	.short	(.L_328 - .L_327)


	//   ....[0]....
.L_327:
        /*0c10*/ 	.word	0x00000070


	//   ....[1]....
        /*0c14*/ 	.word	0x00000140


	//   ....[2]....
        /*0c18*/ 	.word	0x00000190


	//   ....[3]....
        /*0c1c*/ 	.word	0x000003c0


	//   ....[4]....
        /*0c20*/ 	.word	0x00000520


	//   ....[5]....
        /*0c24*/ 	.word	0x00000640


	//   ....[6]....
        /*0c28*/ 	.word	0x000007a0


	//   ....[7]....
        /*0c2c*/ 	.word	0x00003680


	//   ....[8]....
        /*0c30*/ 	.word	0x00003690


	//   ....[9]....
        /*0c34*/ 	.word	0x000062d0


	//   ....[10]....
        /*0c38*/ 	.word	0x000062e0


	//   ....[11]....
        /*0c3c*/ 	.word	0x000097f0


	//   ....[12]....
        /*0c40*/ 	.word	0x00009800


	//   ....[13]....
        /*0c44*/ 	.word	0x0000c690


	//   ....[14]....
        /*0c48*/ 	.word	0x0000c6a0


	//   ....[15]....
        /*0c4c*/ 	.word	0x0000f7a0


	//   ....[16]....
        /*0c50*/ 	.word	0x0000f7b0


	//   ....[17]....
        /*0c54*/ 	.word	0x0000fa50


	//   ....[18]....
        /*0c58*/ 	.word	0x0000fa60


	//   ....[19]....
        /*0c5c*/ 	.word	0x0000fff0


	//   ....[20]....
        /*0c60*/ 	.word	0x00010010


	//   ....[21]....
        /*0c64*/ 	.word	0x00010250


	//   ....[22]....
        /*0c68*/ 	.word	0x00010270


	//   ....[23]....
        /*0c6c*/ 	.word	0x00010b40


	//   ....[24]....
        /*0c70*/ 	.word	0x000114f0


	//   ....[25]....
        /*0c74*/ 	.word	0x00011500


	//   ....[26]....
        /*0c78*/ 	.word	0x00011510


	//   ....[27]....
        /*0c7c*/ 	.word	0x00011520


	//   ....[28]....
        /*0c80*/ 	.word	0x00014cc0


	//   ....[29]....
        /*0c84*/ 	.word	0x00014cd0


	//   ....[30]....
        /*0c88*/ 	.word	0x00014ce0


	//   ....[31]....
        /*0c8c*/ 	.word	0x00014cf0


	//   ....[32]....
        /*0c90*/ 	.word	0x00019990


	//   ....[33]....
        /*0c94*/ 	.word	0x00019c30


	//   ....[34]....
        /*0c98*/ 	.word	0x0001a550


	//   ....[35]....
        /*0c9c*/ 	.word	0x0001a570


	//   ....[36]....
        /*0ca0*/ 	.word	0x0001b020


	//   ....[37]....
        /*0ca4*/ 	.word	0x0001b040


	//   ....[38]....
        /*0ca8*/ 	.word	0x0001dfc0


	//   ....[39]....
        /*0cac*/ 	.word	0x0001dfd0


	//   ....[40]....
        /*0cb0*/ 	.word	0x0001f1f0


	//   ....[41]....
        /*0cb4*/ 	.word	0x0001f210


	//   ....[42]....
        /*0cb8*/ 	.word	0x0001f890


	//   ....[43]....
        /*0cbc*/ 	.word	0x0001f8c0


	//   ....[44]....
        /*0cc0*/ 	.word	0x00022fc0


	//   ....[45]....
        /*0cc4*/ 	.word	0x00023020


	//   ....[46]....
        /*0cc8*/ 	.word	0x00023510


	//   ....[47]....
        /*0ccc*/ 	.word	0x00023530


	//   ....[48]....
        /*0cd0*/ 	.word	0x00025220


	//   ....[49]....
        /*0cd4*/ 	.word	0x00025280


	//   ....[50]....
        /*0cd8*/ 	.word	0x000252a0


	//   ....[51]....
        /*0cdc*/ 	.word	0x000252c0


	//   ....[52]....
        /*0ce0*/ 	.word	0x00026540


	//   ....[53]....
        /*0ce4*/ 	.word	0x000265a0


	//   ....[54]....
        /*0ce8*/ 	.word	0x000265d0


	//   ....[55]....
        /*0cec*/ 	.word	0x00026600


	//   ....[56]....
        /*0cf0*/ 	.word	0x00026630


	//   ....[57]....
        /*0cf4*/ 	.word	0x00026660


	//   ....[58]....
        /*0cf8*/ 	.word	0x00026690


	//   ....[59]....
        /*0cfc*/ 	.word	0x000266c0


	//   ....[60]....
        /*0d00*/ 	.word	0x000266f0


	//   ....[61]....
        /*0d04*/ 	.word	0x00026720


	//   ....[62]....
        /*0d08*/ 	.word	0x00026750


	//   ....[63]....
        /*0d0c*/ 	.word	0x00026780


	//   ....[64]....
        /*0d10*/ 	.word	0x000267b0


	//   ....[65]....
        /*0d14*/ 	.word	0x000267e0


	//   ....[66]....
        /*0d18*/ 	.word	0x00026810


	//   ....[67]....
        /*0d1c*/ 	.word	0x00026840


	//   ....[68]....
        /*0d20*/ 	.word	0x00026870


	//   ....[69]....
        /*0d24*/ 	.word	0x000268a0


	//   ....[70]....
        /*0d28*/ 	.word	0x000268d0


	//   ....[71]....
        /*0d2c*/ 	.word	0x00026900


	//   ....[72]....
        /*0d30*/ 	.word	0x00026930


	//   ....[73]....
        /*0d34*/ 	.word	0x00026960


	//   ....[74]....
        /*0d38*/ 	.word	0x00026990


	//   ....[75]....
        /*0d3c*/ 	.word	0x000269a0


	//   ....[76]....
        /*0d40*/ 	.word	0x000269b0


	//   ....[77]....
        /*0d44*/ 	.word	0x000269e0


	//   ....[78]....
        /*0d48*/ 	.word	0x00026a10


	//   ....[79]....
        /*0d4c*/ 	.word	0x00026a40


	//   ....[80]....
        /*0d50*/ 	.word	0x00026a70


	//   ....[81]....
        /*0d54*/ 	.word	0x00026a80


	//   ....[82]....
        /*0d58*/ 	.word	0x00026ab0


	//   ....[83]....
        /*0d5c*/ 	.word	0x00026ae0


	//   ....[84]....
        /*0d60*/ 	.word	0x00026b10


	//   ....[85]....
        /*0d64*/ 	.word	0x00026b40


	//   ....[86]....
        /*0d68*/ 	.word	0x00026b70


	//   ....[87]....
        /*0d6c*/ 	.word	0x00026ba0


	//   ....[88]....
        /*0d70*/ 	.word	0x00026bd0


	//   ....[89]....
        /*0d74*/ 	.word	0x00026be0


	//   ....[90]....
        /*0d78*/ 	.word	0x00026c10


	//   ....[91]....
        /*0d7c*/ 	.word	0x00026c40


	//   ....[92]....
        /*0d80*/ 	.word	0x00026c70


	//   ....[93]....
        /*0d84*/ 	.word	0x00026ca0


	//   ....[94]....
        /*0d88*/ 	.word	0x00026cd0


	//   ....[95]....
        /*0d8c*/ 	.word	0x00026d00


	//   ....[96]....
        /*0d90*/ 	.word	0x00026d30


	//   ....[97]....
        /*0d94*/ 	.word	0x00026d40


	//   ....[98]....
        /*0d98*/ 	.word	0x00026d50


	//   ....[99]....
        /*0d9c*/ 	.word	0x00026d60


	//   ....[100]....
        /*0da0*/ 	.word	0x000274b0


	//   ....[101]....
        /*0da4*/ 	.word	0x000274f0


	//   ....[102]....
        /*0da8*/ 	.word	0x00027530


	//   ....[103]....
        /*0dac*/ 	.word	0x00027560


	//   ....[104]....
        /*0db0*/ 	.word	0x00027cf0


	//   ....[105]....
        /*0db4*/ 	.word	0x00027d20


	//   ....[106]....
        /*0db8*/ 	.word	0x00027e50


	//   ....[107]....
        /*0dbc*/ 	.word	0x00027e70


	//   ....[108]....
        /*0dc0*/ 	.word	0x00027f70


	//   ....[109]....
        /*0dc4*/ 	.word	0x00027f90


	//   ....[110]....
        /*0dc8*/ 	.word	0x000280a0


	//   ....[111]....
        /*0dcc*/ 	.word	0x000280c0


	//   ....[112]....
        /*0dd0*/ 	.word	0x000289d0


	//   ....[113]....
        /*0dd4*/ 	.word	0x000289e0


	//   ....[114]....
        /*0dd8*/ 	.word	0x00028b40


	//   ....[115]....
        /*0ddc*/ 	.word	0x00028b50


	//   ....[116]....
        /*0de0*/ 	.word	0x00028ca0


	//   ....[117]....
        /*0de4*/ 	.word	0x00028cb0


	//   ....[118]....
        /*0de8*/ 	.word	0x00028e00


	//   ....[119]....
        /*0dec*/ 	.word	0x00028e10


	//   ....[120]....
        /*0df0*/ 	.word	0x00028fb0


	//   ....[121]....
        /*0df4*/ 	.word	0x00029180


	//   ....[122]....
        /*0df8*/ 	.word	0x000291b0


	//   ....[123]....
        /*0dfc*/ 	.word	0x000291e0


	//   ....[124]....
        /*0e00*/ 	.word	0x00029210


	//   ....[125]....
        /*0e04*/ 	.word	0x00029240


	//   ....[126]....
        /*0e08*/ 	.word	0x00029270


	//   ....[127]....
        /*0e0c*/ 	.word	0x000293e0


	//   ....[128]....
        /*0e10*/ 	.word	0x00029410


	//   ....[129]....
        /*0e14*/ 	.word	0x00029440


	//   ....[130]....
        /*0e18*/ 	.word	0x00029470


	//   ....[131]....
        /*0e1c*/ 	.word	0x000294a0


	//   ....[132]....
        /*0e20*/ 	.word	0x000294d0


	//   ....[133]....
        /*0e24*/ 	.word	0x00029560


	//   ....[134]....
        /*0e28*/ 	.word	0x000295c0


	//   ....[135]....
        /*0e2c*/ 	.word	0x00029650


	//   ....[136]....
        /*0e30*/ 	.word	0x0002a580


	//   ....[137]....
        /*0e34*/ 	.word	0x0002ca10


	//   ....[138]....
        /*0e38*/ 	.word	0x0002ca50


	//   ....[139]....
        /*0e3c*/ 	.word	0x0002cb70


	//   ....[140]....
        /*0e40*/ 	.word	0x0002cb80


	//   ....[141]....
        /*0e44*/ 	.word	0x0002cc10


	//   ....[142]....
        /*0e48*/ 	.word	0x0002cc20


	//   ....[143]....
        /*0e4c*/ 	.word	0x0002cc30


	//   ....[144]....
        /*0e50*/ 	.word	0x0002ccc0


	//   ....[145]....
        /*0e54*/ 	.word	0x0002cd60


	//   ....[146]....
        /*0e58*/ 	.word	0x0002cd70


	//   ....[147]....
        /*0e5c*/ 	.word	0x0002d1c0


	//   ....[148]....
        /*0e60*/ 	.word	0x0002d200


	//   ....[149]....
        /*0e64*/ 	.word	0x0002d230


	//   ....[150]....
        /*0e68*/ 	.word	0x0002d320


	//   ....[151]....
        /*0e6c*/ 	.word	0x0002d330


	//   ....[152]....
        /*0e70*/ 	.word	0x0002d3c0


	//   ....[153]....
        /*0e74*/ 	.word	0x0002d3d0


	//   ....[154]....
        /*0e78*/ 	.word	0x0002d3e0


	//   ....[155]....
        /*0e7c*/ 	.word	0x0002d3f0


	//   ....[156]....
        /*0e80*/ 	.word	0x0002d4d0


	//   ....[157]....
        /*0e84*/ 	.word	0x0002dc60


	//   ....[158]....
        /*0e88*/ 	.word	0x0002dc90


	//   ....[159]....
        /*0e8c*/ 	.word	0x0002dcb0


	//   ....[160]....
        /*0e90*/ 	.word	0x0002dd40


	//   ....[161]....
        /*0e94*/ 	.word	0x0002dd60


	//   ....[162]....
        /*0e98*/ 	.word	0x0002ddf0


	//   ....[163]....
        /*0e9c*/ 	.word	0x0002de10


	//   ....[164]....
        /*0ea0*/ 	.word	0x0002de20


	//   ....[165]....
        /*0ea4*/ 	.word	0x0002e7f0


	//   ....[166]....
        /*0ea8*/ 	.word	0x0002e800


	//   ....[167]....
        /*0eac*/ 	.word	0x0002e810


	//   ....[168]....
        /*0eb0*/ 	.word	0x0002e850


	//   ....[169]....
        /*0eb4*/ 	.word	0x0002e890


	//   ....[170]....
        /*0eb8*/ 	.word	0x0002e8a0


	//   ....[171]....
        /*0ebc*/ 	.word	0x0002e900


	//   ....[172]....
        /*0ec0*/ 	.word	0x0002e930


	//   ....[173]....
        /*0ec4*/ 	.word	0x0002e970


	//   ....[174]....
        /*0ec8*/ 	.word	0x0002e9d0


	//   ....[175]....
        /*0ecc*/ 	.word	0x0002edf0


	//   ....[176]....
        /*0ed0*/ 	.word	0x0002ee00


	//   ....[177]....
        /*0ed4*/ 	.word	0x0002ee10


	//   ....[178]....
        /*0ed8*/ 	.word	0x0002ee20


	//   ....[179]....
        /*0edc*/ 	.word	0x0002ee30


	//   ....[180]....
        /*0ee0*/ 	.word	0x0002ee90


	//   ....[181]....
        /*0ee4*/ 	.word	0x0002eea0


	//   ....[182]....
        /*0ee8*/ 	.word	0x0002ef00


	//   ....[183]....
        /*0eec*/ 	.word	0x0002ef30


	//   ....[184]....
        /*0ef0*/ 	.word	0x0002ef70


	//   ....[185]....
        /*0ef4*/ 	.word	0x00030540


	//   ....[186]....
        /*0ef8*/ 	.word	0x00030590


	//   ....[187]....
        /*0efc*/ 	.word	0x000305c0


	//   ....[188]....
        /*0f00*/ 	.word	0x000305f0


	//   ....[189]....
        /*0f04*/ 	.word	0x00030600


	//   ....[190]....
        /*0f08*/ 	.word	0x00030630


	//   ....[191]....
        /*0f0c*/ 	.word	0x00030660


	//   ....[192]....
        /*0f10*/ 	.word	0x00030690


	//   ....[193]....
        /*0f14*/ 	.word	0x00030810


	//   ....[194]....
        /*0f18*/ 	.word	0x00030840


	//   ....[195]....
        /*0f1c*/ 	.word	0x00030870


	//   ....[196]....
        /*0f20*/ 	.word	0x000308a0


	//   ....[197]....
        /*0f24*/ 	.word	0x000308d0


	//   ....[198]....
        /*0f28*/ 	.word	0x00030900


	//   ....[199]....
        /*0f2c*/ 	.word	0x000309c0


	//   ....[200]....
        /*0f30*/ 	.word	0x000309e0


	//   ....[201]....
        /*0f34*/ 	.word	0x00030a50


	//   ....[202]....
        /*0f38*/ 	.word	0x00031110


	//   ....[203]....
        /*0f3c*/ 	.word	0x000314b0


	//   ....[204]....
        /*0f40*/ 	.word	0x00031540


	//   ....[205]....
        /*0f44*/ 	.word	0x000315e0


	//   ....[206]....
        /*0f48*/ 	.word	0x00031670


	//   ....[207]....
        /*0f4c*/ 	.word	0x00031760


	//   ....[208]....
        /*0f50*/ 	.word	0x000317f0


	//   ....[209]....
        /*0f54*/ 	.word	0x00031890


	//   ....[210]....
        /*0f58*/ 	.word	0x00031920


	//   ....[211]....
        /*0f5c*/ 	.word	0x00031a10


	//   ....[212]....
        /*0f60*/ 	.word	0x00031aa0


	//   ....[213]....
        /*0f64*/ 	.word	0x00031b40


	//   ....[214]....
        /*0f68*/ 	.word	0x00031bd0


	//   ....[215]....
        /*0f6c*/ 	.word	0x00031cb0


	//   ....[216]....
        /*0f70*/ 	.word	0x00031d50


	//   ....[217]....
        /*0f74*/ 	.word	0x00031de0


	//   ....[218]....
        /*0f78*/ 	.word	0x00031e30


	//   ....[219]....
        /*0f7c*/ 	.word	0x00031e80


	//   ....[220]....
        /*0f80*/ 	.word	0x00031f50


	//   ....[221]....
        /*0f84*/ 	.word	0x00031fe0


	//   ....[222]....
        /*0f88*/ 	.word	0x00032030


	//   ....[223]....
        /*0f8c*/ 	.word	0x00032080


	//   ....[224]....
        /*0f90*/ 	.word	0x000323f0


	//   ....[225]....
        /*0f94*/ 	.word	0x00032510


	//   ....[226]....
        /*0f98*/ 	.word	0x00032640


	//   ....[227]....
        /*0f9c*/ 	.word	0x00032750


	//   ....[228]....
        /*0fa0*/ 	.word	0x000327b0


	//   ....[229]....
        /*0fa4*/ 	.word	0x00032830


	//   ....[230]....
        /*0fa8*/ 	.word	0x00032890


	//   ....[231]....
        /*0fac*/ 	.word	0x00032910


	//   ....[232]....
        /*0fb0*/ 	.word	0x00032970


	//   ....[233]....
        /*0fb4*/ 	.word	0x000329f0


	//   ....[234]....
        /*0fb8*/ 	.word	0x00032a50


	//   ....[235]....
        /*0fbc*/ 	.word	0x00032ad0


	//   ....[236]....
        /*0fc0*/ 	.word	0x00032b30


	//   ....[237]....
        /*0fc4*/ 	.word	0x00032bb0


	//   ....[238]....
        /*0fc8*/ 	.word	0x00032c10


	//   ....[239]....
        /*0fcc*/ 	.word	0x00032c70


	//   ....[240]....
        /*0fd0*/ 	.word	0x00032cd0


	//   ....[241]....
        /*0fd4*/ 	.word	0x00032d30


	//   ....[242]....
        /*0fd8*/ 	.word	0x00032d90


	//   ....[243]....
        /*0fdc*/ 	.word	0x00032e10


	//   ....[244]....
        /*0fe0*/ 	.word	0x00032e70


	//   ....[245]....
        /*0fe4*/ 	.word	0x00032ef0


	//   ....[246]....
        /*0fe8*/ 	.word	0x00032f50


	//   ....[247]....
        /*0fec*/ 	.word	0x00032fd0


	//   ....[248]....
        /*0ff0*/ 	.word	0x00033030


	//   ....[249]....
        /*0ff4*/ 	.word	0x000330b0


	//   ....[250]....
        /*0ff8*/ 	.word	0x00033110


	//   ....[251]....
        /*0ffc*/ 	.word	0x00033190


	//   ....[252]....
        /*1000*/ 	.word	0x000331f0


	//   ....[253]....
        /*1004*/ 	.word	0x00033260


	//   ....[254]....
        /*1008*/ 	.word	0x000332c0


	//   ....[255]....
        /*100c*/ 	.word	0x00033340


	//   ....[0]....
        /*1010*/ 	.word	0x000333a0


	//   ....[1]....
        /*1014*/ 	.word	0x00033410


	//   ....[2]....
        /*1018*/ 	.word	0x00033470


	//   ....[3]....
        /*101c*/ 	.word	0x000334e0


	//   ....[4]....
        /*1020*/ 	.word	0x00033540


	//   ....[5]....
        /*1024*/ 	.word	0x000335c0


	//   ....[6]....
        /*1028*/ 	.word	0x00033620


	//   ....[7]....
        /*102c*/ 	.word	0x00033680


	//   ....[8]....
        /*1030*/ 	.word	0x000336e0


	//   ....[9]....
        /*1034*/ 	.word	0x00033760


	//   ....[10]....
        /*1038*/ 	.word	0x000337c0


	//   ....[11]....
        /*103c*/ 	.word	0x00033830


	//   ....[12]....
        /*1040*/ 	.word	0x00033890


	//   ....[13]....
        /*1044*/ 	.word	0x000338f0


	//   ....[14]....
        /*1048*/ 	.word	0x00033960


	//   ....[15]....
        /*104c*/ 	.word	0x000339d0


	//   ....[16]....
        /*1050*/ 	.word	0x00033b30


	//   ....[17]....
        /*1054*/ 	.word	0x00033b80


	//   ....[18]....
        /*1058*/ 	.word	0x00033c10


	//   ....[19]....
        /*105c*/ 	.word	0x00033ca0


	//   ....[20]....
        /*1060*/ 	.word	0x00033d30


	//   ....[21]....
        /*1064*/ 	.word	0x00033dc0


	//   ....[22]....
        /*1068*/ 	.word	0x00033e50


	//   ....[23]....
        /*106c*/ 	.word	0x00033ee0


	//   ....[24]....
        /*1070*/ 	.word	0x00033fa0


	//   ....[25]....
        /*1074*/ 	.word	0x00034280


	//   ....[26]....
        /*1078*/ 	.word	0x00034380


	//   ....[27]....
        /*107c*/ 	.word	0x00034420


	//   ....[28]....
        /*1080*/ 	.word	0x000345a0


	//   ....[29]....
        /*1084*/ 	.word	0x00034630


	//   ....[30]....
        /*1088*/ 	.word	0x00034690


	//   ....[31]....
        /*108c*/ 	.word	0x00034790


	//   ....[32]....
        /*1090*/ 	.word	0x000347f0


	//   ....[33]....
        /*1094*/ 	.word	0x000348d0


	//   ....[34]....
        /*1098*/ 	.word	0x000349c0


	//   ....[35]....
        /*109c*/ 	.word	0x00034a90


	//   ....[36]....
        /*10a0*/ 	.word	0x00034c00


	//   ....[37]....
        /*10a4*/ 	.word	0x00034cc0


	//   ....[38]....
        /*10a8*/ 	.word	0x00034e10


	//   ....[39]....
        /*10ac*/ 	.word	0x00034e60


	//   ....[40]....
        /*10b0*/ 	.word	0x00034f60


	//   ....[41]....
        /*10b4*/ 	.word	0x00035010


	//   ....[42]....
        /*10b8*/ 	.word	0x00035070


	//   ....[43]....
        /*10bc*/ 	.word	0x00035110


	//   ....[44]....
        /*10c0*/ 	.word	0x000351d0


	//   ....[45]....
        /*10c4*/ 	.word	0x000352a0


	//   ....[46]....
        /*10c8*/ 	.word	0x00035350


	//   ....[47]....
        /*10cc*/ 	.word	0x000353b0


	//   ....[48]....
        /*10d0*/ 	.word	0x00035410


	//   ....[49]....
        /*10d4*/ 	.word	0x00035510


	//   ....[50]....
        /*10d8*/ 	.word	0x00035570


	//   ....[51]....
        /*10dc*/ 	.word	0x00035670


	//   ....[52]....
        /*10e0*/ 	.word	0x000356d0


	//   ....[53]....
        /*10e4*/ 	.word	0x000357b0


	//   ....[54]....
        /*10e8*/ 	.word	0x000358e0


	//   ....[55]....
        /*10ec*/ 	.word	0x00035970


	//   ....[56]....
        /*10f0*/ 	.word	0x000359d0


	//   ....[57]....
        /*10f4*/ 	.word	0x00035ab0


	//   ....[58]....
        /*10f8*/ 	.word	0x00035b10


	//   ....[59]....
        /*10fc*/ 	.word	0x00035be0


	//   ....[60]....
        /*1100*/ 	.word	0x00035c40


	//   ....[61]....
        /*1104*/ 	.word	0x00035d10


	//   ....[62]....
        /*1108*/ 	.word	0x00035d70


	//   ....[63]....
        /*110c*/ 	.word	0x00035e40


	//   ....[64]....
        /*1110*/ 	.word	0x00035f30


	//   ....[65]....
        /*1114*/ 	.word	0x00035fc0


	//   ....[66]....
        /*1118*/ 	.word	0x00036020


	//   ....[67]....
        /*111c*/ 	.word	0x000360f0


	//   ....[68]....
        /*1120*/ 	.word	0x00036150


	//   ....[69]....
        /*1124*/ 	.word	0x00036220


	//   ....[70]....
        /*1128*/ 	.word	0x00036280


	//   ....[71]....
        /*112c*/ 	.word	0x00036350


	//   ....[72]....
        /*1130*/ 	.word	0x000363b0


	//   ....[73]....
        /*1134*/ 	.word	0x00036480


	//   ....[74]....
        /*1138*/ 	.word	0x00036650


	//   ....[75]....
        /*113c*/ 	.word	0x000366f0


	//   ....[76]....
        /*1140*/ 	.word	0x00036810


	//   ....[77]....
        /*1144*/ 	.word	0x00036880


	//   ....[78]....
        /*1148*/ 	.word	0x000368f0


	//   ....[79]....
        /*114c*/ 	.word	0x00036960


	//   ....[80]....
        /*1150*/ 	.word	0x000369d0


	//   ....[81]....
        /*1154*/ 	.word	0x00036a50


	//   ....[82]....
        /*1158*/ 	.word	0x00036ae0


	//   ....[83]....
        /*115c*/ 	.word	0x00036b70


	//   ....[84]....
        /*1160*/ 	.word	0x00036be0


	//   ....[85]....
        /*1164*/ 	.word	0x00036c50


	//   ....[86]....
        /*1168*/ 	.word	0x00036cc0


	//   ....[87]....
        /*116c*/ 	.word	0x00036d40


	//   ....[88]....
        /*1170*/ 	.word	0x00036db0


	//   ....[89]....
        /*1174*/ 	.word	0x00036e50


	//   ....[90]....
        /*1178*/ 	.word	0x00036ee0


	//   ....[91]....
        /*117c*/ 	.word	0x00037000


	//----- nvinfo : EIATTR_REG_RECONFIG
	.align		4
.L_328:
        /*1180*/ 	.byte	0x01, 0x54
	.zero		2


	//----- nvinfo : EIATTR_SYSCALL_OFFSETS
	.align		4
        /*1184*/ 	.byte	0x04, 0x46
        /*1186*/ 	.short	(.L_330 - .L_329)


	//   ....[0]....
.L_329:
        /*1188*/ 	.word	0x00001c40


	//   ....[1]....
        /*118c*/ 	.word	0x00001d90


	//   ....[2]....
        /*1190*/ 	.word	0x00010cd0


	//   ....[3]....
        /*1194*/ 	.word	0x00011270


	//   ....[4]....
        /*1198*/ 	.word	0x0002bc70


	//   ....[5]....
        /*119c*/ 	.word	0x0002be00


	//   ....[6]....
        /*11a0*/ 	.word	0x0002bf50


	//   ....[7]....
        /*11a4*/ 	.word	0x0002c090


	//   ....[8]....
        /*11a8*/ 	.word	0x0002d8f0


	//----- nvinfo : EIATTR_MBARRIER_INSTR_OFFSETS
	.align		4
.L_330:
        /*11ac*/ 	.byte	0x04, 0x39
        /*11ae*/ 	.short	(.L_332 - .L_331)


	//   ....[0]....
.L_331:
        /*11b0*/ 	.word	0x00000270
        /*11b4*/ 	.word	0x000000ff
        /*11b8*/ 	.word	0x00033400
        /*11bc*/ 	.short	0x0100
        /*11be*/ 	.byte	0x08
	.zero		1


	//   ....[1]....
        /*11c0*/ 	.word	0x00000280
        /*11c4*/ 	.word	0x000000ff
        /*11c8*/ 	.word	0x00033420
        /*11cc*/ 	.short	0x0100
        /*11ce*/ 	.byte	0x08
	.zero		1


	//   ....[2]....
        /*11d0*/ 	.word	0x00000370
        /*11d4*/ 	.word	0x000000ff
        /*11d8*/ 	.word	0x00033430
        /*11dc*/ 	.short	0x0100
        /*11de*/ 	.byte	0x08
	.zero		1


	//   ....[3]....
        /*11e0*/ 	.word	0x00000380
        /*11e4*/ 	.word	0x000000ff
        /*11e8*/ 	.word	0x00033440
        /*11ec*/ 	.short	0x0100
        /*11ee*/ 	.byte	0x08
	.zero		1


	//   ....[4]....
        /*11f0*/ 	.word	0x00000390
        /*11f4*/ 	.word	0x000000ff
        /*11f8*/ 	.word	0x00033438
        /*11fc*/ 	.short	0x0100
        /*11fe*/ 	.byte	0x08
	.zero		1


	//   ....[5]....
        /*1200*/ 	.word	0x000003a0
        /*1204*/ 	.word	0x000000ff
        /*1208*/ 	.word	0x00033448
        /*120c*/ 	.short	0x0100
        /*120e*/ 	.byte	0x08
	.zero		1


	//   ....[6]....
        /*1210*/ 	.word	0x000004d0
        /*1214*/ 	.word	0x000000ff
        /*1218*/ 	.word	0x00033450
        /*121c*/ 	.short	0x0100
        /*121e*/ 	.byte	0x08
	.zero		1


	//   ....[7]....
        /*1220*/ 	.word	0x000004e0
        /*1224*/ 	.word	0x000000ff
        /*1228*/ 	.word	0x00033460
        /*122c*/ 	.short	0x0100
        /*122e*/ 	.byte	0x08
	.zero		1


	//   ....[8]....
        /*1230*/ 	.word	0x000004f0
        /*1234*/ 	.word	0x000000ff
        /*1238*/ 	.word	0x00033458
        /*123c*/ 	.short	0x0100
        /*123e*/ 	.byte	0x08
	.zero		1


	//   ....[9]....
        /*1240*/ 	.word	0x00000500
        /*1244*/ 	.word	0x000000ff
        /*1248*/ 	.word	0x00033468
        /*124c*/ 	.short	0x0100
        /*124e*/ 	.byte	0x08
	.zero		1


	//   ....[10]....
        /*1250*/ 	.word	0x000005f0
        /*1254*/ 	.word	0x000000ff
        /*1258*/ 	.word	0x00033470
        /*125c*/ 	.short	0x0100
        /*125e*/ 	.byte	0x06
	.zero		1


	//   ....[11]....
        /*1260*/ 	.word	0x00000600
        /*1264*/ 	.word	0x000000ff
        /*1268*/ 	.word	0x00033480
        /*126c*/ 	.short	0x0100
        /*126e*/ 	.byte	0x06
	.zero		1


	//   ....[12]....
        /*1270*/ 	.word	0x00000610
        /*1274*/ 	.word	0x000000ff
        /*1278*/ 	.word	0x00033478
        /*127c*/ 	.short	0x0100
        /*127e*/ 	.byte	0x06
	.zero		1


	//   ....[13]....
        /*1280*/ 	.word	0x00000620
        /*1284*/ 	.word	0x000000ff
        /*1288*/ 	.word	0x00033488
        /*128c*/ 	.short	0x0100
        /*128e*/ 	.byte	0x06
	.zero		1


	//   ....[14]....
        /*1290*/ 	.word	0x00000750
        /*1294*/ 	.word	0x000000ff
        /*1298*/ 	.word	0x00033490
        /*129c*/ 	.short	0x0100
        /*129e*/ 	.byte	0x08
	.zero		1


	//   ....[15]....
        /*12a0*/ 	.word	0x00000760
        /*12a4*/ 	.word	0x000000ff
        /*12a8*/ 	.word	0x000334a0
        /*12ac*/ 	.short	0x0100
        /*12ae*/ 	.byte	0x08
	.zero		1


	//   ....[16]....
        /*12b0*/ 	.word	0x00000770
        /*12b4*/ 	.word	0x000000ff
        /*12b8*/ 	.word	0x00033498
        /*12bc*/ 	.short	0x0100
        /*12be*/ 	.byte	0x08
	.zero		1


	//   ....[17]....
        /*12c0*/ 	.word	0x00000780
        /*12c4*/ 	.word	0x000000ff
        /*12c8*/ 	.word	0x000334a8
        /*12cc*/ 	.short	0x0100
        /*12ce*/ 	.byte	0x08
	.zero		1


	//   ....[18]....
        /*12d0*/ 	.word	0x000008c0
        /*12d4*/ 	.word	0x000000ff
        /*12d8*/ 	.word	0x000334b0
        /*12dc*/ 	.short	0x0100
        /*12de*/ 	.byte	0x08
	.zero		1


	//   ....[19]....
        /*12e0*/ 	.word	0x000008d0
        /*12e4*/ 	.word	0x000000ff
        /*12e8*/ 	.word	0x000334c0
        /*12ec*/ 	.short	0x0100
        /*12ee*/ 	.byte	0x08
	.zero		1


	//   ....[20]....
        /*12f0*/ 	.word	0x000008e0
        /*12f4*/ 	.word	0x000000ff
        /*12f8*/ 	.word	0x000334b8
        /*12fc*/ 	.short	0x0100
        /*12fe*/ 	.byte	0x08
	.zero		1


	//   ....[21]....
        /*1300*/ 	.word	0x000008f0
        /*1304*/ 	.word	0x000000ff
        /*1308*/ 	.word	0x000334c8
        /*130c*/ 	.short	0x0100
        /*130e*/ 	.byte	0x08
	.zero		1


	//   ....[22]....
        /*1310*/ 	.word	0x00003630
        /*1314*/ 	.word	0x0000005d
        /*1318*/ 	.word	0x00033490
        /*131c*/ 	.short	0x010a
        /*131e*/ 	.byte	0x3f
	.zero		1


	//   ....[23]....
        /*1320*/ 	.word	0x00009790
        /*1324*/ 	.word	0x0000005d
        /*1328*/ 	.word	0x00033490
        /*132c*/ 	.short	0x010a
        /*132e*/ 	.byte	0x3f
	.zero		1


	//   ....[24]....
        /*1330*/ 	.word	0x0000f5a0
        /*1334*/ 	.word	0x0000005d
        /*1338*/ 	.word	0x00033490
        /*133c*/ 	.short	0x010a
        /*133e*/ 	.byte	0x3f
	.zero		1


	//   ....[25]....
        /*1340*/ 	.word	0x0000fdb0
        /*1344*/ 	.word	0x0000000b
        /*1348*/ 	.word	0x00000000
        /*134c*/ 	.short	0x0101
        /*134e*/ 	.byte	0x3f
	.zero		1


	//   ....[26]....
        /*1350*/ 	.word	0x0000fdf0
        /*1354*/ 	.word	0x0000005d
        /*1358*/ 	.word	0x000334b0
        /*135c*/ 	.short	0x010a
        /*135e*/ 	.byte	0x3f
	.zero		1


	//   ....[27]....
        /*1360*/ 	.word	0x00010590
        /*1364*/ 	.word	0x0000005d
        /*1368*/ 	.word	0x00000000
        /*136c*/ 	.short	0x0101
        /*136e*/ 	.byte	0x3f
	.zero		1


	//   ....[28]....
        /*1370*/ 	.word	0x00010ff0
        /*1374*/ 	.word	0x00000012
        /*1378*/ 	.word	0x00033400
        /*137c*/ 	.short	0x010a
        /*137e*/ 	.byte	0x3f
	.zero		1


	//   ....[29]....
        /*1380*/ 	.word	0x00011040
        /*1384*/ 	.word	0x00000012
        /*1388*/ 	.word	0x00033400
        /*138c*/ 	.short	0x010a
        /*138e*/ 	.byte	0x3f
	.zero		1


	//   ....[30]....
        /*1390*/ 	.word	0x00011af0
        /*1394*/ 	.word	0x00000012
        /*1398*/ 	.word	0x00033400
        /*139c*/ 	.short	0x010a
        /*139e*/ 	.byte	0x3f
	.zero		1


	//   ....[31]....
        /*13a0*/ 	.word	0x00015100
        /*13a4*/ 	.word	0x00000012
        /*13a8*/ 	.word	0x00033400
        /*13ac*/ 	.short	0x010a
        /*13ae*/ 	.byte	0x3f
	.zero		1


	//   ....[32]....
        /*13b0*/ 	.word	0x00018280
        /*13b4*/ 	.word	0x00000000
        /*13b8*/ 	.word	0x00033430
        /*13bc*/ 	.short	0x010a
        /*13be*/ 	.byte	0x3f
	.zero		1


	//   ....[33]....
        /*13c0*/ 	.word	0x000182c0
        /*13c4*/ 	.word	0x00000000
        /*13c8*/ 	.word	0x00033430
        /*13cc*/ 	.short	0x010a
        /*13ce*/ 	.byte	0x3f
	.zero		1


	//   ....[34]....
        /*13d0*/ 	.word	0x0001b470
        /*13d4*/ 	.word	0x0000003a
        /*13d8*/ 	.word	0x00000000
        /*13dc*/ 	.short	0x0101
        /*13de*/ 	.byte	0x3f
	.zero		1


	//   ....[35]....
        /*13e0*/ 	.word	0x0001c690
        /*13e4*/ 	.word	0x00000005
        /*13e8*/ 	.word	0x00033430
        /*13ec*/ 	.short	0x010a
        /*13ee*/ 	.byte	0x3f
	.zero		1


	//   ....[36]....
        /*13f0*/ 	.word	0x0001c6e0
        /*13f4*/ 	.word	0x00000005
        /*13f8*/ 	.word	0x00033430
        /*13fc*/ 	.short	0x010a
        /*13fe*/ 	.byte	0x3f
	.zero		1


	//   ....[37]....
        /*1400*/ 	.word	0x0001d7e0
        /*1404*/ 	.word	0x00000005
        /*1408*/ 	.word	0x00033450
        /*140c*/ 	.short	0x010a
        /*140e*/ 	.byte	0x3f
	.zero		1


	//   ....[38]....
        /*1410*/ 	.word	0x0001d820
        /*1414*/ 	.word	0x00000005
        /*1418*/ 	.word	0x00033450
        /*141c*/ 	.short	0x010a
        /*141e*/ 	.byte	0x3f
	.zero		1


	//   ....[39]....
        /*1420*/ 	.word	0x0001fcf0
        /*1424*/ 	.word	0x000000c1
        /*1428*/ 	.word	0x00000000
        /*142c*/ 	.short	0x0101
        /*142e*/ 	.byte	0x3f
	.zero		1


	//   ....[40]....
        /*1430*/ 	.word	0x00020760
        /*1434*/ 	.word	0x00000003
        /*1438*/ 	.word	0x00000000
        /*143c*/ 	.short	0x0101
        /*143e*/ 	.byte	0x3f
	.zero		1


	//   ....[41]....
        /*1440*/ 	.word	0x000210e0
        /*1444*/ 	.word	0x00000004
        /*1448*/ 	.word	0x00033430
        /*144c*/ 	.short	0x010a
        /*144e*/ 	.byte	0x3f
	.zero		1


	//   ....[42]....
        /*1450*/ 	.word	0x00021130
        /*1454*/ 	.word	0x00000004
        /*1458*/ 	.word	0x00033430
        /*145c*/ 	.short	0x010a
        /*145e*/ 	.byte	0x3f
	.zero		1


	//   ....[43]....
        /*1460*/ 	.word	0x00022200
        /*1464*/ 	.word	0x00000005
        /*1468*/ 	.word	0x00033450
        /*146c*/ 	.short	0x010a
        /*146e*/ 	.byte	0x3f
	.zero		1


	//   ....[44]....
        /*1470*/ 	.word	0x00022240
        /*1474*/ 	.word	0x00000005
        /*1478*/ 	.word	0x00033450
        /*147c*/ 	.short	0x010a
        /*147e*/ 	.byte	0x3f
	.zero		1


	//   ....[45]....
        /*1480*/ 	.word	0x00022650
        /*1484*/ 	.word	0x00000004
        /*1488*/ 	.word	0x00000000
        /*148c*/ 	.short	0x0101
        /*148e*/ 	.byte	0x3f
	.zero		1


	//   ....[46]....
        /*1490*/ 	.word	0x00024600
        /*1494*/ 	.word	0x00000000
        /*1498*/ 	.word	0x00000000
        /*149c*/ 	.short	0x0101
        /*149e*/ 	.byte	0x3f
	.zero		1


	//   ....[47]....
        /*14a0*/ 	.word	0x00024e90
        /*14a4*/ 	.word	0x0000000d
        /*14a8*/ 	.word	0x00033450
        /*14ac*/ 	.short	0x010a
        /*14ae*/ 	.byte	0x3f
	.zero		1


	//   ....[48]....
        /*14b0*/ 	.word	0x00024f10
        /*14b4*/ 	.word	0x0000000d
        /*14b8*/ 	.word	0x00033450
        /*14bc*/ 	.short	0x010a
        /*14be*/ 	.byte	0x3f
	.zero		1


	//   ....[49]....
        /*14c0*/ 	.word	0x00025590
        /*14c4*/ 	.word	0x00000002
        /*14c8*/ 	.word	0x00000000
        /*14cc*/ 	.short	0x0101
        /*14ce*/ 	.byte	0x3f
	.zero		1


	//   ....[50]....
        /*14d0*/ 	.word	0x00027d10
        /*14d4*/ 	.word	0x00000000
        /*14d8*/ 	.word	0x00000000
        /*14dc*/ 	.short	0x0101
        /*14de*/ 	.byte	0x3f
	.zero		1


	//   ....[51]....
        /*14e0*/ 	.word	0x0002a660
        /*14e4*/ 	.word	0x00000016
        /*14e8*/ 	.word	0x00033420
        /*14ec*/ 	.short	0x010a
        /*14ee*/ 	.byte	0x3f
	.zero		1


	//   ....[52]....
        /*14f0*/ 	.word	0x0002a6f0
        /*14f4*/ 	.word	0x0000000a
        /*14f8*/ 	.word	0x000334a0
        /*14fc*/ 	.short	0x010a
        /*14fe*/ 	.byte	0x3f
	.zero		1


	//   ....[53]....
        /*1500*/ 	.word	0x0002ab40
        /*1504*/ 	.word	0x0000000a
        /*1508*/ 	.word	0x000334c0
        /*150c*/ 	.short	0x010a
        /*150e*/ 	.byte	0x3f
	.zero		1


	//   ....[54]....
        /*1510*/ 	.word	0x0002b050
        /*1514*/ 	.word	0x00000009
        /*1518*/ 	.word	0x000334a0
        /*151c*/ 	.short	0x010a
        /*151e*/ 	.byte	0x3f
	.zero		1


	//   ....[55]....
        /*1520*/ 	.word	0x0002b490
        /*1524*/ 	.word	0x00000009
        /*1528*/ 	.word	0x000334c0
        /*152c*/ 	.short	0x010a
        /*152e*/ 	.byte	0x3f
	.zero		1


	//   ....[56]....
        /*1530*/ 	.word	0x0002c6f0
        /*1534*/ 	.word	0x00000000
        /*1538*/ 	.word	0x00033480
        /*153c*/ 	.short	0x010a
        /*153e*/ 	.byte	0x3f
	.zero		1


	//   ....[57]....
        /*1540*/ 	.word	0x0002ce70
        /*1544*/ 	.word	0x00000000
        /*1548*/ 	.word	0x00033470
        /*154c*/ 	.short	0x0107
        /*154e*/ 	.byte	0x3f
	.zero		1


	//   ....[58]....
        /*1550*/ 	.word	0x0002cf30
        /*1554*/ 	.word	0x00000000
        /*1558*/ 	.word	0x00033470
        /*155c*/ 	.short	0x0101
        /*155e*/ 	.byte	0x3f
	.zero		1


	//   ....[59]....
        /*1560*/ 	.word	0x0002cf80
        /*1564*/ 	.word	0x00000000
        /*1568*/ 	.word	0x00033440
        /*156c*/ 	.short	0x010a
        /*156e*/ 	.byte	0x3f
	.zero		1


	//   ....[60]....
        /*1570*/ 	.word	0x0002d600
        /*1574*/ 	.word	0x00000000
        /*1578*/ 	.word	0x00033430
        /*157c*/ 	.short	0x0107
        /*157e*/ 	.byte	0x3f
	.zero		1


	//   ....[61]....
        /*1580*/ 	.word	0x0002d6e0
        /*1584*/ 	.word	0x00000000
        /*1588*/ 	.word	0x00033430
        /*158c*/ 	.short	0x0101
        /*158e*/ 	.byte	0x3f
	.zero		1


	//   ....[62]....
        /*1590*/ 	.word	0x0002df60
        /*1594*/ 	.word	0x00000016
        /*1598*/ 	.word	0x00033400
        /*159c*/ 	.short	0x0107
        /*159e*/ 	.byte	0x3f
	.zero		1


	//   ....[63]....
        /*15a0*/ 	.word	0x0002e060
        /*15a4*/ 	.word	0x00000016
        /*15a8*/ 	.word	0x00033400
        /*15ac*/ 	.short	0x0101
        /*15ae*/ 	.byte	0x3f
	.zero		1


	//   ....[64]....
        /*15b0*/ 	.word	0x0002e080
        /*15b4*/ 	.word	0x00000016
        /*15b8*/ 	.word	0x00033420
        /*15bc*/ 	.short	0x010a
        /*15be*/ 	.byte	0x3f
	.zero		1


	//   ....[65]....
        /*15c0*/ 	.word	0x0002e540
        /*15c4*/ 	.word	0x00000004
        /*15c8*/ 	.word	0x00033480
        /*15cc*/ 	.short	0x010a
        /*15ce*/ 	.byte	0x3f
	.zero		1


	//   ....[66]....
        /*15d0*/ 	.word	0x0002ea70
        /*15d4*/ 	.word	0x00000004
        /*15d8*/ 	.word	0x00033470
        /*15dc*/ 	.short	0x0107
        /*15de*/ 	.byte	0x3f
	.zero		1


	//   ....[67]....
        /*15e0*/ 	.word	0x0002eb30
        /*15e4*/ 	.word	0x00000004
        /*15e8*/ 	.word	0x00033470
        /*15ec*/ 	.short	0x0101
        /*15ee*/ 	.byte	0x3f
	.zero		1


	//   ....[68]....
        /*15f0*/ 	.word	0x0002eb60
        /*15f4*/ 	.word	0x00000004
        /*15f8*/ 	.word	0x00033440
        /*15fc*/ 	.short	0x010a
        /*15fe*/ 	.byte	0x3f
	.zero		1


	//   ....[69]....
        /*1600*/ 	.word	0x0002f060
        /*1604*/ 	.word	0x00000004
        /*1608*/ 	.word	0x00033430
        /*160c*/ 	.short	0x0107
        /*160e*/ 	.byte	0x3f
	.zero		1


	//   ....[70]....
        /*1610*/ 	.word	0x0002f130
        /*1614*/ 	.word	0x00000004
        /*1618*/ 	.word	0x00033430
        /*161c*/ 	.short	0x0101
        /*161e*/ 	.byte	0x3f
	.zero		1


	//   ....[71]....
        /*1620*/ 	.word	0x0002f1b0
        /*1624*/ 	.word	0x00000000
        /*1628*/ 	.word	0x00033470
        /*162c*/ 	.short	0x010a
        /*162e*/ 	.byte	0x3f
	.zero		1


	//   ....[72]....
        /*1630*/ 	.word	0x0002f240
        /*1634*/ 	.word	0x00000000
        /*1638*/ 	.word	0x00033460
        /*163c*/ 	.short	0x010a
        /*163e*/ 	.byte	0x3f
	.zero		1


	//   ....[73]....
        /*1640*/ 	.word	0x0002f910
        /*1644*/ 	.word	0x00000000
        /*1648*/ 	.word	0x00033450
        /*164c*/ 	.short	0x0101
        /*164e*/ 	.byte	0x3f
	.zero		1


	//   ....[74]....
        /*1650*/ 	.word	0x0002f9a0
        /*1654*/ 	.word	0x00000000
        /*1658*/ 	.word	0x00000000
        /*165c*/ 	.short	0x0101
        /*165e*/ 	.byte	0x3f
	.zero		1


	//   ....[75]....
        /*1660*/ 	.word	0x0002fb60
        /*1664*/ 	.word	0x00000003
        /*1668*/ 	.word	0x00033470
        /*166c*/ 	.short	0x010a
        /*166e*/ 	.byte	0x3f
	.zero		1


	//   ....[76]....
        /*1670*/ 	.word	0x0002fbe0
        /*1674*/ 	.word	0x00000003
        /*1678*/ 	.word	0x00033460
        /*167c*/ 	.short	0x010a
        /*167e*/ 	.byte	0x3f
	.zero		1


	//   ....[77]....
        /*1680*/ 	.word	0x000302c0
        /*1684*/ 	.word	0x00000003
        /*1688*/ 	.word	0x00033450
        /*168c*/ 	.short	0x0101
        /*168e*/ 	.byte	0x3f
	.zero		1


	//   ....[78]....
        /*1690*/ 	.word	0x00030370
        /*1694*/ 	.word	0x00000003
        /*1698*/ 	.word	0x00000000
        /*169c*/ 	.short	0x0101
        /*169e*/ 	.byte	0x3f
	.zero		1


	//   ....[79]....
        /*16a0*/ 	.word	0x00031090
        /*16a4*/ 	.word	0x00000005
        /*16a8*/ 	.word	0x00033420
        /*16ac*/ 	.short	0x010a
        /*16ae*/ 	.byte	0x3f
	.zero		1


	//   ....[80]....
        /*16b0*/ 	.word	0x00031200
        /*16b4*/ 	.word	0x00000003
        /*16b8*/ 	.word	0x00033440
        /*16bc*/ 	.short	0x010a
        /*16be*/ 	.byte	0x3f
	.zero		1


	//   ....[81]....
        /*16c0*/ 	.word	0x000312a0
        /*16c4*/ 	.word	0x0000001d
        /*16c8*/ 	.word	0x00033440
        /*16cc*/ 	.short	0x010a
        /*16ce*/ 	.byte	0x3f
	.zero		1


	//   ....[82]....
        /*16d0*/ 	.word	0x000312e0
        /*16d4*/ 	.word	0x00000003
        /*16d8*/ 	.word	0x00033460
        /*16dc*/ 	.short	0x010a
        /*16de*/ 	.byte	0x3f
	.zero		1


	//   ....[83]....
        /*16e0*/ 	.word	0x00031320
        /*16e4*/ 	.word	0x0000001d
        /*16e8*/ 	.word	0x00033460
        /*16ec*/ 	.short	0x010a
        /*16ee*/ 	.byte	0x3f
	.zero		1


	//   ....[84]....
        /*16f0*/ 	.word	0x00031360
        /*16f4*/ 	.word	0x00000003
        /*16f8*/ 	.word	0x00033480
        /*16fc*/ 	.short	0x010a
        /*16fe*/ 	.byte	0x3f
	.zero		1


	//   ....[85]....
        /*1700*/ 	.word	0x000313a0
        /*1704*/ 	.word	0x0000001d
        /*1708*/ 	.word	0x00033480
        /*170c*/ 	.short	0x010a
        /*170e*/ 	.byte	0x3f
	.zero		1


	//   ....[86]....
        /*1710*/ 	.word	0x00031400
        /*1714*/ 	.word	0x0000005d
        /*1718*/ 	.word	0x00033490
        /*171c*/ 	.short	0x010a
        /*171e*/ 	.byte	0x3f
	.zero		1


	//   ....[87]....
        /*1720*/ 	.word	0x000316b0
        /*1724*/ 	.word	0x0000005d
        /*1728*/ 	.word	0x00033490
        /*172c*/ 	.short	0x010a
        /*172e*/ 	.byte	0x3f
	.zero		1


	//   ....[88]....
        /*1730*/ 	.word	0x00031960
        /*1734*/ 	.word	0x0000005d
        /*1738*/ 	.word	0x00033490
        /*173c*/ 	.short	0x010a
        /*173e*/ 	.byte	0x3f
	.zero		1


	//   ....[89]....
        /*1740*/ 	.word	0x00031c10
        /*1744*/ 	.word	0x0000005d
        /*1748*/ 	.word	0x000334b0
        /*174c*/ 	.short	0x010a
        /*174e*/ 	.byte	0x3f
	.zero		1


	//   ....[90]....
        /*1750*/ 	.word	0x00031eb0
        /*1754*/ 	.word	0x00000012
        /*1758*/ 	.word	0x00033400
        /*175c*/ 	.short	0x010a
        /*175e*/ 	.byte	0x3f
	.zero		1


	//   ....[91]....
        /*1760*/ 	.word	0x000320c0
        /*1764*/ 	.word	0x00000012
        /*1768*/ 	.word	0x00033400
        /*176c*/ 	.short	0x010a
        /*176e*/ 	.byte	0x3f
	.zero		1


	//   ....[92]....
        /*1770*/ 	.word	0x00032110
        /*1774*/ 	.word	0x00000000
        /*1778*/ 	.word	0x00033430
        /*177c*/ 	.short	0x010a
        /*177e*/ 	.byte	0x3f
	.zero		1


	//   ....[93]....
        /*1780*/ 	.word	0x00032160
        /*1784*/ 	.word	0x00000005
        /*1788*/ 	.word	0x00033430
        /*178c*/ 	.short	0x010a
        /*178e*/ 	.byte	0x3f
	.zero		1


	//   ....[94]....
        /*1790*/ 	.word	0x000321b0
        /*1794*/ 	.word	0x00000005
        /*1798*/ 	.word	0x00033450
        /*179c*/ 	.short	0x010a
        /*179e*/ 	.byte	0x3f
	.zero		1


	//   ....[95]....
        /*17a0*/ 	.word	0x00032200
        /*17a4*/ 	.word	0x00000004
        /*17a8*/ 	.word	0x00033430
        /*17ac*/ 	.short	0x010a
        /*17ae*/ 	.byte	0x3f
	.zero		1


	//   ....[96]....
        /*17b0*/ 	.word	0x00032250
        /*17b4*/ 	.word	0x00000005
        /*17b8*/ 	.word	0x00033450
        /*17bc*/ 	.short	0x010a
        /*17be*/ 	.byte	0x3f
	.zero		1


	//   ....[97]....
        /*17c0*/ 	.word	0x000322a0
        /*17c4*/ 	.word	0x0000000d
        /*17c8*/ 	.word	0x00033450
        /*17cc*/ 	.short	0x010a
        /*17ce*/ 	.byte	0x3f
	.zero		1


	//   ....[98]....
        /*17d0*/ 	.word	0x00034060
        /*17d4*/ 	.word	0x00000016
        /*17d8*/ 	.word	0x00033420
        /*17dc*/ 	.short	0x010a
        /*17de*/ 	.byte	0x3f
	.zero		1


	//   ....[99]....
        /*17e0*/ 	.word	0x000340b0
        /*17e4*/ 	.word	0x0000000a
        /*17e8*/ 	.word	0x000334a0
        /*17ec*/ 	.short	0x010a
        /*17ee*/ 	.byte	0x3f
	.zero		1


	//   ....[100]....
        /*17f0*/ 	.word	0x00034100
        /*17f4*/ 	.word	0x0000000a
        /*17f8*/ 	.word	0x000334c0
        /*17fc*/ 	.short	0x010a
        /*17fe*/ 	.byte	0x3f
	.zero		1


	//   ....[101]....
        /*1800*/ 	.word	0x00034150
        /*1804*/ 	.word	0x00000009
        /*1808*/ 	.word	0x000334a0
        /*180c*/ 	.short	0x010a
        /*180e*/ 	.byte	0x3f
	.zero		1


	//   ....[102]....
        /*1810*/ 	.word	0x000341a0
        /*1814*/ 	.word	0x00000009
        /*1818*/ 	.word	0x000334c0
        /*181c*/ 	.short	0x010a
        /*181e*/ 	.byte	0x3f
	.zero		1


	//   ....[103]....
        /*1820*/ 	.word	0x000342d0
        /*1824*/ 	.word	0x00000000
        /*1828*/ 	.word	0x00033480
        /*182c*/ 	.short	0x010a
        /*182e*/ 	.byte	0x3f
	.zero		1


	//   ....[104]....
        /*1830*/ 	.word	0x00034b50
        /*1834*/ 	.word	0x00000000
        /*1838*/ 	.word	0x00033440
        /*183c*/ 	.short	0x010a
        /*183e*/ 	.byte	0x3f
	.zero		1


	//   ....[105]....
        /*1840*/ 	.word	0x000357e0
        /*1844*/ 	.word	0x00000016
        /*1848*/ 	.word	0x00033420
        /*184c*/ 	.short	0x010a
        /*184e*/ 	.byte	0x3f
	.zero		1


	//   ....[106]....
        /*1850*/ 	.word	0x00035830
        /*1854*/ 	.word	0x00000004
        /*1858*/ 	.word	0x00033480
        /*185c*/ 	.short	0x010a
        /*185e*/ 	.byte	0x3f
	.zero		1


	//   ....[107]....
        /*1860*/ 	.word	0x00035e80
        /*1864*/ 	.word	0x00000004
        /*1868*/ 	.word	0x00033440
        /*186c*/ 	.short	0x010a
        /*186e*/ 	.byte	0x3f
	.zero		1


	//   ....[108]....
        /*1870*/ 	.word	0x000364b0
        /*1874*/ 	.word	0x00000000
        /*1878*/ 	.word	0x00033470
        /*187c*/ 	.short	0x010a
        /*187e*/ 	.byte	0x3f
	.zero		1


	//   ....[109]....
        /*1880*/ 	.word	0x00036500
        /*1884*/ 	.word	0x00000000
        /*1888*/ 	.word	0x00033460
        /*188c*/ 	.short	0x010a
        /*188e*/ 	.byte	0x3f
	.zero		1


	//   ....[110]....
        /*1890*/ 	.word	0x00036550
        /*1894*/ 	.word	0x00000003
        /*1898*/ 	.word	0x00033470
        /*189c*/ 	.short	0x010a
        /*189e*/ 	.byte	0x3f
	.zero		1


	//   ....[111]....
        /*18a0*/ 	.word	0x000365a0
        /*18a4*/ 	.word	0x00000003
        /*18a8*/ 	.word	0x00033460
        /*18ac*/ 	.short	0x010a
        /*18ae*/ 	.byte	0x3f
	.zero		1


	//   ....[112]....
        /*18b0*/ 	.word	0x00036f20
        /*18b4*/ 	.word	0x00000005
        /*18b8*/ 	.word	0x00033420
        /*18bc*/ 	.short	0x010a
        /*18be*/ 	.byte	0x3f
	.zero		1


	//   ....[113]....
        /*18c0*/ 	.word	0x000370c0
        /*18c4*/ 	.word	0x00000003
        /*18c8*/ 	.word	0x00033440
        /*18cc*/ 	.short	0x010a
        /*18ce*/ 	.byte	0x3f
	.zero		1


	//   ....[114]....
        /*18d0*/ 	.word	0x00037110
        /*18d4*/ 	.word	0x0000001d
        /*18d8*/ 	.word	0x00033440
        /*18dc*/ 	.short	0x010a
        /*18de*/ 	.byte	0x3f
	.zero		1


	//   ....[115]....
        /*18e0*/ 	.word	0x00037160
        /*18e4*/ 	.word	0x00000003
        /*18e8*/ 	.word	0x00033460
        /*18ec*/ 	.short	0x010a
        /*18ee*/ 	.byte	0x3f
	.zero		1


	//   ....[116]....
        /*18f0*/ 	.word	0x000371b0
        /*18f4*/ 	.word	0x0000001d
        /*18f8*/ 	.word	0x00033460
        /*18fc*/ 	.short	0x010a
        /*18fe*/ 	.byte	0x3f
	.zero		1


	//   ....[117]....
        /*1900*/ 	.word	0x00037200
        /*1904*/ 	.word	0x00000003
        /*1908*/ 	.word	0x00033480
        /*190c*/ 	.short	0x010a
        /*190e*/ 	.byte	0x3f
	.zero		1


	//----- nvinfo : EIATTR_NUM_MBARRIERS
	.align		4
.L_332:
        /*1910*/ 	.byte	0x03, 0x38
        /*1912*/ 	.short	0x0016


	//----- nvinfo : EIATTR_EXIT_INSTR_OFFSETS
	.align		4
        /*1914*/ 	.byte	0x04, 0x1c
        /*1916*/ 	.short	(.L_334 - .L_333)


	//   ....[0]....
.L_333:
        /*1918*/ 	.word	0x000313f0


	//----- nvinfo : EIATTR_MAX_THREADS
	.align		4
.L_334:
        /*191c*/ 	.byte	0x04, 0x05
        /*191e*/ 	.short	(.L_336 - .L_335)
.L_335:
        /*1920*/ 	.word	0x00000180
        /*1924*/ 	.word	0x00000001
        /*1928*/ 	.word	0x00000001


	//----- nvinfo : EIATTR_CRS_STACK_SIZE
	.align		4
.L_336:
        /*192c*/ 	.byte	0x04, 0x1e
        /*192e*/ 	.short	(.L_338 - .L_337)
.L_337:
        /*1930*/ 	.word	0x00000000


	//----- nvinfo : EIATTR_CBANK_PARAM_SIZE
	.align		4
.L_338:
        /*1934*/ 	.byte	0x03, 0x19
        /*1936*/ 	.short	0x0af0


	//----- nvinfo : EIATTR_PARAM_CBANK
	.align		4
        /*1938*/ 	.byte	0x04, 0x0a
        /*193a*/ 	.short	(.L_340 - .L_339)
	.align		4
.L_339:
        /*193c*/ 	.word	index@(.nv.constant0._ZN7cutlass13device_kernelIN5flash11enable_sm90INS1_16FlashAttnFwdSm90INS1_25CollectiveMainloopFwdSm90ILi2EN4cute5tupleIJNS5_1CILi1EEES8_S8_EEENS6_IJNS7_ILi128EEENS7_ILi160EEENS7_ILi192EEEEEELi192ENS_12float_e4m3_tEfNS_4arch4Sm90ELb1ELb0ELb1ELb1ELb1ELb1ELb0ELb1ELb1ELb1ELb0ELb0EEENS1_21CollectiveEpilogueFwdINS6_IJSA_SC_SB_EEES9_NS_10bfloat16_tESG_Li256ELb1ELb1ELb0ELb1EEENS1_36VarlenDynamicPersistentTileSchedulerILi128ELi160ELi256ELi128ELb0ELb1ELb1ELb1ELb1ELb1EEEEEEEEEvNT_6ParamsE)
        /*1940*/ 	.short	0x0210
        /*1942*/ 	.short	0x0af0


	//----- nvinfo : EIATTR_SW_WAR
	.align		4
.L_340:
        /*1944*/ 	.byte	0x04, 0x36
        /*1946*/ 	.short	(.L_342 - .L_341)
.L_341:
        /*1948*/ 	.word	0x00000008
.L_342:


//--------------------- .nv.callgraph             --------------------------
	.section	.nv.callgraph,"",@"SHT_CUDA_CALLGRAPH"
	.align	4
	.sectionentsize	8
	.align		4
        /*0000*/ 	.word	0x00000000
	.align		4
        /*0004*/ 	.word	0xffffffff
	.align		4
        /*0008*/ 	.word	index@(_ZN7cutlass13device_kernelIN5flash11enable_sm90INS1_16FlashAttnFwdSm90INS1_25CollectiveMainloopFwdSm90ILi2EN4cute5tupleIJNS5_1CILi1EEES8_S8_EEENS6_IJNS7_ILi128EEENS7_ILi160EEENS7_ILi192EEEEEELi192ENS_12float_e4m3_tEfNS_4arch4Sm90ELb0ELb0ELb1ELb0ELb1ELb0ELb0ELb1ELb1ELb1ELb0ELb0EEENS1_21CollectiveEpilogueFwdINS6_IJSA_SC_SB_EEES9_NS_10bfloat16_tESG_Li256ELb0ELb1ELb0ELb1EEENS1_29StaticPersistentTileSchedulerILb0EEEEEEEEEvNT_6ParamsE)
	.align		4
        /*000c*/ 	.word	index@(__assertfail)
	.align		4
        /*0010*/ 	.word	index@(_ZN7cutlass13device_kernelIN5flash11enable_sm90INS1_16FlashAttnFwdSm90INS1_25CollectiveMainloopFwdSm90ILi2EN4cute5tupleIJNS5_1CILi1EEES8_S8_EEENS6_IJNS7_ILi128EEENS7_ILi160EEENS7_ILi192EEEEEELi192ENS_12float_e4m3_tEfNS_4arch4Sm90ELb0ELb0ELb1ELb1ELb1ELb0ELb0ELb1ELb1ELb1ELb0ELb0EEENS1_21CollectiveEpilogueFwdINS6_IJSA_SC_SB_EEES9_NS_10bfloat16_tESG_Li256ELb1ELb1ELb0ELb1EEENS1_36VarlenDynamicPersistentTileSchedulerILi128ELi160ELi256ELi128ELb0ELb1ELb1ELb0ELb1ELb1EEEEEEEEEvNT_6ParamsE)
	.align		4
        /*0014*/ 	.word	index@(__assertfail)
	.align		4
        /*0018*/ 	.word	index@(_ZN7cutlass13device_kernelIN5flash11enable_sm90INS1_16FlashAttnFwdSm90INS1_25CollectiveMainloopFwdSm90ILi2EN4cute5tupleIJNS5_1CILi1EEES8_S8_EEENS6_IJNS7_ILi128EEENS7_ILi160EEENS7_ILi192EEEEEELi192ENS_12float_e4m3_tEfNS_4arch4Sm90ELb0ELb0ELb1ELb1ELb1ELb1ELb0ELb1ELb1ELb1ELb0ELb0EEENS1_21CollectiveEpilogueFwdINS6_IJSA_SC_SB_EEES9_NS_10bfloat16_tESG_Li256ELb1ELb1ELb0ELb1EEENS1_36VarlenDynamicPersistentTileSchedulerILi128ELi160ELi256ELi128ELb0ELb1ELb1ELb0ELb1ELb1EEEEEEEEEvNT_6ParamsE)
	.align		4
        /*001c*/ 	.word	index@(__assertfail)
	.align		4
        /*0020*/ 	.word	index@(_ZN7cutlass13device_kernelIN5flash11enable_sm90INS1_16FlashAttnFwdSm90INS1_25CollectiveMainloopFwdSm90ILi2EN4cute5tupleIJNS5_1CILi1EEES8_S8_EEENS6_IJNS7_ILi128EEESA_NS7_ILi192EEEEEELi192ENS_12float_e4m3_tEfNS_4arch4Sm90ELb0ELb1ELb1ELb0ELb1ELb0ELb0ELb1ELb1ELb1ELb0ELb0EEENS1_21CollectiveEpilogueFwdINS6_IJSA_SB_SA_EEES9_NS_10bfloat16_tESF_Li256ELb0ELb1ELb0ELb1EEENS1_30DynamicPersistentTileSchedulerILi256ELi128ELb0ELb1ELb1EEEEEEEEEvNT_6ParamsE)
	.align		4
        /*0024*/ 	.word	index@(__assertfail)
	.align		4
        /*0028*/ 	.word	index@(_ZN7cutlass13device_kernelIN5flash11enable_sm90INS1_16FlashAttnFwdSm90INS1_25CollectiveMainloopFwdSm90ILi2EN4cute5tupleIJNS5_1CILi1EEES8_S8_EEENS6_IJNS7_ILi128EEESA_NS7_ILi192EEEEEELi192ENS_12float_e4m3_tEfNS_4arch4Sm90ELb0ELb1ELb1ELb1ELb1ELb0ELb0ELb1ELb1ELb1ELb0ELb0EEENS1_21CollectiveEpilogueFwdINS6_IJSA_SB_SA_EEES9_NS_10bfloat16_tESF_Li256ELb1ELb1ELb0ELb1EEENS1_36VarlenDynamicPersistentTileSchedulerILi128ELi128ELi256ELi128ELb0ELb1ELb1ELb1ELb0ELb1EEEEEEEEEvNT_6ParamsE)
	.align		4
        /*002c*/ 	.word	index@(__assertfail)
	.align		4
        /*0030*/ 	.word	index@(_ZN7cutlass13device_kernelIN5flash11enable_sm90INS1_16FlashAttnFwdSm90INS1_25CollectiveMainloopFwdSm90ILi2EN4cute5tupleIJNS5_1CILi1EEES8_S8_EEENS6_IJNS7_ILi128EEESA_NS7_ILi192EEEEEELi192ENS_12float_e4m3_tEfNS_4arch4Sm90ELb0ELb1ELb1ELb1ELb1ELb1ELb0ELb1ELb1ELb1ELb0ELb0EEENS1_21CollectiveEpilogueFwdINS6_IJSA_SB_SA_EEES9_NS_10bfloat16_tESF_Li256ELb1ELb1ELb0ELb1EEENS1_36VarlenDynamicPersistentTileSchedulerILi128ELi128ELi256ELi128ELb0ELb1ELb1ELb1ELb0ELb1EEEEEEEEEvNT_6ParamsE)
	.align		4
        /*0034*/ 	.word	index@(__assertfail)
	.align		4
        /*0038*/ 	.word	index@(_ZN7cutlass13device_kernelIN5flash11enable_sm90INS1_16FlashAttnFwdSm90INS1_25CollectiveMainloopFwdSm90ILi2EN4cute5tupleIJNS5_1CILi1EEES8_S8_EEENS6_IJNS7_ILi128EEENS7_ILi160EEENS7_ILi192EEEEEELi192ENS_12float_e4m3_tEfNS_4arch4Sm90ELb1ELb0ELb1ELb0ELb1ELb0ELb0ELb1ELb1ELb1ELb0ELb0EEENS1_21CollectiveEpilogueFwdINS6_IJSA_SC_SB_EEES9_NS_10bfloat16_tESG_Li256ELb0ELb1ELb0ELb1EEENS1_30DynamicPersistentTileSchedulerILi256ELi128ELb0ELb1ELb1EEEEEEEEEvNT_6ParamsE)
	.align		4
        /*003c*/ 	.word	index@(__assertfail)
	.align		4
        /*0040*/ 	.word	index@(_ZN7cutlass13device_kernelIN5flash11enable_sm90INS1_16FlashAttnFwdSm90INS1_25CollectiveMainloopFwdSm90ILi2EN4cute5tupleIJNS5_1CILi1EEES8_S8_EEENS6_IJNS7_ILi128EEENS7_ILi160EEENS7_ILi192EEEEEELi192ENS_12float_e4m3_tEfNS_4arch4Sm90ELb1ELb0ELb1ELb1ELb1ELb0ELb0ELb1ELb1ELb1ELb0ELb0EEENS1_21CollectiveEpilogueFwdINS6_IJSA_SC_SB_EEES9_NS_10bfloat16_tESG_Li256ELb1ELb1ELb0ELb1EEENS1_36VarlenDynamicPersistentTileSchedulerILi128ELi160ELi256ELi128ELb0ELb1ELb1ELb1ELb1ELb1EEEEEEEEEvNT_6ParamsE)
	.align		4
        /*0044*/ 	.word	index@(__assertfail)
	.align		4
        /*0048*/ 	.word	index@(_ZN7cutlass13device_kernelIN5flash11enable_sm90INS1_16FlashAttnFwdSm90INS1_25CollectiveMainloopFwdSm90ILi2EN4cute5tupleIJNS5_1CILi1EEES8_S8_EEENS6_IJNS7_ILi128EEENS7_ILi160EEENS7_ILi192EEEEEELi192ENS_12float_e4m3_tEfNS_4arch4Sm90ELb1ELb0ELb1ELb1ELb1ELb1ELb0ELb1ELb1ELb1ELb0ELb0EEENS1_21CollectiveEpilogueFwdINS6_IJSA_SC_SB_EEES9_NS_10bfloat16_tESG_Li256ELb1ELb1ELb0ELb1EEENS1_36VarlenDynamicPersistentTileSchedulerILi128ELi160ELi256ELi128ELb0ELb1ELb1ELb1ELb1ELb1EEEEEEEEEvNT_6ParamsE)
	.align		4
        /*004c*/ 	.word	index@(__assertfail)
	.align		4
        /*0050*/ 	.word	0x00000000
	.align		4
        /*0054*/ 	.word	0xfffffffe
	.align		4
        /*0058*/ 	.word	0x00000000
	.align		4
        /*005c*/ 	.word	0xfffffffd
	.align		4
        /*0060*/ 	.word	0x00000000
	.align		4
        /*0064*/ 	.word	0xfffffffc


//--------------------- .nv.constant4             --------------------------
	.section	.nv.constant4,"a",@progbits
	.align	8
	.align		8
.nv.constant4:
        /*0000*/ 	.dword	__assertfail
	.align		8
        /*0008*/ 	.dword	__unnamed_1
	.align		8
        /*0010*/ 	.dword	__unnamed_2
	.align		8
        /*0018*/ 	.dword	__unnamed_3
	.align		8
        /*0020*/ 	.dword	__unnamed_4
	.align		8
        /*0028*/ 	.dword	__unnamed_5
	.align		8
        /*0030*/ 	.dword	__unnamed_6
	.align		8
        /*0038*/ 	.dword	_ZZN5flash28permute_output_fp8_VcolmajorIN4cute6TensorINS1_11ArrayEngineIN7cutlass10bfloat16_tELm96EEENS1_6LayoutINS1_5tupleIJNS8_IJNS1_1CILi2EEESA_NS9_ILi24EEEEEENS9_ILi1EEESD_EEENS8_IJNS8_IJSD_SA_NS9_ILi4EEEEEENS9_ILi0EEESH_EEEEEEEEEvRT_E9upper_map
	.align		8
        /*0040*/ 	.dword	__unnamed_7
	.align		8
        /*0048*/ 	.dword	__unnamed_8
	.align		8
        /*0050*/ 	.dword	__unnamed_9
	.align		8
        /*0058*/ 	.dword	__unnamed_10
	.align		8
        /*0060*/ 	.dword	__unnamed_11
	.align		8
        /*0068*/ 	.dword	_ZN80_INTERNAL_84cee143_44_flash_fwd_hdim192_e4m3_paged_softcap_sm90_cu_49158569_32344cuda3std3__45__cpo5beginE
	.align		8
        /*0070*/ 	.dword	_ZN80_INTERNAL_84cee143_44_flash_fwd_hdim192_e4m3_paged_softcap_sm90_cu_49158569_32344cuda3std3__45__cpo3endE
	.align		8
        /*0078*/ 	.dword	_ZN80_INTERNAL_84cee143_44_flash_fwd_hdim192_e4m3_paged_softcap_sm90_cu_49158569_32344cuda3std3__45__cpo6cbeginE
	.align		8
        /*0080*/ 	.dword	_ZN80_INTERNAL_84cee143_44_flash_fwd_hdim192_e4m3_paged_softcap_sm90_cu_49158569_32344cuda3std3__45__cpo4cendE
	.align		8
        /*0088*/ 	.dword	_ZN80_INTERNAL_84cee143_44_flash_fwd_hdim192_e4m3_paged_softcap_sm90_cu_49158569_32344cuda3std3__482_GLOBAL__N__84cee143_44_flash_fwd_hdim192_e4m3_paged_softcap_sm90_cu_49158569_32346ignoreE
	.align		8
        /*0090*/ 	.dword	_ZN80_INTERNAL_84cee143_44_flash_fwd_hdim192_e4m3_paged_softcap_sm90_cu_49158569_32344cuda3std3__419piecewise_constructE
	.align		8
        /*0098*/ 	.dword	_ZN80_INTERNAL_84cee143_44_flash_fwd_hdim192_e4m3_paged_softcap_sm90_cu_49158569_32344cuda3std3__48in_placeE
	.align		8
        /*00a0*/ 	.dword	_ZN80_INTERNAL_84cee143_44_flash_fwd_hdim192_e4m3_paged_softcap_sm90_cu_49158569_32344cuda3std6ranges3__45__cpo4swapE
	.align		8
        /*00a8*/ 	.dword	_ZN80_INTERNAL_84cee143_44_flash_fwd_hdim192_e4m3_paged_softcap_sm90_cu_49158569_32344cuda3std6ranges3__45__cpo9iter_moveE
	.align		8
        /*00b0*/ 	.dword	_ZN80_INTERNAL_84cee143_44_flash_fwd_hdim192_e4m3_paged_softcap_sm90_cu_49158569_32344cute7productE
	.align		8
        /*00b8*/ 	.dword	_ZN80_INTERNAL_84cee143_44_flash_fwd_hdim192_e4m3_paged_softcap_sm90_cu_49158569_32344cute1_E
	.align		8
        /*00c0*/ 	.dword	$str$23
	.align		8
        /*00c8*/ 	.dword	$str$24


//--------------------- .text._ZN7cutlass13device_kernelIN5flash11enable_sm90INS1_16FlashAttnFwdSm90INS1_25CollectiveMainloopFwdSm90ILi2EN4cute5tupleIJNS5_1CILi1EEES8_S8_EEENS6_IJNS7_ILi128EEENS7_ILi160EEENS7_ILi192EEEEEELi192ENS_12float_e4m3_tEfNS_4arch4Sm90ELb0ELb0ELb1ELb0ELb1ELb0ELb0ELb1ELb1ELb1ELb0ELb0EEENS1_21CollectiveEpilogueFwdINS6_IJSA_SC_SB_EEES9_NS_10bfloat16_tESG_Li256ELb0ELb1ELb0ELb1EEENS1_29StaticPersistentTileSchedulerILb0EEEEEEEEEvNT_6ParamsE --------------------------
	.section	.text._ZN7cutlass13device_kernelIN5flash11enable_sm90INS1_16FlashAttnFwdSm90INS1_25CollectiveMainloopFwdSm90ILi2EN4cute5tupleIJNS5_1CILi1EEES8_S8_EEENS6_IJNS7_ILi128EEENS7_ILi160EEENS7_ILi192EEEEEELi192ENS_12float_e4m3_tEfNS_4arch4Sm90ELb0ELb0ELb1ELb0ELb1ELb0ELb0ELb1ELb1ELb1ELb0ELb0EEENS1_21CollectiveEpilogueFwdINS6_IJSA_SC_SB_EEES9_NS_10bfloat16_tESG_Li256ELb0ELb1ELb0ELb1EEENS1_29StaticPersistentTileSchedulerILb0EEEEEEEEEvNT_6ParamsE,"ax",@progbits
	.align	128
.text._ZN7cutlass13device_kernelIN5flash11enable_sm90INS1_16FlashAttnFwdSm90INS1_25CollectiveMainloopFwdSm90ILi2EN4cute5tupleIJNS5_1CILi1EEES8_S8_EEENS6_IJNS7_ILi128EEENS7_ILi160EEENS7_ILi192EEEEEELi192ENS_12float_e4m3_tEfNS_4arch4Sm90ELb0ELb0ELb1ELb0ELb1ELb0ELb0ELb1ELb1ELb1ELb0ELb0EEENS1_21CollectiveEpilogueFwdINS6_IJSA_SC_SB_EEES9_NS_10bfloat16_tESG_Li256ELb0ELb1ELb0ELb1EEENS1_29StaticPersistentTileSchedulerILb0EEEEEEEEEvNT_6ParamsE:
        .type           _ZN7cutlass13device_kernelIN5flash11enable_sm90INS1_16FlashAttnFwdSm90INS1_25CollectiveMainloopFwdSm90ILi2EN4cute5tupleIJNS5_1CILi1EEES8_S8_EEENS6_IJNS7_ILi128EEENS7_ILi160EEENS7_ILi192EEEEEELi192ENS_12float_e4m3_tEfNS_4arch4Sm90ELb0ELb0ELb1ELb0ELb1ELb0ELb0ELb1ELb1ELb1ELb0ELb0EEENS1_21CollectiveEpilogueFwdINS6_IJSA_SC_SB_EEES9_NS_10bfloat16_tESG_Li256ELb0ELb1ELb0ELb1EEENS1_29StaticPersistentTileSchedulerILb0EEEEEEEEEvNT_6ParamsE,@function
        .size           _ZN7cutlass13device_kernelIN5flash11enable_sm90INS1_16FlashAttnFwdSm90INS1_25CollectiveMainloopFwdSm90ILi2EN4cute5tupleIJNS5_1CILi1EEES8_S8_EEENS6_IJNS7_ILi128EEENS7_ILi160EEENS7_ILi192EEEEEELi192ENS_12float_e4m3_tEfNS_4arch4Sm90ELb0ELb0ELb1ELb0ELb1ELb0ELb0ELb1ELb1ELb1ELb0ELb0EEENS1_21CollectiveEpilogueFwdINS6_IJSA_SC_SB_EEES9_NS_10bfloat16_tESG_Li256ELb0ELb1ELb0ELb1EEENS1_29StaticPersistentTileSchedulerILb0EEEEEEEEEvNT_6ParamsE,(.L_x_3246 - _ZN7cutlass13device_kernelIN5flash11enable_sm90INS1_16FlashAttnFwdSm90INS1_25CollectiveMainloopFwdSm90ILi2EN4cute5tupleIJNS5_1CILi1EEES8_S8_EEENS6_IJNS7_ILi128EEENS7_ILi160EEENS7_ILi192EEEEEELi192ENS_12float_e4m3_tEfNS_4arch4Sm90ELb0ELb0ELb1ELb0ELb1ELb0ELb0ELb1ELb1ELb1ELb0ELb0EEENS1_21CollectiveEpilogueFwdINS6_IJSA_SC_SB_EEES9_NS_10bfloat16_tESG_Li256ELb0ELb1ELb0ELb1EEENS1_29StaticPersistentTileSchedulerILb0EEEEEEEEEvNT_6ParamsE)
        .other          _ZN7cutlass13device_kernelIN5flash11enable_sm90INS1_16FlashAttnFwdSm90INS1_25CollectiveMainloopFwdSm90ILi2EN4cute5tupleIJNS5_1CILi1EEES8_S8_EEENS6_IJNS7_ILi128EEENS7_ILi160EEENS7_ILi192EEEEEELi192ENS_12float_e4m3_tEfNS_4arch4Sm90ELb0ELb0ELb1ELb0ELb1ELb0ELb0ELb1ELb1ELb1ELb0ELb0EEENS1_21CollectiveEpilogueFwdINS6_IJSA_SC_SB_EEES9_NS_10bfloat16_tESG_Li256ELb0ELb1ELb0ELb1EEENS1_29StaticPersistentTileSchedulerILb0EEEEEEEEEvNT_6ParamsE,@"STO_CUDA_ENTRY STV_DEFAULT"
_ZN7cutlass13device_kernelIN5flash11enable_sm90INS1_16FlashAttnFwdSm90INS1_25CollectiveMainloopFwdSm90ILi2EN4cute5tupleIJNS5_1CILi1EEES8_S8_EEENS6_IJNS7_ILi128EEENS7_ILi160EEENS7_ILi192EEEEEELi192ENS_12float_e4m3_tEfNS_4arch4Sm90ELb0ELb0ELb1ELb0ELb1ELb0ELb0ELb1ELb1ELb1ELb0ELb0EEENS1_21CollectiveEpilogueFwdINS6_IJSA_SC_SB_EEES9_NS_10bfloat16_tESG_Li256ELb0ELb1ELb0ELb1EEENS1_29StaticPersistentTileSchedulerILb0EEEEEEEEEvNT_6ParamsE:
[----:B------:R-:W0:Y:S02]  /*0000*/  LDC R1, c[0x0][0x28] ;  /* 0x00000a00ff017b82 */ /* 0x000e240000000800 */
[----:B0-----:R-:W-:Y:S01]  /*0010*/  VIADD R1, R1, 0xffffffe8 ;  /* 0xffffffe801017836 */ /* 0x001fe20000000000 */
[----:B------:R-:W0:Y:S01]  /*0020*/  S2R R3, SR_TID.X ;  /* 0x0000000000037919 */ /* 0x000e220000002100 */
[----:B------:R-:W-:Y:S01]  /*0030*/  ELECT P0, URZ, PT ;  /* 0x00000000003f782f */ /* 0x000fe20003800000 */
[----:B------:R-:W-:Y:S01]  /*0040*/  UMOV UR4, 0x80 ;  /* 0x0000008000047882 */ /* 0x000fe20000000000 */
[----:B------:R-:W-:Y:S01]  /*0050*/  UMOV UR7, 0x100 ;  /* 0x0000010000077882 */ /* 0x000fe20000000000 */
[--C-:B0-----:R-:W-:Y:S02]  /*0060*/  SHF.R.U32.HI R0, RZ, 0x5, R3.reuse ;  /* 0x00000005ff007819 */ /* 0x101fe40000011603 */
[----:B------:R-:W-:-:S03]  /*0070*/  SHF.R.U32.HI R23, RZ, 0x7, R3 ;  /* 0x00000007ff177819 */ /* 0x000fc60000011603 */
[----:B------:R-:W0:Y:S04]  /*0080*/  SHFL.IDX PT, R2, R0, RZ, 0x1f ;  /* 0x00001fff00027589 */ /* 0x000e2800000e0000 */
[----:B------:R1:W2:Y:S01]  /*0090*/  SHFL.IDX PT, R3, R23, RZ, 0x1f ;  /* 0x00001fff17037589 */ /* 0x0002a200000e0000 */
[C---:B0-----:R-:W-:Y:S02]  /*00a0*/  ISETP.NE.OR P0, PT, R2.reuse, RZ, !P0 ;  /* 0x000000ff0200720c */ /* 0x041fe40004705670 */
[----:B------:R-:W-:-:S11]  /*00b0*/  ISETP.NE.AND P1, PT, R2, RZ, PT ;  /* 0x000000ff0200720c */ /* 0x000fd60003f25270 */
[----:B------:R-:W-:Y:S01]  /*00c0*/  VOTEU.ALL UP0, P0 ;  /* 0x00000000003f7886 */ /* 0x000fe20000000000 */
[----:B------:R-:W-:-:S04]  /*00d0*/  VOTEU.ALL UP1, P0 ;  /* 0x00000000003f7886 */ /* 0x000fc80000020000 */
[----:B------:R-:W0:Y:S01]  /*00e0*/  @!UP0 S2UR UR8, SR_CgaCtaId ;  /* 0x00000000000889c3 */ /* 0x000e220000008800 */
[----:B------:R-:W-:Y:S01]  /*00f0*/  @!UP0 UMOV UR6, 0x400 ;  /* 0x0000040000068882 */ /* 0x000fe20000000000 */
[----:B------:R-:W-:-:S04]  /*0100*/  @!UP0 UIADD3 UR4, -UR4, 0x100000, URZ ;  /* 0x0010000004048890 */ /* 0x000fc8000fffe13f */
[----:B------:R-:W-:Y:S02]  /*0110*/  @!UP0 USHF.L.U32 UR5, UR4, 0xb, URZ ;  /* 0x0000000b04058899 */ /* 0x000fe4000800063f */
[----:B------:R-:W-:Y:S02]  /*0120*/  @!UP0 USHF.L.U32 UR4, UR4, 0x1, URZ ;  /* 0x0000000104048899 */ /* 0x000fe4000800063f */
[----:B0-----:R-:W-:Y:S02]  /*0130*/  @!UP0 ULEA UR8, UR8, UR6, 0x18 ;  /* 0x0000000608088291 */ /* 0x001fe4000f8ec03f */
[----:B------:R-:W-:-:S04]  /*0140*/  @!UP0 UIADD3 UR6, -UR7, 0x100000, URZ ;  /* 0x0010000007068890 */ /* 0x000fc8000fffe13f */
[----:B------:R-:W-:Y:S02]  /*0150*/  @!UP0 USHF.L.U32 UR7, UR6, 0xb, URZ ;  /* 0x0000000b06078899 */ /* 0x000fe4000800063f */
[----:B------:R-:W-:Y:S01]  /*0160*/  @!UP0 USHF.L.U32 UR6, UR6, 0x1, URZ ;  /* 0x0000000106068899 */ /* 0x000fe2000800063f */
[----:B------:R-:W-:-:S05]  /*0170*/  VOTEU.ALL UP0, P0 ;  /* 0x00000000003f7886 */ /* 0x000fca0000000000 */
[----:B------:R1:W0:Y:S06]  /*0180*/  @!UP0 SYNCS.EXCH.64 URZ, [UR8+0x33400], UR4 ;  /* 0x03340004083f85b2 */ /* 0x00022c0008000100 */
[----:B------:R1:W3:Y:S02]  /*0190*/  @!UP1 SYNCS.EXCH.64 URZ, [UR8+0x33420], UR6 ;  /* 0x03342006083f95b2 */ /* 0x0002e40008000100 */
[----:B-12---:R-:W-:Y:S05]  /*01a0*/  @P1 BRA `(.L_x_0) ;  /* 0x0000000000481947 */ /* 0x006fea0003800000 */
[----:B------:R-:W1:Y:S01]  /*01b0*/  S2UR UR5, SR_CgaCtaId ;  /* 0x00000000000579c3 */ /* 0x000e620000008800 */
[----:B------:R-:W-:Y:S01]  /*01c0*/  UMOV UR4, 0x400 ;  /* 0x0000040000047882 */ /* 0x000fe20000000000 */
[----:B------:R-:W-:Y:S01]  /*01d0*/  UMOV UR6, 0x80 ;  /* 0x0000008000067882 */ /* 0x000fe20000000000 */
[----:B------:R-:W-:Y:S01]  /*01e0*/  UMOV UR7, 0x100 ;  /* 0x0000010000077882 */ /* 0x000fe20000000000 */
[----:B------:R-:W-:Y:S01]  /*01f0*/  ELECT P0, URZ, PT ;  /* 0x00000000003f782f */ /* 0x000fe20003800000 */
[----:B-1----:R-:W-:Y:S02]  /*0200*/  ULEA UR8, UR5, UR4, 0x18 ;  /* 0x0000000405087291 */ /* 0x002fe4000f8ec03f */
[----:B------:R-:W-:-:S04]  /*0210*/  UIADD3 UR4, -UR6, 0x100000, URZ ;  /* 0x0010000006047890 */ /* 0x000fc8000fffe13f */
[----:B------:R-:W-:Y:S02]  /*0220*/  USHF.L.U32 UR5, UR4, 0xb, URZ ;  /* 0x0000000b04057899 */ /* 0x000fe4000800063f */
[----:B------:R-:W-:Y:S02]  /*0230*/  USHF.L.U32 UR4, UR4, 0x1, URZ ;  /* 0x0000000104047899 */ /* 0x000fe4000800063f */
[----:B------:R-:W-:-:S04]  /*0240*/  UIADD3 UR6, -UR7, 0x100000, URZ ;  /* 0x0010000007067890 */ /* 0x000fc8000fffe13f */
[----:B------:R-:W-:Y:S02]  /*0250*/  USHF.L.U32 UR7, UR6, 0xb, URZ ;  /* 0x0000000b06077899 */ /* 0x000fe4000800063f */
[----:B------:R-:W-:Y:S01]  /*0260*/  USHF.L.U32 UR6, UR6, 0x1, URZ ;  /* 0x0000000106067899 */ /* 0x000fe2000800063f */
[----:B------:R-:W1:Y:S03]  /*0270*/  FENCE.VIEW.ASYNC.S ;  /* 0x00000000000073c6 */ /* 0x000e660000000000 */
[----:B-1----:R1:W2:Y:S08]  /*0280*/  SYNCS.EXCH.64 URZ, [UR8+0x33430], UR4 ;  /* 0x03343004083f75b2 */ /* 0x0022b00008000100 */
[----:B------:R1:W4:Y:S01]  /*0290*/  SYNCS.EXCH.64 URZ, [UR8+0x33440], UR6 ;  /* 0x03344006083f75b2 */ /* 0x0003220008000100 */
[----:B------:R1:W0:Y:S01]  /*02a0*/  SYNCS.EXCH.64 URZ, [UR8+0x33438], UR4 ;  /* 0x03343804083f75b2 */ /* 0x0002220008000100 */
[----:B------:R1:W0:Y:S01]  /*02b0*/  SYNCS.EXCH.64 URZ, [UR8+0x33448], UR6 ;  /* 0x03344806083f75b2 */ /* 0x0002220008000100 */
[----:B------:R-:W-:Y:S01]  /*02c0*/  NOP ;  /* 0x0000000000007918 */ /* 0x000fe20000000000 */
.L_x_0:
[----:B------:R-:W5:Y:S01]  /*02d0*/  SHFL.IDX PT, R2, R0, RZ, 0x1f ;  /* 0x00001fff00027589 */ /* 0x000f6200000e0000 */
[----:B------:R-:W-:Y:S01]  /*02e0*/  NOP ;  /* 0x0000000000007918 */ /* 0x000fe20000000000 */
[----:B-----5:R-:W-:-:S13]  /*02f0*/  ISETP.NE.AND P0, PT, R2, RZ, PT ;  /* 0x000000ff0200720c */ /* 0x020fda0003f05270 */
[----:B------:R-:W-:Y:S05]  /*0300*/  @P0 BRA `(.L_x_1) ;  /* 0x0000000000480947 */ /* 0x000fea0003800000 */
[----:B-1----:R-:W1:Y:S01]  /*0310*/  S2UR UR5, SR_CgaCtaId ;  /* 0x00000000000579c3 */ /* 0x002e620000008800 */
        /* <DEDUP_REMOVED lines=12> */
[----:B-1----:R1:W0:Y:S08]  /*03e0*/  SYNCS.EXCH.64 URZ, [UR8+0x33450], UR4 ;  /* 0x03345004083f75b2 */ /* 0x0022300008000100 */
[----:B------:R1:W0:Y:S01]  /*03f0*/  SYNCS.EXCH.64 URZ, [UR8+0x33460], UR6 ;  /* 0x03346006083f75b2 */ /* 0x0002220008000100 */
[----:B------:R1:W0:Y:S01]  /*0400*/  SYNCS.EXCH.64 URZ, [UR8+0x33458], UR4 ;  /* 0x03345804083f75b2 */ /* 0x0002220008000100 */
[----:B------:R1:W0:Y:S01]  /*0410*/  SYNCS.EXCH.64 URZ, [UR8+0x33468], UR6 ;  /* 0x03346806083f75b2 */ /* 0x0002220008000100 */
[----:B------:R-:W-:Y:S01]  /*0420*/  NOP ;  /* 0x0000000000007918 */ /* 0x000fe20000000000 */
.L_x_1:
[----:B------:R-:W5:Y:S01]  /*0430*/  SHFL.IDX PT, R2, R0, RZ, 0x1f ;  /* 0x00001fff00027589 */ /* 0x000f6200000e0000 */
[----:B------:R-:W-:Y:S01]  /*0440*/  NOP ;  /* 0x0000000000007918 */ /* 0x000fe20000000000 */
[----:B-----5:R-:W-:-:S13]  /*0450*/  ISETP.NE.AND P0, PT, R2, RZ, PT ;  /* 0x000000ff0200720c */ /* 0x020fda0003f05270 */
[----:B------:R-:W-:Y:S05]  /*0460*/  @P0 BRA `(.L_x_2) ;  /* 0x0000000000380947 */ /* 0x000fea0003800000 */
[----:B-1----:R-:W1:Y:S01]  /*0470*/  S2UR UR5, SR_CgaCtaId ;  /* 0x00000000000579c3 */ /* 0x002e620000008800 */
[----:B------:R-:W-:Y:S01]  /*0480*/  UMOV UR4, 0x400 ;  /* 0x0000040000047882 */ /* 0x000fe20000000000 */
[----:B------:R-:W-:Y:S01]  /*0490*/  UMOV UR7, 0x80 ;  /* 0x0000008000077882 */ /* 0x000fe20000000000 */
[----:B------:R-:W-:Y:S01]  /*04a0*/  ELECT P0, URZ, PT ;  /* 0x00000000003f782f */ /* 0x000fe20003800000 */
[----:B-1----:R-:W-:Y:S02]  /*04b0*/  ULEA UR6, UR5, UR4, 0x18 ;  /* 0x0000000405067291 */ /* 0x002fe4000f8ec03f */
[----:B------:R-:W-:-:S04]  /*04c0*/  UIADD3 UR4, -UR7, 0x100000, URZ ;  /* 0x0010000007047890 */ /* 0x000fc8000fffe13f */
[----:B------:R-:W-:Y:S02]  /*04d0*/  USHF.L.U32 UR5, UR4, 0xb, URZ ;  /* 0x0000000b04057899 */ /* 0x000fe4000800063f */
[----:B------:R-:W-:Y:S01]  /*04e0*/  USHF.L.U32 UR4, UR4, 0x1, URZ ;  /* 0x0000000104047899 */ /* 0x000fe2000800063f */
[----:B------:R-:W1:Y:S11]  /*04f0*/  FENCE.VIEW.ASYNC.S ;  /* 0x00000000000073c6 */ /* 0x000e760000000000 */
[----:B-1----:R1:W0:Y:S01]  /*0500*/  SYNCS.EXCH.64 URZ, [UR6+0x33470], UR4 ;  /* 0x03347004063f75b2 */ /* 0x0022220008000100 */
[----:B------:R1:W0:Y:S01]  /*0510*/  SYNCS.EXCH.64 URZ, [UR6+0x33480], UR4 ;  /* 0x03348004063f75b2 */ /* 0x0002220008000100 */
[----:B------:R1:W0:Y:S01]  /*0520*/  SYNCS.EXCH.64 URZ, [UR6+0x33478], UR4 ;  /* 0x03347804063f75b2 */ /* 0x0002220008000100 */
[----:B------:R1:W0:Y:S01]  /*0530*/  SYNCS.EXCH.64 URZ, [UR6+0x33488], UR4 ;  /* 0x03348804063f75b2 */ /* 0x0002220008000100 */
[----:B------:R-:W-:Y:S01]  /*0540*/  NOP ;  /* 0x0000000000007918 */ /* 0x000fe20000000000 */
.L_x_2:
        /* <DEDUP_REMOVED lines=22> */
.L_x_3:
[----:B------:R-:W5:Y:S01]  /*06b0*/  SHFL.IDX PT, R2, R0, RZ, 0x1f ;  /* 0x00001fff00027589 */ /* 0x000f6200000e0000 */
[----:B------:R-:W0:Y:S01]  /*06c0*/  S2UR UR45, SR_CgaCtaId ;  /* 0x00000000002d79c3 */ /* 0x000e220000008800 */
[----:B------:R-:W-:Y:S01]  /*06d0*/  R2UR UR9, R3 ;  /* 0x00000000030972ca */ /* 0x000fe200000e0000 */
[----:B------:R-:W-:Y:S01]  /*06e0*/  NOP ;  /* 0x0000000000007918 */ /* 0x000fe20000000000 */
[----:B-----5:R-:W-:-:S13]  /*06f0*/  ISETP.NE.AND P0, PT, R2, RZ, PT ;  /* 0x000000ff0200720c */ /* 0x020fda0003f05270 */
[----:B0-----:R-:W-:Y:S05]  /*0700*/  @P0 BRA `(.L_x_4) ;  /* 0x0000000000480947 */ /* 0x001fea0003800000 */
[----:B-1----:R-:W0:Y:S01]  /*0710*/  S2UR UR5, SR_CgaCtaId ;  /* 0x00000000000579c3 */ /* 0x002e220000008800 */
[----:B------:R-:W-:Y:S01]  /*0720*/  UMOV UR4, 0x400 ;  /* 0x0000040000047882 */ /* 0x000fe20000000000 */
[----:B------:R-:W-:Y:S01]  /*0730*/  UMOV UR6, 0x1 ;  /* 0x0000000100067882 */ /* 0x000fe20000000000 */
[----:B------:R-:W-:Y:S01]  /*0740*/  UMOV UR7, 0x2 ;  /* 0x0000000200077882 */ /* 0x000fe20000000000 */
[----:B------:R-:W-:Y:S01]  /*0750*/  ELECT P0, URZ, PT ;  /* 0x00000000003f782f */ /* 0x000fe20003800000 */
[----:B0-----:R-:W-:Y:S02]  /*0760*/  ULEA UR8, UR5, UR4, 0x18 ;  /* 0x0000000405087291 */ /* 0x001fe4000f8ec03f */
[----:B------:R-:W-:-:S04]  /*0770*/  UIADD3 UR4, -UR6, 0x100000, URZ ;  /* 0x0010000006047890 */ /* 0x000fc8000fffe13f */
[----:B------:R-:W-:Y:S02]  /*0780*/  USHF.L.U32 UR5, UR4, 0xb, URZ ;  /* 0x0000000b04057899 */ /* 0x000fe4000800063f */
[----:B------:R-:W-:Y:S02]  /*0790*/  USHF.L.U32 UR4, UR4, 0x1, URZ ;  /* 0x0000000104047899 */ /* 0x000fe4000800063f */
[----:B------:R-:W-:-:S04]  /*07a0*/  UIADD3 UR6, -UR7, 0x100000, URZ ;  /* 0x0010000007067890 */ /* 0x000fc8000fffe13f */
[----:B------:R-:W-:Y:S02]  /*07b0*/  USHF.L.U32 UR7, UR6, 0xb, URZ ;  /* 0x0000000b06077899 */ /* 0x000fe4000800063f */
[----:B------:R-:W-:Y:S01]  /*07c0*/  USHF.L.U32 UR6, UR6, 0x1, URZ ;  /* 0x0000000106067899 */ /* 0x000fe2000800063f */
[----:B------:R-:W0:Y:S03]  /*07d0*/  FENCE.VIEW.ASYNC.S ;  /* 0x00000000000073c6 */ /* 0x000e260000000000 */
[----:B0-----:R0:W1:Y:S08]  /*07e0*/  SYNCS.EXCH.64 URZ, [UR8+0x334b0], UR4 ;  /* 0x0334b004083f75b2 */ /* 0x0010700008000100 */
[----:B------:R0:W0:Y:S01]  /*07f0*/  SYNCS.EXCH.64 URZ, [UR8+0x334c0], UR6 ;  /* 0x0334c006083f75b2 */ /* 0x0000220008000100 */
[----:B------:R0:W0:Y:S01]  /*0800*/  SYNCS.EXCH.64 URZ, [UR8+0x334b8], UR4 ;  /* 0x0334b804083f75b2 */ /* 0x0000220008000100 */
[----:B------:R0:W0:Y:S01]  /*0810*/  SYNCS.EXCH.64 URZ, [UR8+0x334c8], UR6 ;  /* 0x0334c806083f75b2 */ /* 0x0000220008000100 */
[----:B------:R-:W-:Y:S01]  /*0820*/  NOP ;  /* 0x0000000000007918 */ /* 0x000fe20000000000 */
.L_x_4:
[----:B------:R-:W-:Y:S01]  /*0830*/  UISETP.NE.AND UP0, UPT, UR9, URZ, UPT ;  /* 0x0000003f0900728c */ /* 0x000fe2000bf05270 */
[----:B------:R-:W-:Y:S01]  /*0840*/  NOP ;  /* 0x0000000000007918 */ /* 0x000fe20000000000 */
[----:B------:R-:W-:Y:S01]  /*0850*/  UMOV UR36, 0x1 ;  /* 0x0000000100247882 */ /* 0x000fe20000000000 */
[----:B------:R-:W-:Y:S01]  /*0860*/  ULDC.64 UR48, c[0x0][0x208] ;  /* 0x0000820000307ab9 */ /* 0x000fe20000000a00 */
[----:B------:R-:W-:Y:S01]  /*0870*/  USEL UR36, UR36, 0x2, !UP0 ;  /* 0x0000000224247887 */ /* 0x000fe2000c000000 */
[----:B01234-:R-:W-:Y:S01]  /*0880*/  BAR.SYNC.DEFER_BLOCKING 0x0 ;  /* 0x0000000000007b1d */ /* 0x01ffe20000010000 */
[----:B------:R-:W-:-:S13]  /*0890*/  PLOP3.LUT P0, PT, PT, PT, UP0, 0x80, 0x0 ;  /* 0x000000000000781c */ /* 0x000fda0003f0f008 */
[----:B------:R-:W-:Y:S05]  /*08a0*/  @!P0 BRA `(.L_x_5) ;  /* 0x000000b000dc8947 */ /* 0x000fea0003800000 */
.L_x_6:
[----:B------:R-:W-:-:S08]  /*08b0*/  NOP ;  /* 0x0000000000007918 */ /* 0x000fd00000000000 */
[----:B------:R-:W0:Y:S02]  /*08c0*/  USETMAXREG.TRY_ALLOC.CTAPOOL UP0, 0xe8 ;  /* 0x000000e8000079c8 */ /* 0x000e240008000600 */
[----:B0-----:R-:W-:-:S13]  /*08d0*/  PLOP3.LUT P0, PT, PT, PT, UP0, 0x80, 0x0 ;  /* 0x000000000000781c */ /* 0x001fda0003f0f008 */
[----:B------:R-:W-:Y:S05]  /*08e0*/  @!P0 BRA `(.L_x_6) ;  /* 0xfffffffc00f08947 */ /* 0x000fea000383ffff */
[----:B------:R-:W0:Y:S01]  /*08f0*/  S2R R2, SR_TID.X ;  /* 0x0000000000027919 */ /* 0x000e220000002100 */
[----:B------:R-:W1:Y:S08]  /*0900*/  S2UR UR41, SR_CTAID.X ;  /* 0x00000000002979c3 */ /* 0x000e700000002500 */
[----:B------:R-:W-:Y:S06]  /*0910*/  BAR.ARV 0x8, 0x180 ;  /* 0x0206000000007b1d */ /* 0x000fec0000002000 */
[----:B0-----:R-:W-:-:S04]  /*0920*/  LOP3.LUT R0, R2, 0xffffff80, RZ, 0xc0, !PT ;  /* 0xffffff8002007812 */ /* 0x001fc800078ec0ff */
[----:B------:R-:W-:Y:S02]  /*0930*/  ISETP.NE.AND P0, PT, R0, 0x80, PT ;  /* 0x000000800000780c */ /* 0x000fe40003f05270 */
[----:B------:R-:W1:Y:S11]  /*0940*/  LDC R0, c[0x0][0xc34] ;  /* 0x00030d00ff007b82 */ /* 0x000e760000000800 */
[----:B------:R-:W-:Y:S06]  /*0950*/  @!P0 BAR.ARV 0x9, 0x100 ;  /* 0x0244000000008b1d */ /* 0x000fec0000002000 */
[----:B-1----:R-:W-:-:S13]  /*0960*/  ISETP.LE.AND P0, PT, R0, UR41, PT ;  /* 0x0000002900007c0c */ /* 0x002fda000bf03270 */
[----:B------:R-:W-:Y:S05]  /*0970*/  @P0 EXIT ;  /* 0x000000000000094d */ /* 0x000fea0003800000 */
[----:B------:R-:W-:Y:S01]  /*0980*/  VIADD R18, R2, 0xffffff80 ;  /* 0xffffff8002127836 */ /* 0x000fe20000000000 */
[----:B------:R-:W-:Y:S01]  /*0990*/  ULOP3.LUT UR46, UR36, 0x1, URZ, 0xfc, !UPT ;  /* 0x00000001242e7892 */ /* 0x000fe2000f8efc3f */
[----:B------:R-:W-:Y:S01]  /*09a0*/  IMAD.MOV.U32 R224, RZ, RZ, -0x2 ;  /* 0xfffffffeffe07424 */ /* 0x000fe200078e00ff */
[----:B------:R-:W-:Y:S01]  /*09b0*/  UMOV UR45, URZ ;  /* 0x0000003f002d7c82 */ /* 0x000fe20008000000 */
[----:B------:R-:W-:Y:S01]  /*09c0*/  UMOV UR44, URZ ;  /* 0x0000003f002c7c82 */ /* 0x000fe20008000000 */
[----:B------:R-:W-:Y:S01]  /*09d0*/  SHF.R.S32.HI R3, RZ, 0x1f, R18 ;  /* 0x0000001fff037819 */ /* 0x000fe20000011412 */
[----:B------:R-:W-:-:S03]  /*09e0*/  UMOV UR43, URZ ;  /* 0x0000003f002b7c82 */ /* 0x000fc60008000000 */
[CC--:B------:R-:W-:Y:S02]  /*09f0*/  LEA.HI R5, R3.reuse, R18.reuse, RZ, 0x7 ;  /* 0x0000001203057211 */ /* 0x0c0fe400078f38ff */
[-C--:B------:R-:W-:Y:S02]  /*0a00*/  LEA.HI R0, R3, R18.reuse, RZ, 0x5 ;  /* 0x0000001203007211 */ /* 0x080fe400078f28ff */
[----:B------:R-:W-:Y:S02]  /*0a10*/  LOP3.LUT R7, R5, 0xffffff80, RZ, 0xc0, !PT ;  /* 0xffffff8005077812 */ /* 0x000fe400078ec0ff */
[CC--:B------:R-:W-:Y:S01]  /*0a20*/  LEA.HI R2, R3.reuse, R18.reuse, RZ, 0x4 ;  /* 0x0000001203027211 */ /* 0x0c0fe200078f20ff */
[----:B------:R-:W-:Y:S01]  /*0a30*/  IMAD.SHL.U32 R4, R0, 0x20, RZ ;  /* 0x0000002000047824 */ /* 0x000fe200078e00ff */
[----:B------:R-:W-:Y:S01]  /*0a40*/  LEA.HI R6, R3, R18, RZ, 0x2 ;  /* 0x0000001203067211 */ /* 0x000fe200078f10ff */
[----:B------:R-:W-:Y:S01]  /*0a50*/  IMAD.IADD R22, R18, 0x1, -R7 ;  /* 0x0000000112167824 */ /* 0x000fe200078e0a07 */
[----:B------:R-:W-:-:S02]  /*0a60*/  SHF.R.S32.HI R9, RZ, 0x4, R2 ;  /* 0x00000004ff097819 */ /* 0x000fc40000011402 */
[----:B------:R-:W-:Y:S02]  /*0a70*/  LOP3.LUT R13, R6, 0xfffffffc, RZ, 0xc0, !PT ;  /* 0xfffffffc060d7812 */ /* 0x000fe400078ec0ff */
[----:B------:R-:W-:Y:S02]  /*0a80*/  SHF.R.S32.HI R7, RZ, 0x1f, R22 ;  /* 0x0000001fff077819 */ /* 0x000fe40000011416 */
[----:B------:R-:W-:Y:S01]  /*0a90*/  LEA.HI R19, R3, R18, RZ, 0x3 ;  /* 0x0000001203137211 */ /* 0x000fe200078f18ff */
[----:B------:R-:W-:Y:S01]  /*0aa0*/  IMAD.IADD R13, R18, 0x1, -R13 ;  /* 0x00000001120d7824 */ /* 0x000fe200078e0a0d */
[----:B------:R-:W-:Y:S02]  /*0ab0*/  LEA.HI R0, R7, R22, RZ, 0x2 ;  /* 0x0000001607007211 */ /* 0x000fe400078f10ff */
[----:B------:R-:W-:Y:S02]  /*0ac0*/  LOP3.LUT R3, R2, 0x3fffff0, RZ, 0xc0, !PT ;  /* 0x03fffff002037812 */ /* 0x000fe400078ec0ff */
[----:B------:R-:W-:-:S02]  /*0ad0*/  SHF.R.S32.HI R6, RZ, 0x2, R0 ;  /* 0x00000002ff067819 */ /* 0x000fc40000011400 */
[----:B------:R-:W-:Y:S01]  /*0ae0*/  SHF.R.S32.HI R11, RZ, 0x1f, R0 ;  /* 0x0000001fff0b7819 */ /* 0x000fe20000011400 */
[----:B------:R-:W-:Y:S01]  /*0af0*/  IMAD.IADD R3, R18, 0x1, -R3 ;  /* 0x0000000112037824 */ /* 0x000fe200078e0a03 */
[----:B------:R-:W-:Y:S02]  /*0b00*/  LEA.HI R2, R2, R9, RZ, 0x1 ;  /* 0x0000000902027211 */ /* 0x000fe400078f08ff */
[----:B------:R-:W-:Y:S02]  /*0b10*/  LEA.HI R11, R11, R6, RZ, 0x3 ;  /* 0x000000060b0b7211 */ /* 0x000fe400078f18ff */
[----:B------:R-:W-:Y:S02]  /*0b20*/  SHF.R.S32.HI R220, RZ, 0x7, R5 ;  /* 0x00000007ffdc7819 */ /* 0x000fe40000011405 */
[----:B------:R-:W-:Y:S02]  /*0b30*/  LOP3.LUT R4, R4, 0xfffffc00, RZ, 0xc0, !PT ;  /* 0xfffffc0004047812 */ /* 0x000fe400078ec0ff */
[----:B------:R-:W-:-:S02]  /*0b40*/  LOP3.LUT R2, R2, 0x1ffffffe, RZ, 0xc0, !PT ;  /* 0x1ffffffe02027812 */ /* 0x000fc400078ec0ff */
[----:B------:R-:W-:Y:S01]  /*0b50*/  LOP3.LUT R15, R19, 0xfffffff8, RZ, 0xc0, !PT ;  /* 0xfffffff8130f7812 */ /* 0x000fe200078ec0ff */
[----:B------:R-:W-:Y:S01]  /*0b60*/  IMAD R223, R3, 0x40, R4 ;  /* 0x0000004003df7824 */ /* 0x000fe200078e0204 */
[----:B------:R-:W-:Y:S01]  /*0b70*/  LOP3.LUT R11, R11, 0xfffffff8, RZ, 0xc0, !PT ;  /* 0xfffffff80b0b7812 */ /* 0x000fe200078ec0ff */
[----:B------:R-:W-:Y:S01]  /*0b80*/  IMAD.IADD R2, R9, 0x1, -R2 ;  /* 0x0000000109027824 */ /* 0x000fe200078e0a02 */
[----:B------:R-:W-:Y:S01]  /*0b90*/  LEA.HI R5, R5, R220, RZ, 0x1 ;  /* 0x000000dc05057211 */ /* 0x000fe200078f08ff */
[----:B------:R-:W-:Y:S01]  /*0ba0*/  IMAD.IADD R18, R18, 0x1, -R15 ;  /* 0x0000000112127824 */ /* 0x000fe200078e0a0f */
[----:B------:R-:W-:Y:S01]  /*0bb0*/  LEA.HI R7, R7, R22, RZ, 0x5 ;  /* 0x0000001607077211 */ /* 0x000fe200078f28ff */
[----:B------:R-:W-:Y:S01]  /*0bc0*/  IMAD.IADD R6, R6, 0x1, -R11 ;  /* 0x0000000106067824 */ /* 0x000fe200078e0a0b */
[----:B------:R-:W-:Y:S01]  /*0bd0*/  LEA.HI R4, R13, R13, RZ, 0x1 ;  /* 0x0000000d0d047211 */ /* 0x000fe200078f08ff */
[----:B------:R-:W-:Y:S01]  /*0be0*/  IMAD R223, R2, 0x8, R223 ;  /* 0x0000000802df7824 */ /* 0x000fe200078e02df */
[----:B------:R-:W-:Y:S01]  /*0bf0*/  LOP3.LUT R5, R5, 0x3fffffe, RZ, 0xc0, !PT ;  /* 0x03fffffe05057812 */ /* 0x000fe200078ec0ff */
[----:B------:R-:W-:Y:S01]  /*0c00*/  IMAD.SHL.U32 R2, R18, 0x8, RZ ;  /* 0x0000000812027824 */ /* 0x000fe200078e00ff */
[----:B------:R-:W-:-:S02]  /*0c10*/  SHF.R.S32.HI R7, RZ, 0x5, R7 ;  /* 0x00000005ff077819 */ /* 0x000fc40000011407 */
[----:B------:R-:W-:Y:S01]  /*0c20*/  LOP3.LUT R3, R0, 0x7ffffffc, RZ, 0xc0, !PT ;  /* 0x7ffffffc00037812 */ /* 0x000fe200078ec0ff */
[----:B------:R-:W-:Y:S01]  /*0c30*/  IMAD.IADD R5, R220, 0x1, -R5 ;  /* 0x00000001dc057824 */ /* 0x000fe200078e0a05 */
[----:B------:R-:W-:Y:S01]  /*0c40*/  LOP3.LUT R4, R4, 0x1ffffffe, RZ, 0xc0, !PT ;  /* 0x1ffffffe04047812 */ /* 0x000fe200078ec0ff */
[----:B------:R-:W-:Y:S01]  /*0c50*/  IMAD R6, R7, 0x10, R6 ;  /* 0x0000001007067824 */ /* 0x000fe200078e0206 */
[----:B------:R-:W-:Y:S01]  /*0c60*/  SHF.R.S32.HI R19, RZ, 0x3, R19 ;  /* 0x00000003ff137819 */ /* 0x000fe20000011413 */
[C---:B------:R-:W-:Y:S01]  /*0c70*/  VIADD R17, R2.reuse, 0x40 ;  /* 0x0000004002117836 */ /* 0x040fe20000000000 */
[----:B------:R-:W-:Y:S01]  /*0c80*/  IADD3 R4, R13, -R4, RZ ;  /* 0x800000040d047210 */ /* 0x000fe20007ffe0ff */
[----:B------:R-:W-:Y:S02]  /*0c90*/  VIADD R16, R2, 0x80 ;  /* 0x0000008002107836 */ /* 0x000fe40000000000 */
[----:B------:R-:W-:Y:S01]  /*0ca0*/  IMAD.IADD R3, R22, 0x1, -R3 ;  /* 0x0000000116037824 */ /* 0x000fe200078e0a03 */
[----:B------:R-:W-:Y:S01]  /*0cb0*/  SHF.R.S32.HI R226, RZ, 0x1f, R17 ;  /* 0x0000001fffe27819 */ /* 0x000fe20000011411 */
[----:B------:R-:W-:Y:S01]  /*0cc0*/  IMAD R221, R5, 0x40, R6 ;  /* 0x0000004005dd7824 */ /* 0x000fe200078e0206 */
[----:B------:R-:W-:Y:S01]  /*0cd0*/  SHF.R.S32.HI R225, RZ, 0x1f, R16 ;  /* 0x0000001fffe17819 */ /* 0x000fe20000011410 */
[----:B------:R-:W-:-:S02]  /*0ce0*/  IMAD R224, R3, R224, 0xa0 ;  /* 0x000000a003e07424 */ /* 0x000fc400078e02e0 */
[----:B------:R-:W-:-:S07]  /*0cf0*/  IMAD R222, R4, 0x8, R221 ;  /* 0x0000000804de7824 */ /* 0x000fce00078e02dd */
.L_x_39:
[----:B0-----:R-:W0:Y:S01]  /*0d00*/  SHFL.IDX PT, R0, R220, RZ, 0x1f ;  /* 0x00001fffdc007589 */ /* 0x001e2200000e0000 */
[----:B------:R-:W1:Y:S01]  /*0d10*/  S2UR UR37, SR_CgaCtaId ;  /* 0x00000000002579c3 */ /* 0x000e620000008800 */
[----:B------:R-:W-:Y:S01]  /*0d20*/  ULDC UR4, c[0x0][0xc38] ;  /* 0x00030e0000047ab9 */ /* 0x000fe20000000800 */
[----:B------:R-:W-:Y:S01]  /*0d30*/  ULDC.64 UR6, c[0x0][0x418] ;  /* 0x0001060000067ab9 */ /* 0x000fe20000000a00 */
[----:B------:R-:W-:Y:S02]  /*0d40*/  UISETP.NE.AND UP1, UPT, UR4, 0x1, UPT ;  /* 0x000000010400788c */ /* 0x000fe4000bf25270 */
[----:B------:R-:W-:Y:S01]  /*0d50*/  UISETP.NE.U32.AND UP0, UPT, UR6, URZ, UPT ;  /* 0x0000003f0600728c */ /* 0x000fe2000bf05070 */
[----:B------:R-:W-:Y:S01]  /*0d60*/  UMOV UR39, 0x400 ;  /* 0x0000040000277882 */ /* 0x000fe20000000000 */
[----:B------:R-:W-:Y:S02]  /*0d70*/  ULDC UR4, c[0x0][0xc44] ;  /* 0x0003110000047ab9 */ /* 0x000fe40000000800 */
[----:B------:R-:W-:-:S02]  /*0d80*/  UISETP.NE.AND.EX UP0, UPT, UR7, URZ, UPT, UP0 ;  /* 0x0000003f0700728c */ /* 0x000fc4000bf05300 */
[----:B------:R-:W-:Y:S01]  /*0d90*/  UISETP.NE.AND UP2, UPT, UR4, 0x1, UPT ;  /* 0x000000010400788c */ /* 0x000fe2000bf45270 */
[----:B------:R-:W-:Y:S02]  /*0da0*/  ULDC UR51, c[0x0][0x424] ;  /* 0x0001090000337ab9 */ /* 0x000fe40000000800 */
[----:B------:R-:W-:Y:S01]  /*0db0*/  @UP1 ULDC UR4, c[0x0][0xc3c] ;  /* 0x00030f0000041ab9 */ /* 0x000fe20000000800 */
[----:B------:R-:W-:Y:S01]  /*0dc0*/  USEL UR51, UR51, 0x1, UP0 ;  /* 0x0000000133337887 */ /* 0x000fe20008000000 */
[----:B------:R-:W-:Y:S01]  /*0dd0*/  ULDC UR7, c[0x0][0x2f0] ;  /* 0x0000bc0000077ab9 */ /* 0x000fe20000000800 */
[----:B------:R-:W-:Y:S01]  /*0de0*/  UIMAD.WIDE.U32 UR4, UR41, UR4, URZ ;  /* 0x00000004290472a5 */ /* 0x000fe2000f8e003f */
[----:B------:R-:W-:Y:S01]  /*0df0*/  @UP1 ULDC UR11, c[0x0][0xc40] ;  /* 0x00031000000b1ab9 */ /* 0x000fe20000000800 */
[----:B------:R-:W-:Y:S01]  /*0e00*/  UIMAD UR51, UR51, UR7, URZ ;  /* 0x00000007333372a4 */ /* 0x000fe2000f8e023f */
[----:B0-----:R-:W-:Y:S01]  /*0e10*/  R2UR UR38, R0 ;  /* 0x00000000002672ca */ /* 0x001fe200000e0000 */
[----:B-1----:R-:W-:Y:S01]  /*0e20*/  ULEA UR39, UR37, UR39, 0x18 ;  /* 0x0000002725277291 */ /* 0x002fe2000f8ec03f */
[----:B------:R-:W-:Y:S01]  /*0e30*/  UMOV UR42, UR41 ;  /* 0x00000029002a7c82 */ /* 0x000fe20008000000 */
[----:B------:R-:W-:-:S02]  /*0e40*/  @UP1 USHF.R.U32.HI UR42, URZ, UR11, UR5 ;  /* 0x0000000b3f2a1299 */ /* 0x000fc40008011605 */
[----:B------:R-:W-:Y:S01]  /*0e50*/  UIADD3 UR10, UR39, 0x1e200, URZ ;  /* 0x0001e200270a7890 */ /* 0x000fe2000fffe03f */
[----:B------:R-:W-:Y:S01]  /*0e60*/  @UP2 ULDC.64 UR8, c[0x0][0xc48] ;  /* 0x0003120000082ab9 */ /* 0x000fe20000000a00 */
[----:B------:R-:W-:Y:S02]  /*0e70*/  UIADD3 UR7, UR51, 0x9f, URZ ;  /* 0x0000009f33077890 */ /* 0x000fe4000fffe03f */
[----:B------:R-:W-:-:S04]  /*0e80*/  ULOP3.LUT UP0, URZ, UR10, 0x9f, URZ, 0xc0, !UPT ;  /* 0x0000009f0a3f7892 */ /* 0x000fc8000f80c03f */
[----:B------:R-:W-:Y:S02]  /*0e90*/  ULEA.HI UR6, UR38, UR38, URZ, 0x1 ;  /* 0x0000002626067291 */ /* 0x000fe4000f8f083f */
[----:B------:R-:W-:Y:S02]  /*0ea0*/  UIMAD.WIDE.U32 UR4, UR42, UR8, URZ ;  /* 0x000000082a0472a5 */ /* 0x000fe4000f8e003f */
[----:B------:R-:W-:Y:S01]  /*0eb0*/  ULOP3.LUT UR6, UR6, 0x3e, URZ, 0xc0, !UPT ;  /* 0x0000003e06067892 */ /* 0x000fe2000f8ec03f */
[----:B------:R-:W-:Y:S01]  /*0ec0*/  PLOP3.LUT P0, PT, PT, PT, UP0, 0x80, 0x0 ;  /* 0x000000000000781c */ /* 0x000fe20003f0f008 */
[----:B------:R-:W-:Y:S01]  /*0ed0*/  UMOV UR40, UR42 ;  /* 0x0000002a00287c82 */ /* 0x000fe20008000000 */
[----:B------:R-:W-:Y:S02]  /*0ee0*/  @UP2 USHF.R.U32.HI UR40, URZ, UR9, UR5 ;  /* 0x000000093f282299 */ /* 0x000fe40008011605 */
[----:B------:R-:W-:-:S04]  /*0ef0*/  UIADD3 UR6, UR38, -UR6, URZ ;  /* 0x8000000626067290 */ /* 0x000fc8000fffe03f */
[----:B------:R-:W-:Y:S02]  /*0f00*/  ULEA UR8, UR6, UR10, 0xc ;  /* 0x0000000a06087291 */ /* 0x000fe4000f8e603f */
[----:B------:R-:W-:Y:S02]  /*0f10*/  UIMAD.WIDE UR6, UR7, 0x66666667, URZ ;  /* 0x66666667070678a5 */ /* 0x000fe4000f8e023f */
[----:B------:R-:W-:Y:S02]  /*0f20*/  USHF.R.U32.HI UR8, URZ, 0x4, UR8 ;  /* 0x000000043f087899 */ /* 0x000fe40008011608 */
[----:B------:R-:W-:Y:S02]  /*0f30*/  USHF.R.U32.HI UR50, URZ, 0x1f, UR7 ;  /* 0x0000001f3f327899 */ /* 0x000fe40008011607 */
[----:B------:R-:W-:Y:S02]  /*0f40*/  ULOP3.LUT UR47, UR8, 0x3fff, URZ, 0xc0, !UPT ;  /* 0x00003fff082f7892 */ /* 0x000fe4000f8ec03f */
[----:B------:R-:W-:Y:S01]  /*0f50*/  ULEA.HI.SX32 UR50, UR7, UR50, 0x1a ;  /* 0x0000003207327291 */ /* 0x000fe2000f8fd23f */
[----:B--2345:R-:W-:Y:S11]  /*0f60*/  @!P0 BRA `(.L_x_7) ;  /* 0x0000000000408947 */ /* 0x03cff60003800000 */
[----:B------:R-:W-:Y:S01]  /*0f70*/  MOV R0, 0x0 ;  /* 0x0000000000007802 */ /* 0x000fe20000000f00 */
[----:B------:R-:W-:Y:S01]  /*0f80*/  ULDC.64 UR4, c[0x4][0xc0] ;  /* 0x0100300000047ab9 */ /* 0x000fe20000000a00 */
[----:B------:R-:W-:Y:S01]  /*0f90*/  ULDC.64 UR6, c[0x4][0x30] ;  /* 0x01000c0000067ab9 */ /* 0x000fe20000000a00 */
[----:B------:R-:W-:Y:S01]  /*0fa0*/  IMAD.U32 R4, RZ, RZ, UR4 ;  /* 0x00000004ff047e24 */ /* 0x000fe2000f8e00ff */
[----:B------:R0:W1:Y:S01]  /*0fb0*/  LDC.64 R14, c[0x4][R0] ;  /* 0x01000000000e7b82 */ /* 0x0000620000000a00 */
[----:B------:R-:W-:Y:S01]  /*0fc0*/  IMAD.U32 R5, RZ, RZ, UR5 ;  /* 0x00000005ff057e24 */ /* 0x000fe2000f8e00ff */
[----:B------:R-:W-:Y:S01]  /*0fd0*/  ULDC.64 UR4, c[0x4][0xc8] ;  /* 0x0100320000047ab9 */ /* 0x000fe20000000a00 */
[----:B------:R-:W-:Y:S01]  /*0fe0*/  IMAD.U32 R10, RZ, RZ, UR6 ;  /* 0x00000006ff0a7e24 */ /* 0x000fe2000f8e00ff */
[----:B------:R-:W-:Y:S01]  /*0ff0*/  MOV R8, 0x70 ;  /* 0x0000007000087802 */ /* 0x000fe20000000f00 */
[----:B------:R-:W-:Y:S02]  /*1000*/  IMAD.U32 R6, RZ, RZ, UR4 ;  /* 0x00000004ff067e24 */ /* 0x000fe4000f8e00ff */
[----:B------:R-:W-:-:S02]  /*1010*/  IMAD.U32 R7, RZ, RZ, UR5 ;  /* 0x00000005ff077e24 */ /* 0x000fc4000f8e00ff */
[----:B------:R-:W-:Y:S02]  /*1020*/  IMAD.U32 R11, RZ, RZ, UR7 ;  /* 0x00000007ff0b7e24 */ /* 0x000fe4000f8e00ff */
[----:B------:R-:W-:Y:S02]  /*1030*/  IMAD.MOV.U32 R12, RZ, RZ, 0x1 ;  /* 0x00000001ff0c7424 */ /* 0x000fe400078e00ff */
[----:B0-----:R-:W-:-:S07]  /*1040*/  IMAD.MOV.U32 R13, RZ, RZ, RZ ;  /* 0x000000ffff0d7224 */ /* 0x001fce00078e00ff */
[----:B------:R-:W-:-:S07]  /*1050*/  LEPC R20, `(.L_x_7) ;  /* 0x000000001014794e */ /* 0x000fce0000000000 */
[----:B-1----:R-:W-:Y:S05]  /*1060*/  CALL.ABS.NOINC R14 ;  /* 0x000000000e007343 */ /* 0x002fea0003c00000 */
.L_x_7:
[----:B------:R-:W-:Y:S01]  /*1070*/  ULDC.64 UR4, c[0x0][0x990] ;  /* 0x0002640000047ab9 */ /* 0x000fe20000000a00 */
[----:B------:R-:W-:Y:S01]  /*1080*/  ULDC.64 UR6, c[0x0][0x998] ;  /* 0x0002660000067ab9 */ /* 0x000fe20000000a00 */
[----:B------:R-:W-:Y:S01]  /*1090*/  UISETP.NE.U32.AND UP0, UPT, UR4, URZ, UPT ;  /* 0x0000003f0400728c */ /* 0x000fe2000bf05070 */
[----:B------:R-:W-:Y:S01]  /*10a0*/  IMAD.MOV.U32 R3, RZ, RZ, 0x3f800000 ;  /* 0x3f800000ff037424 */ /* 0x000fe200078e00ff */
[----:B------:R-:W-:Y:S01]  /*10b0*/  UISETP.NE.U32.AND UP1, UPT, UR6, URZ, UPT ;  /* 0x0000003f0600728c */ /* 0x000fe2000bf25070 */
[----:B------:R-:W-:Y:S01]  /*10c0*/  IMAD.MOV.U32 R0, RZ, RZ, 0x3f800000 ;  /* 0x3f800000ff007424 */ /* 0x000fe200078e00ff */
[----:B------:R-:W-:Y:S02]  /*10d0*/  UISETP.NE.AND.EX UP0, UPT, UR5, URZ, UPT, UP0 ;  /* 0x0000003f0500728c */ /* 0x000fe4000bf05300 */
[----:B------:R-:W-:-:S04]  /*10e0*/  UISETP.NE.AND.EX UP1, UPT, UR7, URZ, UPT, UP1 ;  /* 0x0000003f0700728c */ /* 0x000fc8000bf25310 */
[----:B------:R-:W-:Y:S02]  /*10f0*/  PLOP3.LUT P0, PT, PT, PT, UP0, 0x80, 0x0 ;  /* 0x000000000000781c */ /* 0x000fe40003f0f008 */
[----:B------:R-:W-:-:S03]  /*1100*/  PLOP3.LUT P1, PT, PT, PT, UP1, 0x80, 0x0 ;  /* 0x000000000000781c */ /* 0x000fc60003f2f018 */
[----:B------:R-:W-:Y:S02]  /*1110*/  @UP0 USHF.R.S32.HI UR8, URZ, 0x1f, UR40 ;  /* 0x0000001f3f080899 */ /* 0x000fe40008011428 */
[----:B------:R-:W-:Y:S02]  /*1120*/  @UP1 USHF.R.S32.HI UR9, URZ, 0x1f, UR40 ;  /* 0x0000001f3f091899 */ /* 0x000fe40008011428 */
[----:B------:R-:W-:Y:S02]  /*1130*/  @UP0 UIADD3 UR16, -UR40, URZ, URZ ;  /* 0x0000003f28100290 */ /* 0x000fe4000fffe13f */
[----:B------:R-:W-:Y:S01]  /*1140*/  @UP1 UIADD3 UR20, -UR40, URZ, URZ ;  /* 0x0000003f28141290 */ /* 0x000fe2000fffe13f */
[----:B------:R-:W-:Y:S01]  /*1150*/  @UP0 ULDC.64 UR12, c[0x0][0x9a8] ;  /* 0x00026a00000c0ab9 */ /* 0x000fe20000000a00 */
[----:B------:R-:W-:Y:S01]  /*1160*/  @UP1 ULDC.64 UR14, c[0x0][0x9b8] ;  /* 0x00026e00000e1ab9 */ /* 0x000fe20000000a00 */
[----:B------:R-:W-:Y:S01]  /*1170*/  @UP0 ULDC UR17, c[0x0][0xc44] ;  /* 0x0003110000110ab9 */ /* 0x000fe20000000800 */
[----:B------:R-:W-:Y:S01]  /*1180*/  @UP1 ULDC UR21, c[0x0][0xc44] ;  /* 0x0003110000151ab9 */ /* 0x000fe20000000800 */
[----:B------:R-:W-:-:S02]  /*1190*/  @UP0 UIMAD UR8, UR8, UR12, URZ ;  /* 0x0000000c080802a4 */ /* 0x000fc4000f8e023f */
[----:B------:R-:W-:Y:S02]  /*11a0*/  @UP1 UIMAD UR9, UR9, UR14, URZ ;  /* 0x0000000e090912a4 */ /* 0x000fe4000f8e023f */
[----:B------:R-:W-:Y:S02]  /*11b0*/  @UP0 UIMAD UR16, UR17, UR16, UR42 ;  /* 0x00000010111002a4 */ /* 0x000fe4000f8e022a */
[----:B------:R-:W-:Y:S02]  /*11c0*/  @UP1 UIMAD UR20, UR21, UR20, UR42 ;  /* 0x00000014151412a4 */ /* 0x000fe4000f8e022a */
[----:B------:R-:W-:Y:S02]  /*11d0*/  @UP0 UIMAD.WIDE.U32 UR10, UR40, UR12, URZ ;  /* 0x0000000c280a02a5 */ /* 0x000fe4000f8e003f */
[----:B------:R-:W-:Y:S02]  /*11e0*/  @UP0 UIMAD UR18, UR40, UR13, UR8 ;  /* 0x0000000d281202a4 */ /* 0x000fe4000f8e0208 */
[----:B------:R-:W-:-:S02]  /*11f0*/  @UP0 USHF.R.S32.HI UR17, URZ, 0x1f, UR16 ;  /* 0x0000001f3f110899 */ /* 0x000fc40008011410 */
[----:B------:R-:W-:Y:S02]  /*1200*/  @UP1 USHF.R.S32.HI UR21, URZ, 0x1f, UR20 ;  /* 0x0000001f3f151899 */ /* 0x000fe40008011414 */
[----:B------:R-:W-:Y:S02]  /*1210*/  @UP1 UIMAD.WIDE.U32 UR12, UR40, UR14, URZ ;  /* 0x0000000e280c12a5 */ /* 0x000fe4000f8e003f */
[----:B------:R-:W-:Y:S02]  /*1220*/  @UP1 UIMAD UR19, UR40, UR15, UR9 ;  /* 0x0000000f281312a4 */ /* 0x000fe4000f8e0209 */
[----:B------:R-:W-:Y:S01]  /*1230*/  @UP0 UIADD3 UR11, UR11, UR18, URZ ;  /* 0x000000120b0b0290 */ /* 0x000fe2000fffe03f */
[----:B------:R-:W-:Y:S01]  /*1240*/  @UP0 ULDC.64 UR14, c[0x0][0x9b0] ;  /* 0x00026c00000e0ab9 */ /* 0x000fe20000000a00 */
[----:B------:R-:W-:Y:S01]  /*1250*/  @UP1 ULDC.64 UR8, c[0x0][0x9c0] ;  /* 0x0002700000081ab9 */ /* 0x000fe20000000a00 */
[----:B------:R-:W-:Y:S02]  /*1260*/  @UP0 UIMAD UR17, UR17, UR14, URZ ;  /* 0x0000000e111102a4 */ /* 0x000fe4000f8e023f */
[----:B------:R-:W-:-:S02]  /*1270*/  @UP1 UIMAD UR18, UR21, UR8, URZ ;  /* 0x00000008151212a4 */ /* 0x000fc4000f8e023f */
[----:B------:R-:W-:Y:S02]  /*1280*/  @UP1 UIADD3 UR13, UR13, UR19, URZ ;  /* 0x000000130d0d1290 */ /* 0x000fe4000fffe03f */
[----:B------:R-:W-:Y:S02]  /*1290*/  @UP0 UIMAD UR17, UR16, UR15, UR17 ;  /* 0x0000000f101102a4 */ /* 0x000fe4000f8e0211 */
[----:B------:R-:W-:Y:S02]  /*12a0*/  @UP1 UIMAD UR18, UR20, UR9, UR18 ;  /* 0x00000009141212a4 */ /* 0x000fe4000f8e0212 */
[----:B------:R-:W-:Y:S02]  /*12b0*/  @UP0 UIMAD.WIDE.U32 UR14, UR16, UR14, UR10 ;  /* 0x0000000e100e02a5 */ /* 0x000fe4000f8e000a */
[----:B------:R-:W-:Y:S02]  /*12c0*/  @UP1 UIMAD.WIDE.U32 UR8, UR20, UR8, UR12 ;  /* 0x00000008140812a5 */ /* 0x000fe4000f8e000c */
[----:B------:R-:W-:-:S02]  /*12d0*/  @UP0 UIADD3 UR10, UR15, UR17, URZ ;  /* 0x000000110f0a0290 */ /* 0x000fc4000fffe03f */
[----:B------:R-:W-:Y:S02]  /*12e0*/  @UP0 ULEA UR4, UP2, UR14, UR4, 0x2 ;  /* 0x000000040e040291 */ /* 0x000fe4000f84103f */
[----:B------:R-:W-:Y:S02]  /*12f0*/  @UP1 UIADD3 UR9, UR9, UR18, URZ ;  /* 0x0000001209091290 */ /* 0x000fe4000fffe03f */
[----:B------:R-:W-:Y:S02]  /*1300*/  @UP1 ULEA UR6, UP3, UR8, UR6, 0x2 ;  /* 0x0000000608061291 */ /* 0x000fe4000f86103f */
[----:B------:R-:W-:Y:S01]  /*1310*/  @UP0 ULEA.HI.X UR5, UR14, UR5, UR10, 0x2, UP2 ;  /* 0x000000050e050291 */ /* 0x000fe200090f140a */
[----:B------:R-:W-:Y:S01]  /*1320*/  IMAD.U32 R4, RZ, RZ, UR4 ;  /* 0x00000004ff047e24 */ /* 0x000fe2000f8e00ff */
[----:B------:R-:W-:Y:S02]  /*1330*/  @UP1 ULEA.HI.X UR7, UR8, UR7, UR9, 0x2, UP3 ;  /* 0x0000000708071291 */ /* 0x000fe400098f1409 */
[----:B------:R-:W-:-:S02]  /*1340*/  IMAD.U32 R6, RZ, RZ, UR6 ;  /* 0x00000006ff067e24 */ /* 0x000fc4000f8e00ff */
[----:B------:R-:W-:Y:S02]  /*1350*/  IMAD.U32 R5, RZ, RZ, UR5 ;  /* 0x00000005ff057e24 */ /* 0x000fe4000f8e00ff */
[----:B------:R-:W-:-:S03]  /*1360*/  IMAD.U32 R7, RZ, RZ, UR7 ;  /* 0x00000007ff077e24 */ /* 0x000fc6000f8e00ff */
[----:B------:R-:W2:Y:S04]  /*1370*/  @P0 LDG.E R3, desc[UR48][R4.64] ;  /* 0x0000003004030981 */ /* 0x000ea8000c1e1900 */
[----:B------:R-:W2:Y:S01]  /*1380*/  @P1 LDG.E R0, desc[UR48][R6.64] ;  /* 0x0000003006001981 */ /* 0x000ea2000c1e1900 */
[----:B------:R-:W-:Y:S01]  /*1390*/  ULOP3.LUT UR4, UR45, 0x1, URZ, 0xc0, !UPT ;  /* 0x000000012d047892 */ /* 0x000fe2000f8ec03f */
[----:B------:R-:W-:-:S05]  /*13a0*/  IMAD.U32 R9, RZ, RZ, UR46 ;  /* 0x0000002eff097e24 */ /* 0x000fca000f8e00ff */
[----:B------:R-:W-:Y:S01]  /*13b0*/  IMAD.U32 R8, RZ, RZ, UR4 ;  /* 0x00000004ff087e24 */ /* 0x000fe2000f8e00ff */
[----:B------:R-:W-:Y:S01]  /*13c0*/  ULDC UR4, c[0x0][0x9d8] ;  /* 0x0002760000047ab9 */ /* 0x000fe20000000800 */
[----:B------:R-:W-:-:S03]  /*13d0*/  ISETP.NE.AND P0, PT, R9, 0x3, PT ;  /* 0x000000030900780c */ /* 0x000fc60003f05270 */
[----:B------:R-:W-:-:S04]  /*13e0*/  SHF.L.U32 R8, R8, 0x1f, RZ ;  /* 0x0000001f08087819 */ /* 0x000fc800000006ff */
[----:B------:R-:W0:Y:S01]  /*13f0*/  SYNCS.PHASECHK.TRANS64.TRYWAIT P1, [UR39+0x33400], R8 ;  /* 0x03340008ff0075a7 */ /* 0x000e220008020167 */
[----:B--2---:R-:W-:-:S04]  /*1400*/  FMUL.FTZ R0, R3, R0 ;  /* 0x0000000003007220 */ /* 0x004fc80000410000 */
[----:B------:R-:W-:Y:S01]  /*1410*/  FMUL.FTZ R0, R0, UR4 ;  /* 0x0000000400007c20 */ /* 0x000fe20008410000 */
[----:B0-----:R-:W-:Y:S06]  /*1420*/  @!P1 BRA `(.L_x_8) ;  /* 0x000000f800109947 */ /* 0x001fec0003800000 */
.L_x_107:
[----:B------:R-:W-:Y:S05]  /*1430*/  @!P0 BRA `(.L_x_9) ;  /* 0x0000000000048947 */ /* 0x000fea0003800000 */
[----:B------:R-:W-:Y:S01]  /*1440*/  BPT.TRAP 0x1 ;  /* 0x000000040000795c */ /* 0x000fe20000300000 */
.L_x_9:
[----:B0-----:R-:W-:Y:S02]  /*1450*/  IMAD.U32 R3, RZ, RZ, UR43 ;  /* 0x0000002bff037e24 */ /* 0x001fe4000f8e00ff */
[----:B------:R-:W-:-:S03]  /*1460*/  IMAD.U32 R4, RZ, RZ, UR44 ;  /* 0x0000002cff047e24 */ /* 0x000fc6000f8e00ff */
[----:B------:R-:W-:Y:S02]  /*1470*/  LEA R3, R3, UR39, 0x3 ;  /* 0x0000002703037c11 */ /* 0x000fe4000f8e18ff */
[----:B------:R-:W-:-:S04]  /*1480*/  SHF.L.U32 R4, R4, 0x1f, RZ ;  /* 0x0000001f04047819 */ /* 0x000fc800000006ff */
[----:B------:R0:W1:Y:S01]  /*1490*/  SYNCS.PHASECHK.TRANS64.TRYWAIT P1, [R3+URZ+0x33430], R4 ;  /* 0x03343004030075a7 */ /* 0x000062000802017f */
[----:B------:R-:W-:Y:S05]  /*14a0*/  @!P0 BRA `(.L_x_10) ;  /* 0x0000000000048947 */ /* 0x000fea0003800000 */
[----:B------:R-:W-:Y:S01]  /*14b0*/  BPT.TRAP 0x1 ;  /* 0x000000040000795c */ /* 0x000fe20000300000 */
.L_x_10:
[----:B------:R-:W-:Y:S01]  /*14c0*/  IMAD.MOV.U32 R119, RZ, RZ, RZ ;  /* 0x000000ffff777224 */ /* 0x000fe200078e00ff */
[----:B-1----:R-:W-:Y:S06]  /*14d0*/  @P1 BRA `(.L_x_11) ;  /* 0x0000000000081947 */ /* 0x002fec0003800000 */
[----:B------:R-:W1:Y:S02]  /*14e0*/  SYNCS.PHASECHK.TRANS64.TRYWAIT P1, [R3+URZ+0x33430], R4 ;  /* 0x03343004030075a7 */ /* 0x000e64000802017f */
[----:B-1----:R-:W-:Y:S05]  /*14f0*/  @!P1 BRA `(.L_x_12) ;  /* 0x000000f400f49947 */ /* 0x002fea0003800000 */
.L_x_11:
[----:B------:R-:W-:Y:S05]  /*1500*/  WARPSYNC.ALL ;  /* 0x0000000000007948 */ /* 0x000fea0003800000 */
[----:B------:R-:W-:Y:S01]  /*1510*/  UIADD3 UR4, UR39, 0x24200, URZ ;  /* 0x0002420027047890 */ /* 0x000fe2000fffe03f */
[----:B------:R-:W-:Y:S01]  /*1520*/  WARPGROUP.ARRIVE ;  /* 0x00000000000079c5 */ /* 0x000fe20000000000 */
[----:B------:R-:W-:Y:S02]  /*1530*/  ULOP3.LUT UR28, UR47, 0x10000, URZ, 0xfc, !UPT ;  /* 0x000100002f1c7892 */ /* 0x000fe4000f8efc3f */
[----:B------:R-:W-:Y:S01]  /*1540*/  USHF.R.U32.HI UR4, URZ, 0x4, UR4 ;  /* 0x000000043f047899 */ /* 0x000fe20008011604 */
[----:B------:R-:W-:Y:S01]  /*1550*/  UMOV UR25, 0x80000020 ;  /* 0x8000002000197882 */ /* 0x000fe20000000000 */
[----:B------:R-:W-:-:S02]  /*1560*/  UMOV UR27, 0x80000020 ;  /* 0x80000020001b7882 */ /* 0x000fc40000000000 */
[----:B------:R-:W-:Y:S01]  /*1570*/  ULOP3.LUT UR4, UR4, 0x3fff, URZ, 0xc0, !UPT ;  /* 0x00003fff04047892 */ /* 0x000fe2000f8ec03f */
[----:B------:R-:W-:Y:S01]  /*1580*/  UMOV UR24, UR28 ;  /* 0x0000001c00187c82 */ /* 0x000fe20008000000 */
[----:B------:R-:W-:Y:S02]  /*1590*/  UMOV UR5, UR25 ;  /* 0x0000001900057c82 */ /* 0x000fe40008000000 */
[----:B------:R-:W-:Y:S01]  /*15a0*/  ULOP3.LUT UR47, UR4, 0x10000, URZ, 0xfc, !UPT ;  /* 0x00010000042f7892 */ /* 0x000fe2000f8efc3f */
[----:B------:R-:W-:Y:S02]  /*15b0*/  UMOV UR7, 0x80000020 ;  /* 0x8000002000077882 */ /* 0x000fe40000000000 */
[----:B------:R-:W-:Y:S01]  /*15c0*/  UMOV UR4, UR24 ;  /* 0x0000001800047c82 */ /* 0x000fe20008000000 */
[----:B------:R-:W-:Y:S01]  /*15d0*/  UIMAD UR30, UR43, 0x780, UR47 ;  /* 0x000007802b1e78a4 */ /* 0x000fe2000f8e022f */
[----:B------:R-:W-:Y:S01]  /*15e0*/  UMOV UR11, 0x80000020 ;  /* 0x80000020000b7882 */ /* 0x000fe20000000000 */
[----:B------:R-:W-:-:S02]  /*15f0*/  UMOV UR15, 0x80000020 ;  /* 0x80000020000f7882 */ /* 0x000fc40000000000 */
[----:B------:R-:W-:Y:S02]  /*1600*/  UIADD3 UR6, UR30, 0x80, URZ ;  /* 0x000000801e067890 */ /* 0x000fe4000fffe03f */
[----:B------:R-:W-:Y:S02]  /*1610*/  UIADD3 UR8, UR30, 0x100, URZ ;  /* 0x000001001e087890 */ /* 0x000fe4000fffe03f */
[----:B------:R-:W-:Y:S01]  /*1620*/  UMOV UR26, UR30 ;  /* 0x0000001e001a7c82 */ /* 0x000fe20008000000 */
[----:B------:R-:W-:Y:S01]  /*1630*/  UIADD3 UR9, UR30, 0x180, URZ ;  /* 0x000001801e097890 */ /* 0x000fe2000fffe03f */
[----:B------:R-:W-:Y:S01]  /*1640*/  QGMMA.64x32x32.F32.E4M3.E4M3 R88, gdesc[UR24], RZ, !UPT, gsb0 ;  /* 0x00600000185879f3 */ /* 0x000fe2000c0008ff */
[----:B------:R-:W-:Y:S01]  /*1650*/  UMOV UR26, UR6 ;  /* 0x00000006001a7c82 */ /* 0x000fe20008000000 */
[----:B------:R-:W-:Y:S01]  /*1660*/  UMOV UR27, 0x80000020 ;  /* 0x80000020001b7882 */ /* 0x000fe20000000000 */
[----:B------:R-:W-:Y:S01]  /*1670*/  UMOV UR6, UR8 ;  /* 0x0000000800067c82 */ /* 0x000fe20008000000 */
[----:B------:R-:W-:-:S02]  /*1680*/  UIADD3 UR10, UR30, 0x200, URZ ;  /* 0x000002001e0a7890 */ /* 0x000fc4000fffe03f */
[----:B------:R-:W-:Y:S02]  /*1690*/  UIADD3 UR12, UR30, 0x102, URZ ;  /* 0x000001021e0c7890 */ /* 0x000fe4000fffe03f */
[----:B------:R-:W-:Y:S02]  /*16a0*/  UIADD3 UR13, UR30, 0x182, URZ ;  /* 0x000001821e0d7890 */ /* 0x000fe4000fffe03f */
[----:B------:R-:W-:Y:S02]  /*16b0*/  UIADD3 UR14, UR30, 0x202, URZ ;  /* 0x000002021e0e7890 */ /* 0x000fe4000fffe03f */
[----:B------:R-:W-:Y:S01]  /*16c0*/  UIADD3 UR18, UR30, 0x382, URZ ;  /* 0x000003821e127890 */ /* 0x000fe2000fffe03f */
[----:B------:R-:W-:Y:S01]  /*16d0*/  UMOV UR19, 0x80000020 ;  /* 0x8000002000137882 */ /* 0x000fe20000000000 */
[----:B------:R-:W-:Y:S01]  /*16e0*/  UIADD3 UR22, UR30, 0x600, URZ ;  /* 0x000006001e167890 */ /* 0x000fe2000fffe03f */
[----:B------:R-:W-:Y:S01]  /*16f0*/  UMOV UR23, 0x80000020 ;  /* 0x8000002000177882 */ /* 0x000fe20000000000 */
[----:B------:R-:W-:Y:S01]  /*1700*/  UMOV UR31, 0x80000020 ;  /* 0x80000020001f7882 */ /* 0x000fe20000000000 */
[----:B------:R-:W-:-:S02]  /*1710*/  WARPGROUP.DEPBAR.LE gsb0, 0x0 ;  /* 0x00008000000079c5 */ /* 0x000fc40000010000 */
[----:B------:R-:W-:-:S06]  /*1720*/  WARPGROUP.ARRIVE ;  /* 0x00000000000079c5 */ /* 0x000fcc0000000000 */
[----:B------:R-:W-:Y:S01]  /*1730*/  QGMMA.64x32x32.F32.E4M3.E4M3 R72, gdesc[UR24], RZ, !UPT, gsb0 ;  /* 0x00600000184879f3 */ /* 0x000fe2000c0008ff */
[----:B------:R-:W-:Y:S01]  /*1740*/  UMOV UR26, UR9 ;  /* 0x00000009001a7c82 */ /* 0x000fe20008000000 */
[----:B------:R-:W-:Y:S01]  /*1750*/  UMOV UR27, 0x80000020 ;  /* 0x80000020001b7882 */ /* 0x000fe20000000000 */
[----:B------:R-:W-:Y:S02]  /*1760*/  WARPGROUP.DEPBAR.LE gsb0, 0x0 ;  /* 0x00008000000079c5 */ /* 0x000fe40000010000 */
[----:B------:R-:W-:-:S06]  /*1770*/  WARPGROUP.ARRIVE ;  /* 0x00000000000079c5 */ /* 0x000fcc0000000000 */
[----:B------:R-:W-:Y:S01]  /*1780*/  QGMMA.64x32x32.F32.E4M3.E4M3 R56, gdesc[UR4], RZ, !UPT, gsb0 ;  /* 0x00600000043879f3 */ /* 0x000fe2000c0008ff */
[----:B------:R-:W-:Y:S02]  /*1790*/  UIADD3 UR4, UR28, 0x2, URZ ;  /* 0x000000021c047890 */ /* 0x000fe4000fffe03f */
[----:B------:R-:W-:Y:S01]  /*17a0*/  UIADD3 UR6, UR30, 0x2, URZ ;  /* 0x000000021e067890 */ /* 0x000fe2000fffe03f */
[----:B------:R-:W-:Y:S01]  /*17b0*/  UMOV UR5, 0x80000020 ;  /* 0x8000002000057882 */ /* 0x000fe20000000000 */
[----:B------:R-:W-:Y:S01]  /*17c0*/  UMOV UR7, 0x80000020 ;  /* 0x8000002000077882 */ /* 0x000fe20000000000 */
[----:B------:R-:W-:Y:S02]  /*17d0*/  UMOV UR9, UR5 ;  /* 0x0000000500097c82 */ /* 0x000fe40008000000 */
[----:B------:R-:W-:Y:S01]  /*17e0*/  UMOV UR8, UR4 ;  /* 0x0000000400087c82 */ /* 0x000fe20008000000 */
[----:B------:R-:W-:Y:S02]  /*17f0*/  WARPGROUP.DEPBAR.LE gsb0, 0x0 ;  /* 0x00008000000079c5 */ /* 0x000fe40000010000 */
[----:B------:R-:W-:-:S06]  /*1800*/  WARPGROUP.ARRIVE ;  /* 0x00000000000079c5 */ /* 0x000fcc0000000000 */
[----:B------:R-:W-:Y:S01]  /*1810*/  QGMMA.64x32x32.F32.E4M3.E4M3 R40, gdesc[UR24], RZ, !UPT, gsb0 ;  /* 0x00600000182879f3 */ /* 0x000fe2000c0008ff */
[----:B------:R-:W-:Y:S01]  /*1820*/  UMOV UR26, UR10 ;  /* 0x0000000a001a7c82 */ /* 0x000fe20008000000 */
[----:B------:R-:W-:Y:S01]  /*1830*/  UMOV UR27, 0x80000020 ;  /* 0x80000020001b7882 */ /* 0x000fe20000000000 */
[----:B------:R-:W-:Y:S01]  /*1840*/  UIADD3 UR10, UR30, 0x82, URZ ;  /* 0x000000821e0a7890 */ /* 0x000fe2000fffe03f */
[----:B------:R-:W-:Y:S02]  /*1850*/  WARPGROUP.DEPBAR.LE gsb0, 0x0 ;  /* 0x00008000000079c5 */ /* 0x000fe40000010000 */
[----:B------:R-:W-:-:S06]  /*1860*/  WARPGROUP.ARRIVE ;  /* 0x00000000000079c5 */ /* 0x000fcc0000000000 */
[----:B------:R-:W-:Y:S03]  /*1870*/  QGMMA.64x32x32.F32.E4M3.E4M3 R24, gdesc[UR24], RZ, !UPT, gsb0 ;  /* 0x00600000181879f3 */ /* 0x000fe6000c0008ff */
[----:B------:R-:W-:Y:S02]  /*1880*/  WARPGROUP.DEPBAR.LE gsb0, 0x0 ;  /* 0x00008000000079c5 */ /* 0x000fe40000010000 */
[----:B------:R-:W-:-:S06]  /*1890*/  WARPGROUP.ARRIVE ;  /* 0x00000000000079c5 */ /* 0x000fcc0000000000 */
[----:B------:R-:W-:Y:S01]  /*18a0*/  QGMMA.64x32x32.F32.E4M3.E4M3 R88, gdesc[UR4], R88, gsb0 ;  /* 0x00600000045879f3 */ /* 0x000fe20008000858 */
[----:B------:R-:W-:Y:S01]  /*18b0*/  UMOV UR6, UR10 ;  /* 0x0000000a00067c82 */ /* 0x000fe20008000000 */
[----:B------:R-:W-:Y:S01]  /*18c0*/  UMOV UR7, 0x80000020 ;  /* 0x8000002000077882 */ /* 0x000fe20000000000 */
[----:B------:R-:W-:Y:S01]  /*18d0*/  UMOV UR10, UR12 ;  /* 0x0000000c000a7c82 */ /* 0x000fe20008000000 */
[----:B------:R-:W-:Y:S02]  /*18e0*/  WARPGROUP.DEPBAR.LE gsb0, 0x0 ;  /* 0x00008000000079c5 */ /* 0x000fe40000010000 */
[----:B------:R-:W-:-:S06]  /*18f0*/  WARPGROUP.ARRIVE ;  /* 0x00000000000079c5 */ /* 0x000fcc0000000000 */
[----:B------:R-:W-:Y:S01]  /*1900*/  QGMMA.64x32x32.F32.E4M3.E4M3 R72, gdesc[UR4], R72, gsb0 ;  /* 0x00600000044879f3 */ /* 0x000fe20008000848 */
[----:B------:R-:W-:Y:S01]  /*1910*/  UMOV UR6, UR13 ;  /* 0x0000000d00067c82 */ /* 0x000fe20008000000 */
[----:B------:R-:W-:Y:S01]  /*1920*/  UMOV UR7, 0x80000020 ;  /* 0x8000002000077882 */ /* 0x000fe20000000000 */
[----:B------:R-:W-:Y:S02]  /*1930*/  WARPGROUP.DEPBAR.LE gsb0, 0x0 ;  /* 0x00008000000079c5 */ /* 0x000fe40000010000 */
[----:B------:R-:W-:-:S06]  /*1940*/  WARPGROUP.ARRIVE ;  /* 0x00000000000079c5 */ /* 0x000fcc0000000000 */
[----:B------:R-:W-:Y:S01]  /*1950*/  QGMMA.64x32x32.F32.E4M3.E4M3 R56, gdesc[UR8], R56, gsb0 ;  /* 0x00600000083879f3 */ /* 0x000fe20008000838 */
        /* <DEDUP_REMOVED lines=8> */
[----:B------:R-:W-:Y:S01]  /*19e0*/  QGMMA.64x32x32.F32.E4M3.E4M3 R40, gdesc[UR4], R40, gsb0 ;  /* 0x00600000042879f3 */ /* 0x000fe20008000828 */
[----:B------:R-:W-:Y:S01]  /*19f0*/  UMOV UR6, UR14 ;  /* 0x0000000e00067c82 */ /* 0x000fe20008000000 */
[----:B------:R-:W-:Y:S01]  /*1a00*/  UMOV UR7, 0x80000020 ;  /* 0x8000002000077882 */ /* 0x000fe20000000000 */
[----:B------:R-:W-:Y:S01]  /*1a10*/  UIADD3 UR14, UR30, 0x380, URZ ;  /* 0x000003801e0e7890 */ /* 0x000fe2000fffe03f */
[----:B------:R-:W-:Y:S02]  /*1a20*/  WARPGROUP.DEPBAR.LE gsb0, 0x0 ;  /* 0x00008000000079c5 */ /* 0x000fe40000010000 */
[----:B------:R-:W-:-:S06]  /*1a30*/  WARPGROUP.ARRIVE ;  /* 0x00000000000079c5 */ /* 0x000fcc0000000000 */
[----:B------:R-:W-:Y:S01]  /*1a40*/  QGMMA.64x32x32.F32.E4M3.E4M3 R24, gdesc[UR4], R24, gsb0 ;  /* 0x00600000041879f3 */ /* 0x000fe20008000818 */
[----:B------:R-:W-:Y:S02]  /*1a50*/  UIADD3 UR6, UR30, 0x300, URZ ;  /* 0x000003001e067890 */ /* 0x000fe4000fffe03f */
[----:B------:R-:W-:Y:S01]  /*1a60*/  UIADD3 UR7, UR30, 0x400, URZ ;  /* 0x000004001e077890 */ /* 0x000fe2000fffe03f */
        /* <DEDUP_REMOVED lines=60> */
[----:B------:R-:W-:Y:S03]  /*1e30*/  QGMMA.64x32x32.F32.E4M3.E4M3 R24, gdesc[UR12], R24, gsb0 ;  /* 0x006000000c1879f3 */ /* 0x000fe60008000818 */
        /* <DEDUP_REMOVED lines=35> */
[----:B------:R-:W-:-:S03]  /*2070*/  UIADD3 UR6, UR30, 0x702, URZ ;  /* 0x000007021e067890 */ /* 0x000fc6000fffe03f */
        /* <DEDUP_REMOVED lines=18> */
[----:B------:R-:W-:Y:S05]  /*21a0*/  @!P0 BRA `(.L_x_13) ;  /* 0x0000000000048947 */ /* 0x000fea0003800000 */
[----:B------:R-:W-:Y:S01]  /*21b0*/  BPT.TRAP 0x1 ;  /* 0x000000040000795c */ /* 0x000fe20000300000 */
.L_x_13:
[C---:B------:R-:W-:Y:S01]  /*21c0*/  FMUL.FTZ R6, R0.reuse, R88 ;  /* 0x0000005800067220 */ /* 0x040fe20000410000 */
[C---:B------:R-:W-:Y:S01]  /*21d0*/  FMUL.FTZ R7, R0.reuse, R89 ;  /* 0x0000005900077220 */ /* 0x040fe20000410000 */
[C---:B------:R-:W-:Y:S01]  /*21e0*/  FMUL.FTZ R60, R0.reuse, R60 ;  /* 0x0000003c003c7220 */ /* 0x040fe20000410000 */
[C---:B------:R-:W-:Y:S01]  /*21f0*/  FMUL.FTZ R10, R0.reuse, R92 ;  /* 0x0000005c000a7220 */ /* 0x040fe20000410000 */
[C---:B------:R-:W-:Y:S01]  /*2200*/  FMUL.FTZ R92, R0.reuse, R76 ;  /* 0x0000004c005c7220 */ /* 0x040fe20000410000 */
[C---:B------:R-:W-:Y:S01]  /*2210*/  FMUL.FTZ R40, R0.reuse, R40 ;  /* 0x0000002800287220 */ /* 0x040fe20000410000 */
[C---:B------:R-:W-:Y:S01]  /*2220*/  FMUL.FTZ R76, R0.reuse, R83 ;  /* 0x00000053004c7220 */ /* 0x040fe20000410000 */
[C---:B------:R-:W-:Y:S01]  /*2230*/  FMUL.FTZ R25, R0.reuse, R25 ;  /* 0x0000001900197220 */ /* 0x040fe20000410000 */
[----:B------:R-:W2:Y:S01]  /*2240*/  MUFU.TANH R6, R6 ;  /* 0x0000000600067308 */ /* 0x000ea20000002400 */
[C---:B------:R-:W-:Y:S01]  /*2250*/  FMUL.FTZ R11, R0.reuse, R93 ;  /* 0x0000005d000b7220 */ /* 0x040fe20000410000 */
[C---:B------:R-:W-:Y:S01]  /*2260*/  FMUL.FTZ R20, R0.reuse, R96 ;  /* 0x0000006000147220 */ /* 0x040fe20000410000 */
[C---:B------:R-:W-:Y:S01]  /*2270*/  FMUL.FTZ R5, R0.reuse, R90 ;  /* 0x0000005a00057220 */ /* 0x040fe20000410000 */
[C---:B------:R-:W-:Y:S01]  /*2280*/  FMUL.FTZ R21, R0.reuse, R97 ;  /* 0x0000006100157220 */ /* 0x040fe20000410000 */
[C---:B------:R-:W-:Y:S01]  /*2290*/  FMUL.FTZ R26, R0.reuse, R26 ;  /* 0x0000001a001a7220 */ /* 0x040fe20000410000 */
[C---:B01----:R-:W-:Y:S01]  /*22a0*/  FMUL.FTZ R4, R0.reuse, R91 ;  /* 0x0000005b00047220 */ /* 0x043fe20000410000 */
[C---:B------:R-:W-:Y:S01]  /*22b0*/  FMUL.FTZ R89, R0.reuse, R100 ;  /* 0x0000006400597220 */ /* 0x040fe20000410000 */
[----:B------:R-:W-:Y:S01]  /*22c0*/  MUFU.TANH R7, R7 ;  /* 0x0000000700077308 */ /* 0x000fe20000002400 */
[C---:B------:R-:W-:Y:S01]  /*22d0*/  FMUL.FTZ R28, R0.reuse, R28 ;  /* 0x0000001c001c7220 */ /* 0x040fe20000410000 */
[C---:B------:R-:W-:Y:S01]  /*22e0*/  FMUL.FTZ R8, R0.reuse, R94 ;  /* 0x0000005e00087220 */ /* 0x040fe20000410000 */
[C---:B------:R-:W-:Y:S01]  /*22f0*/  FMUL.FTZ R88, R0.reuse, R101 ;  /* 0x0000006500587220 */ /* 0x040fe20000410000 */
[C---:B------:R-:W-:Y:S01]  /*2300*/  FMUL.FTZ R29, R0.reuse, R29 ;  /* 0x0000001d001d7220 */ /* 0x040fe20000410000 */
[C---:B------:R-:W-:Y:S01]  /*2310*/  FMUL.FTZ R9, R0.reuse, R95 ;  /* 0x0000005f00097220 */ /* 0x040fe20000410000 */
[C---:B------:R-:W-:Y:S01]  /*2320*/  FMUL.FTZ R93, R0.reuse, R77 ;  /* 0x0000004d005d7220 */ /* 0x040fe20000410000 */
[C---:B------:R-:W-:Y:S01]  /*2330*/  FMUL.FTZ R90, R0.reuse, R72 ;  /* 0x00000048005a7220 */ /* 0x040fe20000410000 */
[----:B------:R0:W-:Y:S01]  /*2340*/  MUFU.TANH R83, R60 ;  /* 0x0000003c00537308 */ /* 0x0001e20000002400 */
        /* <DEDUP_REMOVED lines=8> */
[C---:B0-----:R-:W-:Y:S01]  /*23d0*/  FMUL.FTZ R60, R0.reuse, R66 ;  /* 0x00000042003c7220 */ /* 0x041fe20000410000 */
[C---:B------:R-:W-:Y:S01]  /*23e0*/  FMUL.FTZ R44, R0.reuse, R44 ;  /* 0x0000002c002c7220 */ /* 0x040fe20000410000 */
[C---:B------:R-:W-:Y:S01]  /*23f0*/  FMUL.FTZ R12, R0.reuse, R99 ;  /* 0x00000063000c7220 */ /* 0x040fe20000410000 */
[C---:B------:R-:W-:Y:S01]  /*2400*/  FMUL.FTZ R15, R0.reuse, R102 ;  /* 0x00000066000f7220 */ /* 0x040fe20000410000 */
[C---:B------:R-:W-:Y:S01]  /*2410*/  FMUL.FTZ R14, R0.reuse, R103 ;  /* 0x00000067000e7220 */ /* 0x040fe20000410000 */
[C---:B------:R-:W-:Y:S01]  /*2420*/  FMUL.FTZ R94, R0.reuse, R80 ;  /* 0x00000050005e7220 */ /* 0x040fe20000410000 */
[----:B------:R-:W-:Y:S01]  /*2430*/  FMUL.FTZ R73, R0, R74 ;  /* 0x0000004a00497220 */ /* 0x000fe20000410000 */
[----:B------:R0:W-:Y:S01]  /*2440*/  MUFU.TANH R66, R40 ;  /* 0x0000002800427308 */ /* 0x0001e20000002400 */
[----:B-1----:R-:W-:-:S02]  /*2450*/  IMAD.U32 R25, RZ, RZ, UR50 ;  /* 0x00000032ff197e24 */ /* 0x002fc4000f8e00ff */
[C---:B------:R-:W-:Y:S01]  /*2460*/  FMUL.FTZ R80, R0.reuse, R81 ;  /* 0x0000005100507220 */ /* 0x040fe20000410000 */
[C---:B------:R-:W-:Y:S01]  /*2470*/  FMUL.FTZ R72, R0.reuse, R75 ;  /* 0x0000004b00487220 */ /* 0x040fe20000410000 */
[C---:B------:R-:W-:Y:S01]  /*2480*/  FMUL.FTZ R84, R0.reuse, R84 ;  /* 0x0000005400547220 */ /* 0x040fe20000410000 */
[C---:B------:R-:W-:Y:S01]  /*2490*/  FMUL.FTZ R75, R0.reuse, R78 ;  /* 0x0000004e004b7220 */ /* 0x040fe20000410000 */
[C---:B------:R-:W-:Y:S01]  /*24a0*/  FMUL.FTZ R85, R0.reuse, R85 ;  /* 0x0000005500557220 */ /* 0x040fe20000410000 */
[----:B------:R-:W-:Y:S01]  /*24b0*/  FMUL.FTZ R74, R0, R79 ;  /* 0x0000004f004a7220 */ /* 0x000fe20000410000 */
[----:B------:R-:W-:Y:S01]  /*24c0*/  MUFU.TANH R10, R10 ;  /* 0x0000000a000a7308 */ /* 0x000fe20000002400 */
[----:B0-----:R-:W-:Y:S01]  /*24d0*/  IADD3 R40, R224, UR51, RZ ;  /* 0x00000033e0287c10 */ /* 0x001fe2000fffe0ff */
[C---:B------:R-:W-:Y:S01]  /*24e0*/  FMUL.FTZ R81, R0.reuse, R56 ;  /* 0x0000003800517220 */ /* 0x040fe20000410000 */
[C---:B------:R-:W-:Y:S01]  /*24f0*/  FMUL.FTZ R55, R0.reuse, R55 ;  /* 0x0000003700377220 */ /* 0x040fe20000410000 */
[C---:B------:R-:W-:Y:S01]  /*2500*/  FMUL.FTZ R50, R0.reuse, R50 ;  /* 0x0000003200327220 */ /* 0x040fe20000410000 */
[----:B------:R-:W-:Y:S01]  /*2510*/  FMUL.FTZ R79, R0, R86 ;  /* 0x00000056004f7220 */ /* 0x000fe20000410000 */
[----:B------:R-:W-:-:S02]  /*2520*/  IMAD R116, R25, -0xa0, R40 ;  /* 0xffffff6019747824 */ /* 0x000fc400078e0228 */
[C---:B------:R-:W-:Y:S01]  /*2530*/  FMUL.FTZ R61, R0.reuse, R61 ;  /* 0x0000003d003d7220 */ /* 0x040fe20000410000 */
[----:B------:R-:W-:Y:S01]  /*2540*/  MUFU.TANH R11, R11 ;  /* 0x0000000b000b7308 */ /* 0x000fe20000002400 */
[C---:B------:R-:W-:Y:S01]  /*2550*/  FMUL.FTZ R64, R0.reuse, R64 ;  /* 0x0000004000407220 */ /* 0x040fe20000410000 */
[----:B------:R-:W-:Y:S01]  /*2560*/  FMUL.FTZ R78, R0, R87 ;  /* 0x00000057004e7220 */ /* 0x000fe20000410000 */
[----:B------:R-:W-:Y:S01]  /*2570*/  ISETP.GT.AND P4, PT, R116, RZ, PT ;  /* 0x000000ff7400720c */ /* 0x000fe20003f84270 */
[----:B------:R-:W-:Y:S01]  /*2580*/  FMUL.FTZ R54, R0, R54 ;  /* 0x0000003600367220 */ /* 0x000fe20000410000 */
[----:B------:R-:W-:Y:S01]  /*2590*/  ISETP.GT.AND P3, PT, R116, 0x1, PT ;  /* 0x000000017400780c */ /* 0x000fe20003f64270 */
[----:B------:R-:W-:Y:S01]  /*25a0*/  FMUL.FTZ R53, R0, R53 ;  /* 0x0000003500357220 */ /* 0x000fe20000410000 */
[----:B------:R-:W-:Y:S01]  /*25b0*/  ISETP.GT.AND P2, PT, R116, 0x8, PT ;  /* 0x000000087400780c */ /* 0x000fe20003f44270 */
[----:B------:R-:W0:Y:S01]  /*25c0*/  MUFU.TANH R20, R20 ;  /* 0x0000001400147308 */ /* 0x000e220000002400 */
[----:B--2---:R-:W-:Y:S01]  /*25d0*/  FSEL R25, R6, -INF , P4 ;  /* 0xff80000006197808 */ /* 0x004fe20002000000 */
[----:B------:R-:W-:Y:S01]  /*25e0*/  FMUL.FTZ R56, R0, R59 ;  /* 0x0000003b00387220 */ /* 0x000fe20000410000 */
[----:B------:R-:W-:Y:S01]  /*25f0*/  ISETP.GT.AND P1, PT, R116, 0x9, PT ;  /* 0x000000097400780c */ /* 0x000fe20003f24270 */
[----:B------:R-:W-:Y:S01]  /*2600*/  FMUL.FTZ R68, R0, R68 ;  /* 0x0000004400447220 */ /* 0x000fe20000410000 */
[----:B------:R-:W-:Y:S01]  /*2610*/  ISETP.GT.AND P6, PT, R116, 0x10, PT ;  /* 0x000000107400780c */ /* 0x000fe20003fc4270 */
[----:B------:R-:W-:Y:S01]  /*2620*/  FMUL.FTZ R48, R0, R48 ;  /* 0x0000003000307220 */ /* 0x000fe20000410000 */
[----:B------:R-:W-:Y:S01]  /*2630*/  ISETP.GT.AND P5, PT, R116, 0x11, PT ;  /* 0x000000117400780c */ /* 0x000fe20003fa4270 */
[----:B------:R-:W1:Y:S01]  /*2640*/  MUFU.TANH R5, R5 ;  /* 0x0000000500057308 */ /* 0x000e620000002400 */
[C---:B------:R-:W-:Y:S01]  /*2650*/  FMUL.FTZ R69, R0.reuse, R69 ;  /* 0x0000004500457220 */ /* 0x040fe20000410000 */
[C---:B------:R-:W-:Y:S01]  /*2660*/  FMUL.FTZ R59, R0.reuse, R63 ;  /* 0x0000003f003b7220 */ /* 0x040fe20000410000 */
[C---:B------:R-:W-:Y:S01]  /*2670*/  FMUL.FTZ R52, R0.reuse, R52 ;  /* 0x0000003400347220 */ /* 0x040fe20000410000 */
[C---:B------:R-:W-:Y:S01]  /*2680*/  FMUL.FTZ R41, R0.reuse, R41 ;  /* 0x0000002900297220 */ /* 0x040fe20000410000 */
[C---:B------:R-:W-:Y:S01]  /*2690*/  FMUL.FTZ R51, R0.reuse, R51 ;  /* 0x0000003300337220 */ /* 0x040fe20000410000 */
[C---:B------:R-:W-:Y:S01]  /*26a0*/  FMUL.FTZ R49, R0.reuse, R49 ;  /* 0x0000003100317220 */ /* 0x040fe20000410000 */
[----:B------:R-:W-:Y:S01]  /*26b0*/  FMUL.FTZ R65, R0, R70 ;  /* 0x0000004600417220 */ /* 0x000fe20000410000 */
[----:B------:R-:W-:Y:S01]  /*26c0*/  MUFU.TANH R21, R21 ;  /* 0x0000001500157308 */ /* 0x000fe20000002400 */
[----:B0-----:R-:W-:Y:S01]  /*26d0*/  FSEL R40, R20, -INF , P6 ;  /* 0xff80000014287808 */ /* 0x001fe20003000000 */
[C---:B------:R-:W-:Y:S01]  /*26e0*/  FMUL.FTZ R45, R0.reuse, R45 ;  /* 0x0000002d002d7220 */ /* 0x040fe20000410000 */
[C---:B------:R-:W-:Y:S01]  /*26f0*/  FMUL.FTZ R42, R0.reuse, R42 ;  /* 0x0000002a002a7220 */ /* 0x040fe20000410000 */
[C---:B------:R-:W-:Y:S01]  /*2700*/  FMUL.FTZ R33, R0.reuse, R33 ;  /* 0x0000002100217220 */ /* 0x040fe20000410000 */
[C---:B------:R-:W-:Y:S01]  /*2710*/  FMUL.FTZ R43, R0.reuse, R43 ;  /* 0x0000002b002b7220 */ /* 0x040fe20000410000 */
[C---:B------:R-:W-:Y:S01]  /*2720*/  FMUL.FTZ R46, R0.reuse, R46 ;  /* 0x0000002e002e7220 */ /* 0x040fe20000410000 */
[C---:B------:R-:W-:Y:S01]  /*2730*/  FMUL.FTZ R36, R0.reuse, R36 ;  /* 0x0000002400247220 */ /* 0x040fe20000410000 */
[----:B------:R0:W-:Y:S01]  /*2740*/  MUFU.TANH R108, R26 ;  /* 0x0000001a006c7308 */ /* 0x0001e20000002400 */
[----:B-1----:R-:W-:Y:S01]  /*2750*/  FSEL R5, R5, -INF , P4 ;  /* 0xff80000005057808 */ /* 0x002fe20002000000 */
[----:B------:R-:W-:Y:S01]  /*2760*/  FMUL.FTZ R24, R0, R24 ;  /* 0x0000001800187220 */ /* 0x000fe20000410000 */
[----:B------:R-:W-:Y:S01]  /*2770*/  ISETP.GT.AND P4, PT, R116, 0x18, PT ;  /* 0x000000187400780c */ /* 0x000fe20003f84270 */
[C---:B------:R-:W-:Y:S01]  /*2780*/  FMUL.FTZ R47, R0.reuse, R47 ;  /* 0x0000002f002f7220 */ /* 0x040fe20000410000 */
[C---:B------:R-:W-:Y:S01]  /*2790*/  FMUL.FTZ R32, R0.reuse, R32 ;  /* 0x0000002000207220 */ /* 0x040fe20000410000 */
[C---:B------:R-:W-:Y:S01]  /*27a0*/  FMUL.FTZ R27, R0.reuse, R27 ;  /* 0x0000001b001b7220 */ /* 0x040fe20000410000 */
[C---:B------:R-:W-:Y:S01]  /*27b0*/  FMUL.FTZ R37, R0.reuse, R37 ;  /* 0x0000002500257220 */ /* 0x040fe20000410000 */
[----:B------:R-:W1:Y:S01]  /*27c0*/  MUFU.TANH R4, R4 ;  /* 0x0000000400047308 */ /* 0x000e620000002400 */
[----:B0-----:R-:W-:Y:S01]  /*27d0*/  FSEL R26, R7, -INF , P3 ;  /* 0xff800000071a7808 */ /* 0x001fe20001800000 */
[C---:B------:R-:W-:Y:S01]  /*27e0*/  FMUL.FTZ R35, R0.reuse, R35 ;  /* 0x0000002300237220 */ /* 0x040fe20000410000 */
[----:B------:R-:W-:Y:S01]  /*27f0*/  ULDC UR6, c[0x0][0x988] ;  /* 0x0002620000067ab9 */ /* 0x000fe20000000800 */
[C---:B------:R-:W-:Y:S01]  /*2800*/  FMUL.FTZ R38, R0.reuse, R38 ;  /* 0x0000002600267220 */ /* 0x040fe20000410000 */
[----:B------:R-:W-:Y:S01]  /*2810*/  FMNMX.FTZ R7, R25, R26, !PT ;  /* 0x0000001a19077209 */ /* 0x000fe20007810000 */
[C---:B------:R-:W-:Y:S01]  /*2820*/  FMUL.FTZ R39, R0.reuse, R39 ;  /* 0x0000002700277220 */ /* 0x040fe20000410000 */
[----:B------:R-:W-:Y:S01]  /*2830*/  P2R R104, PR, RZ, 0x1 ;  /* 0x00000001ff687803 */ /* 0x000fe20000000000 */
[----:B------:R-:W0:Y:S01]  /*2840*/  MUFU.TANH R89, R89 ;  /* 0x0000005900597308 */ /* 0x000e220000002400 */
[C---:B------:R-:W-:Y:S01]  /*2850*/  FMUL.FTZ R30, R0.reuse, R30 ;  /* 0x0000001e001e7220 */ /* 0x040fe20000410000 */
[C---:B------:R-:W-:Y:S01]  /*2860*/  FMUL.FTZ R31, R0.reuse, R31 ;  /* 0x0000001f001f7220 */ /* 0x040fe20000410000 */
[----:B------:R-:W-:Y:S01]  /*2870*/  FMUL.FTZ R34, R0, R34 ;  /* 0x0000002200227220 */ /* 0x000fe20000410000 */
[----:B------:R-:W-:Y:S01]  /*2880*/  R2UR UR7, R3 ;  /* 0x00000000030772ca */ /* 0x000fe200000e0000 */
[----:B------:R-:W-:Y:S01]  /*2890*/  UISETP.GE.AND UP0, UPT, UR51, 0xa1, UPT ;  /* 0x000000a13300788c */ /* 0x000fe2000bf06270 */
[----:B------:R-:W-:-:S02]  /*28a0*/  IMAD.MOV.U32 R118, RZ, RZ, R119 ;  /* 0x000000ffff767224 */ /* 0x000fc400078e0077 */
[----:B------:R2:W-:Y:S01]  /*28b0*/  MUFU.TANH R110, R28 ;  /* 0x0000001c006e7308 */ /* 0x0005e20000002400 */
[----:B-1----:R-:W-:Y:S01]  /*28c0*/  FSEL R4, R4, -INF , P3 ;  /* 0xff80000004047808 */ /* 0x002fe20001800000 */
[----:B------:R-:W-:Y:S01]  /*28d0*/  IMAD.MOV.U32 R117, RZ, RZ, R119 ;  /* 0x000000ffff757224 */ /* 0x000fe200078e0077 */
[----:B------:R-:W-:-:S05]  /*28e0*/  ISETP.GT.AND P3, PT, R116, 0x19, PT ;  /* 0x000000197400780c */ /* 0x000fca0003f64270 */
[----:B------:R-:W1:Y:S01]  /*28f0*/  MUFU.TANH R8, R8 ;  /* 0x0000000800087308 */ /* 0x000e620000002400 */
[----:B--2---:R-:W-:Y:S01]  /*2900*/  FSEL R28, R10, -INF , P2 ;  /* 0xff8000000a1c7808 */ /* 0x004fe20001000000 */
[----:B------:R-:W-:Y:S01]  /*2910*/  UIADD3 UR7, UR7, 0x33440, URZ ;  /* 0x0003344007077890 */ /* 0x000fe2000fffe03f */
[----:B0-----:R-:W-:Y:S02]  /*2920*/  FSEL R89, R89, -INF , P4 ;  /* 0xff80000059597808 */ /* 0x001fe40002000000 */
[----:B------:R-:W-:Y:S01]  /*2930*/  FMNMX.FTZ R6, R28, R7, !PT ;  /* 0x000000071c067209 */ /* 0x000fe20007810000 */
[----:B------:R-:W-:Y:S02]  /*2940*/  UPRMT UR7, UR37, 0x654, UR7 ;  /* 0x0000065425077896 */ /* 0x000fe40008000007 */
[----:B------:R-:W0:Y:S07]  /*2950*/  MUFU.TANH R88, R88 ;  /* 0x0000005800587308 */ /* 0x000e2e0000002400 */
[----:B------:R-:W-:Y:S01]  /*2960*/  SYNCS.ARRIVE.TRANS64.RED.A1T0 RZ, [UR7], RZ ;  /* 0x000000ffffff79a7 */ /* 0x000fe20008100407 */
[----:B------:R2:W-:Y:S01]  /*2970*/  MUFU.TANH R111, R29 ;  /* 0x0000001d006f7308 */ /* 0x0005e20000002400 */
[----:B-1----:R-:W-:-:S02]  /*2980*/  FSEL R8, R8, -INF , P2 ;  /* 0xff80000008087808 */ /* 0x002fc40001000000 */
[----:B------:R-:W-:-:S05]  /*2990*/  ISETP.GT.AND P2, PT, R116, 0x20, PT ;  /* 0x000000207400780c */ /* 0x000fca0003f44270 */
[----:B------:R-:W1:Y:S01]  /*29a0*/  MUFU.TANH R9, R9 ;  /* 0x0000000900097308 */ /* 0x000e620000002400 */
[----:B--2---:R-:W-:Y:S02]  /*29b0*/  FSEL R29, R11, -INF , P1 ;  /* 0xff8000000b1d7808 */ /* 0x004fe40000800000 */
[----:B0-----:R-:W-:Y:S02]  /*29c0*/  FSEL R88, R88, -INF , P3 ;  /* 0xff80000058587808 */ /* 0x001fe40001800000 */
[----:B------:R-:W-:-:S03]  /*29d0*/  FMNMX.FTZ R7, R29, R6, !PT ;  /* 0x000000061d077209 */ /* 0x000fc60007810000 */
[----:B------:R-:W0:Y:S01]  /*29e0*/  MUFU.TANH R90, R90 ;  /* 0x0000005a005a7308 */ /* 0x000e220000002400 */
[----:B------:R-:W-:-:S07]  /*29f0*/  FMNMX.FTZ R7, R40, R7, !PT ;  /* 0x0000000728077209 */ /* 0x000fce0007810000 */
[----:B------:R2:W-:Y:S01]  /*2a00*/  MUFU.TANH R95, R62 ;  /* 0x0000003e005f7308 */ /* 0x0005e20000002400 */
[----:B-1----:R-:W-:Y:S02]  /*2a10*/  FSEL R9, R9, -INF , P1 ;  /* 0xff80000009097808 */ /* 0x002fe40000800000 */
[----:B------:R-:W-:-:S05]  /*2a20*/  ISETP.GT.AND P1, PT, R116, 0x21, PT ;  /* 0x000000217400780c */ /* 0x000fca0003f24270 */
[----:B------:R-:W1:Y:S01]  /*2a30*/  MUFU.TANH R13, R13 ;  /* 0x0000000d000d7308 */ /* 0x000e620000002400 */
[----:B--2---:R-:W-:Y:S01]  /*2a40*/  FMUL.FTZ R62, R0, R71 ;  /* 0x00000047003e7220 */ /* 0x004fe20000410000 */
[----:B0-----:R-:W-:-:S06]  /*2a50*/  FSEL R90, R90, -INF , P2 ;  /* 0xff8000005a5a7808 */ /* 0x001fcc0001000000 */
[----:B------:R-:W0:Y:S08]  /*2a60*/  MUFU.TANH R91, R91 ;  /* 0x0000005b005b7308 */ /* 0x000e300000002400 */
[----:B------:R2:W-:Y:S01]  /*2a70*/  MUFU.TANH R71, R44 ;  /* 0x0000002c00477308 */ /* 0x0005e20000002400 */
[----:B-1----:R-:W-:Y:S02]  /*2a80*/  FSEL R13, R13, -INF , P6 ;  /* 0xff8000000d0d7808 */ /* 0x002fe40003000000 */
[----:B------:R-:W-:-:S05]  /*2a90*/  ISETP.GT.AND P6, PT, R116, 0x28, PT ;  /* 0x000000287400780c */ /* 0x000fca0003fc4270 */
[----:B------:R-:W1:Y:S01]  /*2aa0*/  MUFU.TANH R12, R12 ;  /* 0x0000000c000c7308 */ /* 0x000e620000002400 */
[----:B--2---:R-:W-:Y:S02]  /*2ab0*/  FSEL R44, R21, -INF , P5 ;  /* 0xff800000152c7808 */ /* 0x004fe40002800000 */
[----:B0-----:R-:W-:Y:S02]  /*2ac0*/  FSEL R91, R91, -INF , P1 ;  /* 0xff8000005b5b7808 */ /* 0x001fe40000800000 */
[----:B------:R-:W-:-:S03]  /*2ad0*/  FMNMX.FTZ R6, R44, R7, !PT ;  /* 0x000000072c067209 */ /* 0x000fc60007810000 */
[----:B------:R-:W0:Y:S01]  /*2ae0*/  MUFU.TANH R92, R92 ;  /* 0x0000005c005c7308 */ /* 0x000e220000002400 */
[----:B------:R-:W-:-:S04]  /*2af0*/  FMNMX.FTZ R7, R89, R6, !PT ;  /* 0x0000000659077209 */ /* 0x000fc80007810000 */
[----:B------:R-:W-:-:S03]  /*2b00*/  FMNMX.FTZ R7, R88, R7, !PT ;  /* 0x0000000758077209 */ /* 0x000fc60007810000 */
[----:B------:R-:W2:Y:S01]  /*2b10*/  MUFU.TANH R15, R15 ;  /* 0x0000000f000f7308 */ /* 0x000ea20000002400 */
[----:B------:R-:W-:Y:S02]  /*2b20*/  FMNMX.FTZ R6, R90, R7, !PT ;  /* 0x000000075a067209 */ /* 0x000fe40007810000 */
[----:B-1----:R-:W-:Y:S02]  /*2b30*/  FSEL R12, R12, -INF , P5 ;  /* 0xff8000000c0c7808 */ /* 0x002fe40002800000 */
[----:B------:R-:W-:Y:S02]  /*2b40*/  ISETP.GT.AND P5, PT, R116, 0x29, PT ;  /* 0x000000297400780c */ /* 0x000fe40003fa4270 */
[----:B------:R-:W-:Y:S01]  /*2b50*/  FMNMX.FTZ R7, R91, R6, !PT ;  /* 0x000000065b077209 */ /* 0x000fe20007810000 */
[----:B------:R-:W1:Y:S01]  /*2b60*/  MUFU.TANH R93, R93 ;  /* 0x0000005d005d7308 */ /* 0x000e620000002400 */
[----:B0-----:R-:W-:-:S04]  /*2b70*/  FSEL R92, R92, -INF , P6 ;  /* 0xff8000005c5c7808 */ /* 0x001fc80003000000 */
[----:B------:R-:W-:-:S03]  /*2b80*/  FMNMX.FTZ R6, R92, R7, !PT ;  /* 0x000000075c067209 */ /* 0x000fc60007810000 */
[----:B------:R-:W0:Y:S01]  /*2b90*/  MUFU.TANH R14, R14 ;  /* 0x0000000e000e7308 */ /* 0x000e220000002400 */
[----:B--2---:R-:W-:Y:S02]  /*2ba0*/  FSEL R15, R15, -INF , P4 ;  /* 0xff8000000f0f7808 */ /* 0x004fe40002000000 */
[----:B------:R-:W-:-:S05]  /*2bb0*/  ISETP.GT.AND P4, PT, R116, 0x30, PT ;  /* 0x000000307400780c */ /* 0x000fca0003f84270 */
[----:B------:R-:W-:Y:S01]  /*2bc0*/  MUFU.TANH R94, R94 ;  /* 0x0000005e005e7308 */ /* 0x000fe20000002400 */
[----:B-1----:R-:W-:-:S04]  /*2bd0*/  FSEL R93, R93, -INF , P5 ;  /* 0xff8000005d5d7808 */ /* 0x002fc80002800000 */
[----:B------:R-:W-:-:S03]  /*2be0*/  FMNMX.FTZ R6, R93, R6, !PT ;  /* 0x000000065d067209 */ /* 0x000fc60007810000 */
[----:B------:R-:W1:Y:S01]  /*2bf0*/  MUFU.TANH R73, R73 ;  /* 0x0000004900497308 */ /* 0x000e620000002400 */
[----:B0-----:R-:W-:Y:S02]  /*2c00*/  FSEL R14, R14, -INF , P3 ;  /* 0xff8000000e0e7808 */ /* 0x001fe40001800000 */
[----:B------:R-:W-:-:S05]  /*2c10*/  ISETP.GT.AND P3, PT, R116, 0x31, PT ;  /* 0x000000317400780c */ /* 0x000fca0003f64270 */
[----:B------:R-:W0:Y:S08]  /*2c20*/  MUFU.TANH R80, R80 ;  /* 0x0000005000507308 */ /* 0x000e300000002400 */
[----:B------:R-:W2:Y:S01]  /*2c30*/  MUFU.TANH R72, R72 ;  /* 0x0000004800487308 */ /* 0x000ea20000002400 */
[----:B-1----:R-:W-:Y:S02]  /*2c40*/  FSEL R73, R73, -INF , P2 ;  /* 0xff80000049497808 */ /* 0x002fe40001000000 */
[----:B------:R-:W-:-:S05]  /*2c50*/  ISETP.GT.AND P2, PT, R116, 0x38, PT ;  /* 0x000000387400780c */ /* 0x000fca0003f44270 */
[----:B------:R-:W-:Y:S01]  /*2c60*/  MUFU.TANH R84, R84 ;  /* 0x0000005400547308 */ /* 0x000fe20000002400 */
[----:B0-----:R-:W-:-:S07]  /*2c70*/  FSEL R80, R80, -INF , P3 ;  /* 0xff80000050507808 */ /* 0x001fce0001800000 */
[----:B------:R-:W0:Y:S01]  /*2c80*/  MUFU.TANH R75, R75 ;  /* 0x0000004b004b7308 */ /* 0x000e220000002400 */
[----:B--2---:R-:W-:Y:S02]  /*2c90*/  FSEL R72, R72, -INF , P1 ;  /* 0xff80000048487808 */ /* 0x004fe40000800000 */
[----:B------:R-:W-:-:S05]  /*2ca0*/  ISETP.GT.AND P1, PT, R116, 0x39, PT ;  /* 0x000000397400780c */ /* 0x000fca0003f24270 */
[----:B------:R-:W-:Y:S08]  /*2cb0*/  MUFU.TANH R85, R85 ;  /* 0x0000005500557308 */ /* 0x000ff00000002400 */
[----:B------:R-:W1:Y:S01]  /*2cc0*/  MUFU.TANH R74, R74 ;  /* 0x0000004a004a7308 */ /* 0x000e620000002400 */
[----:B0-----:R-:W-:Y:S02]  /*2cd0*/  FSEL R75, R75, -INF , P6 ;  /* 0xff8000004b4b7808 */ /* 0x001fe40003000000 */
[----:B------:R-:W-:-:S05]  /*2ce0*/  ISETP.GT.AND P6, PT, R116, 0x40, PT ;  /* 0x000000407400780c */ /* 0x000fca0003fc4270 */
[----:B------:R-:W-:Y:S08]  /*2cf0*/  MUFU.TANH R81, R81 ;  /* 0x0000005100517308 */ /* 0x000ff00000002400 */
[----:B------:R0:W-:Y:S01]  /*2d00*/  MUFU.TANH R106, R55 ;  /* 0x00000037006a7308 */ /* 0x0001e20000002400 */
[----:B-1----:R-:W-:Y:S02]  /*2d10*/  FSEL R74, R74, -INF , P5 ;  /* 0xff8000004a4a7808 */ /* 0x002fe40002800000 */
[----:B------:R-:W-:-:S05]  /*2d20*/  ISETP.GT.AND P5, PT, R116, 0x41, PT ;  /* 0x000000417400780c */ /* 0x000fca0003fa4270 */
[----:B------:R-:W1:Y:S01]  /*2d30*/  MUFU.TANH R77, R77 ;  /* 0x0000004d004d7308 */ /* 0x000e620000002400 */
[----:B0-----:R-:W-:-:S04]  /*2d40*/  FSEL R55, R94, -INF , P4 ;  /* 0xff8000005e377808 */ /* 0x001fc80002000000 */
[----:B------:R-:W-:-:S03]  /*2d50*/  FMNMX.FTZ R7, R55, R6, !PT ;  /* 0x0000000637077209 */ /* 0x000fc60007810000 */
[----:B------:R-:W-:Y:S01]  /*2d60*/  MUFU.TANH R82, R82 ;  /* 0x0000005200527308 */ /* 0x000fe20000002400 */
[----:B------:R-:W-:-:S07]  /*2d70*/  FMNMX.FTZ R7, R80, R7, !PT ;  /* 0x0000000750077209 */ /* 0x000fce0007810000 */
[----:B------:R-:W0:Y:S01]  /*2d80*/  MUFU.TANH R76, R76 ;  /* 0x0000004c004c7308 */ /* 0x000e220000002400 */
[----:B-1----:R-:W-:Y:S02]  /*2d90*/  FSEL R77, R77, -INF , P4 ;  /* 0xff8000004d4d7808 */ /* 0x002fe40002000000 */
[----:B------:R-:W-:-:S05]  /*2da0*/  ISETP.GT.AND P4, PT, R116, 0x48, PT ;  /* 0x000000487400780c */ /* 0x000fca0003f84270 */
[----:B------:R1:W-:Y:S08]  /*2db0*/  MUFU.TANH R100, R50 ;  /* 0x0000003200647308 */ /* 0x0003f00000002400 */
[----:B------:R-:W2:Y:S01]  /*2dc0*/  MUFU.TANH R79, R79 ;  /* 0x0000004f004f7308 */ /* 0x000ea20000002400 */
[----:B-1----:R-:W-:Y:S02]  /*2dd0*/  FSEL R50, R84, -INF , P2 ;  /* 0xff80000054327808 */ /* 0x002fe40001000000 */
[----:B0-----:R-:W-:-:S02]  /*2de0*/  FSEL R76, R76, -INF , P3 ;  /* 0xff8000004c4c7808 */ /* 0x001fc40001800000 */
[----:B------:R-:W-:Y:S02]  /*2df0*/  FMNMX.FTZ R7, R50, R7, !PT ;  /* 0x0000000732077209 */ /* 0x000fe40007810000 */
[----:B------:R-:W-:Y:S01]  /*2e00*/  ISETP.GT.AND P3, PT, R116, 0x49, PT ;  /* 0x000000497400780c */ /* 0x000fe20003f64270 */
[----:B------:R0:W1:Y:S08]  /*2e10*/  MUFU.TANH R86, R61 ;  /* 0x0000003d00567308 */ /* 0x0000700000002400 */
[----:B------:R3:W-:Y:S01]  /*2e20*/  MUFU.TANH R87, R64 ;  /* 0x0000004000577308 */ /* 0x0007e20000002400 */
[----:B--2---:R-:W-:Y:S01]  /*2e30*/  FSEL R79, R79, -INF , P2 ;  /* 0xff8000004f4f7808 */ /* 0x004fe20001000000 */
[----:B0-----:R-:W-:Y:S01]  /*2e40*/  FMUL.FTZ R61, R0, R67 ;  /* 0x00000043003d7220 */ /* 0x001fe20000410000 */
[----:B------:R-:W-:-:S05]  /*2e50*/  ISETP.GT.AND P2, PT, R116, 0x50, PT ;  /* 0x000000507400780c */ /* 0x000fca0003f44270 */
[----:B------:R-:W0:Y:S01]  /*2e60*/  MUFU.TANH R78, R78 ;  /* 0x0000004e004e7308 */ /* 0x000e220000002400 */
[----:B---3--:R-:W-:Y:S02]  /*2e70*/  FSEL R64, R85, -INF , P1 ;  /* 0xff80000055407808 */ /* 0x008fe40000800000 */
[----:B-1----:R-:W-:Y:S02]  /*2e80*/  FSEL R63, R86, -INF , P3 ;  /* 0xff800000563f7808 */ /* 0x002fe40001800000 */
[----:B------:R-:W-:-:S03]  /*2e90*/  FMNMX.FTZ R7, R64, R7, !PT ;  /* 0x0000000740077209 */ /* 0x000fc60007810000 */
[----:B------:R1:W-:Y:S08]  /*2ea0*/  MUFU.TANH R105, R54 ;  /* 0x0000003600697308 */ /* 0x0003f00000002400 */
[----:B------:R-:W2:Y:S01]  /*2eb0*/  MUFU.TANH R57, R57 ;  /* 0x0000003900397308 */ /* 0x000ea20000002400 */
[----:B-1----:R-:W-:Y:S02]  /*2ec0*/  FSEL R54, R81, -INF , P6 ;  /* 0xff80000051367808 */ /* 0x002fe40003000000 */
[----:B0-----:R-:W-:-:S02]  /*2ed0*/  FSEL R78, R78, -INF , P1 ;  /* 0xff8000004e4e7808 */ /* 0x001fc40000800000 */
[----:B------:R-:W-:Y:S02]  /*2ee0*/  FMNMX.FTZ R6, R54, R7, !PT ;  /* 0x0000000736067209 */ /* 0x000fe40007810000 */
[----:B------:R-:W-:Y:S01]  /*2ef0*/  ISETP.GT.AND P1, PT, R116, 0x51, PT ;  /* 0x000000517400780c */ /* 0x000fe20003f24270 */
[----:B------:R0:W-:Y:S08]  /*2f00*/  MUFU.TANH R103, R53 ;  /* 0x0000003500677308 */ /* 0x0001f00000002400 */
[----:B------:R-:W1:Y:S01]  /*2f10*/  MUFU.TANH R56, R56 ;  /* 0x0000003800387308 */ /* 0x000e620000002400 */
[----:B0-----:R-:W-:-:S02]  /*2f20*/  FSEL R53, R82, -INF , P5 ;  /* 0xff80000052357808 */ /* 0x001fc40002800000 */
[----:B--2---:R-:W-:Y:S02]  /*2f30*/  FSEL R57, R57, -INF , P6 ;  /* 0xff80000039397808 */ /* 0x004fe40003000000 */
[----:B------:R-:W-:Y:S02]  /*2f40*/  FMNMX.FTZ R7, R53, R6, !PT ;  /* 0x0000000635077209 */ /* 0x000fe40007810000 */
[----:B------:R-:W-:Y:S01]  /*2f50*/  ISETP.GT.AND P6, PT, R116, 0x58, PT ;  /* 0x000000587400780c */ /* 0x000fe20003fc4270 */
[----:B------:R-:W-:Y:S08]  /*2f60*/  MUFU.TANH R68, R68 ;  /* 0x0000004400447308 */ /* 0x000ff00000002400 */
[----:B------:R0:W-:Y:S01]  /*2f70*/  MUFU.TANH R98, R48 ;  /* 0x0000003000627308 */ /* 0x0001e20000002400 */
[----:B-1----:R-:W-:-:S02]  /*2f80*/  FSEL R56, R56, -INF , P5 ;  /* 0xff80000038387808 */ /* 0x002fc40002800000 */
        /* <DEDUP_REMOVED lines=15> */
[----:B------:R-:W-:Y:S08]  /*3080*/  MUFU.TANH R41, R41 ;  /* 0x0000002900297308 */ /* 0x000ff00000002400 */
[----:B------:R0:W-:Y:S01]  /*3090*/  MUFU.TANH R101, R51 ;  /* 0x0000003300657308 */ /* 0x0001e20000002400 */
[----:B--2---:R-:W-:-:S02]  /*30a0*/  FSEL R60, R60, -INF , P2 ;  /* 0xff8000003c3c7808 */ /* 0x004fc40001000000 */
[----:B------:R-:W-:-:S05]  /*30b0*/  ISETP.GT.AND P2, PT, R116, 0x68, PT ;  /* 0x000000687400780c */ /* 0x000fca0003f44270 */
[----:B------:R-:W1:Y:S01]  /*30c0*/  MUFU.TANH R61, R61 ;  /* 0x0000003d003d7308 */ /* 0x000e620000002400 */
[----:B0-----:R-:W-:Y:S01]  /*30d0*/  FSEL R51, R95, -INF , P1 ;  /* 0xff8000005f337808 */ /* 0x001fe20000800000 */
[----:B------:R-:W-:-:S03]  /*30e0*/  IMAD.U32 R95, RZ, RZ, UR6 ;  /* 0x00000006ff5f7e24 */ /* 0x000fc6000f8e00ff */
[----:B------:R-:W-:-:S03]  /*30f0*/  FMNMX.FTZ R6, R51, R6, !PT ;  /* 0x0000000633067209 */ /* 0x000fc60007810000 */
[----:B------:R0:W-:Y:S08]  /*3100*/  MUFU.TANH R99, R49 ;  /* 0x0000003100637308 */ /* 0x0001f00000002400 */
[----:B------:R-:W-:Y:S01]  /*3110*/  MUFU.TANH R65, R65 ;  /* 0x0000004100417308 */ /* 0x000fe20000002400 */
[----:B0-----:R-:W-:Y:S02]  /*3120*/  FSEL R49, R68, -INF , P6 ;  /* 0xff80000044317808 */ /* 0x001fe40003000000 */
[----:B-1----:R-:W-:-:S02]  /*3130*/  FSEL R61, R61, -INF , P1 ;  /* 0xff8000003d3d7808 */ /* 0x002fc40000800000 */
[----:B------:R-:W-:Y:S02]  /*3140*/  FMNMX.FTZ R6, R49, R6, !PT ;  /* 0x0000000631067209 */ /* 0x000fe40007810000 */
[----:B------:R-:W-:Y:S01]  /*3150*/  ISETP.GT.AND P1, PT, R116, 0x69, PT ;  /* 0x000000697400780c */ /* 0x000fe20003f24270 */
[----:B------:R0:W-:Y:S08]  /*3160*/  MUFU.TANH R96, R45 ;  /* 0x0000002d00607308 */ /* 0x0001f00000002400 */
[----:B------:R-:W1:Y:S01]  /*3170*/  MUFU.TANH R62, R62 ;  /* 0x0000003e003e7308 */ /* 0x000e620000002400 */
[----:B0-----:R-:W-:-:S04]  /*3180*/  FSEL R45, R69, -INF , P5 ;  /* 0xff800000452d7808 */ /* 0x001fc80002800000 */
[----:B------:R-:W-:-:S03]  /*3190*/  FMNMX.FTZ R7, R45, R6, !PT ;  /* 0x000000062d077209 */ /* 0x000fc60007810000 */
[----:B------:R0:W2:Y:S08]  /*31a0*/  MUFU.TANH R67, R42 ;  /* 0x0000002a00437308 */ /* 0x0000b00000002400 */
[----:B------:R3:W-:Y:S01]  /*31b0*/  MUFU.TANH R113, R33 ;  /* 0x0000002100717308 */ /* 0x0007e20000002400 */
[----:B0-----:R-:W-:Y:S02]  /*31c0*/  FSEL R42, R66, -INF , P4 ;  /* 0xff800000422a7808 */ /* 0x001fe40002000000 */
[----:B-1----:R-:W-:-:S02]  /*31d0*/  FSEL R62, R62, -INF , P5 ;  /* 0xff8000003e3e7808 */ /* 0x002fc40002800000 */
[----:B------:R-:W-:Y:S02]  /*31e0*/  FMNMX.FTZ R6, R42, R7, !PT ;  /* 0x000000072a067209 */ /* 0x000fe40007810000 */
[----:B------:R-:W-:Y:S01]  /*31f0*/  ISETP.GT.AND P5, PT, R116, 0x71, PT ;  /* 0x000000717400780c */ /* 0x000fe20003fa4270 */
[----:B------:R0:W1:Y:S01]  /*3200*/  MUFU.TANH R70, R43 ;  /* 0x0000002b00467308 */ /* 0x0000620000002400 */
[----:B---3--:R-:W-:Y:S02]  /*3210*/  FSEL R33, R41, -INF , P3 ;  /* 0xff80000029217808 */ /* 0x008fe40001800000 */
[----:B------:R-:W-:Y:S02]  /*3220*/  FSEL R41, R96, -INF , P1 ;  /* 0xff80000060297808 */ /* 0x000fe40000800000 */
[----:B------:R-:W-:Y:S02]  /*3230*/  FMNMX.FTZ R7, R33, R6, !PT ;  /* 0x0000000621077209 */ /* 0x000fe40007810000 */
[----:B------:R-:W-:Y:S01]  /*3240*/  FSEL R6, R65, -INF , P6 ;  /* 0xff80000041067808 */ /* 0x000fe20003000000 */
[----:B------:R3:W-:Y:S01]  /*3250*/  MUFU.TANH R114, R36 ;  /* 0x0000002400727308 */ /* 0x0007e20000002400 */
[----:B------:R-:W-:-:S04]  /*3260*/  ISETP.GT.AND P6, PT, R116, 0x70, PT ;  /* 0x000000707400780c */ /* 0x000fc80003fc4270 */
[----:B0-----:R-:W-:-:S03]  /*3270*/  FSEL R43, R98, -INF , P6 ;  /* 0xff800000622b7808 */ /* 0x001fc60003000000 */
[----:B------:R-:W0:Y:S01]  /*3280*/  MUFU.TANH R46, R46 ;  /* 0x0000002e002e7308 */ /* 0x000e220000002400 */
[----:B---3--:R-:W-:-:S04]  /*3290*/  FSEL R36, R71, -INF , P2 ;  /* 0xff80000047247808 */ /* 0x008fc80001000000 */
[----:B------:R-:W-:Y:S02]  /*32a0*/  FMNMX.FTZ R10, R36, R7, !PT ;  /* 0x00000007240a7209 */ /* 0x000fe40007810000 */
[----:B--2---:R-:W-:Y:S01]  /*32b0*/  FSEL R7, R67, -INF , P4 ;  /* 0xff80000043077808 */ /* 0x004fe20002000000 */
[----:B------:R2:W3:Y:S01]  /*32c0*/  MUFU.TANH R97, R47 ;  /* 0x0000002f00617308 */ /* 0x0004e20000002400 */
[----:B------:R-:W-:Y:S02]  /*32d0*/  FMNMX.FTZ R10, R41, R10, !PT ;  /* 0x0000000a290a7209 */ /* 0x000fe40007810000 */
[----:B------:R-:W-:Y:S02]  /*32e0*/  ISETP.GT.AND P4, PT, R116, 0x78, PT ;  /* 0x000000787400780c */ /* 0x000fe40003f84270 */
[----:B------:R-:W-:Y:S02]  /*32f0*/  FMNMX.FTZ R20, R43, R10, !PT ;  /* 0x0000000a2b147209 */ /* 0x000fe40007810000 */
[----:B-1----:R-:W-:Y:S01]  /*3300*/  FSEL R10, R70, -INF , P3 ;  /* 0xff800000460a7808 */ /* 0x002fe20001800000 */
[----:B------:R-:W1:Y:S01]  /*3310*/  MUFU.TANH R24, R24 ;  /* 0x0000001800187308 */ /* 0x000e620000002400 */
[----:B--2---:R-:W-:Y:S01]  /*3320*/  FSEL R47, R99, -INF , P5 ;  /* 0xff800000632f7808 */ /* 0x004fe20002800000 */
[----:B------:R-:W-:Y:S01]  /*3330*/  IMAD.MOV.U32 R99, RZ, RZ, R119 ;  /* 0x000000ffff637224 */ /* 0x000fe200078e0077 */
[----:B------:R-:W-:-:S02]  /*3340*/  ISETP.GT.AND P3, PT, R116, 0x79, PT ;  /* 0x000000797400780c */ /* 0x000fc40003f64270 */
[----:B------:R-:W-:Y:S01]  /*3350*/  FSEL R65, R102, -INF , P4 ;  /* 0xff80000066417808 */ /* 0x000fe20002000000 */
[--C-:B------:R-:W-:Y:S01]  /*3360*/  IMAD.MOV.U32 R102, RZ, RZ, R119.reuse ;  /* 0x000000ffff667224 */ /* 0x100fe200078e0077 */
[----:B------:R-:W-:Y:S01]  /*3370*/  FMNMX.FTZ R20, R47, R20, !PT ;  /* 0x000000142f147209 */ /* 0x000fe20007810000 */
[----:B------:R-:W2:Y:S01]  /*3380*/  MUFU.TANH R112, R32 ;  /* 0x0000002000707308 */ /* 0x000ea20000002400 */
[----:B0-----:R-:W-:Y:S02]  /*3390*/  FSEL R11, R46, -INF , P2 ;  /* 0xff8000002e0b7808 */ /* 0x001fe40001000000 */
[----:B------:R-:W-:Y:S02]  /*33a0*/  ISETP.GT.AND P2, PT, R116, 0x80, PT ;  /* 0x000000807400780c */ /* 0x000fe40003f44270 */
[----:B------:R-:W-:Y:S01]  /*33b0*/  FSEL R66, R103, -INF , P3 ;  /* 0xff80000067427808 */ /* 0x000fe20001800000 */
[----:B------:R-:W-:Y:S01]  /*33c0*/  IMAD.MOV.U32 R103, RZ, RZ, R119 ;  /* 0x000000ffff677224 */ /* 0x000fe200078e0077 */
[----:B------:R-:W-:Y:S01]  /*33d0*/  FMNMX.FTZ R21, R65, R20, !PT ;  /* 0x0000001441157209 */ /* 0x000fe20007810000 */
[----:B------:R0:W4:Y:S01]  /*33e0*/  MUFU.TANH R109, R27 ;  /* 0x0000001b006d7308 */ /* 0x0001220000002400 */
[----:B---3--:R-:W-:-:S02]  /*33f0*/  FSEL R20, R97, -INF , P1 ;  /* 0xff80000061147808 */ /* 0x008fc40000800000 */
[----:B-1----:R-:W-:Y:S02]  /*3400*/  FSEL R67, R24, -INF , P2 ;  /* 0xff80000018437808 */ /* 0x002fe40001000000 */
[----:B------:R-:W-:Y:S02]  /*3410*/  ISETP.GT.AND P1, PT, R116, 0x81, PT ;  /* 0x000000817400780c */ /* 0x000fe40003f24270 */
[----:B------:R-:W-:Y:S01]  /*3420*/  FMNMX.FTZ R24, R66, R21, !PT ;  /* 0x0000001542187209 */ /* 0x000fe20007810000 */
[----:B------:R1:W3:Y:S01]  /*3430*/  MUFU.TANH R115, R37 ;  /* 0x0000002500737308 */ /* 0x0002e20000002400 */
[----:B------:R-:W-:Y:S01]  /*3440*/  FSEL R21, R100, -INF , P6 ;  /* 0xff80000064157808 */ /* 0x000fe20003000000 */
[--C-:B------:R-:W-:Y:S01]  /*3450*/  IMAD.MOV.U32 R100, RZ, RZ, R119.reuse ;  /* 0x000000ffff647224 */ /* 0x100fe200078e0077 */
[C---:B------:R-:W-:Y:S02]  /*3460*/  ISETP.GT.AND P6, PT, R116.reuse, 0x88, PT ;  /* 0x000000887400780c */ /* 0x040fe40003fc4270 */
[----:B------:R-:W-:Y:S01]  /*3470*/  FSEL R68, R107, -INF , P1 ;  /* 0xff8000006b447808 */ /* 0x000fe20000800000 */
[--C-:B------:R-:W-:Y:S01]  /*3480*/  IMAD.MOV.U32 R107, RZ, RZ, R119.reuse ;  /* 0x000000ffff6b7224 */ /* 0x100fe200078e0077 */
[----:B0-----:R-:W-:Y:S01]  /*3490*/  FMNMX.FTZ R27, R67, R24, !PT ;  /* 0x00000018431b7209 */ /* 0x001fe20007810000 */
[----:B------:R0:W-:Y:S01]  /*34a0*/  MUFU.TANH R96, R35 ;  /* 0x0000002300607308 */ /* 0x0001e20000002400 */
[----:B------:R-:W-:Y:S01]  /*34b0*/  FSEL R24, R101, -INF , P5 ;  /* 0xff80000065187808 */ /* 0x000fe20002800000 */
[----:B------:R-:W-:Y:S01]  /*34c0*/  IMAD.MOV.U32 R101, RZ, RZ, R119 ;  /* 0x000000ffff657224 */ /* 0x000fe200078e0077 */
[----:B------:R-:W-:-:S02]  /*34d0*/  ISETP.GT.AND P5, PT, R116, 0x89, PT ;  /* 0x000000897400780c */ /* 0x000fc40003fa4270 */
[----:B------:R-:W-:Y:S01]  /*34e0*/  FSEL R69, R110, -INF , P6 ;  /* 0xff8000006e457808 */ /* 0x000fe20003000000 */
[--C-:B------:R-:W-:Y:S01]  /*34f0*/  IMAD.MOV.U32 R110, RZ, RZ, R119.reuse ;  /* 0x000000ffff6e7224 */ /* 0x100fe200078e0077 */
[----:B------:R-:W-:Y:S01]  /*3500*/  FMNMX.FTZ R32, R68, R27, !PT ;  /* 0x0000001b44207209 */ /* 0x000fe20007810000 */
[----:B------:R5:W-:Y:S01]  /*3510*/  MUFU.TANH R97, R38 ;  /* 0x0000002600617308 */ /* 0x000be20000002400 */
[----:B------:R-:W-:Y:S01]  /*3520*/  FSEL R27, R105, -INF , P4 ;  /* 0xff800000691b7808 */ /* 0x000fe20002000000 */
[--C-:B------:R-:W-:Y:S01]  /*3530*/  IMAD.MOV.U32 R105, RZ, RZ, R119.reuse ;  /* 0x000000ffff697224 */ /* 0x100fe200078e0077 */
[----:B------:R-:W-:Y:S02]  /*3540*/  ISETP.GT.AND P4, PT, R116, 0x90, PT ;  /* 0x000000907400780c */ /* 0x000fe40003f84270 */
[----:B------:R-:W-:Y:S01]  /*3550*/  FSEL R70, R111, -INF , P5 ;  /* 0xff8000006f467808 */ /* 0x000fe20002800000 */
[--C-:B------:R-:W-:Y:S01]  /*3560*/  IMAD.MOV.U32 R111, RZ, RZ, R119.reuse ;  /* 0x000000ffff6f7224 */ /* 0x100fe200078e0077 */
[----:B-1----:R-:W-:Y:S01]  /*3570*/  FMNMX.FTZ R37, R69, R32, !PT ;  /* 0x0000002045257209 */ /* 0x002fe20007810000 */
[----:B------:R1:W1:Y:S01]  /*3580*/  MUFU.TANH R98, R39 ;  /* 0x0000002700627308 */ /* 0x0002620000002400 */
[----:B------:R-:W-:Y:S01]  /*3590*/  FSEL R32, R106, -INF , P3 ;  /* 0xff8000006a207808 */ /* 0x000fe20001800000 */
[----:B------:R-:W-:Y:S01]  /*35a0*/  IMAD.MOV.U32 R106, RZ, RZ, R119 ;  /* 0x000000ffff6a7224 */ /* 0x000fe200078e0077 */
[----:B------:R-:W-:-:S02]  /*35b0*/  ISETP.GT.AND P3, PT, R116, 0x91, PT ;  /* 0x000000917400780c */ /* 0x000fc40003f64270 */
[----:B--2---:R-:W-:Y:S01]  /*35c0*/  FSEL R71, R112, -INF , P4 ;  /* 0xff80000070477808 */ /* 0x004fe20002000000 */
[--C-:B------:R-:W-:Y:S01]  /*35d0*/  IMAD.MOV.U32 R112, RZ, RZ, R119.reuse ;  /* 0x000000ffff707224 */ /* 0x100fe200078e0077 */
[----:B------:R-:W-:Y:S01]  /*35e0*/  FMNMX.FTZ R46, R70, R37, !PT ;  /* 0x00000025462e7209 */ /* 0x000fe20007810000 */
[----:B------:R2:W2:Y:S01]  /*35f0*/  MUFU.TANH R86, R30 ;  /* 0x0000001e00567308 */ /* 0x0004a20000002400 */
[----:B------:R-:W-:Y:S02]  /*3600*/  FSEL R37, R108, -INF , P2 ;  /* 0xff8000006c257808 */ /* 0x000fe40001000000 */
[C---:B------:R-:W-:Y:S02]  /*3610*/  ISETP.GT.AND P2, PT, R116.reuse, 0x98, PT ;  /* 0x000000987400780c */ /* 0x040fe40003f44270 */
[----:B------:R-:W-:Y:S01]  /*3620*/  FSEL R81, R113, -INF , P3 ;  /* 0xff80000071517808 */ /* 0x000fe20001800000 */
[--C-:B------:R-:W-:Y:S01]  /*3630*/  IMAD.MOV.U32 R113, RZ, RZ, R119.reuse ;  /* 0x000000ffff717224 */ /* 0x100fe200078e0077 */
[----:B------:R-:W-:Y:S01]  /*3640*/  FMNMX.FTZ R84, R71, R46, !PT ;  /* 0x0000002e47547209 */ /* 0x000fe20007810000 */
[----:B------:R2:W2:Y:S01]  /*3650*/  MUFU.TANH R94, R31 ;  /* 0x0000001f005e7308 */ /* 0x0004a20000002400 */
[----:B----4-:R-:W-:Y:S01]  /*3660*/  FSEL R46, R109, -INF , P1 ;  /* 0xff8000006d2e7808 */ /* 0x010fe20000800000 */
[--C-:B------:R-:W-:Y:S01]  /*3670*/  IMAD.MOV.U32 R109, RZ, RZ, R119.reuse ;  /* 0x000000ffff6d7224 */ /* 0x100fe200078e0077 */
[----:B------:R-:W-:Y:S01]  /*3680*/  ISETP.GT.AND P1, PT, R116, 0x99, PT ;  /* 0x000000997400780c */ /* 0x000fe20003f24270 */
[--C-:B------:R-:W-:Y:S01]  /*3690*/  IMAD.MOV.U32 R116, RZ, RZ, R119.reuse ;  /* 0x000000ffff747224 */ /* 0x100fe200078e0077 */
[----:B------:R-:W-:Y:S01]  /*36a0*/  FSEL R82, R114, -INF , P2 ;  /* 0xff80000072527808 */ /* 0x000fe20001000000 */
[----:B------:R-:W-:Y:S01]  /*36b0*/  IMAD.MOV.U32 R114, RZ, RZ, R119 ;  /* 0x000000ffff727224 */ /* 0x000fe200078e0077 */
[----:B------:R-:W-:-:S02]  /*36c0*/  FMNMX.FTZ R85, R81, R84, !PT ;  /* 0x0000005451557209 */ /* 0x000fc40007810000 */
[----:B---3--:R-:W-:Y:S01]  /*36d0*/  FSEL R83, R115, -INF , P1 ;  /* 0xff80000073537808 */ /* 0x008fe20000800000 */
[----:B------:R-:W-:Y:S01]  /*36e0*/  IMAD.MOV.U32 R115, RZ, RZ, R119 ;  /* 0x000000ffff737224 */ /* 0x000fe200078e0077 */
[----:B------:R-:W-:Y:S02]  /*36f0*/  FMNMX.FTZ R84, R82, R85, !PT ;  /* 0x0000005552547209 */ /* 0x000fe40007810000 */
[----:B0-----:R-:W-:Y:S02]  /*3700*/  FMNMX.FTZ R35, R5, R4, !PT ;  /* 0x0000000405237209 */ /* 0x001fe40007810000 */
[----:B------:R-:W-:Y:S02]  /*3710*/  FMNMX.FTZ R85, R83, R84, !PT ;  /* 0x0000005453557209 */ /* 0x000fe40007810000 */
[----:B-----5:R-:W-:Y:S02]  /*3720*/  FMNMX.FTZ R38, R8, R35, !PT ;  /* 0x0000002308267209 */ /* 0x020fe40007810000 */
[----:B------:R-:W-:Y:S01]  /*3730*/  MOV R108, R119 ;  /* 0x00000077006c7202 */ /* 0x000fe20000000f00 */
[----:B------:R-:W0:Y:S01]  /*3740*/  SHFL.BFLY PT, R84, R85, 0x2, 0x1f ;  /* 0x0c401f0055547f89 */ /* 0x000e2200000e0000 */
[----:B------:R-:W-:-:S04]  /*3750*/  FMNMX.FTZ R38, R9, R38, !PT ;  /* 0x0000002609267209 */ /* 0x000fc80007810000 */
[----:B-1----:R-:W-:Y:S02]  /*3760*/  FMNMX.FTZ R39, R13, R38, !PT ;  /* 0x000000260d277209 */ /* 0x002fe40007810000 */
[----:B0-----:R-:W-:-:S05]  /*3770*/  FMNMX.FTZ R87, R85, R84, !PT ;  /* 0x0000005455577209 */ /* 0x001fca0007810000 */
[----:B------:R-:W0:Y:S02]  /*3780*/  SHFL.BFLY PT, R120, R87, 0x1, 0x1f ;  /* 0x0c201f0057787f89 */ /* 0x000e2400000e0000 */
[----:B0-----:R-:W-:-:S04]  /*3790*/  FMNMX.FTZ R120, R87, R120, !PT ;  /* 0x0000007857787209 */ /* 0x001fc80007810000 */
[C---:B------:R-:W-:Y:S01]  /*37a0*/  FSETP.NEU.FTZ.AND P0, PT, R120.reuse, -INF , PT ;  /* 0xff8000007800780b */ /* 0x040fe20003f1d000 */
[----:B------:R-:W-:-:S02]  /*37b0*/  FFMA.FTZ R84, R120, R95, -8 ;  /* 0xc100000078547423 */ /* 0x000fc4000001005f */
[----:B------:R0:W-:Y:S03]  /*37c0*/  MUFU.TANH R95, R34 ;  /* 0x00000022005f7308 */ /* 0x0001e60000002400 */
[----:B------:R-:W-:Y:S02]  /*37d0*/  FSEL R84, R84, RZ, P0 ;  /* 0x000000ff54547208 */ /* 0x000fe40000000000 */
[----:B------:R-:W-:Y:S01]  /*37e0*/  ISETP.NE.AND P0, PT, R104, RZ, PT ;  /* 0x000000ff6800720c */ /* 0x000fe20003f05270 */
[----:B------:R-:W-:Y:S02]  /*37f0*/  IMAD.MOV.U32 R104, RZ, RZ, R119 ;  /* 0x000000ffff687224 */ /* 0x000fe400078e0077 */
[--C-:B--2---:R-:W-:Y:S01]  /*3800*/  FFMA.FTZ R30, R40, UR6, -R84.reuse ;  /* 0x00000006281e7c23 */ /* 0x104fe20008010854 */
[----:B------:R-:W-:Y:S01]  /*3810*/  FMNMX.FTZ R40, R12, R39, !PT ;  /* 0x000000270c287209 */ /* 0x000fe20007810000 */
[--C-:B------:R-:W-:Y:S01]  /*3820*/  FFMA.FTZ R31, R44, UR6, -R84.reuse ;  /* 0x000000062c1f7c23 */ /* 0x100fe20008010854 */
[----:B0-----:R-:W-:-:S01]  /*3830*/  FFMA.FTZ R34, R89, UR6, -R84 ;  /* 0x0000000659227c23 */ /* 0x001fc20008010854 */
[--C-:B------:R-:W-:Y:S01]  /*3840*/  FFMA.FTZ R88, R88, UR6, -R84.reuse ;  /* 0x0000000658587c23 */ /* 0x100fe20008010854 */
[----:B------:R-:W-:Y:S01]  /*3850*/  FMNMX.FTZ R85, R15, R40, !PT ;  /* 0x000000280f557209 */ /* 0x000fe20007810000 */
[--C-:B------:R-:W-:Y:S01]  /*3860*/  FFMA.FTZ R89, R55, UR6, -R84.reuse ;  /* 0x0000000637597c23 */ /* 0x100fe20008010854 */
[----:B------:R-:W-:-:S01]  /*3870*/  FFMA.FTZ R90, R90, UR6, -R84 ;  /* 0x000000065a5a7c23 */ /* 0x000fc20008010854 */
[----:B------:R0:W-:Y:S01]  /*3880*/  MUFU.EX2 R35, R88 ;  /* 0x0000005800237308 */ /* 0x0001e20000000800 */
[----:B------:R-:W-:Y:S01]  /*3890*/  FMNMX.FTZ R40, R14, R85, !PT ;  /* 0x000000550e287209 */ /* 0x000fe20007810000 */
[--C-:B------:R-:W-:Y:S01]  /*38a0*/  FFMA.FTZ R92, R92, UR6, -R84.reuse ;  /* 0x000000065c5c7c23 */ /* 0x100fe20008010854 */
[----:B------:R-:W-:-:S01]  /*38b0*/  FFMA.FTZ R39, R91, UR6, -R84 ;  /* 0x000000065b277c23 */ /* 0x000fc20008010854 */
[----:B------:R-:W-:Y:S01]  /*38c0*/  FSEL R91, R98, -INF , P1 ;  /* 0xff800000625b7808 */ /* 0x000fe20000800000 */
[----:B------:R-:W-:-:S01]  /*38d0*/  FFMA.FTZ R25, R25, UR6, -R84 ;  /* 0x0000000619197c23 */ /* 0x000fc20008010854 */
[----:B------:R-:W-:Y:S01]  /*38e0*/  FMNMX.FTZ R85, R73, R40, !PT ;  /* 0x0000002849557209 */ /* 0x000fe20007810000 */
[----:B------:R-:W-:-:S01]  /*38f0*/  FFMA.FTZ R26, R26, UR6, -R84 ;  /* 0x000000061a1a7c23 */ /* 0x000fc20008010854 */
[----:B------:R-:W-:Y:S01]  /*3900*/  MUFU.EX2 R38, R90 ;  /* 0x0000005a00267308 */ /* 0x000fe20000000800 */
[----:B------:R-:W-:-:S01]  /*3910*/  FFMA.FTZ R28, R28, UR6, -R84 ;  /* 0x000000061c1c7c23 */ /* 0x000fc20008010854 */
[----:B------:R-:W-:Y:S01]  /*3920*/  FMNMX.FTZ R44, R72, R85, !PT ;  /* 0x00000055482c7209 */ /* 0x000fe20007810000 */
[----:B------:R-:W-:-:S01]  /*3930*/  FFMA.FTZ R85, R93, UR6, -R84 ;  /* 0x000000065d557c23 */ /* 0x000fc20008010854 */
[--C-:B------:R-:W-:Y:S01]  /*3940*/  FFMA.FTZ R29, R29, UR6, -R84.reuse ;  /* 0x000000061d1d7c23 */ /* 0x100fe20008010854 */
        /* <DEDUP_REMOVED lines=11> */
[----:B------:R1:W-:Y:S01]  /*3a00*/  MUFU.EX2 R44, R89 ;  /* 0x00000059002c7308 */ /* 0x0003e20000000800 */
[----:B------:R-:W-:-:S01]  /*3a10*/  FFMA.FTZ R49, R49, UR6, -R84 ;  /* 0x0000000631317c23 */ /* 0x000fc20008010854 */
[----:B0-----:R-:W-:Y:S01]  /*3a20*/  FMNMX.FTZ R88, R76, R55, !PT ;  /* 0x000000374c587209 */ /* 0x001fe20007810000 */
[----:B------:R-:W-:-:S01]  /*3a30*/  FFMA.FTZ R55, R80, UR6, -R84 ;  /* 0x0000000650377c23 */ /* 0x000fc20008010854 */
[--C-:B------:R-:W-:Y:S01]  /*3a40*/  FFMA.FTZ R42, R42, UR6, -R84.reuse ;  /* 0x000000062a2a7c23 */ /* 0x100fe20008010854 */
[----:B------:R-:W-:-:S01]  /*3a50*/  FFMA.FTZ R33, R33, UR6, -R84 ;  /* 0x0000000621217c23 */ /* 0x000fc20008010854 */
[----:B------:R-:W-:Y:S01]  /*3a60*/  FMNMX.FTZ R87, R79, R88, !PT ;  /* 0x000000584f577209 */ /* 0x000fe20007810000 */
[----:B------:R-:W-:-:S01]  /*3a70*/  FFMA.FTZ R36, R36, UR6, -R84 ;  /* 0x0000000624247c23 */ /* 0x000fc20008010854 */
[----:B------:R-:W-:Y:S01]  /*3a80*/  FSEL R88, R96, -INF , P3 ;  /* 0xff80000060587808 */ /* 0x000fe20001800000 */
[----:B------:R-:W-:Y:S01]  /*3a90*/  MUFU.EX2 R25, R25 ;  /* 0x0000001900197308 */ /* 0x000fe20000000800 */
[----:B------:R-:W-:Y:S01]  /*3aa0*/  FMNMX.FTZ R80, R78, R87, !PT ;  /* 0x000000574e507209 */ /* 0x000fe20007810000 */
[--C-:B------:R-:W-:Y:S01]  /*3ab0*/  FFMA.FTZ R66, R66, UR6, -R84.reuse ;  /* 0x0000000642427c23 */ /* 0x100fe20008010854 */
[----:B------:R-:W-:-:S01]  /*3ac0*/  FFMA.FTZ R68, R68, UR6, -R84 ;  /* 0x0000000644447c23 */ /* 0x000fc20008010854 */
[--C-:B------:R-:W-:Y:S01]  /*3ad0*/  FFMA.FTZ R70, R70, UR6, -R84.reuse ;  /* 0x0000000646467c23 */ /* 0x100fe20008010854 */
[----:B------:R-:W-:Y:S01]  /*3ae0*/  FMNMX.FTZ R87, R57, R80, !PT ;  /* 0x0000005039577209 */ /* 0x000fe20007810000 */
[----:B------:R-:W-:-:S02]  /*3af0*/  FFMA.FTZ R80, R64, UR6, -R84 ;  /* 0x0000000640507c23 */ /* 0x000fc40008010854 */
[----:B------:R-:W-:Y:S01]  /*3b00*/  MUFU.EX2 R26, R26 ;  /* 0x0000001a001a7308 */ /* 0x000fe20000000800 */
[----:B------:R-:W-:-:S04]  /*3b10*/  FMNMX.FTZ R87, R56, R87, !PT ;  /* 0x0000005738577209 */ /* 0x000fc80007810000 */
[----:B------:R-:W-:-:S03]  /*3b20*/  FMNMX.FTZ R64, R58, R87, !PT ;  /* 0x000000573a407209 */ /* 0x000fc60007810000 */
[----:B------:R0:W-:Y:S01]  /*3b30*/  MUFU.EX2 R87, R80 ;  /* 0x0000005000577308 */ /* 0x0001e20000000800 */
[----:B-1----:R-:W-:-:S04]  /*3b40*/  FMNMX.FTZ R89, R59, R64, !PT ;  /* 0x000000403b597209 */ /* 0x002fc80007810000 */
[----:B------:R-:W-:-:S03]  /*3b50*/  FMNMX.FTZ R64, R60, R89, !PT ;  /* 0x000000593c407209 */ /* 0x000fc60007810000 */
[----:B------:R-:W-:Y:S01]  /*3b60*/  MUFU.EX2 R28, R28 ;  /* 0x0000001c001c7308 */ /* 0x000fe20000000800 */
[----:B------:R-:W-:Y:S02]  /*3b70*/  FMNMX.FTZ R89, R61, R64, !PT ;  /* 0x000000403d597209 */ /* 0x000fe40007810000 */
[----:B0-----:R-:W-:Y:S02]  /*3b80*/  FSEL R80, R86, -INF , P6 ;  /* 0xff80000056507808 */ /* 0x001fe40003000000 */
[----:B------:R-:W-:Y:S02]  /*3b90*/  FMNMX.FTZ R89, R6, R89, !PT ;  /* 0x0000005906597209 */ /* 0x000fe40007810000 */
[----:B------:R-:W-:Y:S01]  /*3ba0*/  FSEL R86, R94, -INF , P5 ;  /* 0xff8000005e567808 */ /* 0x000fe20002800000 */
[----:B------:R-:W0:Y:S01]  /*3bb0*/  MUFU.EX2 R29, R29 ;  /* 0x0000001d001d7308 */ /* 0x000e220000000800 */
[----:B------:R-:W-:-:S04]  /*3bc0*/  FMNMX.FTZ R64, R62, R89, !PT ;  /* 0x000000593e407209 */ /* 0x000fc80007810000 */
[----:B------:R-:W-:-:S03]  /*3bd0*/  FMNMX.FTZ R89, R7, R64, !PT ;  /* 0x0000004007597209 */ /* 0x000fc60007810000 */
[----:B------:R-:W-:Y:S01]  /*3be0*/  MUFU.EX2 R30, R30 ;  /* 0x0000001e001e7308 */ /* 0x000fe20000000800 */
[----:B------:R-:W-:-:S04]  /*3bf0*/  FMNMX.FTZ R64, R10, R89, !PT ;  /* 0x000000590a407209 */ /* 0x000fc80007810000 */
[----:B------:R-:W-:-:S03]  /*3c00*/  FMNMX.FTZ R89, R11, R64, !PT ;  /* 0x000000400b597209 */ /* 0x000fc60007810000 */
[----:B------:R-:W-:Y:S01]  /*3c10*/  MUFU.EX2 R31, R31 ;  /* 0x0000001f001f7308 */ /* 0x000fe20000000800 */
[----:B------:R-:W-:Y:S02]  /*3c20*/  FMNMX.FTZ R64, R20, R89, !PT ;  /* 0x0000005914407209 */ /* 0x000fe40007810000 */
[----:B0-----:R-:W-:Y:S02]  /*3c30*/  F2FP.SATFINITE.E4M3.F32.PACK_AB_MERGE_C R200, R29, R28, RZ ;  /* 0x0000001c1dc8723e */ /* 0x001fe400048070ff */
[----:B------:R-:W-:Y:S02]  /*3c40*/  FMNMX.FTZ R89, R21, R64, !PT ;  /* 0x0000004015597209 */ /* 0x000fe40007810000 */
[----:B------:R-:W-:Y:S01]  /*3c50*/  F2FP.SATFINITE.E4M3.F32.PACK_AB_MERGE_C R200, R26, R25, R200 ;  /* 0x000000191ac8723e */ /* 0x000fe200048070c8 */
[----:B------:R-:W0:Y:S01]  /*3c60*/  MUFU.EX2 R34, R34 ;  /* 0x0000002200227308 */ /* 0x000e220000000800 */
[----:B------:R-:W-:-:S04]  /*3c70*/  FMNMX.FTZ R64, R24, R89, !PT ;  /* 0x0000005918407209 */ /* 0x000fc80007810000 */
[----:B------:R-:W-:-:S03]  /*3c80*/  FMNMX.FTZ R89, R27, R64, !PT ;  /* 0x000000401b597209 */ /* 0x000fc60007810000 */
[----:B------:R-:W-:Y:S01]  /*3c90*/  MUFU.EX2 R39, R39 ;  /* 0x0000002700277308 */ /* 0x000fe20000000800 */
[----:B------:R-:W-:-:S04]  /*3ca0*/  FMNMX.FTZ R64, R32, R89, !PT ;  /* 0x0000005920407209 */ /* 0x000fc80007810000 */
[----:B------:R-:W-:Y:S01]  /*3cb0*/  FMNMX.FTZ R89, R37, R64, !PT ;  /* 0x0000004025597209 */ /* 0x000fe20007810000 */
[----:B------:R-:W-:-:S01]  /*3cc0*/  FFMA.FTZ R64, R45, UR6, -R84 ;  /* 0x000000062d407c23 */ /* 0x000fc20008010854 */
[----:B------:R-:W-:Y:S01]  /*3cd0*/  FSEL R45, R95, -INF , P4 ;  /* 0xff8000005f2d7808 */ /* 0x000fe20002000000 */
[----:B------:R-:W1:Y:S01]  /*3ce0*/  MUFU.EX2 R85, R85 ;  /* 0x0000005500557308 */ /* 0x000e620000000800 */
[----:B------:R-:W-:Y:S02]  /*3cf0*/  FMNMX.FTZ R89, R46, R89, !PT ;  /* 0x000000592e597209 */ /* 0x000fe40007810000 */
[----:B0-----:R-:W-:Y:S02]  /*3d00*/  F2FP.SATFINITE.E4M3.F32.PACK_AB_MERGE_C R202, R35, R34, RZ ;  /* 0x0000002223ca723e */ /* 0x001fe400048070ff */
[----:B------:R-:W-:Y:S02]  /*3d10*/  FMNMX.FTZ R89, R80, R89, !PT ;  /* 0x0000005950597209 */ /* 0x000fe40007810000 */
[----:B------:R-:W-:Y:S01]  /*3d20*/  F2FP.SATFINITE.E4M3.F32.PACK_AB_MERGE_C R202, R31, R30, R202 ;  /* 0x0000001e1fca723e */ /* 0x000fe200048070ca */
[----:B------:R-:W-:Y:S01]  /*3d30*/  MUFU.EX2 R55, R55 ;  /* 0x0000003700377308 */ /* 0x000fe20000000800 */
[----:B------:R-:W-:-:S04]  /*3d40*/  FMNMX.FTZ R90, R86, R89, !PT ;  /* 0x00000059565a7209 */ /* 0x000fc80007810000 */
[----:B------:R-:W-:Y:S02]  /*3d50*/  FMNMX.FTZ R89, R45, R90, !PT ;  /* 0x0000005a2d597209 */ /* 0x000fe40007810000 */
[----:B------:R-:W-:Y:S01]  /*3d60*/  FSEL R90, R97, -INF , P2 ;  /* 0xff800000615a7808 */ /* 0x000fe20001000000 */
[----:B------:R-:W0:Y:S01]  /*3d70*/  MUFU.EX2 R50, R50 ;  /* 0x0000003200327308 */ /* 0x000e220000000800 */
[----:B------:R-:W-:Y:S01]  /*3d80*/  FMNMX.FTZ R89, R88, R89, !PT ;  /* 0x0000005958597209 */ /* 0x000fe20007810000 */
[----:B------:R-:W-:Y:S01]  /*3d90*/  IMAD.MOV.U32 R97, RZ, RZ, R119 ;  /* 0x000000ffff617224 */ /* 0x000fe200078e0077 */
[----:B-1----:R-:W-:Y:S02]  /*3da0*/  F2FP.SATFINITE.E4M3.F32.PACK_AB_MERGE_C R204, R85, R40, RZ ;  /* 0x0000002855cc723e */ /* 0x002fe400048070ff */
[----:B------:R-:W-:Y:S01]  /*3db0*/  FMNMX.FTZ R92, R90, R89, !PT ;  /* 0x000000595a5c7209 */ /* 0x000fe20007810000 */
[----:B------:R-:W-:-:S01]  /*3dc0*/  FFMA.FTZ R89, R41, UR6, -R84 ;  /* 0x0000000629597c23 */ /* 0x000fc20008010854 */
[--C-:B------:R-:W-:Y:S01]  /*3dd0*/  FFMA.FTZ R41, R43, UR6, -R84.reuse ;  /* 0x000000062b297c23 */ /* 0x100fe20008010854 */
[----:B------:R-:W-:-:S01]  /*3de0*/  FFMA.FTZ R43, R65, UR6, -R84 ;  /* 0x00000006412b7c23 */ /* 0x000fc20008010854 */
[----:B------:R-:W-:Y:S01]  /*3df0*/  FMNMX.FTZ R93, R91, R92, !PT ;  /* 0x0000005c5b5d7209 */ /* 0x000fe20007810000 */
[----:B------:R-:W-:-:S01]  /*3e00*/  FFMA.FTZ R92, R47, UR6, -R84 ;  /* 0x000000062f5c7c23 */ /* 0x000fc20008010854 */
[--C-:B------:R-:W-:Y:S01]  /*3e10*/  FFMA.FTZ R47, R67, UR6, -R84.reuse ;  /* 0x00000006432f7c23 */ /* 0x100fe20008010854 */
[----:B------:R-:W-:-:S01]  /*3e20*/  FFMA.FTZ R67, R71, UR6, -R84 ;  /* 0x0000000647437c23 */ /* 0x000fc20008010854 */
[----:B------:R-:W-:Y:S01]  /*3e30*/  IMAD.U32 R71, RZ, RZ, UR6 ;  /* 0x00000006ff477e24 */ /* 0x000fe2000f8e00ff */
[----:B------:R-:W1:Y:S01]  /*3e40*/  SHFL.BFLY PT, R94, R93, 0x2, 0x1f ;  /* 0x0c401f005d5e7f89 */ /* 0x000e6200000e0000 */
[----:B------:R-:W-:-:S01]  /*3e50*/  FFMA.FTZ R65, R69, UR6, -R84 ;  /* 0x0000000645417c23 */ /* 0x000fc20008010854 */
[--C-:B------:R-:W-:Y:S01]  /*3e60*/  FFMA.FTZ R69, R82, UR6, -R84.reuse ;  /* 0x0000000652457c23 */ /* 0x100fe20008010854 */
[----:B------:R-:W-:-:S01]  /*3e70*/  FFMA.FTZ R82, R83, UR6, -R84 ;  /* 0x0000000653527c23 */ /* 0x000fc20008010854 */
[----:B------:R-:W-:Y:S01]  /*3e80*/  MUFU.EX2 R54, R54 ;  /* 0x0000003600367308 */ /* 0x000fe20000000800 */
[----:B0-----:R-:W-:-:S02]  /*3e90*/  F2FP.SATFINITE.E4M3.F32.PACK_AB_MERGE_C R206, R87, R50, RZ ;  /* 0x0000003257ce723e */ /* 0x001fc400048070ff */
[----:B------:R-:W-:Y:S02]  /*3ea0*/  F2FP.SATFINITE.E4M3.F32.PACK_AB_MERGE_C R204, R39, R38, R204 ;  /* 0x0000002627cc723e */ /* 0x000fe400048070cc */
[----:B------:R-:W-:-:S03]  /*3eb0*/  F2FP.SATFINITE.E4M3.F32.PACK_AB_MERGE_C R206, R55, R44, R206 ;  /* 0x0000002c37ce723e */ /* 0x000fc600048070ce */
[----:B------:R-:W-:Y:S08]  /*3ec0*/  MUFU.EX2 R53, R53 ;  /* 0x0000003500357308 */ /* 0x000ff00000000800 */
[----:B------:R-:W-:Y:S01]  /*3ed0*/  MUFU.EX2 R48, R48 ;  /* 0x0000003000307308 */ /* 0x000fe20000000800 */
[----:B-1----:R-:W-:-:S07]  /*3ee0*/  FMNMX.FTZ R94, R93, R94, !PT ;  /* 0x0000005e5d5e7209 */ /* 0x002fce0007810000 */
[----:B------:R-:W0:Y:S01]  /*3ef0*/  MUFU.EX2 R63, R63 ;  /* 0x0000003f003f7308 */ /* 0x000e220000000800 */
[----:B------:R-:W1:Y:S07]  /*3f00*/  SHFL.BFLY PT, R93, R94, 0x1, 0x1f ;  /* 0x0c201f005e5d7f89 */ /* 0x000e6e00000e0000 */
[----:B------:R-:W-:Y:S08]  /*3f10*/  MUFU.EX2 R52, R52 ;  /* 0x0000003400347308 */ /* 0x000ff00000000800 */
[----:B------:R-:W-:Y:S01]  /*3f20*/  MUFU.EX2 R51, R51 ;  /* 0x0000003300337308 */ /* 0x000fe20000000800 */
[----:B0-----:R-:W-:-:S04]  /*3f30*/  F2FP.SATFINITE.E4M3.F32.PACK_AB_MERGE_C R208, R63, R48, RZ ;  /* 0x000000303fd0723e */ /* 0x001fc800048070ff */
[----:B------:R-:W-:-:S03]  /*3f40*/  F2FP.SATFINITE.E4M3.F32.PACK_AB_MERGE_C R208, R53, R54, R208 ;  /* 0x0000003635d0723e */ /* 0x000fc600048070d0 */
[----:B------:R-:W-:Y:S01]  /*3f50*/  MUFU.EX2 R49, R49 ;  /* 0x0000003100317308 */ /* 0x000fe20000000800 */
[----:B-1----:R-:W-:Y:S01]  /*3f60*/  FMNMX.FTZ R122, R94, R93, !PT ;  /* 0x0000005d5e7a7209 */ /* 0x002fe20007810000 */
[----:B------:R-:W-:-:S03]  /*3f70*/  FFMA.FTZ R94, R81, UR6, -R84 ;  /* 0x00000006515e7c23 */ /* 0x000fc60008010854 */
[C---:B------:R-:W-:Y:S01]  /*3f80*/  FSETP.NEU.FTZ.AND P1, PT, R122.reuse, -INF , PT ;  /* 0xff8000007a00780b */ /* 0x040fe20003f3d000 */
[----:B------:R-:W-:-:S02]  /*3f90*/  FFMA.FTZ R71, R122, R71, -8 ;  /* 0xc10000007a477423 */ /* 0x000fc40000010047 */
[----:B------:R-:W-:Y:S03]  /*3fa0*/  MUFU.EX2 R64, R64 ;  /* 0x0000004000407308 */ /* 0x000fe60000000800 */
[----:B------:R-:W-:Y:S02]  /*3fb0*/  FSEL R71, R71, RZ, P1 ;  /* 0x000000ff47477208 */ /* 0x000fe40000800000 */
[----:B------:R-:W-:-:S03]  /*3fc0*/  PLOP3.LUT P1, PT, PT, PT, UP0, 0x80, 0x0 ;  /* 0x000000000000781c */ /* 0x000fc60003f2f008 */
[--C-:B------:R-:W-:Y:S01]  /*3fd0*/  FFMA.FTZ R5, R5, UR6, -R71.reuse ;  /* 0x0000000605057c23 */ /* 0x100fe20008010847 */
[----:B------:R-:W-:-:S01]  /*3fe0*/  FFMA.FTZ R4, R4, UR6, -R71 ;  /* 0x0000000604047c23 */ /* 0x000fc20008010847 */
[--C-:B------:R-:W-:Y:S01]  /*3ff0*/  FFMA.FTZ R81, R8, UR6, -R71.reuse ;  /* 0x0000000608517c23 */ /* 0x100fe20008010847 */
[----:B------:R-:W-:-:S01]  /*4000*/  FFMA.FTZ R83, R9, UR6, -R71 ;  /* 0x0000000609537c23 */ /* 0x000fc20008010847 */
[--C-:B------:R-:W-:Y:S01]  /*4010*/  FFMA.FTZ R8, R13, UR6, -R71.reuse ;  /* 0x000000060d087c23 */ /* 0x100fe20008010847 */
[----:B------:R-:W-:-:S01]  /*4020*/  FFMA.FTZ R9, R12, UR6, -R71 ;  /* 0x000000060c097c23 */ /* 0x000fc20008010847 */
[----:B------:R-:W-:Y:S01]  /*4030*/  MUFU.EX2 R5, R5 ;  /* 0x0000000500057308 */ /* 0x000fe20000000800 */
[----:B------:R-:W-:-:S01]  /*4040*/  FFMA.FTZ R15, R15, UR6, -R71 ;  /* 0x000000060f0f7c23 */ /* 0x000fc20008010847 */
[--C-:B------:R-:W-:Y:S01]  /*4050*/  FFMA.FTZ R95, R14, UR6, -R71.reuse ;  /* 0x000000060e5f7c23 */ /* 0x100fe20008010847 */
[----:B------:R-:W-:-:S01]  /*4060*/  FFMA.FTZ R13, R72, UR6, -R71 ;  /* 0x00000006480d7c23 */ /* 0x000fc20008010847 */
[--C-:B------:R-:W-:Y:S01]  /*4070*/  FFMA.FTZ R14, R77, UR6, -R71.reuse ;  /* 0x000000064d0e7c23 */ /* 0x100fe20008010847 */
[----:B------:R-:W-:-:S01]  /*4080*/  FFMA.FTZ R72, R58, UR6, -R71 ;  /* 0x000000063a487c23 */ /* 0x000fc20008010847 */
[----:B------:R-:W-:Y:S01]  /*4090*/  FFMA.FTZ R58, R60, UR6, -R71 ;  /* 0x000000063c3a7c23 */ /* 0x000fe20008010847 */
[----:B------:R-:W-:-:S01]  /*40a0*/  FADD.FTZ R77, R25, R26 ;  /* 0x0000001a194d7221 */ /* 0x000fc20000010000 */
[----:B------:R-:W0:Y:S01]  /*40b0*/  MUFU.EX2 R4, R4 ;  /* 0x0000000400047308 */ /* 0x000e220000000800 */
[----:B------:R-:W-:-:S01]  /*40c0*/  FFMA.FTZ R60, R6, UR6, -R71 ;  /* 0x00000006063c7c23 */ /* 0x000fc20008010847 */
[--C-:B------:R-:W-:Y:S01]  /*40d0*/  FFMA.FTZ R12, R73, UR6, -R71.reuse ;  /* 0x00000006490c7c23 */ /* 0x100fe20008010847 */
[----:B------:R-:W-:-:S01]  /*40e0*/  FFMA.FTZ R75, R75, UR6, -R71 ;  /* 0x000000064b4b7c23 */ /* 0x000fc20008010847 */
[--C-:B------:R-:W-:Y:S01]  /*40f0*/  FFMA.FTZ R62, R62, UR6, -R71.reuse ;  /* 0x000000063e3e7c23 */ /* 0x100fe20008010847 */
[----:B------:R-:W-:-:S01]  /*4100*/  FFMA.FTZ R73, R59, UR6, -R71 ;  /* 0x000000063b497c23 */ /* 0x000fc20008010847 */
[--C-:B------:R-:W-:Y:S01]  /*4110*/  FFMA.FTZ R59, R61, UR6, -R71.reuse ;  /* 0x000000063d3b7c23 */ /* 0x100fe20008010847 */
[----:B------:R-:W-:-:S01]  /*4120*/  FFMA.FTZ R74, R74, UR6, -R71 ;  /* 0x000000064a4a7c23 */ /* 0x000fc20008010847 */
[----:B------:R-:W1:Y:S01]  /*4130*/  MUFU.EX2 R81, R81 ;  /* 0x0000005100517308 */ /* 0x000e620000000800 */
[----:B------:R-:W-:-:S01]  /*4140*/  FFMA.FTZ R10, R10, UR6, -R71 ;  /* 0x000000060a0a7c23 */ /* 0x000fc20008010847 */
[--C-:B------:R-:W-:Y:S01]  /*4150*/  FFMA.FTZ R79, R79, UR6, -R71.reuse ;  /* 0x000000064f4f7c23 */ /* 0x100fe20008010847 */
[----:B------:R-:W-:-:S01]  /*4160*/  FFMA.FTZ R78, R78, UR6, -R71 ;  /* 0x000000064e4e7c23 */ /* 0x000fc20008010847 */
[--C-:B------:R-:W-:Y:S01]  /*4170*/  FFMA.FTZ R57, R57, UR6, -R71.reuse ;  /* 0x0000000639397c23 */ /* 0x100fe20008010847 */
[----:B------:R-:W-:-:S01]  /*4180*/  FFMA.FTZ R56, R56, UR6, -R71 ;  /* 0x0000000638387c23 */ /* 0x000fc20008010847 */
[--C-:B------:R-:W-:Y:S01]  /*4190*/  FFMA.FTZ R11, R11, UR6, -R71.reuse ;  /* 0x000000060b0b7c23 */ /* 0x100fe20008010847 */
[----:B------:R-:W-:-:S01]  /*41a0*/  FFMA.FTZ R20, R20, UR6, -R71 ;  /* 0x0000000614147c23 */ /* 0x000fc20008010847 */
[----:B------:R2:W3:Y:S01]  /*41b0*/  MUFU.EX2 R84, R83 ;  /* 0x0000005300547308 */ /* 0x0004e20000000800 */
[----:B0-----:R-:W-:-:S01]  /*41c0*/  FADD.FTZ R6, R5, R4 ;  /* 0x0000000405067221 */ /* 0x001fc20000010000 */
[--C-:B------:R-:W-:Y:S01]  /*41d0*/  FFMA.FTZ R21, R21, UR6, -R71.reuse ;  /* 0x0000000615157c23 */ /* 0x100fe20008010847 */
[----:B------:R-:W-:-:S01]  /*41e0*/  FFMA.FTZ R24, R24, UR6, -R71 ;  /* 0x0000000618187c23 */ /* 0x000fc20008010847 */
[--C-:B------:R-:W-:Y:S01]  /*41f0*/  FFMA.FTZ R27, R27, UR6, -R71.reuse ;  /* 0x000000061b1b7c23 */ /* 0x100fe20008010847 */
[----:B------:R-:W-:-:S01]  /*4200*/  FFMA.FTZ R32, R32, UR6, -R71 ;  /* 0x0000000620207c23 */ /* 0x000fc20008010847 */
[--C-:B------:R-:W-:Y:S01]  /*4210*/  FFMA.FTZ R37, R37, UR6, -R71.reuse ;  /* 0x0000000625257c23 */ /* 0x100fe20008010847 */
[----:B------:R-:W-:-:S01]  /*4220*/  FFMA.FTZ R46, R46, UR6, -R71 ;  /* 0x000000062e2e7c23 */ /* 0x000fc20008010847 */
[----:B------:R-:W0:Y:S01]  /*4230*/  MUFU.EX2 R8, R8 ;  /* 0x0000000800087308 */ /* 0x000e220000000800 */
[----:B------:R-:W-:-:S01]  /*4240*/  FFMA.FTZ R80, R80, UR6, -R71 ;  /* 0x0000000650507c23 */ /* 0x000fc20008010847 */
[--C-:B------:R-:W-:Y:S01]  /*4250*/  FFMA.FTZ R86, R86, UR6, -R71.reuse ;  /* 0x0000000656567c23 */ /* 0x100fe20008010847 */
[----:B------:R-:W-:-:S01]  /*4260*/  FFMA.FTZ R45, R45, UR6, -R71 ;  /* 0x000000062d2d7c23 */ /* 0x000fc20008010847 */
[--C-:B------:R-:W-:Y:S01]  /*4270*/  FFMA.FTZ R88, R88, UR6, -R71.reuse ;  /* 0x0000000658587c23 */ /* 0x100fe20008010847 */
[----:B------:R-:W-:-:S01]  /*4280*/  FFMA.FTZ R90, R90, UR6, -R71 ;  /* 0x000000065a5a7c23 */ /* 0x000fc20008010847 */
[----:B--2---:R-:W-:-:S02]  /*4290*/  IMAD.MOV.U32 R83, RZ, RZ, R119 ;  /* 0x000000ffff537224 */ /* 0x004fc400078e0077 */
[----:B------:R-:W2:Y:S08]  /*42a0*/  MUFU.EX2 R9, R9 ;  /* 0x0000000900097308 */ /* 0x000eb00000000800 */
[----:B------:R4:W5:Y:S08]  /*42b0*/  MUFU.EX2 R93, R15 ;  /* 0x0000000f005d7308 */ /* 0x0009700000000800 */
[----:B------:R2:W5:Y:S01]  /*42c0*/  MUFU.EX2 R96, R95 ;  /* 0x0000005f00607308 */ /* 0x0005620000000800 */
[----:B----4-:R-:W-:-:S01]  /*42d0*/  FFMA.FTZ R15, R76, UR6, -R71 ;  /* 0x000000064c0f7c23 */ /* 0x010fc20008010847 */
[----:B------:R-:W-:Y:S01]  /*42e0*/  FADD.FTZ R76, R28, R77 ;  /* 0x0000004d1c4c7221 */ /* 0x000fe20000010000 */
[----:B-1----:R-:W-:-:S01]  /*42f0*/  FADD.FTZ R77, R81, R6 ;  /* 0x00000006514d7221 */ /* 0x002fc20000010000 */
[----:B------:R-:W-:Y:S01]  /*4300*/  FFMA.FTZ R6, R7, UR6, -R71 ;  /* 0x0000000607067c23 */ /* 0x000fe20008010847 */
[C---:B---3--:R-:W-:Y:S01]  /*4310*/  F2FP.SATFINITE.E4M3.F32.PACK_AB_MERGE_C R81, R84.reuse, R81, RZ ;  /* 0x000000515451723e */ /* 0x048fe200048070ff */
[----:B------:R-:W-:Y:S01]  /*4320*/  FADD.FTZ R7, R29, R76 ;  /* 0x0000004c1d077221 */ /* 0x000fe20000010000 */
[----:B------:R-:W-:-:S01]  /*4330*/  FADD.FTZ R77, R84, R77 ;  /* 0x0000004d544d7221 */ /* 0x000fc20000010000 */
[----:B------:R-:W1:Y:S01]  /*4340*/  MUFU.EX2 R12, R12 ;  /* 0x0000000c000c7308 */ /* 0x000e620000000800 */
[----:B------:R-:W-:Y:S01]  /*4350*/  F2FP.SATFINITE.E4M3.F32.PACK_AB_MERGE_C R201, R4, R5, R81 ;  /* 0x0000000504c9723e */ /* 0x000fe20004807051 */
[----:B------:R-:W-:Y:S01]  /*4360*/  FADD.FTZ R76, R30, R7 ;  /* 0x000000071e4c7221 */ /* 0x000fe20000010000 */
[----:B0-----:R-:W-:-:S01]  /*4370*/  FADD.FTZ R98, R8, R77 ;  /* 0x0000004d08627221 */ /* 0x001fc20000010000 */
[----:B------:R-:W-:Y:S01]  /*4380*/  FFMA.FTZ R71, R91, UR6, -R71 ;  /* 0x000000065b477c23 */ /* 0x000fe20008010847 */
[----:B--2---:R-:W-:-:S02]  /*4390*/  IMAD.MOV.U32 R95, RZ, RZ, R119 ;  /* 0x000000ffff5f7224 */ /* 0x004fc400078e0077 */
[----:B------:R-:W-:Y:S01]  /*43a0*/  FADD.FTZ R7, R31, R76 ;  /* 0x0000004c1f077221 */ /* 0x000fe20000010000 */
[----:B------:R-:W-:-:S01]  /*43b0*/  FADD.FTZ R98, R9, R98 ;  /* 0x0000006209627221 */ /* 0x000fc20000010000 */
[----:B------:R-:W0:Y:S01]  /*43c0*/  MUFU.EX2 R13, R13 ;  /* 0x0000000d000d7308 */ /* 0x000e220000000800 */
[--C-:B------:R-:W-:Y:S02]  /*43d0*/  IMAD.MOV.U32 R91, RZ, RZ, R119.reuse ;  /* 0x000000ffff5b7224 */ /* 0x100fe400078e0077 */
[--C-:B------:R-:W-:Y:S02]  /*43e0*/  IMAD.MOV.U32 R84, RZ, RZ, R119.reuse ;  /* 0x000000ffff547224 */ /* 0x100fe400078e0077 */
[--C-:B------:R-:W-:Y:S02]  /*43f0*/  IMAD.MOV.U32 R81, RZ, RZ, R119.reuse ;  /* 0x000000ffff517224 */ /* 0x100fe400078e0077 */
[--C-:B------:R-:W-:Y:S01]  /*4400*/  IMAD.MOV.U32 R76, RZ, RZ, R119.reuse ;  /* 0x000000ffff4c7224 */ /* 0x100fe200078e0077 */
[----:B------:R2:W-:Y:S01]  /*4410*/  MUFU.EX2 R61, R62 ;  /* 0x0000003e003d7308 */ /* 0x0005e20000000800 */
[----:B------:R-:W-:-:S02]  /*4420*/  IMAD.MOV.U32 R31, RZ, RZ, R119 ;  /* 0x000000ffff1f7224 */ /* 0x000fc400078e0077 */
[----:B------:R-:W-:-:S05]  /*4430*/  IMAD.MOV.U32 R30, RZ, RZ, R119 ;  /* 0x000000ffff1e7224 */ /* 0x000fca00078e0077 */
[----:B------:R-:W3:Y:S01]  /*4440*/  MUFU.EX2 R75, R75 ;  /* 0x0000004b004b7308 */ /* 0x000ee20000000800 */
[----:B--2---:R-:W-:-:S01]  /*4450*/  FADD.FTZ R62, R34, R7 ;  /* 0x00000007223e7221 */ /* 0x004fc20000010000 */
[----:B-----5:R-:W-:Y:S01]  /*4460*/  FADD.FTZ R7, R93, R98 ;  /* 0x000000625d077221 */ /* 0x020fe20000010000 */
[----:B------:R-:W-:Y:S01]  /*4470*/  F2FP.SATFINITE.E4M3.F32.PACK_AB_MERGE_C R93, R96, R93, RZ ;  /* 0x0000005d605d723e */ /* 0x000fe200048070ff */
[----:B------:R-:W-:Y:S02]  /*4480*/  IMAD.MOV.U32 R98, RZ, RZ, R119 ;  /* 0x000000ffff627224 */ /* 0x000fe400078e0077 */
[----:B------:R-:W-:-:S01]  /*4490*/  FADD.FTZ R77, R35, R62 ;  /* 0x0000003e234d7221 */ /* 0x000fc20000010000 */
[----:B------:R-:W-:Y:S01]  /*44a0*/  FADD.FTZ R7, R96, R7 ;  /* 0x0000000760077221 */ /* 0x000fe20000010000 */
[----:B------:R-:W-:Y:S01]  /*44b0*/  F2FP.SATFINITE.E4M3.F32.PACK_AB_MERGE_C R203, R9, R8, R93 ;  /* 0x0000000809cb723e */ /* 0x000fe2000480705d */
[----:B------:R-:W2:Y:S01]  /*44c0*/  MUFU.EX2 R74, R74 ;  /* 0x0000004a004a7308 */ /* 0x000ea20000000800 */
[----:B------:R-:W-:-:S01]  /*44d0*/  FADD.FTZ R62, R38, R77 ;  /* 0x0000004d263e7221 */ /* 0x000fc20000010000 */
[--C-:B------:R-:W-:Y:S01]  /*44e0*/  IMAD.MOV.U32 R96, RZ, RZ, R119.reuse ;  /* 0x000000ffff607224 */ /* 0x100fe200078e0077 */
[----:B------:R-:W-:Y:S01]  /*44f0*/  MOV R38, R119 ;  /* 0x0000007700267202 */ /* 0x000fe20000000f00 */
[----:B------:R-:W-:-:S02]  /*4500*/  IMAD.MOV.U32 R93, RZ, RZ, R119 ;  /* 0x000000ffff5d7224 */ /* 0x000fc400078e0077 */
[--C-:B------:R-:W-:Y:S02]  /*4510*/  IMAD.MOV.U32 R35, RZ, RZ, R119.reuse ;  /* 0x000000ffff237224 */ /* 0x100fe400078e0077 */
[----:B------:R-:W4:Y:S01]  /*4520*/  MUFU.EX2 R14, R14 ;  /* 0x0000000e000e7308 */ /* 0x000f220000000800 */
[----:B------:R-:W-:-:S07]  /*4530*/  IMAD.MOV.U32 R34, RZ, RZ, R119 ;  /* 0x000000ffff227224 */ /* 0x000fce00078e0077 */
[----:B------:R1:W-:Y:S08]  /*4540*/  MUFU.EX2 R3, R10 ;  /* 0x0000000a00037308 */ /* 0x0003f00000000800 */
[----:B------:R-:W5:Y:S01]  /*4550*/  MUFU.EX2 R15, R15 ;  /* 0x0000000f000f7308 */ /* 0x000f620000000800 */
[----:B-1----:R-:W-:-:S01]  /*4560*/  FADD.FTZ R10, R12, R7 ;  /* 0x000000070c0a7221 */ /* 0x002fc20000010000 */
[----:B------:R-:W-:Y:S01]  /*4570*/  FADD.FTZ R7, R39, R62 ;  /* 0x0000003e27077221 */ /* 0x000fe20000010000 */
[----:B------:R-:W-:-:S02]  /*4580*/  IMAD.MOV.U32 R39, RZ, RZ, R119 ;  /* 0x000000ffff277224 */ /* 0x000fc400078e0077 */
[----:B0-----:R-:W-:Y:S01]  /*4590*/  FADD.FTZ R10, R13, R10 ;  /* 0x0000000a0d0a7221 */ /* 0x001fe20000010000 */
[----:B------:R-:W-:-:S01]  /*45a0*/  FADD.FTZ R62, R40, R7 ;  /* 0x00000007283e7221 */ /* 0x000fc20000010000 */
[----:B------:R-:W-:Y:S01]  /*45b0*/  IMAD.MOV.U32 R40, RZ, RZ, R119 ;  /* 0x000000ffff287224 */ /* 0x000fe200078e0077 */
[----:B------:R-:W0:Y:S01]  /*45c0*/  MUFU.EX2 R79, R79 ;  /* 0x0000004f004f7308 */ /* 0x000e220000000800 */
[----:B---3--:R-:W-:-:S01]  /*45d0*/  FADD.FTZ R7, R75, R10 ;  /* 0x0000000a4b077221 */ /* 0x008fc20000010000 */
[----:B------:R-:W-:Y:S01]  /*45e0*/  FADD.FTZ R77, R85, R62 ;  /* 0x0000003e554d7221 */ /* 0x000fe20000010000 */
[----:B------:R-:W-:Y:S02]  /*45f0*/  IMAD.MOV.U32 R85, RZ, RZ, R119 ;  /* 0x000000ffff557224 */ /* 0x000fe400078e0077 */
[----:B--2---:R-:W-:Y:S01]  /*4600*/  FADD.FTZ R7, R74, R7 ;  /* 0x000000074a077221 */ /* 0x004fe20000010000 */
[----:B------:R-:W-:-:S01]  /*4610*/  FADD.FTZ R10, R44, R77 ;  /* 0x0000004d2c0a7221 */ /* 0x000fc20000010000 */
[----:B------:R-:W-:Y:S01]  /*4620*/  F2FP.SATFINITE.E4M3.F32.PACK_AB_MERGE_C R74, R74, R75, RZ ;  /* 0x0000004b4a4a723e */ /* 0x000fe200048070ff */
[----:B------:R-:W1:Y:S01]  /*4630*/  MUFU.EX2 R78, R78 ;  /* 0x0000004e004e7308 */ /* 0x000e620000000800 */
[----:B----4-:R-:W-:-:S01]  /*4640*/  FADD.FTZ R62, R14, R7 ;  /* 0x000000070e3e7221 */ /* 0x010fc20000010000 */
[----:B------:R-:W-:Y:S01]  /*4650*/  FADD.FTZ R7, R55, R10 ;  /* 0x0000000a37077221 */ /* 0x000fe20000010000 */
[----:B------:R-:W-:Y:S01]  /*4660*/  F2FP.SATFINITE.E4M3.F32.PACK_AB_MERGE_C R205, R13, R12, R74 ;  /* 0x0000000c0dcd723e */ /* 0x000fe2000480704a */
[----:B------:R-:W-:-:S02]  /*4670*/  IMAD.MOV.U32 R75, RZ, RZ, R119 ;  /* 0x000000ffff4b7224 */ /* 0x000fc400078e0077 */
[----:B-----5:R-:W-:-:S01]  /*4680*/  FADD.FTZ R62, R15, R62 ;  /* 0x0000003e0f3e7221 */ /* 0x020fc20000010000 */
[----:B------:R-:W-:Y:S01]  /*4690*/  FADD.FTZ R10, R50, R7 ;  /* 0x00000007320a7221 */ /* 0x000fe20000010000 */
[----:B------:R-:W-:Y:S01]  /*46a0*/  IMAD.MOV.U32 R74, RZ, RZ, R119 ;  /* 0x000000ffff4a7224 */ /* 0x000fe200078e0077 */
[----:B------:R-:W2:Y:S01]  /*46b0*/  MUFU.EX2 R57, R57 ;  /* 0x0000003900397308 */ /* 0x000ea20000000800 */
[----:B0-----:R-:W-:-:S01]  /*46c0*/  FADD.FTZ R7, R79, R62 ;  /* 0x0000003e4f077221 */ /* 0x001fc20000010000 */
[----:B------:R-:W-:Y:S01]  /*46d0*/  FADD.FTZ R77, R87, R10 ;  /* 0x0000000a574d7221 */ /* 0x000fe20000010000 */
[--C-:B------:R-:W-:Y:S02]  /*46e0*/  IMAD.MOV.U32 R87, RZ, RZ, R119.reuse ;  /* 0x000000ffff577224 */ /* 0x100fe400078e0077 */
[----:B------:R-:W-:Y:S02]  /*46f0*/  IMAD.MOV.U32 R62, RZ, RZ, R119 ;  /* 0x000000ffff3e7224 */ /* 0x000fe400078e0077 */
[----:B------:R-:W-:-:S01]  /*4700*/  FADD.FTZ R28, R54, R77 ;  /* 0x0000004d361c7221 */ /* 0x000fc20000010000 */
[----:B------:R-:W-:Y:S01]  /*4710*/  IMAD.MOV.U32 R77, RZ, RZ, R119 ;  /* 0x000000ffff4d7224 */ /* 0x000fe200078e0077 */
[----:B------:R-:W0:Y:S01]  /*4720*/  MUFU.EX2 R56, R56 ;  /* 0x0000003800387308 */ /* 0x000e220000000800 */
[----:B-1----:R-:W-:-:S01]  /*4730*/  FADD.FTZ R10, R78, R7 ;  /* 0x000000074e0a7221 */ /* 0x002fc20000010000 */
[----:B------:R-:W-:Y:S01]  /*4740*/  FADD.FTZ R29, R53, R28 ;  /* 0x0000001c351d7221 */ /* 0x000fe20000010000 */
[----:B------:R-:W-:Y:S01]  /*4750*/  F2FP.SATFINITE.E4M3.F32.PACK_AB_MERGE_C R78, R78, R79, RZ ;  /* 0x0000004f4e4e723e */ /* 0x000fe200048070ff */
[----:B------:R-:W-:-:S02]  /*4760*/  IMAD.MOV.U32 R79, RZ, RZ, R119 ;  /* 0x000000ffff4f7224 */ /* 0x000fc400078e0077 */
[----:B------:R-:W-:Y:S01]  /*4770*/  IMAD.MOV.U32 R55, RZ, RZ, R119 ;  /* 0x000000ffff377224 */ /* 0x000fe200078e0077 */
[----:B------:R-:W-:Y:S01]  /*4780*/  F2FP.SATFINITE.E4M3.F32.PACK_AB_MERGE_C R207, R15, R14, R78 ;  /* 0x0000000e0fcf723e */ /* 0x000fe2000480704e */
[----:B------:R-:W1:Y:S01]  /*4790*/  MUFU.EX2 R72, R72 ;  /* 0x0000004800487308 */ /* 0x000e620000000800 */
[----:B--2---:R-:W-:-:S01]  /*47a0*/  FADD.FTZ R7, R57, R10 ;  /* 0x0000000a39077221 */ /* 0x004fc20000010000 */
[----:B------:R-:W-:Y:S01]  /*47b0*/  FADD.FTZ R10, R48, R29 ;  /* 0x0000001d300a7221 */ /* 0x000fe20000010000 */
[--C-:B------:R-:W-:Y:S02]  /*47c0*/  IMAD.MOV.U32 R78, RZ, RZ, R119.reuse ;  /* 0x000000ffff4e7224 */ /* 0x100fe400078e0077 */
[----:B------:R-:W-:Y:S02]  /*47d0*/  IMAD.MOV.U32 R54, RZ, RZ, R119 ;  /* 0x000000ffff367224 */ /* 0x000fe400078e0077 */
[----:B------:R-:W-:-:S01]  /*47e0*/  FADD.FTZ R63, R63, R10 ;  /* 0x0000000a3f3f7221 */ /* 0x000fc20000010000 */
[----:B------:R-:W-:Y:S01]  /*47f0*/  IMAD.MOV.U32 R53, RZ, RZ, R119 ;  /* 0x000000ffff357224 */ /* 0x000fe200078e0077 */
[----:B------:R-:W2:Y:S01]  /*4800*/  MUFU.EX2 R73, R73 ;  /* 0x0000004900497308 */ /* 0x000ea20000000800 */
[----:B0-----:R-:W-:-:S01]  /*4810*/  FADD.FTZ R7, R56, R7 ;  /* 0x0000000738077221 */ /* 0x001fc20000010000 */
[----:B------:R-:W-:Y:S01]  /*4820*/  FADD.FTZ R10, R52, R63 ;  /* 0x0000003f340a7221 */ /* 0x000fe20000010000 */
[----:B------:R-:W-:-:S02]  /*4830*/  IMAD.MOV.U32 R63, RZ, RZ, R119 ;  /* 0x000000ffff3f7224 */ /* 0x000fc400078e0077 */
[----:B------:R-:W-:Y:S02]  /*4840*/  IMAD.MOV.U32 R50, RZ, RZ, R119 ;  /* 0x000000ffff327224 */ /* 0x000fe400078e0077 */
[----:B------:R-:W-:-:S01]  /*4850*/  FADD.FTZ R10, R51, R10 ;  /* 0x0000000a330a7221 */ /* 0x000fc20000010000 */
[----:B------:R-:W-:Y:S01]  /*4860*/  IMAD.MOV.U32 R48, RZ, RZ, R119 ;  /* 0x000000ffff307224 */ /* 0x000fe200078e0077 */
[----:B------:R-:W0:Y:S01]  /*4870*/  MUFU.EX2 R58, R58 ;  /* 0x0000003a003a7308 */ /* 0x000e220000000800 */
[----:B-1----:R-:W-:-:S01]  /*4880*/  FADD.FTZ R28, R72, R7 ;  /* 0x00000007481c7221 */ /* 0x002fc20000010000 */
[----:B------:R-:W-:Y:S01]  /*4890*/  FADD.FTZ R29, R49, R10 ;  /* 0x0000000a311d7221 */ /* 0x000fe20000010000 */
[C---:B------:R-:W-:Y:S01]  /*48a0*/  F2FP.SATFINITE.E4M3.F32.PACK_AB_MERGE_C R49, R64.reuse, R49, RZ ;  /* 0x000000314031723e */ /* 0x040fe200048070ff */
[----:B------:R-:W-:Y:S02]  /*48b0*/  IMAD.MOV.U32 R44, RZ, RZ, R119 ;  /* 0x000000ffff2c7224 */ /* 0x000fe400078e0077 */
[----:B------:R-:W-:-:S01]  /*48c0*/  FADD.FTZ R29, R64, R29 ;  /* 0x0000001d401d7221 */ /* 0x000fc20000010000 */
[----:B------:R-:W-:Y:S01]  /*48d0*/  F2FP.SATFINITE.E4M3.F32.PACK_AB_MERGE_C R210, R51, R52, R49 ;  /* 0x0000003433d2723e */ /* 0x000fe20004807031 */
[----:B------:R-:W1:Y:S01]  /*48e0*/  MUFU.EX2 R59, R59 ;  /* 0x0000003b003b7308 */ /* 0x000e620000000800 */
[----:B--2---:R-:W-:-:S01]  /*48f0*/  FADD.FTZ R7, R73, R28 ;  /* 0x0000001c49077221 */ /* 0x004fc20000010000 */
[----:B------:R-:W-:Y:S01]  /*4900*/  F2FP.SATFINITE.E4M3.F32.PACK_AB_MERGE_C R72, R73, R72, RZ ;  /* 0x000000484948723e */ /* 0x000fe200048070ff */
[--C-:B------:R-:W-:Y:S01]  /*4910*/  IMAD.MOV.U32 R73, RZ, RZ, R119.reuse ;  /* 0x000000ffff497224 */ /* 0x100fe200078e0077 */
[----:B------:R-:W-:Y:S01]  /*4920*/  MOV R52, R119 ;  /* 0x0000007700347202 */ /* 0x000fe20000000f00 */
[--C-:B------:R-:W-:Y:S01]  /*4930*/  IMAD.MOV.U32 R64, RZ, RZ, R119.reuse ;  /* 0x000000ffff407224 */ /* 0x100fe200078e0077 */
[----:B------:R-:W-:Y:S01]  /*4940*/  F2FP.SATFINITE.E4M3.F32.PACK_AB_MERGE_C R209, R56, R57, R72 ;  /* 0x0000003938d1723e */ /* 0x000fe20004807048 */
[----:B------:R-:W-:Y:S01]  /*4950*/  IMAD.MOV.U32 R72, RZ, RZ, R119 ;  /* 0x000000ffff487224 */ /* 0x000fe200078e0077 */
[----:B------:R-:W2:Y:S01]  /*4960*/  MUFU.EX2 R60, R60 ;  /* 0x0000003c003c7308 */ /* 0x000ea20000000800 */
[----:B0-----:R-:W-:-:S01]  /*4970*/  FADD.FTZ R28, R58, R7 ;  /* 0x000000073a1c7221 */ /* 0x001fc20000010000 */
[----:B------:R-:W-:-:S02]  /*4980*/  IMAD.MOV.U32 R57, RZ, RZ, R119 ;  /* 0x000000ffff397224 */ /* 0x000fc400078e0077 */
[--C-:B------:R-:W-:Y:S02]  /*4990*/  IMAD.MOV.U32 R56, RZ, RZ, R119.reuse ;  /* 0x000000ffff387224 */ /* 0x100fe400078e0077 */
[----:B------:R-:W-:Y:S02]  /*49a0*/  IMAD.MOV.U32 R51, RZ, RZ, R119 ;  /* 0x000000ffff337224 */ /* 0x000fe400078e0077 */
[----:B------:R-:W0:Y:S01]  /*49b0*/  MUFU.EX2 R42, R42 ;  /* 0x0000002a002a7308 */ /* 0x000e220000000800 */
[----:B-1----:R-:W-:-:S01]  /*49c0*/  FADD.FTZ R7, R59, R28 ;  /* 0x0000001c3b077221 */ /* 0x002fc20000010000 */
[--C-:B------:R-:W-:Y:S02]  /*49d0*/  IMAD.MOV.U32 R49, RZ, RZ, R119.reuse ;  /* 0x000000ffff317224 */ /* 0x100fe400078e0077 */
[----:B------:R-:W-:-:S04]  /*49e0*/  IMAD.MOV.U32 R28, RZ, RZ, R119 ;  /* 0x000000ffff1c7224 */ /* 0x000fc800078e0077 */
[----:B------:R-:W1:Y:S01]  /*49f0*/  MUFU.EX2 R6, R6 ;  /* 0x0000000600067308 */ /* 0x000e620000000800 */
[----:B--2---:R-:W-:-:S01]  /*4a00*/  FADD.FTZ R10, R60, R7 ;  /* 0x000000073c0a7221 */ /* 0x004fc20000010000 */
[----:B------:R-:W-:-:S03]  /*4a10*/  F2FP.SATFINITE.E4M3.F32.PACK_AB_MERGE_C R60, R61, R60, RZ ;  /* 0x0000003c3d3c723e */ /* 0x000fc600048070ff */
[----:B------:R-:W-:Y:S01]  /*4a20*/  FADD.FTZ R61, R61, R10 ;  /* 0x0000000a3d3d7221 */ /* 0x000fe20000010000 */
[----:B------:R-:W-:Y:S01]  /*4a30*/  F2FP.SATFINITE.E4M3.F32.PACK_AB_MERGE_C R211, R59, R58, R60 ;  /* 0x0000003a3bd3723e */ /* 0x000fe2000480703c */
[----:B------:R-:W-:Y:S01]  /*4a40*/  IMAD.MOV.U32 R60, RZ, RZ, R119 ;  /* 0x000000ffff3c7224 */ /* 0x000fe200078e0077 */
[----:B------:R-:W2:Y:S01]  /*4a50*/  MUFU.EX2 R33, R33 ;  /* 0x0000002100217308 */ /* 0x000ea20000000800 */
[----:B0-----:R-:W-:-:S01]  /*4a60*/  FADD.FTZ R10, R42, R29 ;  /* 0x0000001d2a0a7221 */ /* 0x001fc20000010000 */
[--C-:B------:R-:W-:Y:S02]  /*4a70*/  IMAD.MOV.U32 R59, RZ, RZ, R119.reuse ;  /* 0x000000ffff3b7224 */ /* 0x100fe400078e0077 */
[--C-:B------:R-:W-:Y:S02]  /*4a80*/  IMAD.MOV.U32 R58, RZ, RZ, R119.reuse ;  /* 0x000000ffff3a7224 */ /* 0x100fe400078e0077 */
[----:B------:R-:W-:Y:S02]  /*4a90*/  IMAD.MOV.U32 R29, RZ, RZ, R119 ;  /* 0x000000ffff1d7224 */ /* 0x000fe400078e0077 */
[----:B------:R-:W0:Y:S01]  /*4aa0*/  MUFU.EX2 R36, R36 ;  /* 0x0000002400247308 */ /* 0x000e220000000800 */
[----:B-1----:R-:W-:-:S01]  /*4ab0*/  FADD.FTZ R26, R6, R61 ;  /* 0x0000003d061a7221 */ /* 0x002fc20000010000 */
[----:B------:R-:W-:-:S03]  /*4ac0*/  IMAD.MOV.U32 R61, RZ, RZ, R119 ;  /* 0x000000ffff3d7224 */ /* 0x000fc600078e0077 */
[----:B------:R-:W-:-:S03]  /*4ad0*/  FADD.FTZ R26, R3, R26 ;  /* 0x0000001a031a7221 */ /* 0x000fc60000010000 */
[----:B------:R-:W1:Y:S01]  /*4ae0*/  MUFU.EX2 R11, R11 ;  /* 0x0000000b000b7308 */ /* 0x000e620000000800 */
[----:B--2---:R-:W-:-:S07]  /*4af0*/  FADD.FTZ R25, R33, R10 ;  /* 0x0000000a21197221 */ /* 0x004fce0000010000 */
[----:B------:R-:W2:Y:S01]  /*4b00*/  MUFU.EX2 R89, R89 ;  /* 0x0000005900597308 */ /* 0x000ea20000000800 */
[----:B0-----:R-:W-:-:S07]  /*4b10*/  FADD.FTZ R10, R36, R25 ;  /* 0x00000019240a7221 */ /* 0x001fce0000010000 */
[----:B------:R-:W0:Y:S01]  /*4b20*/  MUFU.EX2 R20, R20 ;  /* 0x0000001400147308 */ /* 0x000e220000000800 */
[----:B-1----:R-:W-:-:S07]  /*4b30*/  FADD.FTZ R25, R11, R26 ;  /* 0x0000001a0b197221 */ /* 0x002fce0000010000 */
[----:B------:R-:W1:Y:S01]  /*4b40*/  MUFU.EX2 R41, R41 ;  /* 0x0000002900297308 */ /* 0x000e620000000800 */
[----:B--2---:R-:W-:-:S01]  /*4b50*/  FADD.FTZ R10, R89, R10 ;  /* 0x0000000a590a7221 */ /* 0x004fc20000010000 */
[----:B------:R-:W-:Y:S01]  /*4b60*/  F2FP.SATFINITE.E4M3.F32.PACK_AB_MERGE_C R36, R89, R36, RZ ;  /* 0x000000245924723e */ /* 0x000fe200048070ff */
[----:B------:R-:W-:-:S03]  /*4b70*/  IMAD.MOV.U32 R89, RZ, RZ, R119 ;  /* 0x000000ffff597224 */ /* 0x000fc600078e0077 */
[----:B------:R-:W-:Y:S01]  /*4b80*/  F2FP.SATFINITE.E4M3.F32.PACK_AB_MERGE_C R212, R33, R42, R36 ;  /* 0x0000002a21d4723e */ /* 0x000fe20004807024 */
[----:B------:R-:W-:Y:S01]  /*4b90*/  IMAD.MOV.U32 R42, RZ, RZ, R119 ;  /* 0x000000ffff2a7224 */ /* 0x000fe200078e0077 */
[----:B------:R-:W2:Y:S01]  /*4ba0*/  MUFU.EX2 R21, R21 ;  /* 0x0000001500157308 */ /* 0x000ea20000000800 */
[C---:B0-----:R-:W-:Y:S01]  /*4bb0*/  F2FP.SATFINITE.E4M3.F32.PACK_AB_MERGE_C R26, R20.reuse, R11, RZ ;  /* 0x0000000b141a723e */ /* 0x041fe200048070ff */
[----:B------:R-:W-:Y:S01]  /*4bc0*/  FADD.FTZ R20, R20, R25 ;  /* 0x0000001914147221 */ /* 0x000fe20000010000 */
[--C-:B------:R-:W-:Y:S02]  /*4bd0*/  IMAD.MOV.U32 R36, RZ, RZ, R119.reuse ;  /* 0x000000ffff247224 */ /* 0x100fe400078e0077 */
[----:B------:R-:W-:Y:S01]  /*4be0*/  F2FP.SATFINITE.E4M3.F32.PACK_AB_MERGE_C R213, R3, R6, R26 ;  /* 0x0000000603d5723e */ /* 0x000fe2000480701a */
[----:B------:R-:W-:Y:S02]  /*4bf0*/  IMAD.MOV.U32 R33, RZ, RZ, R119 ;  /* 0x000000ffff217224 */ /* 0x000fe400078e0077 */
[----:B------:R-:W0:Y:S01]  /*4c00*/  MUFU.EX2 R92, R92 ;  /* 0x0000005c005c7308 */ /* 0x000e220000000800 */
[----:B-1----:R-:W-:-:S01]  /*4c10*/  FADD.FTZ R11, R41, R10 ;  /* 0x0000000a290b7221 */ /* 0x002fc20000010000 */
[----:B------:R-:W-:-:S06]  /*4c20*/  IMAD.MOV.U32 R26, RZ, RZ, R119 ;  /* 0x000000ffff1a7224 */ /* 0x000fcc00078e0077 */
[----:B------:R-:W-:Y:S01]  /*4c30*/  MUFU.EX2 R43, R43 ;  /* 0x0000002b002b7308 */ /* 0x000fe20000000800 */
[----:B--2---:R-:W-:-:S07]  /*4c40*/  FADD.FTZ R25, R21, R20 ;  /* 0x0000001415197221 */ /* 0x004fce0000010000 */
[----:B------:R-:W1:Y:S01]  /*4c50*/  MUFU.EX2 R66, R66 ;  /* 0x0000004200427308 */ /* 0x000e620000000800 */
[----:B0-----:R-:W-:-:S07]  /*4c60*/  FADD.FTZ R10, R92, R11 ;  /* 0x0000000b5c0a7221 */ /* 0x001fce0000010000 */
[----:B------:R-:W0:Y:S08]  /*4c70*/  MUFU.EX2 R24, R24 ;  /* 0x0000001800187308 */ /* 0x000e300000000800 */
[----:B------:R-:W2:Y:S01]  /*4c80*/  MUFU.EX2 R27, R27 ;  /* 0x0000001b001b7308 */ /* 0x000ea20000000800 */
[----:B-1----:R-:W-:Y:S01]  /*4c90*/  F2FP.SATFINITE.E4M3.F32.PACK_AB_MERGE_C R11, R66, R43, RZ ;  /* 0x0000002b420b723e */ /* 0x002fe200048070ff */
[----:B------:R-:W-:-:S03]  /*4ca0*/  FADD.FTZ R43, R43, R10 ;  /* 0x0000000a2b2b7221 */ /* 0x000fc60000010000 */
[----:B------:R-:W-:Y:S01]  /*4cb0*/  F2FP.SATFINITE.E4M3.F32.PACK_AB_MERGE_C R214, R92, R41, R11 ;  /* 0x000000295cd6723e */ /* 0x000fe2000480700b */
[----:B------:R-:W-:-:S01]  /*4cc0*/  FADD.FTZ R66, R66, R43 ;  /* 0x0000002b42427221 */ /* 0x000fc20000010000 */
[----:B------:R-:W-:Y:S01]  /*4cd0*/  IMAD.MOV.U32 R92, RZ, RZ, R119 ;  /* 0x000000ffff5c7224 */ /* 0x000fe200078e0077 */
[----:B------:R-:W1:Y:S01]  /*4ce0*/  MUFU.EX2 R32, R32 ;  /* 0x0000002000207308 */ /* 0x000e620000000800 */
[----:B0-----:R-:W-:-:S01]  /*4cf0*/  FADD.FTZ R20, R24, R25 ;  /* 0x0000001918147221 */ /* 0x001fc20000010000 */
[--C-:B------:R-:W-:Y:S02]  /*4d00*/  IMAD.MOV.U32 R43, RZ, RZ, R119.reuse ;  /* 0x000000ffff2b7224 */ /* 0x100fe400078e0077 */
[--C-:B------:R-:W-:Y:S02]  /*4d10*/  IMAD.MOV.U32 R41, RZ, RZ, R119.reuse ;  /* 0x000000ffff297224 */ /* 0x100fe400078e0077 */
[----:B------:R-:W-:Y:S02]  /*4d20*/  IMAD.MOV.U32 R25, RZ, RZ, R119 ;  /* 0x000000ffff197224 */ /* 0x000fe400078e0077 */
[----:B------:R-:W-:Y:S01]  /*4d30*/  MUFU.EX2 R65, R65 ;  /* 0x0000004100417308 */ /* 0x000fe20000000800 */
[----:B--2---:R-:W-:-:S07]  /*4d40*/  FADD.FTZ R11, R27, R20 ;  /* 0x000000141b0b7221 */ /* 0x004fce0000010000 */
[----:B------:R-:W0:Y:S01]  /*4d50*/  MUFU.EX2 R70, R70 ;  /* 0x0000004600467308 */ /* 0x000e220000000800 */
[C---:B-1----:R-:W-:Y:S01]  /*4d60*/  F2FP.SATFINITE.E4M3.F32.PACK_AB_MERGE_C R27, R32.reuse, R27, RZ ;  /* 0x0000001b201b723e */ /* 0x042fe200048070ff */
[----:B------:R-:W-:-:S03]  /*4d70*/  FADD.FTZ R32, R32, R11 ;  /* 0x0000000b20207221 */ /* 0x000fc60000010000 */
[----:B------:R-:W-:Y:S01]  /*4d80*/  F2FP.SATFINITE.E4M3.F32.PACK_AB_MERGE_C R215, R24, R21, R27 ;  /* 0x0000001518d7723e */ /* 0x000fe2000480701b */
[----:B------:R-:W-:Y:S01]  /*4d90*/  IMAD.MOV.U32 R27, RZ, RZ, R119 ;  /* 0x000000ffff1b7224 */ /* 0x000fe200078e0077 */
[----:B------:R-:W-:Y:S01]  /*4da0*/  MOV R24, R119 ;  /* 0x0000007700187202 */ /* 0x000fe20000000f00 */
[----:B------:R-:W1:Y:S08]  /*4db0*/  MUFU.EX2 R47, R47 ;  /* 0x0000002f002f7308 */ /* 0x000e700000000800 */
[----:B------:R-:W2:Y:S01]  /*4dc0*/  MUFU.EX2 R37, R37 ;  /* 0x0000002500257308 */ /* 0x000ea20000000800 */
[----:B0-----:R-:W-:-:S07]  /*4dd0*/  F2FP.SATFINITE.E4M3.F32.PACK_AB_MERGE_C R4, R70, R65, RZ ;  /* 0x000000414604723e */ /* 0x001fce00048070ff */
[----:B------:R-:W0:Y:S01]  /*4de0*/  MUFU.EX2 R68, R68 ;  /* 0x0000004400447308 */ /* 0x000e220000000800 */
[----:B-1----:R-:W-:-:S01]  /*4df0*/  FADD.FTZ R5, R47, R66 ;  /* 0x000000422f057221 */ /* 0x002fc20000010000 */
[----:B------:R-:W-:-:S06]  /*4e00*/  MOV R66, R119 ;  /* 0x0000007700427202 */ /* 0x000fcc0000000f00 */
[----:B------:R-:W1:Y:S01]  /*4e10*/  MUFU.EX2 R46, R46 ;  /* 0x0000002e002e7308 */ /* 0x000e620000000800 */
[----:B--2---:R-:W-:-:S01]  /*4e20*/  FADD.FTZ R9, R37, R32 ;  /* 0x0000002025097221 */ /* 0x004fc20000010000 */
[----:B------:R-:W-:-:S06]  /*4e30*/  IMAD.MOV.U32 R32, RZ, RZ, R119 ;  /* 0x000000ffff207224 */ /* 0x000fcc00078e0077 */
[----:B------:R-:W2:Y:S01]  /*4e40*/  MUFU.EX2 R80, R80 ;  /* 0x0000005000507308 */ /* 0x000ea20000000800 */
[C---:B0-----:R-:W-:Y:S01]  /*4e50*/  F2FP.SATFINITE.E4M3.F32.PACK_AB_MERGE_C R216, R68.reuse, R47, R4 ;  /* 0x0000002f44d8723e */ /* 0x041fe20004807004 */
[----:B------:R-:W-:Y:S01]  /*4e60*/  FADD.FTZ R68, R68, R5 ;  /* 0x0000000544447221 */ /* 0x000fe20000010000 */
[----:B------:R-:W-:-:S03]  /*4e70*/  IMAD.MOV.U32 R47, RZ, RZ, R119 ;  /* 0x000000ffff2f7224 */ /* 0x000fc600078e0077 */
[----:B------:R-:W-:Y:S01]  /*4e80*/  FADD.FTZ R65, R65, R68 ;  /* 0x0000004441417221 */ /* 0x000fe20000010000 */
[----:B------:R-:W-:Y:S01]  /*4e90*/  IMAD.MOV.U32 R68, RZ, RZ, R119 ;  /* 0x000000ffff447224 */ /* 0x000fe200078e0077 */
[----:B------:R0:W3:Y:S01]  /*4ea0*/  MUFU.EX2 R7, R86 ;  /* 0x0000005600077308 */ /* 0x0000e20000000800 */
[----:B-1----:R-:W-:-:S01]  /*4eb0*/  FADD.FTZ R9, R46, R9 ;  /* 0x000000092e097221 */ /* 0x002fc20000010000 */
[----:B------:R-:W-:Y:S01]  /*4ec0*/  FADD.FTZ R70, R70, R65 ;  /* 0x0000004146467221 */ /* 0x000fe20000010000 */
[----:B------:R-:W-:-:S05]  /*4ed0*/  IMAD.MOV.U32 R65, RZ, RZ, R119 ;  /* 0x000000ffff417224 */ /* 0x000fca00078e0077 */
[----:B------:R-:W-:Y:S01]  /*4ee0*/  MUFU.EX2 R69, R69 ;  /* 0x0000004500457308 */ /* 0x000fe20000000800 */
[----:B--2---:R-:W-:-:S01]  /*4ef0*/  FADD.FTZ R4, R80, R9 ;  /* 0x0000000950047221 */ /* 0x004fc20000010000 */
[----:B0-----:R-:W-:-:S06]  /*4f00*/  IMAD.MOV.U32 R86, RZ, RZ, R119 ;  /* 0x000000ffff567224 */ /* 0x001fcc00078e0077 */
[----:B------:R-:W0:Y:S01]  /*4f10*/  MUFU.EX2 R82, R82 ;  /* 0x0000005200527308 */ /* 0x000e220000000800 */
[----:B---3--:R-:W-:-:S01]  /*4f20*/  FADD.FTZ R4, R7, R4 ;  /* 0x0000000407047221 */ /* 0x008fc20000010000 */
[----:B------:R-:W-:-:S04]  /*4f30*/  F2FP.SATFINITE.E4M3.F32.PACK_AB_MERGE_C R80, R7, R80, RZ ;  /* 0x000000500750723e */ /* 0x000fc800048070ff */
[----:B------:R-:W-:Y:S01]  /*4f40*/  F2FP.SATFINITE.E4M3.F32.PACK_AB_MERGE_C R217, R46, R37, R80 ;  /* 0x000000252ed9723e */ /* 0x000fe20004807050 */
[--C-:B------:R-:W-:Y:S01]  /*4f50*/  IMAD.MOV.U32 R46, RZ, RZ, R119.reuse ;  /* 0x000000ffff2e7224 */ /* 0x100fe200078e0077 */
[----:B------:R-:W1:Y:S01]  /*4f60*/  MUFU.EX2 R67, R67 ;  /* 0x0000004300437308 */ /* 0x000e620000000800 */
[----:B------:R-:W-:Y:S01]  /*4f70*/  MOV R80, R119 ;  /* 0x0000007700507202 */ /* 0x000fe20000000f00 */
[----:B------:R-:W-:-:S06]  /*4f80*/  IMAD.MOV.U32 R37, RZ, RZ, R119 ;  /* 0x000000ffff257224 */ /* 0x000fcc00078e0077 */
[----:B------:R-:W2:Y:S01]  /*4f90*/  MUFU.EX2 R45, R45 ;  /* 0x0000002d002d7308 */ /* 0x000ea20000000800 */
[----:B0-----:R-:W-:-:S07]  /*4fa0*/  F2FP.SATFINITE.E4M3.F32.PACK_AB_MERGE_C R8, R82, R69, RZ ;  /* 0x000000455208723e */ /* 0x001fce00048070ff */
[----:B------:R-:W0:Y:S01]  /*4fb0*/  MUFU.EX2 R94, R94 ;  /* 0x0000005e005e7308 */ /* 0x000e220000000800 */
[----:B-1----:R-:W-:-:S01]  /*4fc0*/  FADD.FTZ R5, R67, R70 ;  /* 0x0000004643057221 */ /* 0x002fc20000010000 */
[----:B------:R-:W-:-:S06]  /*4fd0*/  IMAD.MOV.U32 R70, RZ, RZ, R119 ;  /* 0x000000ffff467224 */ /* 0x000fcc00078e0077 */
[----:B------:R-:W1:Y:S01]  /*4fe0*/  MUFU.EX2 R88, R88 ;  /* 0x0000005800587308 */ /* 0x000e620000000800 */
[----:B--2---:R-:W-:-:S07]  /*4ff0*/  FADD.FTZ R7, R45, R4 ;  /* 0x000000042d077221 */ /* 0x004fce0000010000 */
[----:B------:R-:W2:Y:S01]  /*5000*/  MUFU.EX2 R90, R90 ;  /* 0x0000005a005a7308 */ /* 0x000ea20000000800 */
[C---:B0-----:R-:W-:Y:S01]  /*5010*/  F2FP.SATFINITE.E4M3.F32.PACK_AB_MERGE_C R218, R94.reuse, R67, R8 ;  /* 0x000000435eda723e */ /* 0x041fe20004807008 */
[----:B------:R-:W-:Y:S01]  /*5020*/  FADD.FTZ R94, R94, R5 ;  /* 0x000000055e5e7221 */ /* 0x000fe20000010000 */
[----:B------:R-:W-:-:S03]  /*5030*/  IMAD.MOV.U32 R67, RZ, RZ, R119 ;  /* 0x000000ffff437224 */ /* 0x000fc600078e0077 */
[----:B------:R-:W-:Y:S01]  /*5040*/  FADD.FTZ R69, R69, R94 ;  /* 0x0000005e45457221 */ /* 0x000fe20000010000 */
[----:B------:R-:W-:Y:S01]  /*5050*/  MOV R94, R119 ;  /* 0x00000077005e7202 */ /* 0x000fe20000000f00 */
[----:B------:R-:W0:Y:S01]  /*5060*/  MUFU.EX2 R71, R71 ;  /* 0x0000004700477308 */ /* 0x000e220000000800 */
[----:B-1----:R-:W-:-:S01]  /*5070*/  FADD.FTZ R7, R88, R7 ;  /* 0x0000000758077221 */ /* 0x002fc20000010000 */
[----:B------:R-:W-:Y:S01]  /*5080*/  FADD.FTZ R4, R82, R69 ;  /* 0x0000004552047221 */ /* 0x000fe20000010000 */
[--C-:B------:R-:W-:Y:S02]  /*5090*/  IMAD.MOV.U32 R82, RZ, RZ, R119.reuse ;  /* 0x000000ffff527224 */ /* 0x100fe400078e0077 */
[----:B------:R-:W-:Y:S02]  /*50a0*/  IMAD.MOV.U32 R69, RZ, RZ, R119 ;  /* 0x000000ffff457224 */ /* 0x000fe400078e0077 */
[----:B--2---:R-:W-:-:S01]  /*50b0*/  FADD.FTZ R6, R90, R7 ;  /* 0x000000075a067221 */ /* 0x004fc20000010000 */
[----:B0-----:R-:W-:-:S03]  /*50c0*/  F2FP.SATFINITE.E4M3.F32.PACK_AB_MERGE_C R3, R71, R90, RZ ;  /* 0x0000005a4703723e */ /* 0x001fc600048070ff */
[----:B------:R-:W-:Y:S01]  /*50d0*/  FADD.FTZ R6, R71, R6 ;  /* 0x0000000647067221 */ /* 0x000fe20000010000 */
[----:B------:R-:W-:Y:S01]  /*50e0*/  IMAD.MOV.U32 R90, RZ, RZ, R119 ;  /* 0x000000ffff5a7224 */ /* 0x000fe200078e0077 */
[----:B------:R-:W-:Y:S01]  /*50f0*/  F2FP.SATFINITE.E4M3.F32.PACK_AB_MERGE_C R219, R88, R45, R3 ;  /* 0x0000002d58db723e */ /* 0x000fe20004807003 */
[--C-:B------:R-:W-:Y:S02]  /*5100*/  IMAD.MOV.U32 R88, RZ, RZ, R119.reuse ;  /* 0x000000ffff587224 */ /* 0x100fe400078e0077 */
[--C-:B------:R-:W-:Y:S02]  /*5110*/  IMAD.MOV.U32 R71, RZ, RZ, R119.reuse ;  /* 0x000000ffff477224 */ /* 0x100fe400078e0077 */
[----:B------:R-:W-:Y:S01]  /*5120*/  IMAD.MOV.U32 R45, RZ, RZ, R119 ;  /* 0x000000ffff2d7224 */ /* 0x000fe200078e0077 */
[----:B------:R-:W-:Y:S06]  /*5130*/  @!P1 BRA `(.L_x_14) ;  /* 0x0000003800f89947 */ /* 0x000fec0003800000 */
[----:B------:R-:W-:Y:S01]  /*5140*/  IMAD.MOV.U32 R5, RZ, RZ, R122 ;  /* 0x000000ffff057224 */ /* 0x000fe200078e007a */
[----:B------:R-:W-:Y:S01]  /*5150*/  CS2R R118, SRZ ;  /* 0x0000000000767805 */ /* 0x000fe2000001ff00 */
[----:B------:R-:W-:Y:S01]  /*5160*/  IMAD.MOV.U32 R3, RZ, RZ, R120 ;  /* 0x000000ffff037224 */ /* 0x000fe200078e0078 */
[----:B------:R-:W-:Y:S02]  /*5170*/  CS2R R116, SRZ ;  /* 0x0000000000747805 */ /* 0x000fe4000001ff00 */
[----:B------:R-:W-:Y:S02]  /*5180*/  CS2R R114, SRZ ;  /* 0x0000000000727805 */ /* 0x000fe4000001ff00 */
[----:B------:R-:W-:Y:S02]  /*5190*/  CS2R R112, SRZ ;  /* 0x0000000000707805 */ /* 0x000fe4000001ff00 */
[----:B------:R-:W-:Y:S02]  /*51a0*/  CS2R R110, SRZ ;  /* 0x00000000006e7805 */ /* 0x000fe4000001ff00 */
[----:B------:R-:W-:-:S02]  /*51b0*/  CS2R R108, SRZ ;  /* 0x00000000006c7805 */ /* 0x000fc4000001ff00 */
[----:B------:R-:W-:Y:S02]  /*51c0*/  CS2R R106, SRZ ;  /* 0x00000000006a7805 */ /* 0x000fe4000001ff00 */
        /* <DEDUP_REMOVED lines=40> */
[----:B------:R-:W-:Y:S01]  /*5450*/  CS2R R24, SRZ ;  /* 0x0000000000187805 */ /* 0x000fe2000001ff00 */
[----:B------:R-:W-:Y:S01]  /*5460*/  UIADD3 UR52, UR50, -0x2, URZ ;  /* 0xfffffffe32347890 */ /* 0x000fe2000fffe03f */
[----:B------:R-:W-:Y:S01]  /*5470*/  UMOV UR53, UR44 ;  /* 0x0000002c00357c82 */ /* 0x000fe20008000000 */
[----:B------:R-:W-:Y:S01]  /*5480*/  UMOV UR51, UR43 ;  /* 0x0000002b00337c82 */ /* 0x000fe20008000000 */
[----:B------:R-:W-:-:S09]  /*5490*/  ULDC UR50, c[0x0][0x988] ;  /* 0x0002620000327ab9 */ /* 0x000fd20000000800 */
.L_x_25:
[----:B------:R-:W-:Y:S01]  /*54a0*/  ISETP.NE.AND P2, PT, RZ, UR38, PT ;  /* 0x00000026ff007c0c */ /* 0x000fe2000bf45270 */
[----:B------:R-:W-:-:S04]  /*54b0*/  UISETP.NE.AND UP0, UPT, UR51, 0x1, UPT ;  /* 0x000000013300788c */ /* 0x000fc8000bf05270 */
[----:B------:R-:W-:-:S04]  /*54c0*/  USEL UR44, URZ, 0x1, UP0 ;  /* 0x000000013f2c7887 */ /* 0x000fc80008000000 */
[----:B------:R-:W-:-:S04]  /*54d0*/  ULOP3.LUT UR44, UR53, UR44, URZ, 0x3c, !UPT ;  /* 0x0000002c352c7292 */ /* 0x000fc8000f8e3c3f */
[----:B------:R-:W-:Y:S08]  /*54e0*/  @P2 BRA `(.L_x_15) ;  /* 0x0000000000382947 */ /* 0x000ff00003800000 */
[----:B------:R-:W-:Y:S05]  /*54f0*/  @!P0 BRA `(.L_x_16) ;  /* 0x0000000000048947 */ /* 0x000fea0003800000 */
[----:B------:R-:W-:Y:S01]  /*5500*/  BPT.TRAP 0x1 ;  /* 0x000000040000795c */ /* 0x000fe20000300000 */
.L_x_16:
[----:B------:R-:W-:Y:S01]  /*5510*/  UIADD3 UR6, UR51, 0x1, URZ ;  /* 0x0000000133067890 */ /* 0x000fe2000fffe03f */
[----:B------:R-:W-:-:S03]  /*5520*/  IMAD.U32 R7, RZ, RZ, UR44 ;  /* 0x0000002cff077e24 */ /* 0x000fc6000f8e00ff */
[----:B------:R-:W-:Y:S02]  /*5530*/  UISETP.NE.AND UP0, UPT, UR6, 0x2, UPT ;  /* 0x000000020600788c */ /* 0x000fe4000bf05270 */
[----:B------:R-:W-:Y:S02]  /*5540*/  SHF.L.U32 R7, R7, 0x1f, RZ ;  /* 0x0000001f07077819 */ /* 0x000fe400000006ff */
[----:B------:R-:W-:-:S04]  /*5550*/  USEL UR6, UR6, URZ, UP0 ;  /* 0x0000003f06067287 */ /* 0x000fc80008000000 */
[----:B------:R-:W-:-:S09]  /*5560*/  ULEA UR6, UR6, UR39, 0x3 ;  /* 0x0000002706067291 */ /* 0x000fd2000f8e183f */
[----:B------:R0:W1:Y:S01]  /*5570*/  SYNCS.PHASECHK.TRANS64.TRYWAIT P1, [UR6+0x33430], R7 ;  /* 0x03343007ff0075a7 */ /* 0x0000620008020146 */
[----:B------:R-:W-:Y:S05]  /*5580*/  @!P0 BRA `(.L_x_17) ;  /* 0x0000000000048947 */ /* 0x000fea0003800000 */
[----:B------:R-:W-:Y:S01]  /*5590*/  BPT.TRAP 0x1 ;  /* 0x000000040000795c */ /* 0x000fe20000300000 */
.L_x_17:
[----:B-1----:R-:W-:Y:S05]  /*55a0*/  @P1 BRA `(.L_x_15) ;  /* 0x0000000000081947 */ /* 0x002fea0003800000 */
[----:B------:R-:W1:Y:S02]  /*55b0*/  SYNCS.PHASECHK.TRANS64.TRYWAIT P1, [UR6+0x33430], R7 ;  /* 0x03343007ff0075a7 */ /* 0x000e640008020146 */
[----:B-1----:R-:W-:Y:S05]  /*55c0*/  @!P1 BRA `(.L_x_18) ;  /* 0x000000b400d49947 */ /* 0x002fea0003800000 */
.L_x_15:
[----:B01----:R-:W-:Y:S01]  /*55d0*/  VIADD R7, R23, 0x8 ;  /* 0x0000000817077836 */ /* 0x003fe20000000000 */
[----:B------:R-:W-:Y:S01]  /*55e0*/  UIADD3 UR43, UR51, 0x1, URZ ;  /* 0x00000001332b7890 */ /* 0x000fe2000fffe03f */
[----:B------:R-:W-:Y:S01]  /*55f0*/  UMOV UR27, 0x80000020 ;  /* 0x80000020001b7882 */ /* 0x000fe20000000000 */
[----:B------:R-:W-:Y:S02]  /*5600*/  UMOV UR28, UR24 ;  /* 0x00000018001c7c82 */ /* 0x000fe40008000000 */
[----:B------:R0:W-:Y:S01]  /*5610*/  BAR.SYNC.DEFER_BLOCKING R7, 0x100 ;  /* 0x000400070000751d */ /* 0x0001e20000010000 */
[----:B------:R-:W-:-:S04]  /*5620*/  UISETP.NE.AND UP0, UPT, UR43, 0x2, UPT ;  /* 0x000000022b00788c */ /* 0x000fc8000bf05270 */
[----:B------:R-:W-:Y:S01]  /*5630*/  USEL UR43, UR43, URZ, UP0 ;  /* 0x0000003f2b2b7287 */ /* 0x000fe20008000000 */
[----:B------:R-:W-:Y:S01]  /*5640*/  UMOV UR29, UR25 ;  /* 0x00000019001d7c82 */ /* 0x000fe20008000000 */
[----:B------:R-:W-:Y:S02]  /*5650*/  UMOV UR31, 0x80000020 ;  /* 0x80000020001f7882 */ /* 0x000fe40000000000 */
[----:B------:R-:W-:Y:S01]  /*5660*/  UIMAD UR54, UR43, 0x780, UR47 ;  /* 0x000007802b3678a4 */ /* 0x000fe2000f8e022f */
[----:B------:R-:W-:Y:S01]  /*5670*/  UMOV UR32, UR24 ;  /* 0x0000001800207c82 */ /* 0x000fe20008000000 */
[----:B------:R-:W-:Y:S02]  /*5680*/  UMOV UR33, UR25 ;  /* 0x0000001900217c82 */ /* 0x000fe40008000000 */
[----:B------:R-:W-:Y:S02]  /*5690*/  UIADD3 UR30, UR54, 0x80, URZ ;  /* 0x00000080361e7890 */ /* 0x000fe4000fffe03f */
[----:B------:R-:W-:-:S02]  /*56a0*/  UIADD3 UR34, UR54, 0x100, URZ ;  /* 0x0000010036227890 */ /* 0x000fc4000fffe03f */
[----:B------:R-:W-:Y:S01]  /*56b0*/  UMOV UR26, UR54 ;  /* 0x00000036001a7c82 */ /* 0x000fe20008000000 */
[----:B------:R-:W-:Y:S01]  /*56c0*/  UMOV UR35, 0x80000020 ;  /* 0x8000002000237882 */ /* 0x000fe20000000000 */
[----:B------:R-:W-:Y:S01]  /*56d0*/  UIADD3 UR6, UR54, 0x200, URZ ;  /* 0x0000020036067890 */ /* 0x000fe2000fffe03f */
[----:B------:R-:W-:Y:S01]  /*56e0*/  UMOV UR7, 0x80000020 ;  /* 0x8000002000077882 */ /* 0x000fe20000000000 */
[----:B------:R-:W-:Y:S01]  /*56f0*/  UIADD3 UR10, UR54, 0x202, URZ ;  /* 0x00000202360a7890 */ /* 0x000fe2000fffe03f */
[----:B------:R-:W-:Y:S01]  /*5700*/  WARPGROUP.ARRIVE ;  /* 0x00000000000079c5 */ /* 0x000fe20000000000 */
[----:B------:R-:W-:Y:S01]  /*5710*/  UMOV UR11, 0x80000020 ;  /* 0x80000020000b7882 */ /* 0x000fe20000000000 */
[----:B------:R-:W-:Y:S01]  /*5720*/  UIADD3 UR14, UR54, 0x282, URZ ;  /* 0x00000282360e7890 */ /* 0x000fe2000fffe03f */
[----:B------:R-:W-:Y:S01]  /*5730*/  UMOV UR15, 0x80000020 ;  /* 0x80000020000f7882 */ /* 0x000fe20000000000 */
[----:B------:R-:W-:Y:S02]  /*5740*/  UIADD3 UR18, UR54, 0x500, URZ ;  /* 0x0000050036127890 */ /* 0x000fe4000fffe03f */
[----:B------:R-:W-:Y:S01]  /*5750*/  QGMMA.64x32x32.F32.E4M3.E4M3 R184, gdesc[UR24], RZ, !UPT, gsb0 ;  /* 0x0060000018b879f3 */ /* 0x000fe2000c0008ff */
[----:B------:R-:W-:Y:S01]  /*5760*/  UIADD3 UR26, UR54, 0x180, URZ ;  /* 0x00000180361a7890 */ /* 0x000fe2000fffe03f */
[----:B------:R-:W-:Y:S01]  /*5770*/  UMOV UR27, 0x80000020 ;  /* 0x80000020001b7882 */ /* 0x000fe20000000000 */
[----:B------:R-:W-:Y:S01]  /*5780*/  UMOV UR19, 0x80000020 ;  /* 0x8000002000137882 */ /* 0x000fe20000000000 */
[----:B------:R-:W-:Y:S01]  /*5790*/  UIADD3 UR22, UR54, 0x502, URZ ;  /* 0x0000050236167890 */ /* 0x000fe2000fffe03f */
[----:B------:R-:W-:Y:S01]  /*57a0*/  UMOV UR23, 0x80000020 ;  /* 0x8000002000177882 */ /* 0x000fe20000000000 */
[----:B------:R-:W-:-:S02]  /*57b0*/  WARPGROUP.DEPBAR.LE gsb0, 0x0 ;  /* 0x00008000000079c5 */ /* 0x000fc40000010000 */
[----:B------:R-:W-:-:S06]  /*57c0*/  WARPGROUP.ARRIVE ;  /* 0x00000000000079c5 */ /* 0x000fcc0000000000 */
[----:B------:R-:W-:Y:S01]  /*57d0*/  QGMMA.64x32x32.F32.E4M3.E4M3 R168, gdesc[UR28], RZ, !UPT, gsb0 ;  /* 0x006000001ca879f3 */ /* 0x000fe2000c0008ff */
[----:B------:R-:W-:Y:S01]  /*57e0*/  UIADD3 UR30, UR54, 0x82, URZ ;  /* 0x00000082361e7890 */ /* 0x000fe2000fffe03f */
[----:B------:R-:W-:Y:S01]  /*57f0*/  UMOV UR28, UR4 ;  /* 0x00000004001c7c82 */ /* 0x000fe20008000000 */
[----:B------:R-:W-:Y:S01]  /*5800*/  UMOV UR29, UR5 ;  /* 0x00000005001d7c82 */ /* 0x000fe20008000000 */
[----:B------:R-:W-:Y:S01]  /*5810*/  UMOV UR31, 0x80000020 ;  /* 0x80000020001f7882 */ /* 0x000fe20000000000 */
[----:B------:R-:W-:Y:S02]  /*5820*/  WARPGROUP.DEPBAR.LE gsb0, 0x0 ;  /* 0x00008000000079c5 */ /* 0x000fe40000010000 */
        /* <DEDUP_REMOVED lines=18> */
[----:B------:R-:W-:Y:S01]  /*5950*/  UIADD3 UR6, UR54, 0x182, URZ ;  /* 0x0000018236067890 */ /* 0x000fe2000fffe03f */
[----:B------:R-:W-:Y:S01]  /*5960*/  UMOV UR7, 0x80000020 ;  /* 0x8000002000077882 */ /* 0x000fe20000000000 */
[----:B------:R-:W-:Y:S02]  /*5970*/  WARPGROUP.DEPBAR.LE gsb0, 0x0 ;  /* 0x00008000000079c5 */ /* 0x000fe40000010000 */
[----:B------:R-:W-:-:S06]  /*5980*/  WARPGROUP.ARRIVE ;  /* 0x00000000000079c5 */ /* 0x000fcc0000000000 */
[----:B------:R-:W-:Y:S01]  /*5990*/  QGMMA.64x32x32.F32.E4M3.E4M3 R168, gdesc[UR28], R168, gsb0 ;  /* 0x006000001ca879f3 */ /* 0x000fe200080008a8 */
[----:B------:R-:W-:Y:S01]  /*59a0*/  UIADD3 UR30, UR54, 0x300, URZ ;  /* 0x00000300361e7890 */ /* 0x000fe2000fffe03f */
[----:B------:R-:W-:Y:S01]  /*59b0*/  UMOV UR28, UR8 ;  /* 0x00000008001c7c82 */ /* 0x000fe20008000000 */
[----:B------:R-:W-:Y:S01]  /*59c0*/  UMOV UR29, UR9 ;  /* 0x00000009001d7c82 */ /* 0x000fe20008000000 */
        /* <DEDUP_REMOVED lines=106> */
[----:B------:R-:W-:Y:S01]  /*6070*/  UIADD3 UR54, UR54, 0x702, URZ ;  /* 0x0000070236367890 */ /* 0x000fe2000fffe03f */
[----:B------:R-:W-:Y:S02]  /*6080*/  WARPGROUP.DEPBAR.LE gsb0, 0x0 ;  /* 0x00008000000079c5 */ /* 0x000fe40000010000 */
[----:B------:R-:W-:-:S06]  /*6090*/  WARPGROUP.ARRIVE ;  /* 0x00000000000079c5 */ /* 0x000fcc0000000000 */
[----:B------:R-:W-:Y:S03]  /*60a0*/  QGMMA.64x32x32.F32.E4M3.E4M3 R168, gdesc[UR28], R168, gsb0 ;  /* 0x006000001ca879f3 */ /* 0x000fe600080008a8 */
        /* <DEDUP_REMOVED lines=12> */
[----:B0-----:R-:W-:Y:S05]  /*6170*/  @P2 BRA `(.L_x_19) ;  /* 0x00000000002c2947 */ /* 0x001fea0003800000 */
[----:B------:R-:W-:Y:S05]  /*6180*/  @!P0 BRA `(.L_x_20) ;  /* 0x0000000000048947 */ /* 0x000fea0003800000 */
[----:B------:R-:W-:Y:S01]  /*6190*/  BPT.TRAP 0x1 ;  /* 0x000000040000795c */ /* 0x000fe20000300000 */
.L_x_20:
[----:B------:R-:W-:Y:S01]  /*61a0*/  ULEA UR6, UR51, UR39, 0x3 ;  /* 0x0000002733067291 */ /* 0x000fe2000f8e183f */
[----:B------:R-:W-:-:S05]  /*61b0*/  IMAD.U32 R7, RZ, RZ, UR53 ;  /* 0x00000035ff077e24 */ /* 0x000fca000f8e00ff */
[----:B------:R-:W-:-:S04]  /*61c0*/  SHF.L.U32 R7, R7, 0x1f, RZ ;  /* 0x0000001f07077819 */ /* 0x000fc800000006ff */
[----:B------:R0:W1:Y:S01]  /*61d0*/  SYNCS.PHASECHK.TRANS64.TRYWAIT P1, [UR6+0x33450], R7 ;  /* 0x03345007ff0075a7 */ /* 0x0000620008020146 */
[----:B------:R-:W-:Y:S05]  /*61e0*/  @!P0 BRA `(.L_x_21) ;  /* 0x0000000000048947 */ /* 0x000fea0003800000 */
[----:B------:R-:W-:Y:S01]  /*61f0*/  BPT.TRAP 0x1 ;  /* 0x000000040000795c */ /* 0x000fe20000300000 */
.L_x_21:
[----:B-1----:R-:W-:Y:S05]  /*6200*/  @P1 BRA `(.L_x_19) ;  /* 0x0000000000081947 */ /* 0x002fea0003800000 */
[----:B------:R-:W1:Y:S02]  /*6210*/  SYNCS.PHASECHK.TRANS64.TRYWAIT P1, [UR6+0x33450], R7 ;  /* 0x03345007ff0075a7 */ /* 0x000e640008020146 */
[----:B-1----:R-:W-:Y:S05]  /*6220*/  @!P1 BRA `(.L_x_22) ;  /* 0x000000a800d49947 */ /* 0x002fea0003800000 */
.L_x_19:
[----:B------:R-:W-:Y:S01]  /*6230*/  UIADD3 UR6, UR39, 0x200, URZ ;  /* 0x0000020027067890 */ /* 0x000fe2000fffe03f */
[----:B------:R-:W-:Y:S01]  /*6240*/  WARPGROUP.ARRIVE ;  /* 0x00000000000079c5 */ /* 0x000fe20000000000 */
[----:B------:R-:W-:Y:S01]  /*6250*/  UMOV UR7, 0xc0000010 ;  /* 0xc000001000077882 */ /* 0x000fe20000000000 */
[----:B01----:R-:W-:Y:S01]  /*6260*/  IADD3 R7, -R23, 0xb, RZ ;  /* 0x0000000b17077810 */ /* 0x003fe20007ffe1ff */
[----:B------:R-:W-:-:S04]  /*6270*/  USHF.R.U32.HI UR6, URZ, 0x4, UR6 ;  /* 0x000000043f067899 */ /* 0x000fc80008011606 */
[----:B------:R-:W-:-:S04]  /*6280*/  ULOP3.LUT UR6, UR6, 0x3fff, URZ, 0xc0, !UPT ;  /* 0x00003fff06067892 */ /* 0x000fc8000f8ec03f */
[----:B------:R-:W-:-:S04]  /*6290*/  ULOP3.LUT UR6, UR6, 0x10000, URZ, 0xfc, !UPT ;  /* 0x0001000006067892 */ /* 0x000fc8000f8efc3f */
[----:B------:R-:W-:-:S07]  /*62a0*/  UIMAD UR10, UR51, 0x780, UR6 ;  /* 0x00000780330a78a4 */ /* 0x000fce000f8e0206 */
[----:B------:R-:W-:Y:S02]  /*62b0*/  UMOV UR6, UR10 ;  /* 0x0000000a00067c82 */ /* 0x000fe40008000000 */
[----:B------:R-:W-:Y:S01]  /*62c0*/  QGMMA.64x192x32.F32.E4M3.E4M3 R24, R200, gdesc[UR4], R24, gsb0 ;  /* 0x02e00004c8187df3 */ /* 0x000fe20008000818 */
[----:B------:R-:W-:Y:S01]  /*62d0*/  UIADD3 UR6, UR10, 0x180, URZ ;  /* 0x000001800a067890 */ /* 0x000fe2000fffe03f */
[----:B------:R-:W-:Y:S01]  /*62e0*/  UMOV UR7, 0xc0000010 ;  /* 0xc000001000077882 */ /* 0x000fe20000000000 */
[----:B------:R-:W-:Y:S02]  /*62f0*/  WARPGROUP.DEPBAR.LE gsb0, 0x0 ;  /* 0x00008000000079c5 */ /* 0x000fe40000010000 */
[----:B------:R-:W-:-:S15]  /*6300*/  WARPGROUP.ARRIVE ;  /* 0x00000000000079c5 */ /* 0x000fde0000000000 */
        /* <DEDUP_REMOVED lines=15> */
[----:B------:R-:W-:Y:S03]  /*6400*/  QGMMA.64x192x32.F32.E4M3.E4M3 R24, R216, gdesc[UR4], R24, gsb0 ;  /* 0x02e00004d8187df3 */ /* 0x000fe60008000818 */
[----:B------:R-:W-:Y:S02]  /*6410*/  WARPGROUP.DEPBAR.LE gsb0, 0x0 ;  /* 0x00008000000079c5 */ /* 0x000fe40000010000 */
[----:B------:R0:W-:Y:S06]  /*6420*/  BAR.ARV R7, 0x100 ;  /* 0x000400070000751d */ /* 0x0001ec0000002000 */
[----:B------:R-:W-:Y:S05]  /*6430*/  @!P0 BRA `(.L_x_23) ;  /* 0x0000000000048947 */ /* 0x000fea0003800000 */
[----:B------:R-:W-:Y:S01]  /*6440*/  BPT.TRAP 0x1 ;  /* 0x000000040000795c */ /* 0x000fe20000300000 */
.L_x_23:
[C---:B------:R-:W-:Y:S01]  /*6450*/  FMUL.FTZ R8, R0.reuse, R184 ;  /* 0x000000b800087220 */ /* 0x040fe20000410000 */
[C---:B------:R-:W-:Y:S01]  /*6460*/  FMUL.FTZ R10, R0.reuse, R186 ;  /* 0x000000ba000a7220 */ /* 0x040fe20000410000 */
[C---:B0-----:R-:W-:Y:S01]  /*6470*/  FMUL.FTZ R7, R0.reuse, R185 ;  /* 0x000000b900077220 */ /* 0x041fe20000410000 */
[C---:B------:R-:W-:Y:S01]  /*6480*/  FMUL.FTZ R9, R0.reuse, R187 ;  /* 0x000000bb00097220 */ /* 0x040fe20000410000 */
[C---:B------:R-:W-:Y:S01]  /*6490*/  FMUL.FTZ R11, R0.reuse, R188 ;  /* 0x000000bc000b7220 */ /* 0x040fe20000410000 */
[C---:B------:R-:W-:Y:S01]  /*64a0*/  FMUL.FTZ R13, R0.reuse, R190 ;  /* 0x000000be000d7220 */ /* 0x040fe20000410000 */
[----:B------:R-:W0:Y:S01]  /*64b0*/  MUFU.TANH R8, R8 ;  /* 0x0000000800087308 */ /* 0x000e220000002400 */
[C---:B------:R-:W-:Y:S01]  /*64c0*/  FMUL.FTZ R12, R0.reuse, R189 ;  /* 0x000000bd000c7220 */ /* 0x040fe20000410000 */
[C---:B------:R-:W-:Y:S01]  /*64d0*/  FMUL.FTZ R14, R0.reuse, R191 ;  /* 0x000000bf000e7220 */ /* 0x040fe20000410000 */
[C---:B------:R-:W-:Y:S01]  /*64e0*/  FMUL.FTZ R15, R0.reuse, R192 ;  /* 0x000000c0000f7220 */ /* 0x040fe20000410000 */
[C---:B------:R-:W-:Y:S01]  /*64f0*/  FMUL.FTZ R21, R0.reuse, R194 ;  /* 0x000000c200157220 */ /* 0x040fe20000410000 */
[C---:B------:R-:W-:Y:S01]  /*6500*/  FMUL.FTZ R20, R0.reuse, R193 ;  /* 0x000000c100147220 */ /* 0x040fe20000410000 */
[C---:B------:R-:W-:Y:S01]  /*6510*/  FMUL.FTZ R184, R0.reuse, R195 ;  /* 0x000000c300b87220 */ /* 0x040fe20000410000 */
[C---:B------:R-:W-:Y:S01]  /*6520*/  FMUL.FTZ R185, R0.reuse, R196 ;  /* 0x000000c400b97220 */ /* 0x040fe20000410000 */
        /* <DEDUP_REMOVED lines=8> */
[----:B------:R-:W2:Y:S01]  /*65b0*/  MUFU.TANH R7, R7 ;  /* 0x0000000700077308 */ /* 0x000ea20000002400 */
[----:B0-----:R-:W-:Y:S01]  /*65c0*/  FMNMX.FTZ R190, R8, R3, !PT ;  /* 0x0000000308be7209 */ /* 0x001fe20007810000 */
[C---:B------:R-:W-:Y:S01]  /*65d0*/  FMUL.FTZ R172, R0.reuse, R172 ;  /* 0x000000ac00ac7220 */ /* 0x040fe20000410000 */
[C---:B------:R-:W-:Y:S01]  /*65e0*/  FMUL.FTZ R174, R0.reuse, R174 ;  /* 0x000000ae00ae7220 */ /* 0x040fe20000410000 */
[C---:B------:R-:W-:Y:S01]  /*65f0*/  FMUL.FTZ R173, R0.reuse, R173 ;  /* 0x000000ad00ad7220 */ /* 0x040fe20000410000 */
[C---:B------:R-:W-:Y:S01]  /*6600*/  FMUL.FTZ R175, R0.reuse, R175 ;  /* 0x000000af00af7220 */ /* 0x040fe20000410000 */
[C---:B------:R-:W-:Y:S01]  /*6610*/  FMUL.FTZ R176, R0.reuse, R176 ;  /* 0x000000b000b07220 */ /* 0x040fe20000410000 */
[----:B------:R-:W-:Y:S01]  /*6620*/  FMUL.FTZ R178, R0, R178 ;  /* 0x000000b200b27220 */ /* 0x000fe20000410000 */
[----:B------:R-:W0:Y:S01]  /*6630*/  MUFU.TANH R9, R9 ;  /* 0x0000000900097308 */ /* 0x000e220000002400 */
[----:B-1----:R-:W-:Y:S01]  /*6640*/  FMNMX.FTZ R192, R10, R5, !PT ;  /* 0x000000050ac07209 */ /* 0x002fe20007810000 */
[C---:B------:R-:W-:Y:S01]  /*6650*/  FMUL.FTZ R177, R0.reuse, R177 ;  /* 0x000000b100b17220 */ /* 0x040fe20000410000 */
[C---:B------:R-:W-:Y:S01]  /*6660*/  FMUL.FTZ R179, R0.reuse, R179 ;  /* 0x000000b300b37220 */ /* 0x040fe20000410000 */
[C---:B------:R-:W-:Y:S01]  /*6670*/  FMUL.FTZ R180, R0.reuse, R180 ;  /* 0x000000b400b47220 */ /* 0x040fe20000410000 */
[C---:B------:R-:W-:Y:S01]  /*6680*/  FMUL.FTZ R182, R0.reuse, R182 ;  /* 0x000000b600b67220 */ /* 0x040fe20000410000 */
[C---:B------:R-:W-:Y:S01]  /*6690*/  FMUL.FTZ R181, R0.reuse, R181 ;  /* 0x000000b500b57220 */ /* 0x040fe20000410000 */
[C---:B------:R-:W-:Y:S01]  /*66a0*/  FMUL.FTZ R183, R0.reuse, R183 ;  /* 0x000000b700b77220 */ /* 0x040fe20000410000 */
[----:B------:R-:W1:Y:S01]  /*66b0*/  MUFU.TANH R11, R11 ;  /* 0x0000000b000b7308 */ /* 0x000e620000002400 */
[----:B--2---:R-:W-:Y:S01]  /*66c0*/  FMNMX.FTZ R190, R7, R190, !PT ;  /* 0x000000be07be7209 */ /* 0x004fe20007810000 */
[C---:B------:R-:W-:Y:S01]  /*66d0*/  FMUL.FTZ R152, R0.reuse, R152 ;  /* 0x0000009800987220 */ /* 0x040fe20000410000 */
[C---:B------:R-:W-:Y:S01]  /*66e0*/  FMUL.FTZ R154, R0.reuse, R154 ;  /* 0x0000009a009a7220 */ /* 0x040fe20000410000 */
[C---:B------:R-:W-:Y:S01]  /*66f0*/  FMUL.FTZ R153, R0.reuse, R153 ;  /* 0x0000009900997220 */ /* 0x040fe20000410000 */
[C---:B------:R-:W-:Y:S01]  /*6700*/  FMUL.FTZ R155, R0.reuse, R155 ;  /* 0x0000009b009b7220 */ /* 0x040fe20000410000 */
[C---:B------:R-:W-:Y:S01]  /*6710*/  FMUL.FTZ R156, R0.reuse, R156 ;  /* 0x0000009c009c7220 */ /* 0x040fe20000410000 */
[C---:B------:R-:W-:Y:S01]  /*6720*/  FMUL.FTZ R158, R0.reuse, R158 ;  /* 0x0000009e009e7220 */ /* 0x040fe20000410000 */
[----:B------:R-:W2:Y:S01]  /*6730*/  MUFU.TANH R13, R13 ;  /* 0x0000000d000d7308 */ /* 0x000ea20000002400 */
[----:B0-----:R-:W-:Y:S01]  /*6740*/  FMNMX.FTZ R192, R9, R192, !PT ;  /* 0x000000c009c07209 */ /* 0x001fe20007810000 */
[C---:B------:R-:W-:Y:S01]  /*6750*/  FMUL.FTZ R157, R0.reuse, R157 ;  /* 0x0000009d009d7220 */ /* 0x040fe20000410000 */
[C---:B------:R-:W-:Y:S01]  /*6760*/  FMUL.FTZ R159, R0.reuse, R159 ;  /* 0x0000009f009f7220 */ /* 0x040fe20000410000 */
[C---:B------:R-:W-:Y:S01]  /*6770*/  FMUL.FTZ R160, R0.reuse, R160 ;  /* 0x000000a000a07220 */ /* 0x040fe20000410000 */
[C---:B------:R-:W-:Y:S01]  /*6780*/  FMUL.FTZ R162, R0.reuse, R162 ;  /* 0x000000a200a27220 */ /* 0x040fe20000410000 */
[C---:B------:R-:W-:Y:S01]  /*6790*/  FMUL.FTZ R161, R0.reuse, R161 ;  /* 0x000000a100a17220 */ /* 0x040fe20000410000 */
[C---:B------:R-:W-:Y:S01]  /*67a0*/  FMUL.FTZ R163, R0.reuse, R163 ;  /* 0x000000a300a37220 */ /* 0x040fe20000410000 */
        /* <DEDUP_REMOVED lines=46> */
[----:B------:R-:W-:Y:S01]  /*6a90*/  FMUL.FTZ R135, R0, R135 ;  /* 0x0000008700877220 */ /* 0x000fe20000410000 */
[----:B------:R-:W-:Y:S01]  /*6aa0*/  UMOV UR6, UR50 ;  /* 0x0000003200067c82 */ /* 0x000fe20008000000 */
[----:B------:R-:W0:Y:S01]  /*6ab0*/  MUFU.TANH R185, R185 ;  /* 0x000000b900b97308 */ /* 0x000e220000002400 */
[----:B-1----:R-:W-:Y:S01]  /*6ac0*/  FMNMX.FTZ R120, R20, R191, !PT ;  /* 0x000000bf14787209 */ /* 0x002fe20007810000 */
[----:B------:R-:W-:Y:S01]  /*6ad0*/  IMAD.U32 R197, RZ, RZ, UR6 ;  /* 0x00000006ffc57e24 */ /* 0x000fe2000f8e00ff */
[----:B------:R-:W-:-:S04]  /*6ae0*/  ULEA UR7, UR43, UR39, 0x3 ;  /* 0x000000272b077291 */ /* 0x000fc8000f8e183f */
[----:B------:R-:W-:Y:S01]  /*6af0*/  UIADD3 UR7, UR7, 0x33440, URZ ;  /* 0x0003344007077890 */ /* 0x000fe2000fffe03f */
[----:B------:R-:W1:Y:S01]  /*6b00*/  MUFU.TANH R187, R187 ;  /* 0x000000bb00bb7308 */ /* 0x000e620000002400 */
[----:B--2---:R-:W-:Y:S02]  /*6b10*/  FMNMX.FTZ R190, R184, R193, !PT ;  /* 0x000000c1b8be7209 */ /* 0x004fe40007810000 */
[----:B------:R-:W-:-:S05]  /*6b20*/  UPRMT UR7, UR37, 0x654, UR7 ;  /* 0x0000065425077896 */ /* 0x000fca0008000007 */
[----:B------:R-:W2:Y:S01]  /*6b30*/  MUFU.TANH R186, R186 ;  /* 0x000000ba00ba7308 */ /* 0x000ea20000002400 */
[----:B0-----:R-:W-:-:S03]  /*6b40*/  FMNMX.FTZ R191, R185, R120, !PT ;  /* 0x00000078b9bf7209 */ /* 0x001fc60007810000 */
[----:B------:R-:W-:Y:S04]  /*6b50*/  SYNCS.ARRIVE.TRANS64.RED.A1T0 RZ, [UR7], RZ ;  /* 0x000000ffffff79a7 */ /* 0x000fe80008100407 */
[----:B------:R-:W0:Y:S01]  /*6b60*/  MUFU.TANH R188, R188 ;  /* 0x000000bc00bc7308 */ /* 0x000e220000002400 */
[----:B-1----:R-:W-:Y:S01]  /*6b70*/  FMNMX.FTZ R193, R187, R190, !PT ;  /* 0x000000bebbc17209 */ /* 0x002fe20007810000 */
[----:B------:R-:W-:-:S06]  /*6b80*/  FMUL.FTZ R190, R0, R122 ;  /* 0x0000007a00be7220 */ /* 0x000fcc0000410000 */
[----:B------:R-:W1:Y:S01]  /*6b90*/  MUFU.TANH R168, R168 ;  /* 0x000000a800a87308 */ /* 0x000e620000002400 */
[----:B--2---:R-:W-:-:S07]  /*6ba0*/  FMNMX.FTZ R191, R186, R191, !PT ;  /* 0x000000bfbabf7209 */ /* 0x004fce0007810000 */
[----:B------:R-:W2:Y:S01]  /*6bb0*/  MUFU.TANH R170, R170 ;  /* 0x000000aa00aa7308 */ /* 0x000ea20000002400 */
[----:B0-----:R-:W-:-:S07]  /*6bc0*/  FMNMX.FTZ R193, R188, R193, !PT ;  /* 0x000000c1bcc17209 */ /* 0x001fce0007810000 */
[----:B------:R-:W0:Y:S01]  /*6bd0*/  MUFU.TANH R169, R169 ;  /* 0x000000a900a97308 */ /* 0x000e220000002400 */
[----:B-1----:R-:W-:-:S07]  /*6be0*/  FMNMX.FTZ R120, R168, R191, !PT ;  /* 0x000000bfa8787209 */ /* 0x002fce0007810000 */
        /* <DEDUP_REMOVED lines=121> */
[----:B--2---:R-:W-:-:S05]  /*7380*/  FMNMX.FTZ R191, R133, R120, !PT ;  /* 0x0000007885bf7209 */ /* 0x004fca0007810000 */
[----:B------:R-:W2:Y:S01]  /*7390*/  SHFL.BFLY PT, R120, R191, 0x2, 0x1f ;  /* 0x0c401f00bf787f89 */ /* 0x000ea200000e0000 */
[----:B0-----:R-:W-:-:S04]  /*73a0*/  FMNMX.FTZ R122, R134, R193, !PT ;  /* 0x000000c1867a7209 */ /* 0x001fc80007810000 */
[----:B-1----:R-:W-:-:S05]  /*73b0*/  FMNMX.FTZ R192, R135, R122, !PT ;  /* 0x0000007a87c07209 */ /* 0x002fca0007810000 */
[----:B------:R-:W0:Y:S01]  /*73c0*/  SHFL.BFLY PT, R195, R192, 0x2, 0x1f ;  /* 0x0c401f00c0c37f89 */ /* 0x000e2200000e0000 */
[----:B--2---:R-:W-:-:S05]  /*73d0*/  FMNMX.FTZ R193, R191, R120, !PT ;  /* 0x00000078bfc17209 */ /* 0x004fca0007810000 */
[----:B------:R-:W1:Y:S01]  /*73e0*/  SHFL.BFLY PT, R120, R193, 0x1, 0x1f ;  /* 0x0c201f00c1787f89 */ /* 0x000e6200000e0000 */
[----:B0-----:R-:W-:-:S05]  /*73f0*/  FMNMX.FTZ R195, R192, R195, !PT ;  /* 0x000000c3c0c37209 */ /* 0x001fca0007810000 */
[----:B------:R-:W0:Y:S01]  /*7400*/  SHFL.BFLY PT, R122, R195, 0x1, 0x1f ;  /* 0x0c201f00c37a7f89 */ /* 0x000e2200000e0000 */
[----:B-1----:R-:W-:-:S05]  /*7410*/  FMNMX.FTZ R120, R193, R120, !PT ;  /* 0x00000078c1787209 */ /* 0x002fca0007810000 */
[C---:B------:R-:W-:Y:S01]  /*7420*/  FADD.FTZ R3, -R120.reuse, R3 ;  /* 0x0000000378037221 */ /* 0x040fe20000010100 */
[----:B------:R-:W-:-:S03]  /*7430*/  FFMA.FTZ R192, R120, R197, -8 ;  /* 0xc100000078c07423 */ /* 0x000fc600000100c5 */
[----:B------:R-:W-:Y:S01]  /*7440*/  FMUL.FTZ R191, R3, UR6 ;  /* 0x0000000603bf7c20 */ /* 0x000fe20008410000 */
[----:B------:R-:W-:-:S01]  /*7450*/  FFMA.FTZ R194, R121, UR6, -R192 ;  /* 0x0000000679c27c23 */ /* 0x000fc200080108c0 */
[--C-:B------:R-:W-:Y:S01]  /*7460*/  FFMA.FTZ R121, R124, UR6, -R192.reuse ;  /* 0x000000067c797c23 */ /* 0x100fe200080108c0 */
[----:B------:R-:W-:-:S01]  /*7470*/  FFMA.FTZ R124, R125, UR6, -R192 ;  /* 0x000000067d7c7c23 */ /* 0x000fc200080108c0 */
[--C-:B------:R-:W-:Y:S01]  /*7480*/  FFMA.FTZ R125, R128, UR6, -R192.reuse ;  /* 0x00000006807d7c23 */ /* 0x100fe200080108c0 */
[----:B------:R-:W-:-:S01]  /*7490*/  FFMA.FTZ R128, R129, UR6, -R192 ;  /* 0x0000000681807c23 */ /* 0x000fc200080108c0 */
[--C-:B------:R-:W-:Y:S01]  /*74a0*/  FFMA.FTZ R129, R132, UR6, -R192.reuse ;  /* 0x0000000684817c23 */ /* 0x100fe200080108c0 */
[----:B0-----:R-:W-:Y:S01]  /*74b0*/  FMNMX.FTZ R122, R195, R122, !PT ;  /* 0x0000007ac37a7209 */ /* 0x001fe20007810000 */
[--C-:B------:R-:W-:Y:S01]  /*74c0*/  FFMA.FTZ R132, R133, UR6, -R192.reuse ;  /* 0x0000000685847c23 */ /* 0x100fe200080108c0 */
[----:B------:R-:W-:-:S01]  /*74d0*/  FFMA.FTZ R8, R8, UR6, -R192 ;  /* 0x0000000608087c23 */ /* 0x000fc200080108c0 */
[--C-:B------:R-:W-:Y:S01]  /*74e0*/  FFMA.FTZ R7, R7, UR6, -R192.reuse ;  /* 0x0000000607077c23 */ /* 0x100fe200080108c0 */
[----:B------:R-:W-:-:S01]  /*74f0*/  FFMA.FTZ R11, R11, UR6, -R192 ;  /* 0x000000060b0b7c23 */ /* 0x000fc200080108c0 */
[----:B------:R-:W-:Y:S01]  /*7500*/  FADD.FTZ R3, -R122, R5 ;  /* 0x000000057a037221 */ /* 0x000fe20000010100 */
[----:B------:R-:W-:-:S01]  /*7510*/  FFMA.FTZ R12, R12, UR6, -R192 ;  /* 0x000000060c0c7c23 */ /* 0x000fc200080108c0 */
[----:B------:R0:W-:Y:S01]  /*7520*/  MUFU.EX2 R5, R191 ;  /* 0x000000bf00057308 */ /* 0x0001e20000000800 */
[----:B------:R-:W-:-:S01]  /*7530*/  FFMA.FTZ R15, R15, UR6, -R192 ;  /* 0x000000060f0f7c23 */ /* 0x000fc200080108c0 */
[----:B------:R-:W-:Y:S01]  /*7540*/  FMUL.FTZ R3, R3, UR6 ;  /* 0x0000000603037c20 */ /* 0x000fe20008410000 */
[----:B------:R-:W-:-:S01]  /*7550*/  FFMA.FTZ R20, R20, UR6, -R192 ;  /* 0x0000000614147c23 */ /* 0x000fc200080108c0 */
[--C-:B------:R-:W-:Y:S01]  /*7560*/  FFMA.FTZ R185, R185, UR6, -R192.reuse ;  /* 0x00000006b9b97c23 */ /* 0x100fe200080108c0 */
[----:B------:R-:W-:-:S01]  /*7570*/  FFMA.FTZ R186, R186, UR6, -R192 ;  /* 0x00000006baba7c23 */ /* 0x000fc200080108c0 */
[--C-:B------:R-:W-:Y:S01]  /*7580*/  FFMA.FTZ R168, R168, UR6, -R192.reuse ;  /* 0x00000006a8a87c23 */ /* 0x100fe200080108c0 */
[----:B------:R-:W-:-:S01]  /*7590*/  FFMA.FTZ R169, R169, UR6, -R192 ;  /* 0x00000006a9a97c23 */ /* 0x000fc200080108c0 */
[----:B------:R-:W1:Y:S01]  /*75a0*/  MUFU.EX2 R8, R8 ;  /* 0x0000000800087308 */ /* 0x000e620000000800 */
[----:B0-----:R-:W-:-:S02]  /*75b0*/  IMAD.U32 R191, RZ, RZ, UR6 ;  /* 0x00000006ffbf7e24 */ /* 0x001fc4000f8e00ff */
[--C-:B------:R-:W-:Y:S01]  /*75c0*/  FFMA.FTZ R172, R172, UR6, -R192.reuse ;  /* 0x00000006acac7c23 */ /* 0x100fe200080108c0 */
[----:B------:R-:W-:-:S01]  /*75d0*/  FFMA.FTZ R173, R173, UR6, -R192 ;  /* 0x00000006adad7c23 */ /* 0x000fc200080108c0 */
[----:B------:R-:W-:Y:S01]  /*75e0*/  FFMA.FTZ R176, R176, UR6, -R192 ;  /* 0x00000006b0b07c23 */ /* 0x000fe200080108c0 */
[----:B------:R-:W-:-:S01]  /*75f0*/  FFMA.FTZ R133, R122, R191, -8 ;  /* 0xc10000007a857423 */ /* 0x000fc200000100bf */
        /* <DEDUP_REMOVED lines=8> */
[--C-:B------:R-:W-:Y:S01]  /*7680*/  FFMA.FTZ R184, R184, UR6, -R133.reuse ;  /* 0x00000006b8b87c23 */ /* 0x100fe20008010885 */
[----:B------:R-:W-:-:S01]  /*7690*/  FFMA.FTZ R187, R187, UR6, -R133 ;  /* 0x00000006bbbb7c23 */ /* 0x000fc20008010885 */
[----:B------:R-:W0:Y:S01]  /*76a0*/  MUFU.EX2 R10, R10 ;  /* 0x0000000a000a7308 */ /* 0x000e220000000800 */
[----:B-1----:R-:W-:-:S01]  /*76b0*/  FFMA.FTZ R4, R5, R4, R8 ;  /* 0x0000000405047223 */ /* 0x002fc20000010008 */
        /* <DEDUP_REMOVED lines=8> */
[----:B------:R-:W-:Y:S01]  /*7740*/  FFMA.FTZ R182, R182, UR6, -R133 ;  /* 0x00000006b6b67c23 */ /* 0x000fe20008010885 */
[----:B------:R-:W-:-:S01]  /*7750*/  FFMA.FTZ R181, R181, UR6, -R192 ;  /* 0x00000006b5b57c23 */ /* 0x000fc200080108c0 */
[----:B------:R-:W-:Y:S01]  /*7760*/  FFMA.FTZ R183, R183, UR6, -R133 ;  /* 0x00000006b7b77c23 */ /* 0x000fe20008010885 */
[----:B------:R-:W-:-:S01]  /*7770*/  FFMA.FTZ R152, R152, UR6, -R192 ;  /* 0x0000000698987c23 */ /* 0x000fc200080108c0 */
[----:B------:R-:W-:Y:S01]  /*7780*/  FFMA.FTZ R154, R154, UR6, -R133 ;  /* 0x000000069a9a7c23 */ /* 0x000fe20008010885 */
[----:B------:R-:W-:-:S01]  /*7790*/  FFMA.FTZ R153, R153, UR6, -R192 ;  /* 0x0000000699997c23 */ /* 0x000fc200080108c0 */
[----:B------:R-:W2:Y:S01]  /*77a0*/  MUFU.EX2 R9, R9 ;  /* 0x0000000900097308 */ /* 0x000ea20000000800 */
[----:B0-----:R-:W-:-:S01]  /*77b0*/  FFMA.FTZ R6, R3, R6, R10 ;  /* 0x0000000603067223 */ /* 0x001fc2000001000a */
[----:B------:R-:W-:Y:S01]  /*77c0*/  FFMA.FTZ R155, R155, UR6, -R133 ;  /* 0x000000069b9b7c23 */ /* 0x000fe20008010885 */
[----:B------:R-:W-:-:S01]  /*77d0*/  FFMA.FTZ R156, R156, UR6, -R192 ;  /* 0x000000069c9c7c23 */ /* 0x000fc200080108c0 */
[----:B------:R-:W-:Y:S01]  /*77e0*/  FFMA.FTZ R158, R158, UR6, -R133 ;  /* 0x000000069e9e7c23 */ /* 0x000fe20008010885 */
[----:B------:R-:W-:-:S01]  /*77f0*/  FFMA.FTZ R157, R157, UR6, -R192 ;  /* 0x000000069d9d7c23 */ /* 0x000fc200080108c0 */
[----:B------:R-:W-:Y:S01]  /*7800*/  FFMA.FTZ R159, R159, UR6, -R133 ;  /* 0x000000069f9f7c23 */ /* 0x000fe20008010885 */
[----:B------:R-:W-:-:S01]  /*7810*/  FFMA.FTZ R160, R160, UR6, -R192 ;  /* 0x00000006a0a07c23 */ /* 0x000fc200080108c0 */
[----:B------:R-:W0:Y:S01]  /*7820*/  MUFU.EX2 R11, R11 ;  /* 0x0000000b000b7308 */ /* 0x000e220000000800 */
[----:B-1----:R-:W-:-:S01]  /*7830*/  FADD.FTZ R4, R7, R4 ;  /* 0x0000000407047221 */ /* 0x002fc20000010000 */
[----:B------:R-:W-:Y:S01]  /*7840*/  FFMA.FTZ R162, R162, UR6, -R133 ;  /* 0x00000006a2a27c23 */ /* 0x000fe20008010885 */
[----:B------:R-:W-:-:S01]  /*7850*/  FFMA.FTZ R161, R161, UR6, -R192 ;  /* 0x00000006a1a17c23 */ /* 0x000fc200080108c0 */
[----:B------:R-:W-:Y:S01]  /*7860*/  FFMA.FTZ R163, R163, UR6, -R133 ;  /* 0x00000006a3a37c23 */ /* 0x000fe20008010885 */
[----:B------:R-:W-:-:S01]  /*7870*/  FFMA.FTZ R164, R164, UR6, -R192 ;  /* 0x00000006a4a47c23 */ /* 0x000fc200080108c0 */
[----:B------:R-:W-:Y:S01]  /*7880*/  FFMA.FTZ R166, R166, UR6, -R133 ;  /* 0x00000006a6a67c23 */ /* 0x000fe20008010885 */
[----:B------:R-:W-:-:S01]  /*7890*/  FFMA.FTZ R165, R165, UR6, -R192 ;  /* 0x00000006a5a57c23 */ /* 0x000fc200080108c0 */
[----:B------:R-:W1:Y:S01]  /*78a0*/  MUFU.EX2 R13, R13 ;  /* 0x0000000d000d7308 */ /* 0x000e620000000800 */
[----:B--2---:R-:W-:-:S01]  /*78b0*/  FADD.FTZ R6, R9, R6 ;  /* 0x0000000609067221 */ /* 0x004fc20000010000 */
[----:B------:R-:W-:Y:S01]  /*78c0*/  FFMA.FTZ R167, R167, UR6, -R133 ;  /* 0x00000006a7a77c23 */ /* 0x000fe20008010885 */
[----:B------:R-:W-:-:S01]  /*78d0*/  FFMA.FTZ R136, R136, UR6, -R192 ;  /* 0x0000000688887c23 */ /* 0x000fc200080108c0 */
[----:B------:R-:W-:Y:S01]  /*78e0*/  FFMA.FTZ R138, R138, UR6, -R133 ;  /* 0x000000068a8a7c23 */ /* 0x000fe20008010885 */
[----:B------:R-:W-:-:S01]  /*78f0*/  FFMA.FTZ R137, R137, UR6, -R192 ;  /* 0x0000000689897c23 */ /* 0x000fc200080108c0 */
[----:B------:R-:W-:Y:S01]  /*7900*/  FFMA.FTZ R139, R139, UR6, -R133 ;  /* 0x000000068b8b7c23 */ /* 0x000fe20008010885 */
[----:B------:R-:W-:-:S01]  /*7910*/  FFMA.FTZ R140, R140, UR6, -R192 ;  /* 0x000000068c8c7c23 */ /* 0x000fc200080108c0 */
[----:B------:R-:W2:Y:S01]  /*7920*/  MUFU.EX2 R12, R12 ;  /* 0x0000000c000c7308 */ /* 0x000ea20000000800 */
[----:B0-----:R-:W-:-:S01]  /*7930*/  FADD.FTZ R191, R11, R4 ;  /* 0x000000040bbf7221 */ /* 0x001fc20000010000 */
        /* <DEDUP_REMOVED lines=16> */
[--C-:B------:R-:W-:Y:S01]  /*7a40*/  FFMA.FTZ R190, R190, UR6, -R133.reuse ;  /* 0x00000006bebe7c23 */ /* 0x100fe20008010885 */
[----:B------:R-:W-:-:S01]  /*7a50*/  FFMA.FTZ R123, R123, UR6, -R133 ;  /* 0x000000067b7b7c23 */ /* 0x000fc20008010885 */
[--C-:B------:R-:W-:Y:S01]  /*7a60*/  FFMA.FTZ R126, R126, UR6, -R133.reuse ;  /* 0x000000067e7e7c23 */ /* 0x100fe20008010885 */
[----:B------:R-:W-:-:S01]  /*7a70*/  FFMA.FTZ R127, R127, UR6, -R133 ;  /* 0x000000067f7f7c23 */ /* 0x000fc20008010885 */
[--C-:B------:R-:W-:Y:S01]  /*7a80*/  FFMA.FTZ R130, R130, UR6, -R133.reuse ;  /* 0x0000000682827c23 */ /* 0x100fe20008010885 */
[----:B------:R-:W-:-:S01]  /*7a90*/  FFMA.FTZ R131, R131, UR6, -R133 ;  /* 0x0000000683837c23 */ /* 0x000fc20008010885 */
[----:B------:R-:W2:Y:S01]  /*7aa0*/  MUFU.EX2 R21, R21 ;  /* 0x0000001500157308 */ /* 0x000ea20000000800 */
[----:B0-----:R-:W-:-:S01]  /*7ab0*/  FADD.FTZ R6, R14, R193 ;  /* 0x000000c10e067221 */ /* 0x001fc20000010000 */
[--C-:B------:R-:W-:Y:S01]  /*7ac0*/  FFMA.FTZ R134, R134, UR6, -R133.reuse ;  /* 0x0000000686867c23 */ /* 0x100fe20008010885 */
[----:B------:R-:W-:-:S05]  /*7ad0*/  FFMA.FTZ R133, R135, UR6, -R133 ;  /* 0x0000000687857c23 */ /* 0x000fca0008010885 */
[----:B------:R-:W0:Y:S01]  /*7ae0*/  MUFU.EX2 R20, R20 ;  /* 0x0000001400147308 */ /* 0x000e220000000800 */
[----:B-1----:R-:W-:-:S07]  /*7af0*/  FADD.FTZ R191, R15, R4 ;  /* 0x000000040fbf7221 */ /* 0x002fce0000010000 */
[----:B------:R-:W1:Y:S01]  /*7b00*/  MUFU.EX2 R184, R184 ;  /* 0x000000b800b87308 */ /* 0x000e620000000800 */
[----:B--2---:R-:W-:-:S07]  /*7b10*/  FADD.FTZ R193, R21, R6 ;  /* 0x0000000615c17221 */ /* 0x004fce0000010000 */
[----:B------:R-:W2:Y:S01]  /*7b20*/  MUFU.EX2 R185, R185 ;  /* 0x000000b900b97308 */ /* 0x000ea20000000800 */
[----:B0-----:R-:W-:-:S07]  /*7b30*/  FADD.FTZ R4, R20, R191 ;  /* 0x000000bf14047221 */ /* 0x001fce0000010000 */
        /* <DEDUP_REMOVED lines=133> */
[----:B-1----:R-:W-:-:S01]  /*8390*/  FADD.FTZ R135, R134, R135 ;  /* 0x0000008786877221 */ /* 0x002fc20000010000 */
[----:B--2---:R-:W-:-:S03]  /*83a0*/  FADD.FTZ R4, R132, R191 ;  /* 0x000000bf84047221 */ /* 0x004fc60000010000 */
[----:B0-----:R-:W-:Y:S01]  /*83b0*/  FADD.FTZ R6, R133, R135 ;  /* 0x0000008785067221 */ /* 0x001fe20000010000 */
[----:B------:R-:W-:Y:S06]  /*83c0*/  @!P0 BRA `(.L_x_24) ;  /* 0x0000000000048947 */ /* 0x000fec0003800000 */
[----:B------:R-:W-:Y:S01]  /*83d0*/  BPT.TRAP 0x1 ;  /* 0x000000040000795c */ /* 0x000fe20000300000 */
.L_x_24:
[----:B------:R-:W-:Y:S01]  /*83e0*/  ULEA UR7, UR51, UR39, 0x3 ;  /* 0x0000002733077291 */ /* 0x000fe2000f8e183f */
[----:B------:R-:W-:Y:S01]  /*83f0*/  ISETP.LT.AND P1, PT, RZ, UR52, PT ;  /* 0x00000034ff007c0c */ /* 0x000fe2000bf21270 */
[----:B------:R-:W-:Y:S01]  /*8400*/  UIADD3 UR10, UR52, -0x1, URZ ;  /* 0xffffffff340a7890 */ /* 0x000fe2000fffe03f */
[----:B------:R-:W-:Y:S01]  /*8410*/  F2FP.SATFINITE.E4M3.F32.PACK_AB_MERGE_C R11, R12, R11, RZ ;  /* 0x0000000b0c0b723e */ /* 0x000fe200048070ff */
[----:B------:R-:W-:Y:S01]  /*8420*/  UIADD3 UR7, UR7, 0x33460, URZ ;  /* 0x0003346007077890 */ /* 0x000fe2000fffe03f */
[----:B------:R-:W-:Y:S01]  /*8430*/  F2FP.SATFINITE.E4M3.F32.PACK_AB_MERGE_C R13, R14, R13, RZ ;  /* 0x0000000d0e0d723e */ /* 0x000fe200048070ff */
[----:B------:R-:W-:Y:S01]  /*8440*/  UMOV UR53, UR44 ;  /* 0x0000002c00357c82 */ /* 0x000fe20008000000 */
[----:B------:R-:W-:Y:S01]  /*8450*/  F2FP.SATFINITE.E4M3.F32.PACK_AB_MERGE_C R185, R186, R185, RZ ;  /* 0x000000b9bab9723e */ /* 0x000fe200048070ff */
[----:B------:R-:W-:Y:S01]  /*8460*/  UPRMT UR7, UR37, 0x654, UR7 ;  /* 0x0000065425077896 */ /* 0x000fe20008000007 */
[----:B------:R-:W-:Y:S01]  /*8470*/  F2FP.SATFINITE.E4M3.F32.PACK_AB_MERGE_C R187, R188, R187, RZ ;  /* 0x000000bbbcbb723e */ /* 0x000fe200048070ff */
[----:B------:R-:W-:Y:S01]  /*8480*/  UMOV UR52, UR10 ;  /* 0x0000000a00347c82 */ /* 0x000fe20008000000 */
[----:B------:R-:W-:Y:S01]  /*8490*/  F2FP.SATFINITE.E4M3.F32.PACK_AB_MERGE_C R172, R173, R172, RZ ;  /* 0x000000acadac723e */ /* 0x000fe200048070ff */
[----:B------:R-:W-:Y:S01]  /*84a0*/  UMOV UR51, UR43 ;  /* 0x0000002b00337c82 */ /* 0x000fe20008000000 */
[----:B------:R-:W-:Y:S01]  /*84b0*/  F2FP.SATFINITE.E4M3.F32.PACK_AB_MERGE_C R174, R175, R174, RZ ;  /* 0x000000aeafae723e */ /* 0x000fe200048070ff */
[-C--:B------:R-:W-:Y:S01]  /*84c0*/  FMUL.FTZ R24, R24, R5.reuse ;  /* 0x0000000518187220 */ /* 0x080fe20000410000 */
[----:B------:R-:W-:Y:S01]  /*84d0*/  F2FP.SATFINITE.E4M3.F32.PACK_AB_MERGE_C R180, R181, R180, RZ ;  /* 0x000000b4b5b4723e */ /* 0x000fe200048070ff */
[-C--:B------:R-:W-:Y:S01]  /*84e0*/  FMUL.FTZ R25, R25, R5.reuse ;  /* 0x0000000519197220 */ /* 0x080fe20000410000 */
[----:B------:R-:W-:Y:S01]  /*84f0*/  F2FP.SATFINITE.E4M3.F32.PACK_AB_MERGE_C R182, R183, R182, RZ ;  /* 0x000000b6b7b6723e */ /* 0x000fe200048070ff */
[----:B------:R-:W-:Y:S01]  /*8500*/  SYNCS.ARRIVE.TRANS64.RED.A1T0 RZ, [UR7], RZ ;  /* 0x000000ffffff79a7 */ /* 0x000fe20008100407 */
[----:B------:R-:W-:Y:S01]  /*8510*/  F2FP.SATFINITE.E4M3.F32.PACK_AB_MERGE_C R156, R157, R156, RZ ;  /* 0x0000009c9d9c723e */ /* 0x000fe200048070ff */
[-C--:B------:R-:W-:Y:S01]  /*8520*/  FMUL.FTZ R28, R28, R5.reuse ;  /* 0x000000051c1c7220 */ /* 0x080fe20000410000 */
        /* <DEDUP_REMOVED lines=13> */
[----:B------:R-:W-:Y:S01]  /*8600*/  FMUL.FTZ R41, R41, R5 ;  /* 0x0000000529297220 */ /* 0x000fe20000410000 */
[----:B------:R-:W-:Y:S01]  /*8610*/  F2FP.SATFINITE.E4M3.F32.PACK_AB_MERGE_C R121, R124, R121, RZ ;  /* 0x000000797c79723e */ /* 0x000fe200048070ff */
[-C--:B------:R-:W-:Y:S01]  /*8620*/  FMUL.FTZ R44, R44, R5.reuse ;  /* 0x000000052c2c7220 */ /* 0x080fe20000410000 */
[----:B------:R-:W-:Y:S01]  /*8630*/  F2FP.SATFINITE.E4M3.F32.PACK_AB_MERGE_C R126, R127, R126, RZ ;  /* 0x0000007e7f7e723e */ /* 0x000fe200048070ff */
[----:B------:R-:W-:Y:S01]  /*8640*/  FMUL.FTZ R45, R45, R5 ;  /* 0x000000052d2d7220 */ /* 0x000fe20000410000 */
[----:B------:R-:W-:Y:S01]  /*8650*/  F2FP.SATFINITE.E4M3.F32.PACK_AB_MERGE_C R129, R132, R129, RZ ;  /* 0x000000818481723e */ /* 0x000fe200048070ff */
[-C--:B------:R-:W-:Y:S01]  /*8660*/  FMUL.FTZ R48, R48, R5.reuse ;  /* 0x0000000530307220 */ /* 0x080fe20000410000 */
[----:B------:R-:W-:Y:S01]  /*8670*/  F2FP.SATFINITE.E4M3.F32.PACK_AB_MERGE_C R134, R133, R134, RZ ;  /* 0x000000868586723e */ /* 0x000fe200048070ff */
[-C--:B------:R-:W-:Y:S01]  /*8680*/  FMUL.FTZ R49, R49, R5.reuse ;  /* 0x0000000531317220 */ /* 0x080fe20000410000 */
        /* <DEDUP_REMOVED lines=33> */
[----:B------:R-:W-:Y:S01]  /*88a0*/  FMUL.FTZ R117, R117, R5 ;  /* 0x0000000575757220 */ /* 0x000fe20000410000 */
        /* <DEDUP_REMOVED lines=48> */
[----:B------:R-:W-:Y:S01]  /*8bb0*/  F2FP.SATFINITE.E4M3.F32.PACK_AB_MERGE_C R200, R7, R8, R11 ;  /* 0x0000000807c8723e */ /* 0x000fe2000480700b */
[----:B------:R-:W-:Y:S01]  /*8bc0*/  IMAD.MOV.U32 R5, RZ, RZ, R122 ;  /* 0x000000ffff057224 */ /* 0x000fe200078e007a */
[----:B------:R-:W-:Y:S01]  /*8bd0*/  F2FP.SATFINITE.E4M3.F32.PACK_AB_MERGE_C R201, R9, R10, R13 ;  /* 0x0000000a09c9723e */ /* 0x000fe2000480700d */
[----:B------:R-:W-:Y:S01]  /*8be0*/  IMAD.MOV.U32 R3, RZ, RZ, R120 ;  /* 0x000000ffff037224 */ /* 0x000fe200078e0078 */
[----:B------:R-:W-:-:S02]  /*8bf0*/  F2FP.SATFINITE.E4M3.F32.PACK_AB_MERGE_C R202, R20, R15, R185 ;  /* 0x0000000f14ca723e */ /* 0x000fc400048070b9 */
[----:B------:R-:W-:Y:S02]  /*8c00*/  F2FP.SATFINITE.E4M3.F32.PACK_AB_MERGE_C R203, R184, R21, R187 ;  /* 0x00000015b8cb723e */ /* 0x000fe400048070bb */
[----:B------:R-:W-:Y:S02]  /*8c10*/  F2FP.SATFINITE.E4M3.F32.PACK_AB_MERGE_C R204, R169, R168, R172 ;  /* 0x000000a8a9cc723e */ /* 0x000fe400048070ac */
[----:B------:R-:W-:Y:S02]  /*8c20*/  F2FP.SATFINITE.E4M3.F32.PACK_AB_MERGE_C R205, R171, R170, R174 ;  /* 0x000000aaabcd723e */ /* 0x000fe400048070ae */
[----:B------:R-:W-:Y:S02]  /*8c30*/  F2FP.SATFINITE.E4M3.F32.PACK_AB_MERGE_C R206, R177, R176, R180 ;  /* 0x000000b0b1ce723e */ /* 0x000fe400048070b4 */
[----:B------:R-:W-:Y:S02]  /*8c40*/  F2FP.SATFINITE.E4M3.F32.PACK_AB_MERGE_C R207, R179, R178, R182 ;  /* 0x000000b2b3cf723e */ /* 0x000fe400048070b6 */
        /* <DEDUP_REMOVED lines=11> */
[----:B------:R-:W-:Y:S01]  /*8d00*/  F2FP.SATFINITE.E4M3.F32.PACK_AB_MERGE_C R219, R131, R130, R134 ;  /* 0x0000008283db723e */ /* 0x000fe20004807086 */
[----:B------:R-:W-:Y:S06]  /*8d10*/  @P1 BRA `(.L_x_25) ;  /* 0xffffffc400e01947 */ /* 0x000fec000383ffff */
.L_x_14:
[----:B------:R-:W-:Y:S06]  /*8d20*/  BAR.ARV 0x8, 0x180 ;  /* 0x0206000000007b1d */ /* 0x000fec0000002000 */
[----:B------:R-:W-:Y:S05]  /*8d30*/  @!P0 BRA `(.L_x_26) ;  /* 0x0000000000048947 */ /* 0x000fea0003800000 */
[----:B------:R-:W-:Y:S01]  /*8d40*/  BPT.TRAP 0x1 ;  /* 0x000000040000795c */ /* 0x000fe20000300000 */
.L_x_26:
[----:B------:R-:W-:Y:S01]  /*8d50*/  ULEA UR4, UR43, UR39, 0x3 ;  /* 0x000000272b047291 */ /* 0x000fe2000f8e183f */
[----:B------:R-:W-:-:S05]  /*8d60*/  IMAD.U32 R0, RZ, RZ, UR44 ;  /* 0x0000002cff007e24 */ /* 0x000fca000f8e00ff */
[----:B------:R-:W-:-:S04]  /*8d70*/  SHF.L.U32 R0, R0, 0x1f, RZ ;  /* 0x0000001f00007819 */ /* 0x000fc800000006ff */
[----:B------:R0:W1:Y:S01]  /*8d80*/  SYNCS.PHASECHK.TRANS64.TRYWAIT P1, [UR4+0x33450], R0 ;  /* 0x03345000ff0075a7 */ /* 0x0000620008020144 */
[----:B------:R-:W-:Y:S05]  /*8d90*/  @!P0 BRA `(.L_x_27) ;  /* 0x0000000000048947 */ /* 0x000fea0003800000 */
[----:B------:R-:W-:Y:S01]  /*8da0*/  BPT.TRAP 0x1 ;  /* 0x000000040000795c */ /* 0x000fe20000300000 */
.L_x_27:
[----:B-1----:R-:W-:Y:S05]  /*8db0*/  @P1 BRA `(.L_x_28) ;  /* 0x0000000000081947 */ /* 0x002fea0003800000 */
[----:B------:R-:W1:Y:S02]  /*8dc0*/  SYNCS.PHASECHK.TRANS64.TRYWAIT P1, [UR4+0x33450], R0 ;  /* 0x03345000ff0075a7 */ /* 0x000e640008020144 */
[----:B-1----:R-:W-:Y:S05]  /*8dd0*/  @!P1 BRA `(.L_x_29) ;  /* 0x0000008000009947 */ /* 0x002fea0003800000 */
.L_x_28:
[----:B------:R-:W-:Y:S01]  /*8de0*/  UIADD3 UR5, UR39, 0x200, URZ ;  /* 0x0000020027057890 */ /* 0x000fe2000fffe03f */
[----:B------:R-:W-:Y:S01]  /*8df0*/  WARPGROUP.ARRIVE ;  /* 0x00000000000079c5 */ /* 0x000fe20000000000 */
[----:B------:R-:W-:Y:S01]  /*8e00*/  UMOV UR11, 0xc0000010 ;  /* 0xc0000010000b7882 */ /* 0x000fe20000000000 */
[----:B------:R-:W-:Y:S01]  /*8e10*/  ULDC.64 UR8, c[0x0][0x9a0] ;  /* 0x0002680000087ab9 */ /* 0x000fe20000000a00 */
[----:B------:R-:W-:Y:S01]  /*8e20*/  USHF.R.U32.HI UR5, URZ, 0x4, UR5 ;  /* 0x000000043f057899 */ /* 0x000fe20008011605 */
[----:B------:R-:W-:Y:S01]  /*8e30*/  IMAD.MOV.U32 R5, RZ, RZ, 0x3f800000 ;  /* 0x3f800000ff057424 */ /* 0x000fe200078e00ff */
[----:B------:R-:W-:Y:S02]  /*8e40*/  UISETP.NE.U32.AND UP0, UPT, UR8, URZ, UPT ;  /* 0x0000003f0800728c */ /* 0x000fe4000bf05070 */
[----:B------:R-:W-:Y:S02]  /*8e50*/  ULOP3.LUT UR5, UR5, 0x3fff, URZ, 0xc0, !UPT ;  /* 0x00003fff05057892 */ /* 0x000fe4000f8ec03f */
[----:B------:R-:W-:-:S02]  /*8e60*/  UISETP.NE.AND.EX UP0, UPT, UR9, URZ, UPT, UP0 ;  /* 0x0000003f0900728c */ /* 0x000fc4000bf05300 */
[----:B------:R-:W-:-:S04]  /*8e70*/  ULOP3.LUT UR5, UR5, 0x10000, URZ, 0xfc, !UPT ;  /* 0x0001000005057892 */ /* 0x000fc8000f8efc3f */
[----:B------:R-:W-:Y:S01]  /*8e80*/  UIMAD UR5, UR43, 0x780, UR5 ;  /* 0x000007802b0578a4 */ /* 0x000fe2000f8e0205 */
[----:B------:R-:W-:-:S04]  /*8e90*/  PLOP3.LUT P1, PT, PT, PT, UP0, 0x80, 0x0 ;  /* 0x000000000000781c */ /* 0x000fc80003f2f008 */
[----:B------:R-:W-:Y:S02]  /*8ea0*/  @UP0 USHF.R.S32.HI UR7, URZ, 0x1f, UR40 ;  /* 0x0000001f3f070899 */ /* 0x000fe40008011428 */
[----:B------:R-:W-:Y:S01]  /*8eb0*/  UMOV UR10, UR5 ;  /* 0x00000005000a7c82 */ /* 0x000fe20008000000 */
[----:B------:R-:W-:Y:S01]  /*8ec0*/  @UP0 ULDC.64 UR12, c[0x0][0x9c8] ;  /* 0x00027200000c0ab9 */ /* 0x000fe20000000a00 */
[----:B------:R-:W-:Y:S01]  /*8ed0*/  QGMMA.64x192x32.F32.E4M3.E4M3 R24, R200, gdesc[UR8], R24, gsb0 ;  /* 0x02e00008c8187df3 */ /* 0x000fe20008000818 */
[----:B------:R-:W-:Y:S01]  /*8ee0*/  UIADD3 UR10, UR5, 0x180, URZ ;  /* 0x00000180050a7890 */ /* 0x000fe2000fffe03f */
[----:B------:R-:W-:Y:S01]  /*8ef0*/  UMOV UR11, 0xc0000010 ;  /* 0xc0000010000b7882 */ /* 0x000fe20000000000 */
[----:B------:R-:W-:-:S04]  /*8f00*/  @UP0 UIMAD UR7, UR7, UR12, URZ ;  /* 0x0000000c070702a4 */ /* 0x000fc8000f8e023f */
[----:B------:R-:W-:Y:S01]  /*8f10*/  @UP0 UIMAD UR7, UR40, UR13, UR7 ;  /* 0x0000000d280702a4 */ /* 0x000fe2000f8e0207 */
[----:B------:R-:W-:Y:S02]  /*8f20*/  WARPGROUP.DEPBAR.LE gsb0, 0x0 ;  /* 0x00008000000079c5 */ /* 0x000fe40000010000 */
[----:B------:R-:W-:-:S10]  /*8f30*/  WARPGROUP.ARRIVE ;  /* 0x00000000000079c5 */ /* 0x000fd40000000000 */
[----:B------:R-:W-:Y:S01]  /*8f40*/  QGMMA.64x192x32.F32.E4M3.E4M3 R24, R204, gdesc[UR8], R24, gsb0 ;  /* 0x02e00008cc187df3 */ /* 0x000fe20008000818 */
[----:B------:R-:W-:Y:S01]  /*8f50*/  UIADD3 UR10, UR5, 0x300, URZ ;  /* 0x00000300050a7890 */ /* 0x000fe2000fffe03f */
[----:B------:R-:W-:Y:S01]  /*8f60*/  UMOV UR11, 0xc0000010 ;  /* 0xc0000010000b7882 */ /* 0x000fe20000000000 */
[----:B------:R-:W-:Y:S02]  /*8f70*/  WARPGROUP.DEPBAR.LE gsb0, 0x0 ;  /* 0x00008000000079c5 */ /* 0x000fe40000010000 */
[----:B------:R-:W-:-:S15]  /*8f80*/  WARPGROUP.ARRIVE ;  /* 0x00000000000079c5 */ /* 0x000fde0000000000 */
[----:B------:R-:W-:Y:S01]  /*8f90*/  QGMMA.64x192x32.F32.E4M3.E4M3 R24, R208, gdesc[UR8], R24, gsb0 ;  /* 0x02e00008d0187df3 */ /* 0x000fe20008000818 */
[----:B------:R-:W-:Y:S01]  /*8fa0*/  @UP0 UIADD3 UR10, -UR40, URZ, URZ ;  /* 0x0000003f280a0290 */ /* 0x000fe2000fffe13f */
[----:B------:R-:W-:-:S03]  /*8fb0*/  @UP0 ULDC UR11, c[0x0][0xc44] ;  /* 0x00031100000b0ab9 */ /* 0x000fc60000000800 */
[----:B------:R-:W-:Y:S02]  /*8fc0*/  @UP0 UIMAD UR14, UR11, UR10, UR42 ;  /* 0x0000000a0b0e02a4 */ /* 0x000fe4000f8e022a */
[----:B------:R-:W-:Y:S02]  /*8fd0*/  @UP0 UIMAD.WIDE.U32 UR10, UR40, UR12, URZ ;  /* 0x0000000c280a02a5 */ /* 0x000fe4000f8e003f */
[----:B------:R-:W-:Y:S01]  /*8fe0*/  @UP0 USHF.R.S32.HI UR15, URZ, 0x1f, UR14 ;  /* 0x0000001f3f0f0899 */ /* 0x000fe2000801140e */
[----:B------:R-:W-:Y:S01]  /*8ff0*/  @UP0 ULDC.64 UR12, c[0x0][0x9d0] ;  /* 0x00027400000c0ab9 */ /* 0x000fe20000000a00 */
[----:B------:R-:W-:Y:S02]  /*9000*/  @UP0 UIADD3 UR11, UR11, UR7, URZ ;  /* 0x000000070b0b0290 */ /* 0x000fe4000fffe03f */
[----:B------:R-:W-:Y:S02]  /*9010*/  @UP0 UIMAD UR7, UR15, UR12, URZ ;  /* 0x0000000c0f0702a4 */ /* 0x000fe4000f8e023f */
[----:B------:R-:W-:-:S02]  /*9020*/  @UP0 UIMAD.WIDE.U32 UR10, UR14, UR12, UR10 ;  /* 0x0000000c0e0a02a5 */ /* 0x000fc4000f8e000a */
[----:B------:R-:W-:Y:S02]  /*9030*/  @UP0 UIMAD UR7, UR14, UR13, UR7 ;  /* 0x0000000d0e0702a4 */ /* 0x000fe4000f8e0207 */
[----:B------:R-:W-:Y:S02]  /*9040*/  @UP0 ULEA UR8, UP1, UR10, UR8, 0x2 ;  /* 0x000000080a080291 */ /* 0x000fe4000f82103f */
[----:B------:R-:W-:-:S04]  /*9050*/  @UP0 UIADD3 UR7, UR11, UR7, URZ ;  /* 0x000000070b070290 */ /* 0x000fc8000fffe03f */
[----:B------:R-:W-:Y:S01]  /*9060*/  @UP0 ULEA.HI.X UR9, UR10, UR9, UR7, 0x2, UP1 ;  /* 0x000000090a090291 */ /* 0x000fe200088f1407 */
[----:B------:R-:W-:-:S05]  /*9070*/  IMAD.U32 R8, RZ, RZ, UR8 ;  /* 0x00000008ff087e24 */ /* 0x000fca000f8e00ff */
[----:B------:R-:W-:-:S05]  /*9080*/  IMAD.U32 R9, RZ, RZ, UR9 ;  /* 0x00000009ff097e24 */ /* 0x000fca000f8e00ff */
[----:B------:R2:W3:Y:S01]  /*9090*/  @P1 LDG.E R5, desc[UR48][R8.64] ;  /* 0x0000003008051981 */ /* 0x0004e2000c1e1900 */
[----:B------:R-:W-:Y:S01]  /*90a0*/  UIADD3 UR10, UR5, 0x480, URZ ;  /* 0x00000480050a7890 */ /* 0x000fe2000fffe03f */
[----:B------:R-:W-:Y:S01]  /*90b0*/  UMOV UR11, 0xc0000010 ;  /* 0xc0000010000b7882 */ /* 0x000fe20000000000 */
[----:B------:R-:W-:Y:S02]  /*90c0*/  WARPGROUP.DEPBAR.LE gsb0, 0x0 ;  /* 0x00008000000079c5 */ /* 0x000fe40000010000 */
[----:B------:R-:W-:-:S06]  /*90d0*/  WARPGROUP.ARRIVE ;  /* 0x00000000000079c5 */ /* 0x000fcc0000000000 */
[----:B------:R-:W-:Y:S01]  /*90e0*/  QGMMA.64x192x32.F32.E4M3.E4M3 R24, R212, gdesc[UR8], R24, gsb0 ;  /* 0x02e00008d4187df3 */ /* 0x000fe20008000818 */
[----:B------:R-:W-:Y:S01]  /*90f0*/  UIADD3 UR10, UR5, 0x600, URZ ;  /* 0x00000600050a7890 */ /* 0x000fe2000fffe03f */
[----:B------:R-:W-:Y:S01]  /*9100*/  UMOV UR11, 0xc0000010 ;  /* 0xc0000010000b7882 */ /* 0x000fe20000000000 */
[----:B-1----:R-:W1:Y:S04]  /*9110*/  SHFL.BFLY PT, R3, R4, 0x2, 0x1f ;  /* 0x0c401f0004037f89 */ /* 0x002e6800000e0000 */
[----:B------:R-:W4:Y:S01]  /*9120*/  SHFL.BFLY PT, R7, R6, 0x2, 0x1f ;  /* 0x0c401f0006077f89 */ /* 0x000f2200000e0000 */
[----:B-1----:R-:W-:-:S01]  /*9130*/  FADD.FTZ R3, R3, R4 ;  /* 0x0000000403037221 */ /* 0x002fc20000010000 */
[----:B----4-:R-:W-:-:S04]  /*9140*/  FADD.FTZ R7, R7, R6 ;  /* 0x0000000607077221 */ /* 0x010fc80000010000 */
[----:B0-----:R-:W0:Y:S04]  /*9150*/  SHFL.BFLY PT, R0, R3, 0x1, 0x1f ;  /* 0x0c201f0003007f89 */ /* 0x001e2800000e0000 */
[----:B--2---:R-:W1:Y:S01]  /*9160*/  SHFL.BFLY PT, R8, R7, 0x1, 0x1f ;  /* 0x0c201f0007087f89 */ /* 0x004e6200000e0000 */
[----:B------:R-:W-:Y:S01]  /*9170*/  MOV R4, RZ ;  /* 0x000000ff00047202 */ /* 0x000fe20000000f00 */
[----:B0-----:R-:W-:Y:S01]  /*9180*/  FADD.FTZ R10, R3, R0 ;  /* 0x00000000030a7221 */ /* 0x001fe20000010000 */
[----:B-1----:R-:W-:-:S04]  /*9190*/  FADD.FTZ R11, R7, R8 ;  /* 0x00000008070b7221 */ /* 0x002fc80000010000 */
[C---:B------:R-:W-:Y:S01]  /*91a0*/  FSETP.NE.FTZ.AND P1, PT, R10.reuse, RZ, PT ;  /* 0x000000ff0a00720b */ /* 0x040fe20003f35000 */
[----:B------:R-:W-:Y:S01]  /*91b0*/  FMUL.FTZ R12, R10, 0.00390625 ;  /* 0x3b8000000a0c7820 */ /* 0x000fe20000410000 */
[----:B------:R-:W-:-:S04]  /*91c0*/  FMUL.FTZ R13, R11, 0.00390625 ;  /* 0x3b8000000b0d7820 */ /* 0x000fc80000410000 */
[----:B------:R-:W-:Y:S02]  /*91d0*/  FSETP.NE.FTZ.AND P2, PT, R12, RZ, PT ;  /* 0x000000ff0c00720b */ /* 0x000fe40003f55000 */
[----:B------:R-:W-:-:S05]  /*91e0*/  FSETP.NE.FTZ.AND P3, PT, R13, RZ, PT ;  /* 0x000000ff0d00720b */ /* 0x000fca0003f75000 */
[----:B------:R-:W-:Y:S01]  /*91f0*/  @P1 MUFU.RCP R4, R10 ;  /* 0x0000000a00041308 */ /* 0x000fe20000001000 */
[----:B------:R-:W-:Y:S01]  /*9200*/  FSETP.NE.FTZ.AND P1, PT, R11, RZ, PT ;  /* 0x000000ff0b00720b */ /* 0x000fe20003f35000 */
[----:B------:R-:W-:-:S06]  /*9210*/  IMAD.MOV.U32 R8, RZ, RZ, RZ ;  /* 0x000000ffff087224 */ /* 0x000fcc00078e00ff */
[----:B------:R-:W0:Y:S01]  /*9220*/  @P2 MUFU.LG2 R6, R12 ;  /* 0x0000000c00062308 */ /* 0x000e220000000c00 */
[----:B------:R-:W-:Y:S02]  /*9230*/  WARPGROUP.DEPBAR.LE gsb0, 0x0 ;  /* 0x00008000000079c5 */ /* 0x000fe40000010000 */
[----:B------:R-:W-:-:S06]  /*9240*/  WARPGROUP.ARRIVE ;  /* 0x00000000000079c5 */ /* 0x000fcc0000000000 */
[----:B------:R-:W-:Y:S01]  /*9250*/  QGMMA.64x192x32.F32.E4M3.E4M3 R24, R216, gdesc[UR8], R24, gsb0 ;  /* 0x02e00008d8187df3 */ /* 0x000fe20008000818 */
[----:B------:R-:W1:Y:S08]  /*9260*/  @P3 MUFU.LG2 R9, R13 ;  /* 0x0000000d00093308 */ /* 0x000e700000000c00 */
[----:B------:R-:W2:Y:S01]  /*9270*/  @P1 MUFU.RCP R8, R11 ;  /* 0x0000000b00081308 */ /* 0x000ea20000001000 */
[----:B------:R-:W-:-:S02]  /*9280*/  IMAD.U32 R7, RZ, RZ, UR6 ;  /* 0x00000006ff077e24 */ /* 0x000fc4000f8e00ff */
[----:B------:R-:W-:Y:S02]  /*9290*/  IMAD.U32 R14, RZ, RZ, UR6 ;  /* 0x00000006ff0e7e24 */ /* 0x000fe4000f8e00ff */
[----:B0-----:R-:W-:Y:S01]  /*92a0*/  @P2 FMUL.FTZ R6, R6, 0.69314718246459960938 ;  /* 0x3f31721806062820 */ /* 0x001fe20000410000 */
[----:B------:R-:W-:Y:S01]  /*92b0*/  @P2 FMUL.FTZ R7, R7, 0.69314718246459960938 ;  /* 0x3f31721807072820 */ /* 0x000fe20000410000 */
[----:B------:R-:W-:Y:S01]  /*92c0*/  @P3 FMUL.FTZ R10, R14, 0.69314718246459960938 ;  /* 0x3f3172180e0a3820 */ /* 0x000fe20000410000 */
[----:B-1----:R-:W-:Y:S01]  /*92d0*/  @P3 FMUL.FTZ R9, R9, 0.69314718246459960938 ;  /* 0x3f31721809093820 */ /* 0x002fe20000410000 */
[----:B------:R-:W-:Y:S02]  /*92e0*/  IMAD.MOV.U32 R3, RZ, RZ, -0x800000 ;  /* 0xff800000ff037424 */ /* 0x000fe400078e00ff */
[----:B------:R-:W-:Y:S01]  /*92f0*/  @P2 FFMA.FTZ R3, R7, R120, R6 ;  /* 0x0000007807032223 */ /* 0x000fe20000010006 */
[----:B------:R-:W-:Y:S02]  /*9300*/  IMAD.MOV.U32 R0, RZ, RZ, -0x800000 ;  /* 0xff800000ff007424 */ /* 0x000fe400078e00ff */
[----:B------:R-:W-:Y:S01]  /*9310*/  @P3 FFMA.FTZ R0, R10, R122, R9 ;  /* 0x0000007a0a003223 */ /* 0x000fe20000010009 */
[-C--:B---3--:R-:W-:Y:S01]  /*9320*/  FMUL.FTZ R9, R4, R5.reuse ;  /* 0x0000000504097220 */ /* 0x088fe20000410000 */
[----:B--2---:R-:W-:Y:S01]  /*9330*/  FMUL.FTZ R120, R8, R5 ;  /* 0x0000000508787220 */ /* 0x004fe20000410000 */
[----:B------:R-:W-:-:S02]  /*9340*/  WARPGROUP.DEPBAR.LE gsb0, 0x0 ;  /* 0x00008000000079c5 */ /* 0x000fc40000010000 */
[----:B------:R-:W-:Y:S05]  /*9350*/  @!P0 BRA `(.L_x_30) ;  /* 0x0000000000048947 */ /* 0x000fea0003800000 */
[----:B------:R-:W-:Y:S01]  /*9360*/  BPT.TRAP 0x1 ;  /* 0x000000040000795c */ /* 0x000fe20000300000 */
.L_x_30:
[----:B------:R-:W0:Y:S01]  /*9370*/  S2R R121, SR_TID.X ;  /* 0x0000000000797919 */ /* 0x000e220000002100 */
[----:B------:R-:W-:Y:S01]  /*9380*/  ULDC.64 UR6, c[0x4][0x38] ;  /* 0x01000e0000067ab9 */ /* 0x000fe20000000a00 */
[-C--:B------:R-:W-:Y:S01]  /*9390*/  FMUL.FTZ R14, R36, R9.reuse ;  /* 0x00000009240e7220 */ /* 0x080fe20000410000 */
[----:B------:R-:W1:Y:S01]  /*93a0*/  S2UR UR5, SR_SWINHI ;  /* 0x00000000000579c3 */ /* 0x000e620000002f00 */
        /* <DEDUP_REMOVED lines=28> */
[----:B0-----:R-:W-:-:S02]  /*9570*/  IMAD.SHL.U32 R4, R121, 0x4, RZ ;  /* 0x0000000479047824 */ /* 0x001fc400078e00ff */
[-C--:B------:R-:W-:Y:S01]  /*9580*/  FMUL.FTZ R48, R56, R9.reuse ;  /* 0x0000000938307220 */ /* 0x080fe20000410000 */
[-C--:B------:R-:W-:Y:S01]  /*9590*/  FMUL.FTZ R85, R93, R9.reuse ;  /* 0x000000095d557220 */ /* 0x080fe20000410000 */
[-C--:B------:R-:W-:Y:S01]  /*95a0*/  FMUL.FTZ R89, R100, R9.reuse ;  /* 0x0000000964597220 */ /* 0x080fe20000410000 */
[-C--:B------:R-:W-:Y:S01]  /*95b0*/  FMUL.FTZ R96, R97, R9.reuse ;  /* 0x0000000961607220 */ /* 0x080fe20000410000 */
[----:B------:R-:W-:Y:S01]  /*95c0*/  LOP3.LUT R4, R4, 0xc, RZ, 0xc0, !PT ;  /* 0x0000000c04047812 */ /* 0x000fe200078ec0ff */
[-C--:B------:R-:W-:Y:S01]  /*95d0*/  FMUL.FTZ R49, R61, R9.reuse ;  /* 0x000000093d317220 */ /* 0x080fe20000410000 */
[-C--:B------:R-:W-:Y:S01]  /*95e0*/  FMUL.FTZ R56, R64, R9.reuse ;  /* 0x0000000940387220 */ /* 0x080fe20000410000 */
[-C--:B------:R-:W-:Y:S01]  /*95f0*/  FMUL.FTZ R93, R101, R9.reuse ;  /* 0x00000009655d7220 */ /* 0x080fe20000410000 */
[----:B------:R-:W-:Y:S01]  /*9600*/  IADD3 R4, P0, R4, UR6, RZ ;  /* 0x0000000604047c10 */ /* 0x000fe2000ff1e0ff */
[-C--:B------:R-:W-:Y:S01]  /*9610*/  FMUL.FTZ R97, R108, R9.reuse ;  /* 0x000000096c617220 */ /* 0x080fe20000410000 */
[----:B------:R-:W-:Y:S01]  /*9620*/  FMUL.FTZ R100, R104, R9 ;  /* 0x0000000968647220 */ /* 0x000fe20000410000 */
[-C--:B------:R-:W-:Y:S01]  /*9630*/  FMUL.FTZ R8, R30, R120.reuse ;  /* 0x000000781e087220 */ /* 0x080fe20000410000 */
[-C--:B------:R-:W-:Y:S01]  /*9640*/  FMUL.FTZ R12, R31, R120.reuse ;  /* 0x000000781f0c7220 */ /* 0x080fe20000410000 */
[----:B------:R-:W-:Y:S01]  /*9650*/  IMAD.X R5, RZ, RZ, UR7, P0 ;  /* 0x00000007ff057e24 */ /* 0x000fe200080e06ff */
[----:B------:R-:W-:Y:S01]  /*9660*/  F2FP.BF16.F32.PACK_AB R11, R10, R11 ;  /* 0x0000000b0a0b723e */ /* 0x000fe200000010ff */
[-C--:B------:R-:W-:Y:S01]  /*9670*/  FMUL.FTZ R61, R76, R9.reuse ;  /* 0x000000094c3d7220 */ /* 0x080fe20000410000 */
[-C--:B------:R-:W-:Y:S01]  /*9680*/  FMUL.FTZ R64, R72, R9.reuse ;  /* 0x0000000948407220 */ /* 0x080fe20000410000 */
[-C--:B------:R-:W-:Y:S01]  /*9690*/  FMUL.FTZ R101, R109, R9.reuse ;  /* 0x000000096d657220 */ /* 0x080fe20000410000 */
[----:B------:R0:W2:Y:S01]  /*96a0*/  LDG.E.CONSTANT R36, desc[UR48][R4.64] ;  /* 0x0000003004247981 */ /* 0x0000a2000c1e9900 */
[-C--:B------:R-:W-:Y:S01]  /*96b0*/  FMUL.FTZ R104, R105, R9.reuse ;  /* 0x0000000969687220 */ /* 0x080fe20000410000 */
[-C--:B------:R-:W-:Y:S01]  /*96c0*/  FMUL.FTZ R108, R112, R9.reuse ;  /* 0x00000009706c7220 */ /* 0x080fe20000410000 */
[-C--:B------:R-:W-:Y:S01]  /*96d0*/  FMUL.FTZ R30, R46, R120.reuse ;  /* 0x000000782e1e7220 */ /* 0x080fe20000410000 */
[-C--:B------:R-:W-:Y:S01]  /*96e0*/  FMUL.FTZ R31, R42, R120.reuse ;  /* 0x000000782a1f7220 */ /* 0x080fe20000410000 */
[----:B------:R-:W-:Y:S01]  /*96f0*/  LOP3.LUT P0, R10, R121, 0x3, RZ, 0xc0, !PT ;  /* 0x00000003790a7812 */ /* 0x000fe2000780c0ff */
        /* <DEDUP_REMOVED lines=10> */
[-C--:B0-----:R-:W-:Y:S01]  /*97a0*/  FMUL.FTZ R4, R47, R120.reuse ;  /* 0x000000782f047220 */ /* 0x081fe20000410000 */
        /* <DEDUP_REMOVED lines=15> */
[----:B------:R-:W-:Y:S01]  /*98a0*/  F2FP.BF16.F32.PACK_AB R28, R28, R29 ;  /* 0x0000001d1c1c723e */ /* 0x000fe200000010ff */
[-C--:B------:R-:W-:Y:S01]  /*98b0*/  FMUL.FTZ R51, R66, R120.reuse ;  /* 0x0000007842337220 */ /* 0x080fe20000410000 */
[----:B------:R-:W-:Y:S01]  /*98c0*/  F2FP.BF16.F32.PACK_AB R33, R32, R33 ;  /* 0x000000212021723e */ /* 0x000fe200000010ff */
[-C--:B------:R-:W-:Y:S01]  /*98d0*/  FMUL.FTZ R74, R94, R120.reuse ;  /* 0x000000785e4a7220 */ /* 0x080fe20000410000 */
[----:B------:R-:W-:Y:S01]  /*98e0*/  ISETP.EQ.OR P0, PT, R10, 0x3, !P0 ;  /* 0x000000030a00780c */ /* 0x000fe20004702670 */
[-C--:B------:R-:W-:Y:S01]  /*98f0*/  FMUL.FTZ R78, R95, R120.reuse ;  /* 0x000000785f4e7220 */ /* 0x080fe20000410000 */
[-C--:B------:R-:W-:Y:S01]  /*9900*/  FMUL.FTZ R82, R102, R120.reuse ;  /* 0x0000007866527220 */ /* 0x080fe20000410000 */
[-C--:B------:R-:W-:Y:S01]  /*9910*/  FMUL.FTZ R83, R98, R120.reuse ;  /* 0x0000007862537220 */ /* 0x080fe20000410000 */
[-C--:B------:R-:W-:Y:S01]  /*9920*/  FMUL.FTZ R66, R86, R120.reuse ;  /* 0x0000007856427220 */ /* 0x080fe20000410000 */
[-C--:B------:R-:W-:Y:S01]  /*9930*/  FMUL.FTZ R94, R111, R120.reuse ;  /* 0x000000786f5e7220 */ /* 0x080fe20000410000 */
[-C--:B------:R-:W-:Y:S01]  /*9940*/  FMUL.FTZ R95, R107, R120.reuse ;  /* 0x000000786b5f7220 */ /* 0x080fe20000410000 */
[----:B------:R-:W-:Y:S01]  /*9950*/  F2FP.BF16.F32.PACK_AB R6, R6, R7 ;  /* 0x000000070606723e */ /* 0x000fe200000010ff */
[----:B------:R-:W-:Y:S01]  /*9960*/  UMOV UR6, UR39 ;  /* 0x0000002700067c82 */ /* 0x000fe20008000000 */
[----:B-1----:R-:W-:Y:S01]  /*9970*/  UMOV UR7, UR5 ;  /* 0x0000000500077c82 */ /* 0x002fe20008000000 */
[----:B------:R-:W-:Y:S01]  /*9980*/  F2FP.BF16.F32.PACK_AB R7, R62, R63 ;  /* 0x0000003f3e07723e */ /* 0x000fe200000010ff */
[----:B------:R-:W-:Y:S01]  /*9990*/  FMUL.FTZ R13, R27, R120 ;  /* 0x000000781b0d7220 */ /* 0x000fe20000410000 */
[----:B------:R-:W-:Y:S01]  /*99a0*/  F2FP.BF16.F32.PACK_AB R92, R89, R92 ;  /* 0x0000005c595c723e */ /* 0x000fe200000010ff */
[----:B------:R-:W-:Y:S01]  /*99b0*/  IMAD.U32 R32, RZ, RZ, UR6 ;  /* 0x00000006ff207e24 */ /* 0x000fe2000f8e00ff */
[----:B------:R-:W-:Y:S01]  /*99c0*/  F2FP.BF16.F32.PACK_AB R53, R53, R56 ;  /* 0x000000383535723e */ /* 0x000fe200000010ff */
[----:B------:R-:W-:Y:S01]  /*99d0*/  FMUL.FTZ R115, R115, R120 ;  /* 0x0000007873737220 */ /* 0x000fe20000410000 */
[----:B------:R-:W-:Y:S01]  /*99e0*/  F2FP.BF16.F32.PACK_AB R60, R57, R60 ;  /* 0x0000003c393c723e */ /* 0x000fe200000010ff */
[----:B------:R-:W0:Y:S01]  /*99f0*/  LDC R133, c[0x0][0xc38] ;  /* 0x00030e00ff857b82 */ /* 0x000e220000000800 */
[----:B------:R-:W-:Y:S01]  /*9a00*/  F2FP.BF16.F32.PACK_AB R61, R61, R64 ;  /* 0x000000403d3d723e */ /* 0x000fe200000010ff */
[----:B------:R-:W-:Y:S01]  /*9a10*/  ULDC.64 UR8, c[0x0][0xb90] ;  /* 0x0002e40000087ab9 */ /* 0x000fe20000000a00 */
[----:B------:R-:W-:-:S02]  /*9a20*/  F2FP.BF16.F32.PACK_AB R68, R65, R68 ;  /* 0x000000444144723e */ /* 0x000fc400000010ff */
[----:B------:R-:W-:Y:S01]  /*9a30*/  SEL R63, R33, R28, P0 ;  /* 0x0000001c213f7207 */ /* 0x000fe20000000000 */
[-C--:B------:R-:W-:Y:S01]  /*9a40*/  FMUL.FTZ R27, R35, R120.reuse ;  /* 0x00000078231b7220 */ /* 0x080fe20000410000 */
[----:B------:R-:W-:Y:S01]  /*9a50*/  SEL R89, R28, R33, P0 ;  /* 0x000000211c597207 */ /* 0x000fe20000000000 */
[----:B------:R-:W-:Y:S01]  /*9a60*/  IMAD.U32 R33, RZ, RZ, UR7 ;  /* 0x00000007ff217e24 */ /* 0x000fe2000f8e00ff */
[----:B------:R-:W-:Y:S01]  /*9a70*/  F2FP.BF16.F32.PACK_AB R82, R82, R83 ;  /* 0x000000535252723e */ /* 0x000fe200000010ff */
[----:B------:R-:W-:Y:S01]  /*9a80*/  FMUL.FTZ R35, R50, R120 ;  /* 0x0000007832237220 */ /* 0x000fe20000410000 */
[----:B------:R-:W-:Y:S02]  /*9a90*/  F2FP.BF16.F32.PACK_AB R80, R66, R67 ;  /* 0x000000434250723e */ /* 0x000fe400000010ff */
[----:B------:R-:W-:Y:S01]  /*9aa0*/  F2FP.BF16.F32.PACK_AB R100, R97, R100 ;  /* 0x000000646164723e */ /* 0x000fe200000010ff */
[-C--:B------:R-:W-:Y:S01]  /*9ab0*/  FMUL.FTZ R79, R91, R120.reuse ;  /* 0x000000785b4f7220 */ /* 0x080fe20000410000 */
[----:B------:R-:W-:Y:S01]  /*9ac0*/  F2FP.BF16.F32.PACK_AB R83, R94, R95 ;  /* 0x0000005f5e53723e */ /* 0x000fe200000010ff */
[----:B------:R-:W-:Y:S01]  /*9ad0*/  FMUL.FTZ R50, R70, R120 ;  /* 0x0000007846327220 */ /* 0x000fe20000410000 */
[----:B------:R-:W-:Y:S01]  /*9ae0*/  SEL R95, R53, R60, P0 ;  /* 0x0000003c355f7207 */ /* 0x000fe20000000000 */
[----:B------:R-:W-:Y:S01]  /*9af0*/  FMUL.FTZ R86, R103, R120 ;  /* 0x0000007867567220 */ /* 0x000fe20000410000 */
[----:B------:R-:W-:-:S02]  /*9b00*/  SEL R67, R60, R53, P0 ;  /* 0x000000353c437207 */ /* 0x000fc40000000000 */
[----:B------:R-:W-:Y:S02]  /*9b10*/  F2FP.BF16.F32.PACK_AB R30, R30, R31 ;  /* 0x0000001f1e1e723e */ /* 0x000fe400000010ff */
[----:B------:R-:W-:Y:S02]  /*9b20*/  F2FP.BF16.F32.PACK_AB R5, R4, R5 ;  /* 0x000000050405723e */ /* 0x000fe400000010ff */
[----:B------:R-:W-:Y:S02]  /*9b30*/  F2FP.BF16.F32.PACK_AB R58, R58, R59 ;  /* 0x0000003b3a3a723e */ /* 0x000fe400000010ff */
[----:B------:R-:W-:Y:S02]  /*9b40*/  F2FP.BF16.F32.PACK_AB R76, R73, R76 ;  /* 0x0000004c494c723e */ /* 0x000fe400000010ff */
[----:B------:R-:W-:Y:S02]  /*9b50*/  F2FP.BF16.F32.PACK_AB R14, R14, R15 ;  /* 0x0000000f0e0e723e */ /* 0x000fe400000010ff */
[----:B------:R-:W-:Y:S01]  /*9b60*/  F2FP.BF16.F32.PACK_AB R20, R20, R21 ;  /* 0x000000151414723e */ /* 0x000fe200000010ff */
[----:B------:R-:W-:Y:S01]  /*9b70*/  FMUL.FTZ R98, R118, R120 ;  /* 0x0000007876627220 */ /* 0x000fe20000410000 */
[----:B------:R-:W-:-:S02]  /*9b80*/  SEL R97, R61, R68, P0 ;  /* 0x000000443d617207 */ /* 0x000fc40000000000 */
[----:B------:R-:W-:Y:S02]  /*9b90*/  F2FP.BF16.F32.PACK_AB R25, R24, R25 ;  /* 0x000000191819723e */ /* 0x000fe400000010ff */
[----:B------:R-:W-:Y:S02]  /*9ba0*/  F2FP.BF16.F32.PACK_AB R8, R8, R9 ;  /* 0x000000090808723e */ /* 0x000fe400000010ff */
[----:B------:R-:W-:Y:S02]  /*9bb0*/  F2FP.BF16.F32.PACK_AB R69, R69, R72 ;  /* 0x000000484545723e */ /* 0x000fe400000010ff */
[----:B------:R-:W-:Y:S02]  /*9bc0*/  F2FP.BF16.F32.PACK_AB R108, R105, R108 ;  /* 0x0000006c696c723e */ /* 0x000fe400000010ff */
[----:B------:R-:W-:Y:S02]  /*9bd0*/  F2FP.BF16.F32.PACK_AB R77, R77, R84 ;  /* 0x000000544d4d723e */ /* 0x000fe400000010ff */
[----:B------:R-:W-:-:S02]  /*9be0*/  F2FP.BF16.F32.PACK_AB R88, R85, R88 ;  /* 0x000000585558723e */ /* 0x000fc400000010ff */
[----:B------:R-:W-:Y:S02]  /*9bf0*/  F2FP.BF16.F32.PACK_AB R45, R45, R48 ;  /* 0x000000302d2d723e */ /* 0x000fe400000010ff */
[----:B------:R-:W-:Y:S02]  /*9c00*/  F2FP.BF16.F32.PACK_AB R42, R42, R43 ;  /* 0x0000002b2a2a723e */ /* 0x000fe400000010ff */
[----:B------:R-:W-:Y:S02]  /*9c10*/  F2FP.BF16.F32.PACK_AB R52, R49, R52 ;  /* 0x000000343134723e */ /* 0x000fe400000010ff */
[----:B------:R-:W-:Y:S02]  /*9c20*/  F2FP.BF16.F32.PACK_AB R47, R46, R47 ;  /* 0x0000002f2e2f723e */ /* 0x000fe400000010ff */
[----:B------:R-:W-:Y:S02]  /*9c30*/  F2FP.BF16.F32.PACK_AB R55, R54, R55 ;  /* 0x000000373637723e */ /* 0x000fe400000010ff */
[----:B------:R-:W-:Y:S01]  /*9c40*/  F2FP.BF16.F32.PACK_AB R109, R109, R112 ;  /* 0x000000706d6d723e */ /* 0x000fe200000010ff */
[----:B------:R-:W-:Y:S01]  /*9c50*/  FMUL.FTZ R75, R90, R120 ;  /* 0x000000785a4b7220 */ /* 0x000fe20000410000 */
[----:B------:R-:W-:Y:S01]  /*9c60*/  SEL R66, R68, R61, P0 ;  /* 0x0000003d44427207 */ /* 0x000fe20000000000 */
[----:B------:R-:W-:-:S04]  /*9c70*/  IMAD.WIDE R60, R223, 0x2, R32 ;  /* 0x00000002df3c7825 */ /* 0x000fc800078e0220 */
[-C--:B------:R-:W-:Y:S01]  /*9c80*/  FMUL.FTZ R70, R87, R120.reuse ;  /* 0x0000007857467220 */ /* 0x080fe20000410000 */
[-C--:B------:R-:W-:Y:S01]  /*9c90*/  FMUL.FTZ R87, R99, R120.reuse ;  /* 0x0000007863577220 */ /* 0x080fe20000410000 */
[----:B------:R-:W-:Y:S01]  /*9ca0*/  SEL R113, R30, R5, P0 ;  /* 0x000000051e717207 */ /* 0x000fe20000000000 */
[----:B------:R-:W-:Y:S01]  /*9cb0*/  FMUL.FTZ R102, R119, R120 ;  /* 0x0000007877667220 */ /* 0x000fe20000410000 */
[----:B------:R-:W-:Y:S02]  /*9cc0*/  IADD3 R59, P4, R60, 0x8060, RZ ;  /* 0x000080603c3b7810 */ /* 0x000fe40007f9e0ff */
[----:B------:R-:W-:Y:S02]  /*9cd0*/  F2FP.BF16.F32.PACK_AB R40, R37, R40 ;  /* 0x000000282528723e */ /* 0x000fe400000010ff */
[----:B------:R-:W-:Y:S02]  /*9ce0*/  F2FP.BF16.F32.PACK_AB R39, R38, R39 ;  /* 0x000000272627723e */ /* 0x000fe400000010ff */
[----:B------:R-:W-:Y:S01]  /*9cf0*/  F2FP.BF16.F32.PACK_AB R41, R41, R44 ;  /* 0x0000002c2929723e */ /* 0x000fe200000010ff */
[----:B------:R-:W-:Y:S01]  /*9d00*/  UIADD3 UR4, UR4, 0x33460, URZ ;  /* 0x0003346004047890 */ /* 0x000fe2000fffe03f */
[----:B------:R-:W-:Y:S01]  /*9d10*/  SEL R73, R5, R30, P0 ;  /* 0x0000001e05497207 */ /* 0x000fe20000000000 */
[----:B------:R-:W-:Y:S01]  /*9d20*/  IMAD R5, R19, 0x40, R2 ;  /* 0x0000004013057824 */ /* 0x000fe200078e0202 */
[----:B------:R-:W-:Y:S01]  /*9d30*/  F2FP.BF16.F32.PACK_AB R4, R78, R79 ;  /* 0x0000004f4e04723e */ /* 0x000fe200000010ff */
[----:B------:R-:W-:Y:S01]  /*9d40*/  UIADD3 UR5, -UR40, URZ, URZ ;  /* 0x0000003f28057290 */ /* 0x000fe2000fffe13f */
[----:B------:R-:W-:Y:S01]  /*9d50*/  F2FP.BF16.F32.PACK_AB R15, R86, R87 ;  /* 0x00000057560f723e */ /* 0x000fe200000010ff */
[----:B------:R-:W-:Y:S01]  /*9d60*/  FMUL.FTZ R99, R114, R120 ;  /* 0x0000007872637220 */ /* 0x000fe20000410000 */
[----:B------:R-:W-:Y:S01]  /*9d70*/  F2FP.BF16.F32.PACK_AB R21, R101, R104 ;  /* 0x000000686515723e */ /* 0x000fe200000010ff */
[----:B------:R-:W-:Y:S01]  /*9d80*/  ULDC UR6, c[0x0][0xc44] ;  /* 0x0003110000067ab9 */ /* 0x000fe20000000800 */
[----:B------:R-:W-:-:S02]  /*9d90*/  SEL R121, R58, R7, P0 ;  /* 0x000000073a797207 */ /* 0x000fc40000000000 */
[----:B------:R-:W-:Y:S02]  /*9da0*/  SEL R78, R7, R58, P0 ;  /* 0x0000003a074e7207 */ /* 0x000fe40000000000 */
[----:B------:R-:W-:Y:S01]  /*9db0*/  LOP3.LUT R58, R59, 0x380, RZ, 0xc0, !PT ;  /* 0x000003803b3a7812 */ /* 0x000fe200078ec0ff */
[----:B------:R-:W-:Y:S01]  /*9dc0*/  IMAD.WIDE R32, R5, 0x2, R32 ;  /* 0x0000000205207825 */ /* 0x000fe200078e0220 */
[----:B------:R-:W-:Y:S02]  /*9dd0*/  F2FP.BF16.F32.PACK_AB R9, R70, R71 ;  /* 0x000000474609723e */ /* 0x000fe400000010ff */
[----:B------:R-:W-:Y:S02]  /*9de0*/  SEL R127, R82, R15, P0 ;  /* 0x0000000f527f7207 */ /* 0x000fe40000000000 */
[----:B------:R-:W-:Y:S02]  /*9df0*/  SEL R87, R14, R25, P0 ;  /* 0x000000190e577207 */ /* 0x000fe40000000000 */
[----:B------:R-:W-:-:S02]  /*9e00*/  SEL R62, R25, R14, P0 ;  /* 0x0000000e193e7207 */ /* 0x000fc40000000000 */
[----:B------:R-:W-:Y:S02]  /*9e10*/  SEL R105, R100, R21, P0 ;  /* 0x0000001564697207 */ /* 0x000fe40000000000 */
[----:B------:R-:W-:Y:S02]  /*9e20*/  SEL R70, R21, R100, P0 ;  /* 0x0000006415467207 */ /* 0x000fe40000000000 */
[----:B------:R-:W-:Y:S02]  /*9e30*/  SEL R82, R15, R82, P0 ;  /* 0x000000520f527207 */ /* 0x000fe40000000000 */
[----:B------:R-:W-:Y:S02]  /*9e40*/  LOP3.LUT R5, R60, 0x380, RZ, 0xc0, !PT ;  /* 0x000003803c057812 */ /* 0x000fe400078ec0ff */
[----:B------:R-:W-:Y:S02]  /*9e50*/  F2FP.BF16.F32.PACK_AB R50, R50, R51 ;  /* 0x000000333232723e */ /* 0x000fe400000010ff */
[----:B------:R-:W-:-:S02]  /*9e60*/  SHF.R.U64 R58, R58, 0x3, RZ ;  /* 0x000000033a3a7819 */ /* 0x000fc400000012ff */
[C---:B------:R-:W-:Y:S02]  /*9e70*/  IADD3 R25, P3, R60.reuse, 0x8040, RZ ;  /* 0x000080403c197810 */ /* 0x040fe40007f7e0ff */
[C---:B------:R-:W-:Y:S02]  /*9e80*/  IADD3 R21, P6, R60.reuse, 0x8020, RZ ;  /* 0x000080203c157810 */ /* 0x040fe40007fde0ff */
[----:B------:R-:W-:Y:S02]  /*9e90*/  IADD3 R15, P2, R60, 0x4060, RZ ;  /* 0x000040603c0f7810 */ /* 0x000fe40007f5e0ff */
[----:B------:R-:W-:Y:S02]  /*9ea0*/  F2FP.BF16.F32.PACK_AB R13, R12, R13 ;  /* 0x0000000d0c0d723e */ /* 0x000fe400000010ff */
[----:B------:R-:W-:Y:S02]  /*9eb0*/  F2FP.BF16.F32.PACK_AB R98, R98, R99 ;  /* 0x000000636262723e */ /* 0x000fe400000010ff */
[----:B------:R-:W-:-:S02]  /*9ec0*/  IADD3 R10, P5, R60, 0x8000, RZ ;  /* 0x000080003c0a7810 */ /* 0x000fc40007fbe0ff */
[----:B------:R-:W-:Y:S02]  /*9ed0*/  SEL R99, R69, R76, P0 ;  /* 0x0000004c45637207 */ /* 0x000fe40000000000 */
[----:B------:R-:W-:Y:S02]  /*9ee0*/  SEL R68, R76, R69, P0 ;  /* 0x000000454c447207 */ /* 0x000fe40000000000 */
[----:B------:R-:W-:Y:S02]  /*9ef0*/  F2FP.BF16.F32.PACK_AB R71, R93, R96 ;  /* 0x000000605d47723e */ /* 0x000fe400000010ff */
[----:B------:R-:W-:Y:S02]  /*9f00*/  SEL R101, R77, R88, P0 ;  /* 0x000000584d657207 */ /* 0x000fe40000000000 */
[----:B------:R-:W-:Y:S02]  /*9f10*/  SEL R69, R88, R77, P0 ;  /* 0x0000004d58457207 */ /* 0x000fe40000000000 */
[----:B------:R-:W-:-:S02]  /*9f20*/  SHF.R.U64 R5, R5, 0x3, RZ ;  /* 0x0000000305057819 */ /* 0x000fc400000012ff */
[----:B------:R-:W-:Y:S02]  /*9f30*/  SEL R93, R45, R52, P0 ;  /* 0x000000342d5d7207 */ /* 0x000fe40000000000 */
[----:B------:R-:W-:Y:S01]  /*9f40*/  SEL R65, R52, R45, P0 ;  /* 0x0000002d34417207 */ /* 0x000fe20000000000 */
[--C-:B------:R-:W-:Y:S01]  /*9f50*/  IMAD.X R45, RZ, RZ, R61.reuse, P3 ;  /* 0x000000ffff2d7224 */ /* 0x100fe200018e063d */
[----:B------:R-:W-:Y:S02]  /*9f60*/  SEL R107, R108, R109, P0 ;  /* 0x0000006d6c6b7207 */ /* 0x000fe40000000000 */
[----:B------:R-:W-:Y:S02]  /*9f70*/  SEL R72, R109, R108, P0 ;  /* 0x0000006c6d487207 */ /* 0x000fe40000000000 */
[----:B------:R-:W-:Y:S02]  /*9f80*/  SEL R117, R42, R47, P0 ;  /* 0x0000002f2a757207 */ /* 0x000fe40000000000 */
[----:B------:R-:W-:Y:S01]  /*9f90*/  SEL R76, R47, R42, P0 ;  /* 0x0000002a2f4c7207 */ /* 0x000fe20000000000 */
[----:B------:R-:W-:Y:S01]  /*9fa0*/  IMAD.X R47, RZ, RZ, R61, P6 ;  /* 0x000000ffff2f7224 */ /* 0x000fe200030e063d */
[----:B------:R-:W-:-:S02]  /*9fb0*/  SEL R119, R50, R55, P0 ;  /* 0x0000003732777207 */ /* 0x000fc40000000000 */
[----:B------:R-:W-:Y:S01]  /*9fc0*/  SEL R77, R55, R50, P0 ;  /* 0x00000032374d7207 */ /* 0x000fe20000000000 */
[--C-:B------:R-:W-:Y:S01]  /*9fd0*/  IMAD.X R55, RZ, RZ, R61.reuse, P2 ;  /* 0x000000ffff377224 */ /* 0x100fe200010e063d */
[----:B------:R-:W-:Y:S02]  /*9fe0*/  SEL R123, R80, R9, P0 ;  /* 0x00000009507b7207 */ /* 0x000fe40000000000 */
[----:B------:R-:W-:Y:S01]  /*9ff0*/  LOP3.LUT R58, R58, R59, RZ, 0x3c, !PT ;  /* 0x0000003b3a3a7212 */ /* 0x000fe200078e3cff */
[----:B------:R-:W-:Y:S01]  /*a000*/  IMAD.X R59, RZ, RZ, R61, P4 ;  /* 0x000000ffff3b7224 */ /* 0x000fe200020e063d */
[----:B------:R-:W-:Y:S02]  /*a010*/  SEL R85, R6, R11, P0 ;  /* 0x0000000b06557207 */ /* 0x000fe40000000000 */
[----:B------:R-:W-:Y:S02]  /*a020*/  SEL R37, R11, R6, P0 ;  /* 0x000000060b257207 */ /* 0x000fe40000000000 */
[----:B------:R-:W-:-:S02]  /*a030*/  SEL R109, R8, R13, P0 ;  /* 0x0000000d086d7207 */ /* 0x000fc40000000000 */
[----:B------:R-:W-:Y:S02]  /*a040*/  SEL R79, R13, R8, P0 ;  /* 0x000000080d4f7207 */ /* 0x000fe40000000000 */
[----:B------:R-:W-:Y:S02]  /*a050*/  SEL R80, R9, R80, P0 ;  /* 0x0000005009507207 */ /* 0x000fe40000000000 */
[----:B------:R-:W-:Y:S02]  /*a060*/  IADD3.X R57, RZ, R61, RZ, P5, !PT ;  /* 0x0000003dff397210 */ /* 0x000fe40002ffe4ff */
[C---:B------:R-:W-:Y:S02]  /*a070*/  IADD3 R7, P1, R60.reuse, 0x20, RZ ;  /* 0x000000203c077810 */ /* 0x040fe40007f3e0ff */
[C---:B------:R-:W-:Y:S02]  /*a080*/  IADD3 R13, P4, R60.reuse, 0x4040, RZ ;  /* 0x000040403c0d7810 */ /* 0x040fe40007f9e0ff */
[----:B------:R-:W-:-:S02]  /*a090*/  IADD3 R11, P3, R60, 0x4020, RZ ;  /* 0x000040203c0b7810 */ /* 0x000fc40007f7e0ff */
[C---:B------:R-:W-:Y:S02]  /*a0a0*/  IADD3 R8, P6, R60.reuse, 0x4000, RZ ;  /* 0x000040003c087810 */ /* 0x040fe40007fde0ff */
[C---:B------:R-:W-:Y:S02]  /*a0b0*/  IADD3 R6, P5, R60.reuse, 0x60, RZ ;  /* 0x000000603c067810 */ /* 0x040fe40007fbe0ff */
[----:B------:R-:W-:Y:S02]  /*a0c0*/  IADD3 R9, P2, R60, 0x40, RZ ;  /* 0x000000403c097810 */ /* 0x000fe40007f5e0ff */
[----:B------:R-:W-:Y:S02]  /*a0d0*/  F2FP.BF16.F32.PACK_AB R81, R74, R75 ;  /* 0x0000004b4a51723e */ /* 0x000fe400000010ff */
[----:B------:R-:W-:Y:S02]  /*a0e0*/  LOP3.LUT R60, R5, R60, RZ, 0x3c, !PT ;  /* 0x0000003c053c7212 */ /* 0x000fe400078e3cff */
[----:B------:R-:W-:-:S02]  /*a0f0*/  LOP3.LUT R5, R10, 0x380, RZ, 0xc0, !PT ;  /* 0x000003800a057812 */ /* 0x000fc400078ec0ff */
[----:B------:R-:W-:Y:S02]  /*a100*/  SEL R125, R81, R4, P0 ;  /* 0x00000004517d7207 */ /* 0x000fe40000000000 */
[----:B------:R-:W-:Y:S02]  /*a110*/  F2FP.BF16.F32.PACK_AB R29, R102, R115 ;  /* 0x00000073661d723e */ /* 0x000fe400000010ff */
[----:B------:R-:W-:Y:S02]  /*a120*/  SEL R81, R4, R81, P0 ;  /* 0x0000005104517207 */ /* 0x000fe40000000000 */
[----:B------:R-:W-:Y:S02]  /*a130*/  SHF.R.U64 R5, R5, 0x3, RZ ;  /* 0x0000000305057819 */ /* 0x000fe400000012ff */
[----:B------:R-:W-:Y:S01]  /*a140*/  LOP3.LUT R4, R15, 0x380, RZ, 0xc0, !PT ;  /* 0x000003800f047812 */ /* 0x000fe200078ec0ff */
[----:B------:R-:W-:Y:S01]  /*a150*/  IMAD.X R49, RZ, RZ, R61, P3 ;  /* 0x000000ffff317224 */ /* 0x000fe200018e063d */
[----:B------:R-:W-:-:S02]  /*a160*/  F2FP.BF16.F32.PACK_AB R34, R34, R35 ;  /* 0x000000232222723e */ /* 0x000fc400000010ff */
[----:B------:R-:W-:Y:S02]  /*a170*/  SEL R131, R98, R29, P0 ;  /* 0x0000001d62837207 */ /* 0x000fe40000000000 */
[----:B------:R-:W-:Y:S02]  /*a180*/  SEL R84, R29, R98, P0 ;  /* 0x000000621d547207 */ /* 0x000fe40000000000 */
[----:B------:R-:W-:Y:S02]  /*a190*/  LOP3.LUT R56, R5, R10, RZ, 0x3c, !PT ;  /* 0x0000000a05387212 */ /* 0x000fe400078e3cff */
[----:B------:R-:W-:Y:S02]  /*a1a0*/  SHF.R.U64 R4, R4, 0x3, RZ ;  /* 0x0000000304047819 */ /* 0x000fe400000012ff */
[----:B------:R-:W-:Y:S02]  /*a1b0*/  LOP3.LUT R5, R8, 0x380, RZ, 0xc0, !PT ;  /* 0x0000038008057812 */ /* 0x000fe400078ec0ff */
[----:B------:R-:W-:-:S02]  /*a1c0*/  IADD3 R29, P3, R32, 0x2000, RZ ;  /* 0x00002000201d7810 */ /* 0x000fc40007f7e0ff */
[----:B------:R-:W-:Y:S02]  /*a1d0*/  SEL R115, R34, R39, P0 ;  /* 0x0000002722737207 */ /* 0x000fe40000000000 */
[----:B------:R-:W-:Y:S02]  /*a1e0*/  SEL R74, R39, R34, P0 ;  /* 0x00000022274a7207 */ /* 0x000fe40000000000 */
[----:B------:R-:W-:Y:S01]  /*a1f0*/  LOP3.LUT R54, R4, R15, RZ, 0x3c, !PT ;  /* 0x0000000f04367212 */ /* 0x000fe200078e3cff */
[----:B------:R-:W1:Y:S01]  /*a200*/  LDC R34, c[0x0][0xbe8] ;  /* 0x0002fa00ff227b82 */ /* 0x000e620000000800 */
[----:B------:R-:W-:Y:S02]  /*a210*/  SHF.R.U64 R5, R5, 0x3, RZ ;  /* 0x0000000305057819 */ /* 0x000fe400000012ff */
[----:B------:R-:W-:Y:S02]  /*a220*/  LOP3.LUT R28, R29, 0x380, RZ, 0xc0, !PT ;  /* 0x000003801d1c7812 */ /* 0x000fe400078ec0ff */
[----:B------:R-:W-:-:S02]  /*a230*/  LOP3.LUT R4, R7, 0x380, RZ, 0xc0, !PT ;  /* 0x0000038007047812 */ /* 0x000fc400078ec0ff */
[----:B------:R-:W-:Y:S02]  /*a240*/  LOP3.LUT R42, R5, R8, RZ, 0x3c, !PT ;  /* 0x00000008052a7212 */ /* 0x000fe400078e3cff */
[----:B------:R-:W-:Y:S01]  /*a250*/  SHF.R.U64 R28, R28, 0x3, RZ ;  /* 0x000000031c1c7819 */ /* 0x000fe200000012ff */
[-C--:B------:R-:W-:Y:S01]  /*a260*/  FMUL.FTZ R90, R110, R120.reuse ;  /* 0x000000786e5a7220 */ /* 0x080fe20000410000 */
[----:B------:R-:W-:Y:S01]  /*a270*/  SHF.R.U64 R4, R4, 0x3, RZ ;  /* 0x0000000304047819 */ /* 0x000fe200000012ff */
[----:B------:R-:W-:Y:S01]  /*a280*/  FMUL.FTZ R91, R106, R120 ;  /* 0x000000786a5b7220 */ /* 0x000fe20000410000 */
[----:B------:R-:W-:Y:S02]  /*a290*/  LOP3.LUT R5, R6, 0x380, RZ, 0xc0, !PT ;  /* 0x0000038006057812 */ /* 0x000fe400078ec0ff */
[----:B------:R-:W-:Y:S01]  /*a2a0*/  LOP3.LUT R28, R28, R29, RZ, 0x3c, !PT ;  /* 0x0000001d1c1c7212 */ /* 0x000fe200078e3cff */
[----:B------:R-:W-:Y:S01]  /*a2b0*/  IMAD.X R29, RZ, RZ, R33, P3 ;  /* 0x000000ffff1d7224 */ /* 0x000fe200018e0621 */
[----:B------:R-:W-:-:S02]  /*a2c0*/  LOP3.LUT R52, R4, R7, RZ, 0x3c, !PT ;  /* 0x0000000704347212 */ /* 0x000fc400078e3cff */
[----:B------:R-:W-:Y:S02]  /*a2d0*/  SHF.R.U64 R5, R5, 0x3, RZ ;  /* 0x0000000305057819 */ /* 0x000fe400000012ff */
[----:B------:R-:W-:Y:S02]  /*a2e0*/  IADD3 R7, P3, R32, 0x8000, RZ ;  /* 0x0000800020077810 */ /* 0x000fe40007f7e0ff */
[----:B------:R-:W-:Y:S02]  /*a2f0*/  F2FP.BF16.F32.PACK_AB R90, R90, R91 ;  /* 0x0000005b5a5a723e */ /* 0x000fe400000010ff */
[----:B------:R-:W-:Y:S02]  /*a300*/  SEL R91, R40, R41, P0 ;  /* 0x00000029285b7207 */ /* 0x000fe40000000000 */
[----:B------:R-:W-:Y:S02]  /*a310*/  SEL R64, R41, R40, P0 ;  /* 0x0000002829407207 */ /* 0x000fe40000000000 */
[----:B------:R-:W-:-:S02]  /*a320*/  LOP3.LUT R40, R5, R6, RZ, 0x3c, !PT ;  /* 0x0000000605287212 */ /* 0x000fc400078e3cff */
[----:B------:R-:W-:-:S04]  /*a330*/  LOP3.LUT R6, R7, 0x380, RZ, 0xc0, !PT ;  /* 0x0000038007067812 */ /* 0x000fc800078ec0ff */
[----:B------:R-:W-:Y:S02]  /*a340*/  SHF.R.U64 R6, R6, 0x3, RZ ;  /* 0x0000000306067819 */ /* 0x000fe400000012ff */
[----:B------:R-:W-:Y:S02]  /*a350*/  LOP3.LUT R4, R9, 0x380, RZ, 0xc0, !PT ;  /* 0x0000038009047812 */ /* 0x000fe400078ec0ff */
[----:B------:R-:W-:Y:S01]  /*a360*/  LOP3.LUT R6, R6, R7, RZ, 0x3c, !PT ;  /* 0x0000000706067212 */ /* 0x000fe200078e3cff */
[----:B------:R-:W-:Y:S01]  /*a370*/  IMAD.X R7, RZ, RZ, R33, P3 ;  /* 0x000000ffff077224 */ /* 0x000fe200018e0621 */
[----:B-1----:R-:W-:Y:S02]  /*a380*/  ISETP.NE.AND P3, PT, R34, 0x1, PT ;  /* 0x000000012200780c */ /* 0x002fe40003f65270 */
[----:B------:R-:W-:Y:S02]  /*a390*/  LOP3.LUT R12, R21, 0x380, RZ, 0xc0, !PT ;  /* 0x00000380150c7812 */ /* 0x000fe400078ec0ff */
[----:B------:R-:W-:-:S02]  /*a3a0*/  LOP3.LUT R14, R25, 0x380, RZ, 0xc0, !PT ;  /* 0x00000380190e7812 */ /* 0x000fc400078ec0ff */
[----:B------:R-:W-:Y:S02]  /*a3b0*/  SHF.R.U64 R4, R4, 0x3, RZ ;  /* 0x0000000304047819 */ /* 0x000fe400000012ff */
[----:B------:R-:W-:Y:S01]  /*a3c0*/  SHF.R.U64 R12, R12, 0x3, RZ ;  /* 0x000000030c0c7819 */ /* 0x000fe200000012ff */
[--C-:B------:R-:W-:Y:S01]  /*a3d0*/  IMAD.X R39, RZ, RZ, R61.reuse, P2 ;  /* 0x000000ffff277224 */ /* 0x100fe200010e063d */
[----:B------:R-:W-:Y:S02]  /*a3e0*/  SHF.R.U64 R14, R14, 0x3, RZ ;  /* 0x000000030e0e7819 */ /* 0x000fe400000012ff */
[----:B------:R-:W-:Y:S02]  /*a3f0*/  LOP3.LUT R38, R4, R9, RZ, 0x3c, !PT ;  /* 0x0000000904267212 */ /* 0x000fe400078e3cff */
[----:B------:R-:W-:Y:S02]  /*a400*/  LOP3.LUT R46, R12, R21, RZ, 0x3c, !PT ;  /* 0x000000150c2e7212 */ /* 0x000fe400078e3cff */
[----:B------:R-:W-:Y:S01]  /*a410*/  LOP3.LUT R10, R11, 0x380, RZ, 0xc0, !PT ;  /* 0x000003800b0a7812 */ /* 0x000fe200078ec0ff */
[--C-:B------:R-:W-:Y:S01]  /*a420*/  IMAD.X R41, RZ, RZ, R61.reuse, P5 ;  /* 0x000000ffff297224 */ /* 0x100fe200028e063d */
[----:B------:R-:W-:Y:S01]  /*a430*/  LOP3.LUT R12, R13, 0x380, RZ, 0xc0, !PT ;  /* 0x000003800d0c7812 */ /* 0x000fe200078ec0ff */
[----:B------:R-:W-:Y:S01]  /*a440*/  IMAD.X R43, RZ, RZ, R61, P6 ;  /* 0x000000ffff2b7224 */ /* 0x000fe200030e063d */
[----:B------:R-:W-:-:S02]  /*a450*/  LOP3.LUT R44, R14, R25, RZ, 0x3c, !PT ;  /* 0x000000190e2c7212 */ /* 0x000fc400078e3cff */
[----:B------:R-:W-:Y:S02]  /*a460*/  IADD3 R25, P2, R32, 0x5000, RZ ;  /* 0x0000500020197810 */ /* 0x000fe40007f5e0ff */
[----:B------:R-:W-:Y:S02]  /*a470*/  MOV R106, R38 ;  /* 0x00000026006a7202 */ /* 0x000fe40000000f00 */
[----:B------:R-:W-:Y:S01]  /*a480*/  F2FP.BF16.F32.PACK_AB R27, R26, R27 ;  /* 0x0000001b1a1b723e */ /* 0x000fe200000010ff */
[----:B------:R-:W1:Y:S01]  /*a490*/  @P3 LDC R39, c[0x0][0xbec] ;  /* 0x0002fb00ff273b82 */ /* 0x000e620000000800 */
[----:B------:R-:W-:Y:S02]  /*a4a0*/  SHF.R.U64 R10, R10, 0x3, RZ ;  /* 0x000000030a0a7819 */ /* 0x000fe400000012ff */
[----:B------:R-:W-:Y:S02]  /*a4b0*/  SHF.R.U64 R12, R12, 0x3, RZ ;  /* 0x000000030c0c7819 */ /* 0x000fe400000012ff */
[----:B------:R-:W-:-:S02]  /*a4c0*/  LOP3.LUT R24, R25, 0x380, RZ, 0xc0, !PT ;  /* 0x0000038019187812 */ /* 0x000fc400078ec0ff */
[----:B------:R-:W-:Y:S01]  /*a4d0*/  MOV R104, R40 ;  /* 0x0000002800687202 */ /* 0x000fe20000000f00 */
[--C-:B------:R-:W-:Y:S01]  /*a4e0*/  IMAD.X R51, RZ, RZ, R61.reuse, P4 ;  /* 0x000000ffff337224 */ /* 0x100fe200020e063d */
[----:B------:R-:W-:Y:S01]  /*a4f0*/  SEL R111, R20, R27, P0 ;  /* 0x0000001b146f7207 */ /* 0x000fe20000000000 */
[----:B------:R-:W-:Y:S01]  /*a500*/  UPRMT UR4, UR37, 0x654, UR4 ;  /* 0x0000065425047896 */ /* 0x000fe20008000004 */
[----:B------:R-:W-:Y:S02]  /*a510*/  LOP3.LUT R48, R10, R11, RZ, 0x3c, !PT ;  /* 0x0000000b0a307212 */ /* 0x000fe400078e3cff */
[----:B------:R-:W-:Y:S02]  /*a520*/  MOV R102, R42 ;  /* 0x0000002a00667202 */ /* 0x000fe40000000f00 */
[----:B--2---:R-:W-:Y:S01]  /*a530*/  LOP3.LUT R41, R36, 0x2, RZ, 0x3c, !PT ;  /* 0x0000000224297812 */ /* 0x004fe200078e3cff */
[----:B------:R-:W2:Y:S01]  /*a540*/  @P3 LDC R42, c[0x0][0xbf0] ;  /* 0x0002fc00ff2a3b82 */ /* 0x000ea20000000800 */
[----:B------:R-:W-:Y:S01]  /*a550*/  SEL R75, R27, R20, P0 ;  /* 0x000000141b4b7207 */ /* 0x000fe20000000000 */
[----:B------:R-:W-:Y:S01]  /*a560*/  IMAD.X R53, RZ, RZ, R61, P1 ;  /* 0x000000ffff357224 */ /* 0x000fe200008e063d */
[----:B------:R-:W-:-:S02]  /*a570*/  LOP3.LUT R50, R12, R13, RZ, 0x3c, !PT ;  /* 0x0000000d0c327212 */ /* 0x000fc400078e3cff */
[----:B------:R-:W-:Y:S01]  /*a580*/  SHF.R.U64 R24, R24, 0x3, RZ ;  /* 0x0000000318187819 */ /* 0x000fe200000012ff */
[----:B------:R-:W-:Y:S01]  /*a590*/  SHFL.IDX PT, R85, R85, R36, 0x1c1f ;  /* 0x001c1f2455557589 */ /* 0x000fe200000e0000 */
[----:B------:R-:W-:Y:S01]  /*a5a0*/  MOV R110, R60 ;  /* 0x0000003c006e7202 */ /* 0x000fe20000000f00 */
[----:B------:R-:W-:Y:S01]  /*a5b0*/  UIMAD UR11, UR6, UR5, UR42 ;  /* 0x00000005060b72a4 */ /* 0x000fe2000f8e022a */
[----:B------:R-:W-:Y:S01]  /*a5c0*/  MOV R100, R48 ;  /* 0x0000003000647202 */ /* 0x000fe20000000f00 */
[----:B------:R-:W-:Y:S01]  /*a5d0*/  SHFL.IDX PT, R38, R37, R41, 0x1c1f ;  /* 0x001c1f2925267589 */ /* 0x000fe200000e0000 */
[----:B------:R-:W-:Y:S01]  /*a5e0*/  MOV R61, R50 ;  /* 0x00000032003d7202 */ /* 0x000fe20000000f00 */
[----:B------:R-:W-:Y:S01]  /*a5f0*/  SYNCS.ARRIVE.TRANS64.RED.A1T0 RZ, [UR4], RZ ;  /* 0x000000ffffff79a7 */ /* 0x000fe20008100404 */
[----:B------:R-:W-:Y:S01]  /*a600*/  LOP3.LUT R24, R24, R25, RZ, 0x3c, !PT ;  /* 0x0000001918187212 */ /* 0x000fe200078e3cff */
[----:B------:R-:W-:Y:S01]  /*a610*/  SHFL.IDX PT, R109, R109, R36, 0x1c1f ;  /* 0x001c1f246d6d7589 */ /* 0x000fe200000e0000 */
[----:B------:R-:W-:Y:S01]  /*a620*/  MOV R45, R44 ;  /* 0x0000002c002d7202 */ /* 0x000fe20000000f00 */
[----:B------:R-:W-:Y:S01]  /*a630*/  IMAD.X R25, RZ, RZ, R33, P2 ;  /* 0x000000ffff197224 */ /* 0x000fe200010e0621 */
[----:B------:R-:W-:Y:S01]  /*a640*/  MOV R108, R52 ;  /* 0x00000034006c7202 */ /* 0x000fe20000000f00 */
[----:B------:R-:W-:Y:S01]  /*a650*/  SHFL.IDX PT, R111, R111, R36, 0x1c1f ;  /* 0x001c1f246f6f7589 */ /* 0x000fe200000e0000 */
[----:B------:R-:W-:-:S03]  /*a660*/  IMAD R44, RZ, RZ, -UR42 ;  /* 0x8000002aff2c7e24 */ /* 0x000fc6000f8e02ff */
[----:B------:R-:W3:Y:S01]  /*a670*/  SHFL.IDX PT, R40, R79, R41, 0x1c1f ;  /* 0x001c1f294f287589 */ /* 0x000ee200000e0000 */
[----:B------:R-:W-:-:S03]  /*a680*/  IADD3 R35, P2, R32, 0xb000, RZ ;  /* 0x0000b00020237810 */ /* 0x000fc60007f5e0ff */
[----:B------:R-:W4:Y:S04]  /*a690*/  SHFL.IDX PT, R48, R75, R41, 0x1c1f ;  /* 0x001c1f294b307589 */ /* 0x000f2800000e0000 */
[----:B------:R-:W-:Y:S04]  /*a6a0*/  SHFL.IDX PT, R87, R87, R36, 0x1c1f ;  /* 0x001c1f2457577589 */ /* 0x000fe800000e0000 */
[----:B------:R-:W-:Y:S04]  /*a6b0*/  SHFL.IDX PT, R89, R89, R36, 0x1c1f ;  /* 0x001c1f2459597589 */ /* 0x000fe800000e0000 */
[----:B------:R-:W4:Y:S04]  /*a6c0*/  SHFL.IDX PT, R62, R62, R41, 0x1c1f ;  /* 0x001c1f293e3e7589 */ /* 0x000f2800000e0000 */
[----:B------:R-:W-:Y:S04]  /*a6d0*/  SHFL.IDX PT, R50, R63, R41, 0x1c1f ;  /* 0x001c1f293f327589 */ /* 0x000fe800000e0000 */
[----:B------:R-:W-:Y:S04]  /*a6e0*/  SHFL.IDX PT, R113, R113, R36, 0x1c1f ;  /* 0x001c1f2471717589 */ /* 0x000fe800000e0000 */
[----:B------:R-:W4:Y:S01]  /*a6f0*/  SHFL.IDX PT, R52, R73, R41, 0x1c1f ;  /* 0x001c1f2949347589 */ /* 0x000f2200000e0000 */
[----:B------:R-:W-:Y:S01]  /*a700*/  MOV R46, R46 ;  /* 0x0000002e002e7202 */ /* 0x000fe20000000f00 */
[----:B0-----:R-:W-:Y:S01]  /*a710*/  IMAD R44, R133, R44, UR41 ;  /* 0x00000029852c7e24 */ /* 0x001fe2000f8e022c */
[----:B------:R-:W-:Y:S01]  /*a720*/  LOP3.LUT R4, R35, 0x380, RZ, 0xc0, !PT ;  /* 0x0000038023047812 */ /* 0x000fe200078ec0ff */
[----:B------:R-:W-:Y:S01]  /*a730*/  USHF.R.S32.HI UR10, URZ, 0x1f, UR11 ;  /* 0x0000001f3f0a7899 */ /* 0x000fe2000801140b */
[----:B------:R-:W-:Y:S01]  /*a740*/  MOV R47, R56 ;  /* 0x00000038002f7202 */ /* 0x000fe20000000f00 */
[----:B------:R-:W-:Y:S01]  /*a750*/  SHFL.IDX PT, R93, R93, R36, 0x1c1f ;  /* 0x001c1f245d5d7589 */ /* 0x000fe200000e0000 */
[----:B------:R-:W-:Y:S01]  /*a760*/  MOV R60, R54 ;  /* 0x00000036003c7202 */ /* 0x000fe20000000f00 */
[----:B------:R-:W-:-:S02]  /*a770*/  IMAD R54, R44, 0x80, R222 ;  /* 0x000000802c367824 */ /* 0x000fc400078e02de */
[----:B------:R-:W0:Y:S01]  /*a780*/  SHFL.IDX PT, R56, R65, R41, 0x1c1f ;  /* 0x001c1f2941387589 */ /* 0x000e2200000e0000 */
[----:B------:R-:W-:Y:S01]  /*a790*/  SHF.R.U64 R4, R4, 0x3, RZ ;  /* 0x0000000304047819 */ /* 0x000fe200000012ff */
[----:B------:R-:W-:Y:S01]  /*a7a0*/  UIMAD UR5, UR10, UR8, URZ ;  /* 0x000000080a0572a4 */ /* 0x000fe2000f8e023f */
[----:B-1----:R-:W-:Y:S01]  /*a7b0*/  @P3 IMAD.HI.U32 R39, R54, R39, RZ ;  /* 0x0000002736273227 */ /* 0x002fe200078e00ff */
[----:B------:R-:W-:Y:S01]  /*a7c0*/  USHF.R.S32.HI UR12, URZ, 0x1f, UR40 ;  /* 0x0000001f3f0c7899 */ /* 0x000fe20008011428 */
[----:B------:R-:W-:Y:S01]  /*a7d0*/  LOP3.LUT R4, R4, R35, RZ, 0x3c, !PT ;  /* 0x0000002304047212 */ /* 0x000fe200078e3cff */
[----:B------:R-:W-:Y:S01]  /*a7e0*/  SHFL.IDX PT, R91, R91, R36, 0x1c1f ;  /* 0x001c1f245b5b7589 */ /* 0x000fe200000e0000 */
[----:B------:R-:W-:Y:S01]  /*a7f0*/  UIMAD.WIDE.U32 UR6, UR11, UR8, URZ ;  /* 0x000000080b0672a5 */ /* 0x000fe2000f8e003f */
[----:B------:R-:W-:Y:S01]  /*a800*/  SEL R103, R92, R71, P0 ;  /* 0x000000475c677207 */ /* 0x000fe20000000000 */
[----:B------:R-:W-:Y:S01]  /*a810*/  UIMAD UR5, UR11, UR9, UR5 ;  /* 0x000000090b0572a4 */ /* 0x000fe2000f8e0205 */
[----:B------:R-:W-:Y:S01]  /*a820*/  SHFL.IDX PT, R115, R115, R36, 0x1c1f ;  /* 0x001c1f2473737589 */ /* 0x000fe200000e0000 */
[----:B------:R-:W-:Y:S01]  /*a830*/  SEL R129, R90, R83, P0 ;  /* 0x000000535a817207 */ /* 0x000fe20000000000 */
[----:B------:R-:W-:Y:S01]  /*a840*/  ULDC.64 UR8, c[0x0][0xb98] ;  /* 0x0002e60000087ab9 */ /* 0x000fe20000000a00 */
[----:B------:R-:W-:Y:S01]  /*a850*/  MOV R35, R58 ;  /* 0x0000003a00237202 */ /* 0x000fe20000000f00 */
[----:B------:R-:W1:Y:S01]  /*a860*/  SHFL.IDX PT, R64, R64, R41, 0x1c1f ;  /* 0x001c1f2940407589 */ /* 0x000e6200000e0000 */
[----:B------:R-:W-:-:S03]  /*a870*/  SEL R71, R71, R92, P0 ;  /* 0x0000005c47477207 */ /* 0x000fc60000000000 */
[----:B------:R-:W1:Y:S01]  /*a880*/  SHFL.IDX PT, R74, R74, R41, 0x1c1f ;  /* 0x001c1f294a4a7589 */ /* 0x000e6200000e0000 */
[----:B------:R-:W-:Y:S01]  /*a890*/  SEL R83, R83, R90, P0 ;  /* 0x0000005a53537207 */ /* 0x000fe20000000000 */
[----:B------:R-:W-:Y:S02]  /*a8a0*/  IMAD.MOV.U32 R57, RZ, RZ, R54 ;  /* 0x000000ffff397224 */ /* 0x000fe400078e0036 */
[----:B------:R-:W-:Y:S01]  /*a8b0*/  SHFL.IDX PT, R117, R117, R36, 0x1c1f ;  /* 0x001c1f2475757589 */ /* 0x000fe200000e0000 */
[----:B------:R-:W-:-:S03]  /*a8c0*/  UIMAD UR4, UR12, UR8, URZ ;  /* 0x000000080c0472a4 */ /* 0x000fc6000f8e023f */
[----:B------:R-:W1:Y:S01]  /*a8d0*/  SHFL.IDX PT, R76, R76, R41, 0x1c1f ;  /* 0x001c1f294c4c7589 */ /* 0x000e6200000e0000 */
[----:B------:R-:W-:-:S03]  /*a8e0*/  IADD3 R31, P4, R32, 0x1000, RZ ;  /* 0x00001000201f7810 */ /* 0x000fc60007f9e0ff */
[----:B------:R-:W-:Y:S01]  /*a8f0*/  SHFL.IDX PT, R95, R95, R36, 0x1c1f ;  /* 0x001c1f245f5f7589 */ /* 0x000fe200000e0000 */
[----:B------:R-:W-:-:S03]  /*a900*/  IADD3 R15, P1, R32, 0x6000, RZ ;  /* 0x00006000200f7810 */ /* 0x000fc60007f3e0ff */
[----:B------:R-:W-:Y:S01]  /*a910*/  SHFL.IDX PT, R119, R119, R36, 0x1c1f ;  /* 0x001c1f2477777589 */ /* 0x000fe200000e0000 */
[----:B--2---:R-:W-:-:S03]  /*a920*/  @P3 SHF.R.U32.HI R57, RZ, R42, R39 ;  /* 0x0000002aff393219 */ /* 0x004fc60000011627 */
[----:B------:R-:W2:Y:S04]  /*a930*/  SHFL.IDX PT, R58, R67, R41, 0x1c1f ;  /* 0x001c1f29433a7589 */ /* 0x000ea800000e0000 */
[----:B------:R-:W2:Y:S01]  /*a940*/  SHFL.IDX PT, R94, R77, R41, 0x1c1f ;  /* 0x001c1f294d5e7589 */ /* 0x000ea200000e0000 */
[----:B------:R-:W-:Y:S01]  /*a950*/  LOP3.LUT R30, R31, 0x380, RZ, 0xc0, !PT ;  /* 0x000003801f1e7812 */ /* 0x000fe200078ec0ff */
[----:B------:R-:W-:Y:S01]  /*a960*/  UIADD3 UR5, UR7, UR5, URZ ;  /* 0x0000000507057290 */ /* 0x000fe2000fffe03f */
[----:B------:R-:W-:Y:S01]  /*a970*/  LOP3.LUT R14, R15, 0x380, RZ, 0xc0, !PT ;  /* 0x000003800f0e7812 */ /* 0x000fe200078ec0ff */
[----:B------:R-:W-:Y:S01]  /*a980*/  SHFL.IDX PT, R97, R97, R36, 0x1c1f ;  /* 0x001c1f2461617589 */ /* 0x000fe200000e0000 */
[----:B---3--:R-:W-:Y:S01]  /*a990*/  SEL R37, R109, R40, P0 ;  /* 0x000000286d257207 */ /* 0x008fe20000000000 */
[----:B------:R-:W-:-:S02]  /*a9a0*/  IMAD.MOV R59, RZ, RZ, -R57 ;  /* 0x000000ffff3b7224 */ /* 0x000fc400078e0a39 */
[----:B------:R-:W-:Y:S01]  /*a9b0*/  SHFL.IDX PT, R99, R99, R36, 0x1c1f ;  /* 0x001c1f2463637589 */ /* 0x000fe200000e0000 */
[----:B------:R-:W-:Y:S01]  /*a9c0*/  SEL R39, R40, R109, P0 ;  /* 0x0000006d28277207 */ /* 0x000fe20000000000 */
[----:B------:R-:W-:Y:S02]  /*a9d0*/  UIMAD UR7, UR40, UR9, UR4 ;  /* 0x00000009280772a4 */ /* 0x000fe4000f8e0204 */
[----:B------:R-:W-:Y:S01]  /*a9e0*/  SHFL.IDX PT, R101, R101, R36, 0x1c1f ;  /* 0x001c1f2465657589 */ /* 0x000fe200000e0000 */
[----:B----4-:R-:W-:-:S03]  /*a9f0*/  SEL R43, R48, R111, P0 ;  /* 0x0000006f302b7207 */ /* 0x010fc60000000000 */
[----:B------:R-:W-:Y:S01]  /*aa00*/  SHFL.IDX PT, R103, R103, R36, 0x1c1f ;  /* 0x001c1f2467677589 */ /* 0x000fe200000e0000 */
[----:B------:R-:W-:-:S03]  /*aa10*/  SEL R40, R87, R62, P0 ;  /* 0x0000003e57287207 */ /* 0x000fc60000000000 */
[----:B------:R-:W-:Y:S01]  /*aa20*/  SHFL.IDX PT, R105, R105, R36, 0x1c1f ;  /* 0x001c1f2469697589 */ /* 0x000fe200000e0000 */
[----:B------:R-:W-:-:S03]  /*aa30*/  SEL R42, R62, R87, P0 ;  /* 0x000000573e2a7207 */ /* 0x000fc60000000000 */
[----:B------:R-:W-:Y:S01]  /*aa40*/  SHFL.IDX PT, R107, R107, R36, 0x1c1f ;  /* 0x001c1f246b6b7589 */ /* 0x000fe200000e0000 */
[----:B------:R-:W-:-:S03]  /*aa50*/  UMOV UR4, UR6 ;  /* 0x0000000600047c82 */ /* 0x000fc60008000000 */
[----:B------:R-:W-:Y:S04]  /*aa60*/  SHFL.IDX PT, R121, R121, R36, 0x1c1f ;  /* 0x001c1f2479797589 */ /* 0x000fe800000e0000 */
[----:B------:R-:W-:Y:S04]  /*aa70*/  SHFL.IDX PT, R123, R123, R36, 0x1c1f ;  /* 0x001c1f247b7b7589 */ /* 0x000fe800000e0000 */
[----:B------:R-:W-:Y:S04]  /*aa80*/  SHFL.IDX PT, R125, R125, R36, 0x1c1f ;  /* 0x001c1f247d7d7589 */ /* 0x000fe800000e0000 */
[----:B------:R-:W-:Y:S04]  /*aa90*/  SHFL.IDX PT, R127, R127, R36, 0x1c1f ;  /* 0x001c1f247f7f7589 */ /* 0x000fe800000e0000 */
[----:B------:R-:W-:Y:S04]  /*aaa0*/  SHFL.IDX PT, R129, R129, R36, 0x1c1f ;  /* 0x001c1f2481817589 */ /* 0x000fe800000e0000 */
[----:B------:R3:W-:Y:S01]  /*aab0*/  SHFL.IDX PT, R131, R131, R36, 0x1c1f ;  /* 0x001c1f2483837589 */ /* 0x0007e200000e0000 */
[----:B------:R-:W-:-:S03]  /*aac0*/  SEL R49, R113, R52, P0 ;  /* 0x0000003471317207 */ /* 0x000fc60000000000 */
[----:B------:R-:W4:Y:S01]  /*aad0*/  SHFL.IDX PT, R66, R66, R41, 0x1c1f ;  /* 0x001c1f2942427589 */ /* 0x000f2200000e0000 */
[----:B------:R-:W-:-:S03]  /*aae0*/  SEL R51, R52, R113, P0 ;  /* 0x0000007134337207 */ /* 0x000fc60000000000 */
[----:B------:R-:W-:Y:S01]  /*aaf0*/  SHFL.IDX PT, R68, R68, R41, 0x1c1f ;  /* 0x001c1f2944447589 */ /* 0x000fe200000e0000 */
[----:B---3--:R-:W-:-:S03]  /*ab00*/  SEL R36, R85, R38, P0 ;  /* 0x0000002655247207 */ /* 0x008fc60000000000 */
[----:B------:R-:W-:Y:S01]  /*ab10*/  SHFL.IDX PT, R86, R69, R41, 0x1c1f ;  /* 0x001c1f2945567589 */ /* 0x000fe200000e0000 */
[----:B------:R-:W-:Y:S01]  /*ab20*/  SEL R38, R38, R85, P0 ;  /* 0x0000005526267207 */ /* 0x000fe20000000000 */
[----:B------:R-:W-:Y:S01]  /*ab30*/  BAR.SYNC.DEFER_BLOCKING 0x1, 0x100 ;  /* 0x0044000000007b1d */ /* 0x000fe20000010000 */
[----:B------:R-:W-:Y:S01]  /*ab40*/  SHF.R.U64 R30, R30, 0x3, RZ ;  /* 0x000000031e1e7819 */ /* 0x000fe200000012ff */
[----:B------:R-:W-:Y:S01]  /*ab50*/  UIMAD.WIDE.U32 UR4, UR40, UR8, UR4 ;  /* 0x00000008280472a5 */ /* 0x000fe2000f8e0004 */
[----:B------:R-:W-:-:S03]  /*ab60*/  SHF.R.U64 R14, R14, 0x3, RZ ;  /* 0x000000030e0e7819 */ /* 0x000fc600000012ff */
[----:B------:R-:W-:Y:S04]  /*ab70*/  SHFL.IDX PT, R88, R71, R41, 0x1c1f ;  /* 0x001c1f2947587589 */ /* 0x000fe800000e0000 */
[----:B------:R-:W-:Y:S04]  /*ab80*/  SHFL.IDX PT, R90, R70, R41, 0x1c1f ;  /* 0x001c1f29465a7589 */ /* 0x000fe800000e0000 */
[----:B------:R-:W-:Y:S04]  /*ab90*/  SHFL.IDX PT, R92, R72, R41, 0x1c1f ;  /* 0x001c1f29485c7589 */ /* 0x000fe800000e0000 */
[----:B------:R-:W3:Y:S04]  /*aba0*/  SHFL.IDX PT, R78, R78, R41, 0x1c1f ;  /* 0x001c1f294e4e7589 */ /* 0x000ee800000e0000 */
[----:B------:R-:W3:Y:S04]  /*abb0*/  SHFL.IDX PT, R80, R80, R41, 0x1c1f ;  /* 0x001c1f2950507589 */ /* 0x000ee800000e0000 */
[----:B------:R-:W3:Y:S04]  /*abc0*/  SHFL.IDX PT, R96, R81, R41, 0x1c1f ;  /* 0x001c1f2951607589 */ /* 0x000ee800000e0000 */
[----:B------:R-:W3:Y:S04]  /*abd0*/  SHFL.IDX PT, R82, R82, R41, 0x1c1f ;  /* 0x001c1f2952527589 */ /* 0x000ee800000e0000 */
[----:B------:R-:W3:Y:S04]  /*abe0*/  SHFL.IDX PT, R98, R83, R41, 0x1c1f ;  /* 0x001c1f2953627589 */ /* 0x000ee800000e0000 */
[----:B------:R0:W3:Y:S01]  /*abf0*/  SHFL.IDX PT, R84, R84, R41, 0x1c1f ;  /* 0x001c1f2954547589 */ /* 0x0000e200000e0000 */
[----:B------:R-:W-:Y:S01]  /*ac00*/  IMAD R59, R34, R59, R54 ;  /* 0x0000003b223b7224 */ /* 0x000fe200078e0236 */
[----:B------:R-:W-:Y:S01]  /*ac10*/  LOP3.LUT R30, R30, R31, RZ, 0x3c, !PT ;  /* 0x0000001f1e1e7212 */ /* 0x000fe200078e3cff */
[----:B------:R-:W-:Y:S01]  /*ac20*/  ULDC.64 UR8, c[0x0][0xae8] ;  /* 0x0002ba0000087ab9 */ /* 0x000fe20000000a00 */
[----:B------:R1:W-:Y:S01]  /*ac30*/  STSM.16.M88.4 [R110], R36 ;  /* 0x000000246e007844 */ /* 0x0003e20000000200 */
[----:B0-----:R-:W-:-:S02]  /*ac40*/  SEL R41, R111, R48, P0 ;  /* 0x000000306f297207 */ /* 0x001fc40000000000 */
[----:B------:R-:W-:Y:S02]  /*ac50*/  SEL R48, R89, R50, P0 ;  /* 0x0000003259307207 */ /* 0x000fe40000000000 */
[----:B------:R-:W-:Y:S01]  /*ac60*/  SEL R50, R50, R89, P0 ;  /* 0x0000005932327207 */ /* 0x000fe20000000000 */
[----:B------:R-:W-:Y:S01]  /*ac70*/  STSM.16.M88.4 [R108], R40 ;  /* 0x000000286c007844 */ /* 0x000fe20000000200 */
[----:B------:R-:W-:Y:S01]  /*ac80*/  LOP3.LUT R14, R14, R15, RZ, 0x3c, !PT ;  /* 0x0000000f0e0e7212 */ /* 0x000fe200078e3cff */
[--C-:B------:R-:W-:Y:S02]  /*ac90*/  IMAD.X R31, RZ, RZ, R33.reuse, P4 ;  /* 0x000000ffff1f7224 */ /* 0x100fe400020e0621 */
[----:B------:R0:W-:Y:S01]  /*aca0*/  STSM.16.M88.4 [R106], R48 ;  /* 0x000000306a007844 */ /* 0x0001e20000000200 */
[----:B------:R-:W-:Y:S01]  /*acb0*/  IMAD.X R15, RZ, RZ, R33, P1 ;  /* 0x000000ffff0f7224 */ /* 0x000fe200008e0621 */
[----:B-1----:R-:W-:Y:S02]  /*acc0*/  SEL R36, R93, R56, P0 ;  /* 0x000000385d247207 */ /* 0x002fe40000000000 */
[----:B------:R-:W-:-:S02]  /*acd0*/  SEL R38, R56, R93, P0 ;  /* 0x0000005d38267207 */ /* 0x000fc40000000000 */
[C---:B------:R-:W-:Y:S02]  /*ace0*/  IADD3 R27, P6, R32.reuse, 0x3000, RZ ;  /* 0x00003000201b7810 */ /* 0x040fe40007fde0ff */
[C---:B------:R-:W-:Y:S02]  /*acf0*/  IADD3 R21, P5, R32.reuse, 0x4000, RZ ;  /* 0x0000400020157810 */ /* 0x040fe40007fbe0ff */
[----:B------:R-:W-:Y:S02]  /*ad00*/  IADD3 R13, P4, R32, 0x7000, RZ ;  /* 0x00007000200d7810 */ /* 0x000fe40007f9e0ff */
[----:B------:R-:W-:Y:S01]  /*ad10*/  IADD3 R56, P1, R57, UR4, RZ ;  /* 0x0000000439387c10 */ /* 0x000fe2000ff3e0ff */
[----:B0-----:R-:W-:Y:S01]  /*ad20*/  IMAD.U32 R50, RZ, RZ, UR7 ;  /* 0x00000007ff327e24 */ /* 0x001fe2000f8e00ff */
[----:B------:R-:W-:Y:S01]  /*ad30*/  SHF.R.S32.HI R49, RZ, 0x1f, R57 ;  /* 0x0000001fff317819 */ /* 0x000fe20000011439 */
[----:B------:R-:W-:Y:S01]  /*ad40*/  ULDC.64 UR6, c[0x0][0xb88] ;  /* 0x0002e20000067ab9 */ /* 0x000fe20000000a00 */
[----:B------:R-:W-:-:S02]  /*ad50*/  SHF.R.S32.HI R48, RZ, 0x1f, R59 ;  /* 0x0000001fff307819 */ /* 0x000fc4000001143b */
[----:B------:R-:W-:Y:S02]  /*ad60*/  LOP3.LUT R26, R27, 0x380, RZ, 0xc0, !PT ;  /* 0x000003801b1a7812 */ /* 0x000fe400078ec0ff */
[----:B------:R-:W-:Y:S01]  /*ad70*/  LOP3.LUT R20, R21, 0x380, RZ, 0xc0, !PT ;  /* 0x0000038015147812 */ /* 0x000fe200078ec0ff */
[----:B------:R-:W-:Y:S01]  /*ad80*/  IMAD R48, R48, UR6, RZ ;  /* 0x0000000630307c24 */ /* 0x000fe2000f8e02ff */
[----:B------:R-:W-:Y:S02]  /*ad90*/  LOP3.LUT R12, R13, 0x380, RZ, 0xc0, !PT ;  /* 0x000003800d0c7812 */ /* 0x000fe400078ec0ff */
[----:B------:R-:W-:Y:S02]  /*ada0*/  IADD3.X R57, R49, UR5, R50, P1, !PT ;  /* 0x0000000531397c10 */ /* 0x000fe40008ffe432 */
[----:B------:R-:W-:Y:S02]  /*adb0*/  SEL R52, R91, R64, P0 ;  /* 0x000000405b347207 */ /* 0x000fe40000000000 */
[----:B------:R-:W-:-:S02]  /*adc0*/  SEL R54, R64, R91, P0 ;  /* 0x0000005b40367207 */ /* 0x000fc40000000000 */
[----:B------:R-:W-:Y:S02]  /*add0*/  SEL R53, R115, R74, P0 ;  /* 0x0000004a73357207 */ /* 0x000fe40000000000 */
[----:B------:R-:W-:Y:S02]  /*ade0*/  SEL R55, R74, R115, P0 ;  /* 0x000000734a377207 */ /* 0x000fe40000000000 */
[----:B------:R-:W-:Y:S02]  /*adf0*/  LOP3.LUT R5, R32, 0x380, RZ, 0xc0, !PT ;  /* 0x0000038020057812 */ /* 0x000fe400078ec0ff */
[----:B------:R-:W-:Y:S02]  /*ae00*/  SEL R37, R117, R76, P0 ;  /* 0x0000004c75257207 */ /* 0x000fe40000000000 */
[----:B------:R-:W-:Y:S01]  /*ae10*/  SEL R39, R76, R117, P0 ;  /* 0x000000754c277207 */ /* 0x000fe20000000000 */
[C---:B------:R-:W-:Y:S01]  /*ae20*/  IMAD R63, R59.reuse, UR7, R48 ;  /* 0x000000073b3f7c24 */ /* 0x040fe2000f8e0230 */
[----:B------:R-:W-:Y:S01]  /*ae30*/  SHF.R.U64 R26, R26, 0x3, RZ ;  /* 0x000000031a1a7819 */ /* 0x000fe200000012ff */
[----:B------:R-:W-:Y:S01]  /*ae40*/  IMAD.WIDE.U32 R56, R59, UR6, R56 ;  /* 0x000000063b387c25 */ /* 0x000fe2000f8e0038 */
[----:B------:R-:W-:Y:S01]  /*ae50*/  SHF.R.U64 R20, R20, 0x3, RZ ;  /* 0x0000000314147819 */ /* 0x000fe200000012ff */
[----:B------:R-:W-:Y:S01]  /*ae60*/  ULDC UR6, c[0x0][0xa88] ;  /* 0x0002a20000067ab9 */ /* 0x000fe20000000800 */
[----:B------:R-:W-:-:S02]  /*ae70*/  SHF.R.U64 R12, R12, 0x3, RZ ;  /* 0x000000030c0c7819 */ /* 0x000fc400000012ff */
[----:B--2---:R-:W-:Y:S02]  /*ae80*/  SEL R40, R95, R58, P0 ;  /* 0x0000003a5f287207 */ /* 0x004fe40000000000 */
[----:B------:R-:W-:Y:S01]  /*ae90*/  SEL R42, R58, R95, P0 ;  /* 0x0000005f3a2a7207 */ /* 0x000fe20000000000 */
[----:B------:R-:W-:Y:S01]  /*aea0*/  IMAD R58, R44, 0x80, R221 ;  /* 0x000000802c3a7824 */ /* 0x000fe200078e02dd */
[----:B------:R-:W-:Y:S02]  /*aeb0*/  SEL R41, R119, R94, P0 ;  /* 0x0000005e77297207 */ /* 0x000fe40000000000 */
[----:B------:R-:W-:Y:S01]  /*aec0*/  SEL R43, R94, R119, P0 ;  /* 0x000000775e2b7207 */ /* 0x000fe20000000000 */
[----:B------:R-:W-:Y:S01]  /*aed0*/  STSM.16.M88.4 [R104], R52 ;  /* 0x0000003468007844 */ /* 0x000fe20000000200 */
[----:B------:R-:W-:Y:S01]  /*aee0*/  SHF.R.U64 R5, R5, 0x3, RZ ;  /* 0x0000000305057819 */ /* 0x000fe200000012ff */
[----:B------:R-:W-:Y:S01]  /*aef0*/  ULDC.64 UR4, c[0x0][0xb50] ;  /* 0x0002d40000047ab9 */ /* 0x000fe20000000a00 */
[----:B------:R-:W-:Y:S01]  /*af00*/  LOP3.LUT R26, R26, R27, RZ, 0x3c, !PT ;  /* 0x0000001b1a1a7212 */ /* 0x000fe200078e3cff */
[----:B------:R0:W-:Y:S01]  /*af10*/  STSM.16.M88.4 [R102], R36 ;  /* 0x0000002466007844 */ /* 0x0001e20000000200 */
[----:B------:R-:W-:Y:S01]  /*af20*/  LOP3.LUT R20, R20, R21, RZ, 0x3c, !PT ;  /* 0x0000001514147212 */ /* 0x000fe200078e3cff */
[----:B------:R-:W-:Y:S01]  /*af30*/  IMAD R93, R34, UR6, RZ ;  /* 0x00000006225d7c24 */ /* 0x000fe2000f8e02ff */
[----:B------:R-:W-:Y:S01]  /*af40*/  LOP3.LUT R12, R12, R13, RZ, 0x3c, !PT ;  /* 0x0000000d0c0c7212 */ /* 0x000fe200078e3cff */
[--C-:B------:R-:W-:Y:S01]  /*af50*/  IMAD.X R27, RZ, RZ, R33.reuse, P6 ;  /* 0x000000ffff1b7224 */ /* 0x100fe200030e0621 */
[----:B------:R-:W-:Y:S01]  /*af60*/  IADD3.X R13, RZ, R33, RZ, P4, !PT ;  /* 0x00000021ff0d7210 */ /* 0x000fe200027fe4ff */
[----:B------:R-:W-:Y:S01]  /*af70*/  IMAD.X R21, RZ, RZ, R33, P5 ;  /* 0x000000ffff157224 */ /* 0x000fe200028e0621 */
[----:B------:R1:W-:Y:S01]  /*af80*/  STSM.16.M88.4 [R100], R40 ;  /* 0x0000002864007844 */ /* 0x0003e20000000200 */
[----:B------:R-:W-:-:S02]  /*af90*/  LOP3.LUT P1, RZ, R22, 0x3, RZ, 0xc0, !PT ;  /* 0x0000000316ff7812 */ /* 0x000fc4000782c0ff */
[C---:B------:R-:W-:Y:S02]  /*afa0*/  IADD3 R9, P6, R32.reuse, 0x9000, RZ ;  /* 0x0000900020097810 */ /* 0x040fe40007fde0ff */
[----:B------:R-:W-:Y:S02]  /*afb0*/  IADD3 R11, P5, R32, 0xa000, RZ ;  /* 0x0000a000200b7810 */ /* 0x000fe40007fbe0ff */
[----:B----4-:R-:W-:Y:S01]  /*afc0*/  SEL R48, R97, R66, P0 ;  /* 0x0000004261307207 */ /* 0x010fe20000000000 */
[----:B0-----:R-:W-:Y:S01]  /*afd0*/  VIADD R36, R58, 0x8 ;  /* 0x000000083a247836 */ /* 0x001fe20000000000 */
[----:B------:R-:W-:Y:S01]  /*afe0*/  SEL R50, R66, R97, P0 ;  /* 0x0000006142327207 */ /* 0x000fe20000000000 */
[----:B------:R-:W-:Y:S01]  /*aff0*/  IMAD.IADD R37, R57, 0x1, R63 ;  /* 0x0000000139257824 */ /* 0x000fe200078e023f */
[----:B---3--:R-:W-:Y:S02]  /*b000*/  SEL R49, R121, R78, P0 ;  /* 0x0000004e79317207 */ /* 0x008fe40000000000 */
[----:B------:R-:W-:-:S02]  /*b010*/  SEL R51, R78, R121, P0 ;  /* 0x000000794e337207 */ /* 0x000fc40000000000 */
[----:B-1----:R-:W-:Y:S02]  /*b020*/  LEA R40, P4, R56, UR4, 0x2 ;  /* 0x0000000438287c11 */ /* 0x002fe4000f8810ff */
[----:B------:R-:W-:Y:S01]  /*b030*/  LOP3.LUT R32, R5, R32, RZ, 0x3c, !PT ;  /* 0x0000002005207212 */ /* 0x000fe200078e3cff */
[----:B------:R-:W-:Y:S01]  /*b040*/  IMAD.X R5, RZ, RZ, R33, P2 ;  /* 0x000000ffff057224 */ /* 0x000fe200010e0621 */
[-C--:B------:R-:W-:Y:S01]  /*b050*/  ISETP.GE.OR P2, PT, R58, R93.reuse, P1 ;  /* 0x0000005d3a00720c */ /* 0x080fe20000f46670 */
[----:B------:R0:W-:Y:S01]  /*b060*/  STSM.16.M88.4 [R61], R48 ;  /* 0x000000303d007844 */ /* 0x0001e20000000200 */
[----:B------:R-:W-:Y:S02]  /*b070*/  ISETP.GE.OR P1, PT, R36, R93, P1 ;  /* 0x0000005d2400720c */ /* 0x000fe40000f26670 */
[----:B------:R-:W-:Y:S02]  /*b080*/  LEA.HI.X R56, R56, UR5, R37, 0x2, P4 ;  /* 0x0000000538387c11 */ /* 0x000fe4000a0f1425 */
[----:B------:R-:W-:-:S02]  /*b090*/  SEL R36, R99, R68, P0 ;  /* 0x0000004463247207 */ /* 0x000fc40000000000 */
[----:B------:R-:W-:Y:S02]  /*b0a0*/  SEL R38, R68, R99, P0 ;  /* 0x0000006344267207 */ /* 0x000fe40000000000 */
[----:B------:R-:W-:Y:S02]  /*b0b0*/  SEL R37, R123, R80, P0 ;  /* 0x000000507b257207 */ /* 0x000fe40000000000 */
[----:B------:R-:W-:Y:S02]  /*b0c0*/  SEL R39, R80, R123, P0 ;  /* 0x0000007b50277207 */ /* 0x000fe40000000000 */
[----:B------:R-:W-:Y:S02]  /*b0d0*/  SEL R68, R103, R88, P0 ;  /* 0x0000005867447207 */ /* 0x000fe40000000000 */
[----:B------:R-:W-:Y:S02]  /*b0e0*/  SEL R70, R88, R103, P0 ;  /* 0x0000006758467207 */ /* 0x000fe40000000000 */
[----:B0-----:R-:W-:-:S02]  /*b0f0*/  SEL R48, R101, R86, P0 ;  /* 0x0000005665307207 */ /* 0x001fc40000000000 */
[----:B------:R-:W-:Y:S02]  /*b100*/  SEL R50, R86, R101, P0 ;  /* 0x0000006556327207 */ /* 0x000fe40000000000 */
[----:B------:R-:W-:Y:S02]  /*b110*/  SEL R49, R125, R96, P0 ;  /* 0x000000607d317207 */ /* 0x000fe40000000000 */
[----:B------:R-:W-:Y:S01]  /*b120*/  SEL R51, R96, R125, P0 ;  /* 0x0000007d60337207 */ /* 0x000fe20000000000 */
[----:B------:R-:W-:Y:S01]  /*b130*/  SHFL.IDX PT, R62, R40, RZ, 0x1c1f ;  /* 0x001c1fff283e7589 */ /* 0x000fe200000e0000 */
[----:B------:R-:W-:Y:S02]  /*b140*/  SEL R69, R127, R82, P0 ;  /* 0x000000527f457207 */ /* 0x000fe40000000000 */
[----:B------:R-:W-:Y:S01]  /*b150*/  SEL R71, R82, R127, P0 ;  /* 0x0000007f52477207 */ /* 0x000fe20000000000 */
[----:B------:R0:W-:Y:S01]  /*b160*/  SHFL.IDX PT, R72, R40, 0x1, 0x1c1f ;  /* 0x003c1f0028487f89 */ /* 0x0001e200000e0000 */
[----:B------:R-:W-:-:S02]  /*b170*/  SEL R88, R105, R90, P0 ;  /* 0x0000005a69587207 */ /* 0x000fc40000000000 */
[----:B------:R-:W-:Y:S02]  /*b180*/  SEL R90, R90, R105, P0 ;  /* 0x000000695a5a7207 */ /* 0x000fe40000000000 */
[----:B------:R-:W-:Y:S02]  /*b190*/  SEL R89, R129, R98, P0 ;  /* 0x0000006281597207 */ /* 0x000fe40000000000 */
[----:B------:R-:W-:Y:S01]  /*b1a0*/  SEL R91, R98, R129, P0 ;  /* 0x00000081625b7207 */ /* 0x000fe20000000000 */
[----:B------:R-:W-:Y:S01]  /*b1b0*/  STSM.16.M88.4 [R60], R36 ;  /* 0x000000243c007844 */ /* 0x000fe20000000200 */
[----:B------:R-:W-:Y:S02]  /*b1c0*/  SEL R41, R131, R84, P0 ;  /* 0x0000005483297207 */ /* 0x000fe40000000000 */
[----:B------:R-:W-:Y:S02]  /*b1d0*/  SEL R43, R84, R131, P0 ;  /* 0x00000083542b7207 */ /* 0x000fe40000000000 */
[----:B0-----:R-:W-:-:S02]  /*b1e0*/  SEL R40, R107, R92, P0 ;  /* 0x0000005c6b287207 */ /* 0x001fc40000000000 */
[----:B------:R-:W-:Y:S01]  /*b1f0*/  SEL R42, R92, R107, P0 ;  /* 0x0000006b5c2a7207 */ /* 0x000fe20000000000 */
[----:B------:R-:W-:Y:S04]  /*b200*/  STSM.16.M88.4 [R47], R48 ;  /* 0x000000302f007844 */ /* 0x000fe80000000200 */
[----:B------:R-:W-:Y:S04]  /*b210*/  STSM.16.M88.4 [R46], R68 ;  /* 0x000000442e007844 */ /* 0x000fe80000000200 */
[----:B------:R-:W-:Y:S04]  /*b220*/  STSM.16.M88.4 [R45], R88 ;  /* 0x000000582d007844 */ /* 0x000fe80000000200 */
[----:B------:R-:W-:Y:S04]  /*b230*/  STSM.16.M88.4 [R35], R40 ;  /* 0x0000002823007844 */ /* 0x000fe80000000200 */
[----:B------:R-:W0:Y:S01]  /*b240*/  SHFL.IDX PT, R63, R56, RZ, 0x1c1f ;  /* 0x001c1fff383f7589 */ /* 0x000e2200000e0000 */
[----:B------:R-:W-:Y:S06]  /*b250*/  BAR.SYNC.DEFER_BLOCKING 0x1, 0x100 ;  /* 0x0044000000007b1d */ /* 0x000fec0000010000 */
[----:B------:R-:W1:Y:S04]  /*b260*/  SHFL.IDX PT, R73, R56, 0x1, 0x1c1f ;  /* 0x003c1f0038497f89 */ /* 0x000e6800000e0000 */
[----:B0-----:R0:W-:Y:S04]  /*b270*/  @!P2 ST.E desc[UR48][R62.64], R3 ;  /* 0x000000033e00a985 */ /* 0x0011e8000c101930 */
[----:B-1----:R1:W-:Y:S04]  /*b280*/  @!P1 ST.E desc[UR48][R72.64], R0 ;  /* 0x0000000048009985 */ /* 0x0023e8000c101930 */
[----:B------:R2:W5:Y:S04]  /*b290*/  LD.E.128 R56, desc[UR48][R30.64] ;  /* 0x000000301e387980 */ /* 0x000568000c101d00 */
[----:B------:R3:W5:Y:S01]  /*b2a0*/  LD.E.128 R52, desc[UR48][R28.64] ;  /* 0x000000301c347980 */ /* 0x000762000c101d00 */
[----:B0-----:R-:W-:Y:S01]  /*b2b0*/  IMAD R3, R18, 0x20, R19 ;  /* 0x0000002012037824 */ /* 0x001fe200078e0213 */
[----:B------:R-:W-:-:S02]  /*b2c0*/  UIMAD UR6, UR10, UR8, URZ ;  /* 0x000000080a0672a4 */ /* 0x000fc4000f8e023f */
[----:B------:R0:W5:Y:S01]  /*b2d0*/  LD.E.128 R84, desc[UR48][R6.64] ;  /* 0x0000003006547980 */ /* 0x000162000c101d00 */
[----:B--2---:R-:W1:Y:S01]  /*b2e0*/  @P3 LDC R31, c[0x0][0xbec] ;  /* 0x0002fb00ff1f3b82 */ /* 0x004e620000000800 */
[----:B------:R-:W-:Y:S01]  /*b2f0*/  UIMAD.WIDE.U32 UR4, UR11, UR8, URZ ;  /* 0x000000080b0472a5 */ /* 0x000fe2000f8e003f */
[----:B------:R-:W-:Y:S01]  /*b300*/  LOP3.LUT R8, R9, 0x380, RZ, 0xc0, !PT ;  /* 0x0000038009087812 */ /* 0x000fe200078ec0ff */
[----:B------:R2:W5:Y:S01]  /*b310*/  LD.E.128 R60, desc[UR48][R4.64] ;  /* 0x00000030043c7980 */ /* 0x000562000c101d00 */
[----:B------:R-:W-:-:S03]  /*b320*/  LOP3.LUT R10, R11, 0x380, RZ, 0xc0, !PT ;  /* 0x000003800b0a7812 */ /* 0x000fc600078ec0ff */
[----:B------:R-:W5:Y:S01]  /*b330*/  LD.E.128 R64, desc[UR48][R32.64] ;  /* 0x0000003020407980 */ /* 0x000f62000c101d00 */
[----:B---3--:R-:W3:Y:S01]  /*b340*/  @P3 LDC R29, c[0x0][0xbf0] ;  /* 0x0002fc00ff1d3b82 */ /* 0x008ee20000000800 */
[----:B0-----:R-:W-:Y:S01]  /*b350*/  LEA R6, R44, R3, 0x7 ;  /* 0x000000032c067211 */ /* 0x001fe200078e38ff */
[----:B------:R-:W-:Y:S01]  /*b360*/  UIMAD UR6, UR11, UR9, UR6 ;  /* 0x000000090b0672a4 */ /* 0x000fe2000f8e0206 */
[----:B------:R-:W5:Y:S02]  /*b370*/  LD.E.128 R36, desc[UR48][R26.64] ;  /* 0x000000301a247980 */ /* 0x000f64000c101d00 */
[----:B------:R-:W-:Y:S01]  /*b380*/  ULDC.64 UR8, c[0x0][0xaf0] ;  /* 0x0002bc0000087ab9 */ /* 0x000fe20000000a00 */
[----:B------:R-:W-:Y:S01]  /*b390*/  UIADD3 UR5, UR5, UR6, URZ ;  /* 0x0000000605057290 */ /* 0x000fe2000fffe03f */
[----:B------:R-:W5:Y:S01]  /*b3a0*/  LD.E.128 R76, desc[UR48][R20.64] ;  /* 0x00000030144c7980 */ /* 0x000f62000c101d00 */
[----:B------:R-:W-:Y:S01]  /*b3b0*/  UIMAD UR7, UR12, UR8, URZ ;  /* 0x000000080c0772a4 */ /* 0x000fe2000f8e023f */
[----:B------:R-:W-:Y:S01]  /*b3c0*/  IMAD.MOV.U32 R3, RZ, RZ, R6 ;  /* 0x000000ffff037224 */ /* 0x000fe200078e0006 */
[----:B------:R-:W-:Y:S01]  /*b3d0*/  UIMAD.WIDE.U32 UR4, UR40, UR8, UR4 ;  /* 0x00000008280472a5 */ /* 0x000fe2000f8e0004 */
[----:B------:R-:W5:Y:S04]  /*b3e0*/  LD.E.128 R68, desc[UR48][R24.64] ;  /* 0x0000003018447980 */ /* 0x000f68000c101d00 */
[----:B------:R-:W5:Y:S01]  /*b3f0*/  LD.E.128 R48, desc[UR48][R14.64] ;  /* 0x000000300e307980 */ /* 0x000f62000c101d00 */
[----:B-1----:R-:W-:Y:S01]  /*b400*/  @P3 IMAD.HI.U32 R0, R6, R31, RZ ;  /* 0x0000001f06003227 */ /* 0x002fe200078e00ff */
[----:B------:R-:W-:Y:S01]  /*b410*/  UIMAD UR6, UR40, UR9, UR7 ;  /* 0x00000009280672a4 */ /* 0x000fe2000f8e0207 */
[----:B------:R-:W-:Y:S01]  /*b420*/  SHF.R.U64 R8, R8, 0x3, RZ ;  /* 0x0000000308087819 */ /* 0x000fe200000012ff */
[----:B------:R-:W5:Y:S01]  /*b430*/  LD.E.128 R40, desc[UR48][R12.64] ;  /* 0x000000300c287980 */ /* 0x000f62000c101d00 */
[----:B------:R-:W-:-:S02]  /*b440*/  SHF.R.U64 R10, R10, 0x3, RZ ;  /* 0x000000030a0a7819 */ /* 0x000fc400000012ff */
[----:B---3--:R-:W-:Y:S01]  /*b450*/  @P3 SHF.R.U32.HI R3, RZ, R29, R0 ;  /* 0x0000001dff033219 */ /* 0x008fe20000011600 */
[----:B------:R-:W-:Y:S01]  /*b460*/  UIADD3 UR6, UR5, UR6, URZ ;  /* 0x0000000605067290 */ /* 0x000fe2000fffe03f */
[----:B------:R-:W-:Y:S01]  /*b470*/  LOP3.LUT R8, R8, R9, RZ, 0x3c, !PT ;  /* 0x0000000908087212 */ /* 0x000fe200078e3cff */
[----:B------:R-:W-:Y:S01]  /*b480*/  ULDC.64 UR8, c[0x0][0xae0] ;  /* 0x0002b80000087ab9 */ /* 0x000fe20000000a00 */
[--C-:B------:R-:W-:Y:S01]  /*b490*/  SHF.R.S32.HI R0, RZ, 0x1f, R3.reuse ;  /* 0x0000001fff007819 */ /* 0x100fe20000011403 */
[----:B------:R-:W-:Y:S01]  /*b4a0*/  IMAD.MOV R7, RZ, RZ, -R3 ;  /* 0x000000ffff077224 */ /* 0x000fe200078e0a03 */
[----:B------:R-:W-:Y:S01]  /*b4b0*/  LOP3.LUT R10, R10, R11, RZ, 0x3c, !PT ;  /* 0x0000000b0a0a7212 */ /* 0x000fe200078e3cff */
[--C-:B------:R-:W-:Y:S02]  /*b4c0*/  IMAD.X R9, RZ, RZ, R33.reuse, P6 ;  /* 0x000000ffff097224 */ /* 0x100fe400030e0621 */
[----:B------:R-:W-:Y:S02]  /*b4d0*/  IMAD.X R11, RZ, RZ, R33, P5 ;  /* 0x000000ffff0b7224 */ /* 0x000fe400028e0621 */
[----:B------:R-:W-:Y:S01]  /*b4e0*/  IMAD R0, R0, UR8, RZ ;  /* 0x0000000800007c24 */ /* 0x000fe2000f8e02ff */
[----:B------:R0:W5:Y:S01]  /*b4f0*/  LD.E.128 R80, desc[UR48][R8.64] ;  /* 0x0000003008507980 */ /* 0x000162000c101d00 */
[----:B------:R-:W-:-:S02]  /*b500*/  IMAD R7, R34, R7, R6 ;  /* 0x0000000722077224 */ /* 0x000fc400078e0206 */
[----:B--2---:R-:W-:Y:S01]  /*b510*/  IMAD.U32 R5, RZ, RZ, UR5 ;  /* 0x00000005ff057e24 */ /* 0x004fe2000f8e00ff */
[----:B------:R1:W5:Y:S01]  /*b520*/  LD.E.128 R72, desc[UR48][R10.64] ;  /* 0x000000300a487980 */ /* 0x000362000c101d00 */
[----:B------:R-:W-:Y:S02]  /*b530*/  IMAD.U32 R4, RZ, RZ, UR4 ;  /* 0x00000004ff047e24 */ /* 0x000fe4000f8e00ff */
[----:B------:R-:W-:Y:S01]  /*b540*/  IMAD.U32 R5, RZ, RZ, UR6 ;  /* 0x00000006ff057e24 */ /* 0x000fe2000f8e00ff */
[----:B------:R-:W-:Y:S01]  /*b550*/  @!PT LDS RZ, [RZ] ;  /* 0x00000000fffff984 */ /* 0x000fe20000000800 */
[----:B------:R-:W-:Y:S01]  /*b560*/  @!PT LDS RZ, [RZ] ;  /* 0x00000000fffff984 */ /* 0x000fe20000000800 */
[----:B------:R-:W-:Y:S01]  /*b570*/  @!PT LDS RZ, [RZ] ;  /* 0x00000000fffff984 */ /* 0x000fe20000000800 */
[----:B------:R-:W-:Y:S01]  /*b580*/  @!PT LDS RZ, [RZ] ;  /* 0x00000000fffff984 */ /* 0x000fe20000000800 */
[----:B------:R2:W-:Y:S06]  /*b590*/  MEMBAR.ALL.CTA ;  /* 0x0000000000007992 */ /* 0x0005ec0000008000 */
[----:B--2---:R-:W2:Y:S01]  /*b5a0*/  FENCE.VIEW.ASYNC.S ;  /* 0x00000000000073c6 */ /* 0x004ea20000000000 */
[----:B------:R-:W-:Y:S01]  /*b5b0*/  ULDC.64 UR6, c[0x0][0xad8] ;  /* 0x0002b60000067ab9 */ /* 0x000fe20000000a00 */
[C---:B0-----:R-:W-:Y:S01]  /*b5c0*/  IMAD R9, R3.reuse, UR9, R0 ;  /* 0x0000000903097c24 */ /* 0x041fe2000f8e0200 */
[----:B------:R-:W-:Y:S01]  /*b5d0*/  SHF.R.S32.HI R0, RZ, 0x1f, R7 ;  /* 0x0000001fff007819 */ /* 0x000fe20000011407 */
[----:B------:R-:W-:-:S04]  /*b5e0*/  IMAD.WIDE.U32 R4, R3, UR8, R4 ;  /* 0x0000000803047c25 */ /* 0x000fc8000f8e0004 */
[----:B------:R-:W-:Y:S02]  /*b5f0*/  IMAD.IADD R5, R5, 0x1, R9 ;  /* 0x0000000105057824 */ /* 0x000fe400078e0209 */
[----:B------:R-:W-:Y:S02]  /*b600*/  IMAD R6, R0, UR6, RZ ;  /* 0x0000000600067c24 */ /* 0x000fe4000f8e02ff */
[----:B------:R-:W-:Y:S01]  /*b610*/  IMAD R44, R44, 0x80, R19 ;  /* 0x000000802c2c7824 */ /* 0x000fe200078e0213 */
[----:B------:R-:W-:Y:S01]  /*b620*/  UIADD3 UR39, UR39, 0x33420, URZ ;  /* 0x0003342027277890 */ /* 0x000fe2000fffe03f */
[C---:B------:R-:W-:Y:S02]  /*b630*/  IMAD R3, R7.reuse, UR7, R6 ;  /* 0x0000000707037c24 */ /* 0x040fe4000f8e0206 */
[----:B------:R-:W-:Y:S01]  /*b640*/  IMAD.WIDE.U32 R4, R7, UR6, R4 ;  /* 0x0000000607047c25 */ /* 0x000fe2000f8e0004 */
[----:B------:R-:W-:Y:S01]  /*b650*/  UIADD3 UR43, UR43, 0x1, URZ ;  /* 0x000000012b2b7890 */ /* 0x000fe2000fffe03f */
[----:B------:R-:W-:Y:S01]  /*b660*/  ISETP.GE.AND P2, PT, R44, R93, PT ;  /* 0x0000005d2c00720c */ /* 0x000fe20003f46270 */
[----:B------:R-:W-:Y:S01]  /*b670*/  ULDC.64 UR6, c[0x0][0xa80] ;  /* 0x0002a00000067ab9 */ /* 0x000fe20000000a00 */
[----:B------:R-:W-:Y:S01]  /*b680*/  IMAD.IADD R3, R5, 0x1, R3 ;  /* 0x0000000105037824 */ /* 0x000fe200078e0203 */
[----:B------:R-:W-:Y:S01]  /*b690*/  UPRMT UR39, URZ, 0x654, UR39 ;  /* 0x000006543f277896 */ /* 0x000fe20008000027 */
[----:B------:R-:W-:Y:S01]  /*b6a0*/  LEA R12, P3, R4, UR6, 0x1 ;  /* 0x00000006040c7c11 */ /* 0x000fe2000f8608ff */
[----:B------:R-:W-:Y:S01]  /*b6b0*/  VIADD R0, R44, 0x20 ;  /* 0x000000202c007836 */ /* 0x000fe20000000000 */
[----:B------:R-:W-:-:S02]  /*b6c0*/  UISETP.NE.AND UP0, UPT, UR43, 0x2, UPT ;  /* 0x000000022b00788c */ /* 0x000fc4000bf05270 */
[----:B------:R-:W-:Y:S02]  /*b6d0*/  LEA.HI.X R3, R4, UR7, R3, 0x1, P3 ;  /* 0x0000000704037c11 */ /* 0x000fe400098f0c03 */
[----:B------:R-:W-:Y:S01]  /*b6e0*/  USEL UR5, URZ, 0x1, UP0 ;  /* 0x000000013f057887 */ /* 0x000fe20008000000 */
[-C--:B------:R-:W-:Y:S01]  /*b6f0*/  ISETP.GE.AND P0, PT, R0, R93.reuse, PT ;  /* 0x0000005d0000720c */ /* 0x080fe20003f06270 */
[----:B------:R-:W-:Y:S01]  /*b700*/  ULDC UR4, c[0x0][0xc] ;  /* 0x0000030000047ab9 */ /* 0x000fe20000000800 */
[----:B------:R-:W-:Y:S01]  /*b710*/  VIADD R0, R44, 0x40 ;  /* 0x000000402c007836 */ /* 0x000fe20000000000 */
[----:B------:R-:W-:Y:S01]  /*b720*/  UIADD3 UR41, UR4, UR41, URZ ;  /* 0x0000002904297290 */ /* 0x000fe2000fffe03f */
[----:B--2---:R1:W0:Y:S01]  /*b730*/  SHFL.IDX PT, R6, R12, RZ, 0x181f ;  /* 0x00181fff0c067589 */ /* 0x00422200000e0000 */
[----:B------:R-:W-:Y:S01]  /*b740*/  USEL UR43, UR43, URZ, UP0 ;  /* 0x0000003f2b2b7287 */ /* 0x000fe20008000000 */
[----:B------:R-:W-:Y:S01]  /*b750*/  SYNCS.ARRIVE.TRANS64.RED.A1T0 RZ, [UR39], RZ ;  /* 0x000000ffffff79a7 */ /* 0x000fe20008100427 */
[----:B------:R-:W-:Y:S01]  /*b760*/  ULOP3.LUT UR44, UR44, UR5, URZ, 0x3c, !UPT ;  /* 0x000000052c2c7292 */ /* 0x000fe2000f8e3c3f */
[----:B------:R1:W2:Y:S01]  /*b770*/  SHFL.IDX PT, R7, R3, RZ, 0x181f ;  /* 0x00181fff03077589 */ /* 0x0002a200000e0000 */
[----:B------:R-:W-:Y:S01]  /*b780*/  BSSY B0, `(.L_x_31) ;  /* 0x000000f000007945 */ /* 0x000fe20003800000 */
[----:B------:R-:W-:-:S03]  /*b790*/  ISETP.GE.AND P1, PT, R0, R93, PT ;  /* 0x0000005d0000720c */ /* 0x000fc60003f26270 */
[----:B------:R-:W-:Y:S10]  /*b7a0*/  @P2 BRA `(.L_x_32) ;  /* 0x0000000000302947 */ /* 0x000ff40003800000 */
[----:B------:R-:W-:Y:S02]  /*b7b0*/  ULDC UR4, c[0x0][0xac8] ;  /* 0x0002b20000047ab9 */ /* 0x000fe40000000800 */
[----:B------:R-:W-:Y:S02]  /*b7c0*/  ISETP.GE.AND P3, PT, R17, UR4, PT ;  /* 0x0000000411007c0c */ /* 0x000fe4000bf66270 */
[----:B------:R-:W-:Y:S02]  /*b7d0*/  ISETP.GE.AND P4, PT, R16, UR4, PT ;  /* 0x0000000410007c0c */ /* 0x000fe4000bf86270 */
[----:B------:R-:W-:-:S09]  /*b7e0*/  ISETP.GE.AND P2, PT, R2, UR4, PT ;  /* 0x0000000402007c0c */ /* 0x000fd2000bf46270 */
[CC--:B0-----:R-:W-:Y:S02]  /*b7f0*/  @!P3 LEA R8, P5, R17.reuse, R6.reuse, 0x1 ;  /* 0x000000061108b211 */ /* 0x0c1fe400078a08ff */
[----:B-1----:R-:W-:Y:S02]  /*b800*/  @!P4 LEA R10, P6, R16, R6, 0x1 ;  /* 0x00000006100ac211 */ /* 0x002fe400078c08ff */
[----:B--2---:R-:W-:Y:S01]  /*b810*/  @!P2 IMAD.WIDE R4, R2, 0x2, R6 ;  /* 0x000000020204a825 */ /* 0x004fe200078e0206 */
[-C--:B------:R-:W-:Y:S02]  /*b820*/  @!P3 LEA.HI.X R9, R17, R7.reuse, R226, 0x1, P5 ;  /* 0x000000071109b211 */ /* 0x080fe400028f0ce2 */
[----:B------:R-:W-:Y:S02]  /*b830*/  @!P4 LEA.HI.X R11, R16, R7, R225, 0x1, P6 ;  /* 0x00000007100bc211 */ /* 0x000fe400030f0ce1 */
[----:B-----5:R3:W-:Y:S04]  /*b840*/  @!P2 ST.E.128 desc[UR48][R4.64], R64 ;  /* 0x000000400400a985 */ /* 0x0207e8000c101d30 */
[----:B------:R3:W-:Y:S04]  /*b850*/  @!P3 ST.E.128 desc[UR48][R8.64], R76 ;  /* 0x0000004c0800b985 */ /* 0x0007e8000c101d30 */
[----:B------:R3:W-:Y:S02]  /*b860*/  @!P4 ST.E.128 desc[UR48][R10.64], R84 ;  /* 0x000000540a00c985 */ /* 0x0007e4000c101d30 */
.L_x_32:
[----:B------:R-:W-:Y:S05]  /*b870*/  BSYNC B0 ;  /* 0x0000000000007941 */ /* 0x000fea0003800000 */
.L_x_31:
[----:B--2---:R2:W4:Y:S01]  /*b880*/  SHFL.IDX PT, R7, R3, 0x1, 0x181f ;  /* 0x00381f0003077f89 */ /* 0x00452200000e0000 */
[----:B------:R-:W-:Y:S03]  /*b890*/  BSSY B0, `(.L_x_33) ;  /* 0x000000f000007945 */ /* 0x000fe60003800000 */
[----:B0-----:R2:W0:Y:S01]  /*b8a0*/  SHFL.IDX PT, R6, R12, 0x1, 0x181f ;  /* 0x00381f000c067f89 */ /* 0x00142200000e0000 */
[----:B------:R-:W-:Y:S05]  /*b8b0*/  @P0 BRA `(.L_x_34) ;  /* 0x0000000000300947 */ /* 0x000fea0003800000 */
[----:B------:R-:W-:Y:S02]  /*b8c0*/  ULDC UR4, c[0x0][0xac8] ;  /* 0x0002b20000047ab9 */ /* 0x000fe40000000800 */
[----:B------:R-:W-:Y:S02]  /*b8d0*/  ISETP.GE.AND P4, PT, R17, UR4, PT ;  /* 0x0000000411007c0c */ /* 0x000fe4000bf86270 */
[----:B------:R-:W-:Y:S02]  /*b8e0*/  ISETP.GE.AND P5, PT, R16, UR4, PT ;  /* 0x0000000410007c0c */ /* 0x000fe4000bfa6270 */
[----:B------:R-:W-:-:S09]  /*b8f0*/  ISETP.GE.AND P3, PT, R2, UR4, PT ;  /* 0x0000000402007c0c */ /* 0x000fd2000bf66270 */
[CC--:B0--3--:R-:W-:Y:S02]  /*b900*/  @!P4 LEA R8, P0, R17.reuse, R6.reuse, 0x1 ;  /* 0x000000061108c211 */ /* 0x0c9fe400078008ff */
[----:B-1----:R-:W-:Y:S02]  /*b910*/  @!P5 LEA R10, P2, R16, R6, 0x1 ;  /* 0x00000006100ad211 */ /* 0x002fe400078408ff */
[----:B----4-:R-:W-:Y:S01]  /*b920*/  @!P3 IMAD.WIDE R4, R2, 0x2, R6 ;  /* 0x000000020204b825 */ /* 0x010fe200078e0206 */
[-C--:B------:R-:W-:Y:S02]  /*b930*/  @!P4 LEA.HI.X R9, R17, R7.reuse, R226, 0x1, P0 ;  /* 0x000000071109c211 */ /* 0x080fe400000f0ce2 */
[----:B------:R-:W-:Y:S02]  /*b940*/  @!P5 LEA.HI.X R11, R16, R7, R225, 0x1, P2 ;  /* 0x00000007100bd211 */ /* 0x000fe400010f0ce1 */
[----:B-----5:R0:W-:Y:S04]  /*b950*/  @!P3 ST.E.128 desc[UR48][R4.64], R56 ;  /* 0x000000380400b985 */ /* 0x0201e8000c101d30 */
[----:B------:R0:W-:Y:S04]  /*b960*/  @!P4 ST.E.128 desc[UR48][R8.64], R68 ;  /* 0x000000440800c985 */ /* 0x0001e8000c101d30 */
[----:B------:R0:W-:Y:S02]  /*b970*/  @!P5 ST.E.128 desc[UR48][R10.64], R80 ;  /* 0x000000500a00d985 */ /* 0x0001e4000c101d30 */
.L_x_34:
[----:B------:R-:W-:Y:S05]  /*b980*/  BSYNC B0 ;  /* 0x0000000000007941 */ /* 0x000fea0003800000 */
.L_x_33:
[----:B----4-:R4:W1:Y:S01]  /*b990*/  SHFL.IDX PT, R7, R3, 0x2, 0x181f ;  /* 0x00581f0003077f89 */ /* 0x01086200000e0000 */
        /* <DEDUP_REMOVED lines=9> */
[----:B------:R-:W-:Y:S01]  /*ba30*/  @!P2 IMAD.WIDE R4, R2, 0x2, R6 ;  /* 0x000000020204a825 */ /* 0x000fe200078e0206 */
[-C--:B------:R-:W-:Y:S02]  /*ba40*/  @!P3 LEA.HI.X R9, R17, R7.reuse, R226, 0x1, P0 ;  /* 0x000000071109b211 */ /* 0x080fe400000f0ce2 */
[----:B------:R-:W-:Y:S02]  /*ba50*/  @!P4 LEA.HI.X R11, R16, R7, R225, 0x1, P1 ;  /* 0x00000007100bc211 */ /* 0x000fe400008f0ce1 */
[----:B-----5:R0:W-:Y:S04]  /*ba60*/  @!P2 ST.E.128 desc[UR48][R4.64], R52 ;  /* 0x000000340400a985 */ /* 0x0201e8000c101d30 */
[----:B------:R0:W-:Y:S04]  /*ba70*/  @!P3 ST.E.128 desc[UR48][R8.64], R48 ;  /* 0x000000300800b985 */ /* 0x0001e8000c101d30 */
[----:B------:R0:W-:Y:S02]  /*ba80*/  @!P4 ST.E.128 desc[UR48][R10.64], R72 ;  /* 0x000000480a00c985 */ /* 0x0001e4000c101d30 */
.L_x_36:
[----:B------:R-:W-:Y:S05]  /*ba90*/  BSYNC B0 ;  /* 0x0000000000007941 */ /* 0x000fea0003800000 */
.L_x_35:
[----:B------:R-:W-:Y:S01]  /*baa0*/  VIADD R0, R44, 0x60 ;  /* 0x000000602c007836 */ /* 0x000fe20000000000 */
[----:B-1----:R1:W1:Y:S01]  /*bab0*/  SHFL.IDX PT, R7, R3, 0x3, 0x181f ;  /* 0x00781f0003077f89 */ /* 0x00226200000e0000 */
[----:B------:R-:W-:Y:S01]  /*bac0*/  UIADD3 UR45, UR45, 0x1, URZ ;  /* 0x000000012d2d7890 */ /* 0x000fe2000fffe03f */
[----:B------:R-:W-:Y:S02]  /*bad0*/  BSSY B0, `(.L_x_37) ;  /* 0x0000010000007945 */ /* 0x000fe40003800000 */
[----:B------:R-:W-:Y:S01]  /*bae0*/  ISETP.GE.AND P0, PT, R0, R93, PT ;  /* 0x0000005d0000720c */ /* 0x000fe20003f06270 */
[----:B0-----:R0:W0:-:S12]  /*baf0*/  SHFL.IDX PT, R6, R12, 0x3, 0x181f ;  /* 0x00781f000c067f89 */ /* 0x00101800000e0000 */
[----:B------:R-:W-:Y:S05]  /*bb00*/  @P0 BRA `(.L_x_38) ;  /* 0x0000000000300947 */ /* 0x000fea0003800000 */
[----:B------:R-:W-:Y:S02]  /*bb10*/  ULDC UR4, c[0x0][0xac8] ;  /* 0x0002b20000047ab9 */ /* 0x000fe40000000800 */
[----:B------:R-:W-:Y:S02]  /*bb20*/  ISETP.GE.AND P3, PT, R17, UR4, PT ;  /* 0x0000000411007c0c */ /* 0x000fe4000bf66270 */
[----:B------:R-:W-:Y:S02]  /*bb30*/  ISETP.GE.AND P4, PT, R16, UR4, PT ;  /* 0x0000000410007c0c */ /* 0x000fe4000bf86270 */
[----:B------:R-:W-:-:S09]  /*bb40*/  ISETP.GE.AND P2, PT, R2, UR4, PT ;  /* 0x0000000402007c0c */ /* 0x000fd2000bf46270 */
[CC--:B0--3--:R-:W-:Y:S02]  /*bb50*/  @!P3 LEA R8, P0, R17.reuse, R6.reuse, 0x1 ;  /* 0x000000061108b211 */ /* 0x0c9fe400078008ff */
[----:B------:R-:W-:Y:S02]  /*bb60*/  @!P4 LEA R10, P1, R16, R6, 0x1 ;  /* 0x00000006100ac211 */ /* 0x000fe400078208ff */
[----:B-1----:R-:W-:Y:S01]  /*bb70*/  @!P2 IMAD.WIDE R4, R2, 0x2, R6 ;  /* 0x000000020204a825 */ /* 0x002fe200078e0206 */
[-C--:B------:R-:W-:Y:S02]  /*bb80*/  @!P3 LEA.HI.X R9, R17, R7.reuse, R226, 0x1, P0 ;  /* 0x000000071109b211 */ /* 0x080fe400000f0ce2 */
[----:B------:R-:W-:Y:S02]  /*bb90*/  @!P4 LEA.HI.X R11, R16, R7, R225, 0x1, P1 ;  /* 0x00000007100bc211 */ /* 0x000fe400008f0ce1 */
[----:B-----5:R0:W-:Y:S04]  /*bba0*/  @!P2 ST.E.128 desc[UR48][R4.64], R36 ;  /* 0x000000240400a985 */ /* 0x0201e8000c101d30 */
[----:B------:R0:W-:Y:S04]  /*bbb0*/  @!P3 ST.E.128 desc[UR48][R8.64], R40 ;  /* 0x000000280800b985 */ /* 0x0001e8000c101d30 */
[----:B------:R0:W-:Y:S02]  /*bbc0*/  @!P4 ST.E.128 desc[UR48][R10.64], R60 ;  /* 0x0000003c0a00c985 */ /* 0x0001e4000c101d30 */
.L_x_38:
[----:B------:R-:W-:Y:S05]  /*bbd0*/  BSYNC B0 ;  /* 0x0000000000007941 */ /* 0x000fea0003800000 */
.L_x_37:
[----:B------:R-:W1:Y:S02]  /*bbe0*/  LDC R0, c[0x0][0xc34] ;  /* 0x00030d00ff007b82 */ /* 0x000e640000000800 */
[----:B-1----:R-:W-:-:S13]  /*bbf0*/  ISETP.LE.AND P0, PT, R0, UR41, PT ;  /* 0x0000002900007c0c */ /* 0x002fda000bf03270 */
[----:B------:R-:W-:Y:S05]  /*bc00*/  @!P0 BRA `(.L_x_39) ;  /* 0xffffff50003c8947 */ /* 0x000fea000383ffff */
[----:B------:R-:W-:Y:S05]  /*bc10*/  EXIT ;  /* 0x000000000000794d */ /* 0x000fea0003800000 */
.L_x_5:
[----:B------:R-:W-:-:S08]  /*bc20*/  NOP ;  /* 0x0000000000007918 */ /* 0x000fd00000000000 */
[----:B------:R-:W0:-:S00]  /*bc30*/  USETMAXREG.DEALLOC.CTAPOOL 0x28 ;  /* 0x00000028000079c8 */ /* 0x000e0000080e0500 */
[----:B------:R-:W1:Y:S01]  /*bc40*/  S2UR UR38, SR_CTAID.X ;  /* 0x00000000002679c3 */ /* 0x000e620000002500 */
[----:B------:R-:W-:Y:S01]  /*bc50*/  UMOV UR37, 0x1 ;  /* 0x0000000100257882 */ /* 0x000fe20000000000 */
[----:B0-----:R-:W-:Y:S02]  /*bc60*/  IMAD.MOV.U32 R27, RZ, RZ, RZ ;  /* 0x000000ffff1b7224 */ /* 0x001fe400078e00ff */
[----:B------:R-:W-:-:S04]  /*bc70*/  IMAD.MOV.U32 R30, RZ, RZ, 0x1 ;  /* 0x00000001ff1e7424 */ /* 0x000fc800078e00ff */
[----:B------:R-:W1:Y:S02]  /*bc80*/  LDC R2, c[0x0][0xc34] ;  /* 0x00030d00ff027b82 */ /* 0x000e640000000800 */
[----:B-1----:R-:W-:-:S13]  /*bc90*/  ISETP.LE.AND P0, PT, R2, UR38, PT ;  /* 0x0000002602007c0c */ /* 0x002fda000bf03270 */
[----:B------:R-:W-:Y:S05]  /*bca0*/  @P0 BRA `(.L_x_40) ;  /* 0x0000004c00100947 */ /* 0x000fea0003800000 */
[----:B------:R-:W0:Y:S01]  /*bcb0*/  S2R R7, SR_TID.X ;  /* 0x0000000000077919 */ /* 0x000e220000002100 */
[----:B------:R-:W-:Y:S01]  /*bcc0*/  ULDC.64 UR4, c[0x0][0x418] ;  /* 0x0001060000047ab9 */ /* 0x000fe20000000a00 */
[----:B------:R-:W-:Y:S01]  /*bcd0*/  ULDC.64 UR8, c[0x0][0x2f0] ;  /* 0x0000bc0000087ab9 */ /* 0x000fe20000000a00 */
[----:B------:R-:W-:Y:S01]  /*bce0*/  UISETP.NE.U32.AND UP0, UPT, UR4, URZ, UPT ;  /* 0x0000003f0400728c */ /* 0x000fe2000bf05070 */
[----:B------:R-:W-:Y:S01]  /*bcf0*/  LOP3.LUT R16, R16, 0xfeffffff, RZ, 0xc0, !PT ;  /* 0xfeffffff10107812 */ /* 0x000fe200078ec0ff */
[----:B------:R-:W-:Y:S01]  /*bd00*/  UMOV UR41, 0x400 ;  /* 0x0000040000297882 */ /* 0x000fe20000000000 */
[----:B------:R-:W-:Y:S01]  /*bd10*/  ULDC UR4, c[0x0][0x424] ;  /* 0x0001090000047ab9 */ /* 0x000fe20000000800 */
[----:B------:R-:W-:Y:S01]  /*bd20*/  UISETP.NE.AND.EX UP0, UPT, UR5, URZ, UPT, UP0 ;  /* 0x0000003f0500728c */ /* 0x000fe2000bf05300 */
[----:B------:R-:W-:Y:S01]  /*bd30*/  IMAD.MOV.U32 R30, RZ, RZ, 0x1 ;  /* 0x00000001ff1e7424 */ /* 0x000fe200078e00ff */
[----:B------:R-:W-:Y:S01]  /*bd40*/  UMOV UR6, 0xa0 ;  /* 0x000000a000067882 */ /* 0x000fe20000000000 */
[----:B------:R-:W-:Y:S01]  /*bd50*/  ULEA UR41, UR45, UR41, 0x18 ;  /* 0x000000292d297291 */ /* 0x000fe2000f8ec03f */
[----:B------:R-:W-:Y:S01]  /*bd60*/  IMAD.MOV.U32 R27, RZ, RZ, RZ ;  /* 0x000000ffff1b7224 */ /* 0x000fe200078e00ff */
[----:B------:R-:W-:Y:S01]  /*bd70*/  USEL UR4, UR4, 0x1, UP0 ;  /* 0x0000000104047887 */ /* 0x000fe20008000000 */
[----:B------:R-:W-:Y:S01]  /*bd80*/  ULDC UR40, c[0x0][0x448] ;  /* 0x0001120000287ab9 */ /* 0x000fe20000000800 */
[----:B------:R-:W-:-:S02]  /*bd90*/  ULDC UR7, c[0x0][0x288] ;  /* 0x0000a20000077ab9 */ /* 0x000fc40000000800 */
[----:B------:R-:W-:Y:S02]  /*bda0*/  UIMAD UR39, UR4, UR8, URZ ;  /* 0x00000008042772a4 */ /* 0x000fe4000f8e023f */
[----:B------:R-:W-:Y:S02]  /*bdb0*/  ULOP3.LUT UR46, UR36, 0x2, URZ, 0xfc, !UPT ;  /* 0x00000002242e7892 */ /* 0x000fe4000f8efc3f */
[----:B------:R-:W-:Y:S01]  /*bdc0*/  UIADD3 UR4, UR39, 0x9f, URZ ;  /* 0x0000009f27047890 */ /* 0x000fe2000fffe03f */
[----:B------:R-:W-:Y:S01]  /*bdd0*/  ULDC UR8, c[0x0][0x2b8] ;  /* 0x0000ae0000087ab9 */ /* 0x000fe20000000800 */
[----:B------:R-:W-:Y:S02]  /*bde0*/  ULOP3.LUT UR47, UR36, 0x1, URZ, 0xfc, !UPT ;  /* 0x00000001242f7892 */ /* 0x000fe4000f8efc3f */
[----:B------:R-:W-:Y:S01]  /*bdf0*/  UIMAD.WIDE UR4, UR4, 0x66666667, URZ ;  /* 0x66666667040478a5 */ /* 0x000fe2000f8e023f */
[----:B------:R-:W-:Y:S01]  /*be00*/  ULDC UR50, c[0x0][0xc] ;  /* 0x0000030000327ab9 */ /* 0x000fe20000000800 */
[----:B------:R-:W-:-:S02]  /*be10*/  UMOV UR37, URZ ;  /* 0x0000003f00257c82 */ /* 0x000fc40008000000 */
[----:B------:R-:W-:Y:S02]  /*be20*/  USHF.R.U32.HI UR4, URZ, 0x1f, UR5 ;  /* 0x0000001f3f047899 */ /* 0x000fe40008011605 */
[----:B------:R-:W-:Y:S01]  /*be30*/  UIMAD UR40, UR40, UR7, URZ ;  /* 0x00000007282872a4 */ /* 0x000fe2000f8e023f */
[C---:B0-----:R-:W-:Y:S01]  /*be40*/  IMAD.SHL.U32 R32, R7.reuse, 0x10, RZ ;  /* 0x0000001007207824 */ /* 0x041fe200078e00ff */
[C---:B------:R-:W-:Y:S01]  /*be50*/  SHF.L.U32 R0, R7.reuse, 0x6, RZ ;  /* 0x0000000607007819 */ /* 0x040fe200000006ff */
[C---:B------:R-:W-:Y:S01]  /*be60*/  IMAD.SHL.U32 R6, R7.reuse, 0x2, RZ ;  /* 0x0000000207067824 */ /* 0x040fe200078e00ff */
[----:B------:R-:W-:Y:S01]  /*be70*/  SHF.R.U32.HI R3, RZ, 0x1, R7 ;  /* 0x00000001ff037819 */ /* 0x000fe20000011607 */
[----:B------:R-:W-:Y:S01]  /*be80*/  IMAD.SHL.U32 R4, R7, 0x20, RZ ;  /* 0x0000002007047824 */ /* 0x000fe200078e00ff */
[----:B------:R-:W-:Y:S01]  /*be90*/  LOP3.LUT R5, R32, 0x1b0, RZ, 0xc0, !PT ;  /* 0x000001b020057812 */ /* 0x000fe200078ec0ff */
[----:B------:R-:W-:Y:S01]  /*bea0*/  ULEA.HI.SX32 UR42, UR5, UR4, 0x1a ;  /* 0x00000004052a7291 */ /* 0x000fe2000f8fd23f */
[----:B------:R-:W-:-:S02]  /*beb0*/  LOP3.LUT R2, R0, 0x180, RZ, 0xc0, !PT ;  /* 0x0000018000027812 */ /* 0x000fc400078ec0ff */
[----:B------:R-:W-:Y:S01]  /*bec0*/  LOP3.LUT R37, R5, 0x30, R6, 0x78, !PT ;  /* 0x0000003005257812 */ /* 0x000fe200078e7806 */
[C---:B------:R-:W-:Y:S01]  /*bed0*/  IMAD.SHL.U32 R6, R7.reuse, 0x4, RZ ;  /* 0x0000000407067824 */ /* 0x040fe200078e00ff */
[----:B------:R-:W-:Y:S01]  /*bee0*/  LOP3.LUT R5, R4, 0x80, RZ, 0xc0, !PT ;  /* 0x0000008004057812 */ /* 0x000fe200078ec0ff */
[----:B------:R-:W-:Y:S01]  /*bef0*/  UIADD3 UR4, UR42, -0x1, URZ ;  /* 0xffffffff2a047890 */ /* 0x000fe2000fffe03f */
[----:B------:R-:W-:Y:S01]  /*bf00*/  LOP3.LUT R2, R2, 0x30, R3, 0xf8, !PT ;  /* 0x0000003002027812 */ /* 0x000fe200078ef803 */
[----:B------:R-:W-:Y:S01]  /*bf10*/  IMAD.SHL.U32 R3, R7, 0x8, RZ ;  /* 0x0000000807037824 */ /* 0x000fe200078e00ff */
[----:B------:R-:W-:Y:S01]  /*bf20*/  LOP3.LUT R5, R5, 0x10, R7, 0xf8, !PT ;  /* 0x0000001005057812 */ /* 0x000fe200078ef807 */
[----:B------:R-:W-:Y:S01]  /*bf30*/  UIMAD UR5, UR4, -0xa0, UR39 ;  /* 0xffffff60040578a4 */ /* 0x000fe2000f8e0227 */
[----:B------:R-:W-:Y:S01]  /*bf40*/  LOP3.LUT R37, R37, 0x640, R32, 0xf8, !PT ;  /* 0x0000064025257812 */ /* 0x000fe200078ef820 */
[----:B------:R-:W-:Y:S01]  /*bf50*/  UIMAD UR4, UR42, UR6, -0xa0 ;  /* 0xffffff602a0474a4 */ /* 0x000fe2000f8e0206 */
[----:B------:R-:W-:Y:S01]  /*bf60*/  LOP3.LUT R3, R2, 0x30, R3, 0x78, !PT ;  /* 0x0000003002037812 */ /* 0x000fe200078e7803 */
[----:B------:R-:W-:Y:S01]  /*bf70*/  UIADD3 UR42, UR42, -0x2, URZ ;  /* 0xfffffffe2a2a7890 */ /* 0x000fe2000fffe03f */
[----:B------:R-:W-:-:S02]  /*bf80*/  LOP3.LUT R2, R5, 0x10, R6, 0x78, !PT ;  /* 0x0000001005027812 */ /* 0x000fc400078e7806 */
[C---:B------:R-:W-:Y:S02]  /*bf90*/  LOP3.LUT R5, R32.reuse, 0x600, RZ, 0xc0, !PT ;  /* 0x0000060020057812 */ /* 0x040fe400078ec0ff */
[----:B------:R-:W-:Y:S02]  /*bfa0*/  LOP3.LUT R0, R3, 0x640, R0, 0xf8, !PT ;  /* 0x0000064003007812 */ /* 0x000fe400078ef800 */
[--C-:B------:R-:W-:Y:S02]  /*bfb0*/  LOP3.LUT R5, R5, 0x60, R4.reuse, 0xf8, !PT ;  /* 0x0000006005057812 */ /* 0x100fe400078ef804 */
[----:B------:R-:W-:Y:S01]  /*bfc0*/  LOP3.LUT R32, R32, 0x30, RZ, 0xc0, !PT ;  /* 0x0000003020207812 */ /* 0x000fe200078ec0ff */
[----:B------:R0:W-:Y:S01]  /*bfd0*/  STL [R1+0x4], R0 ;  /* 0x0000040001007387 */ /* 0x0001e20000100800 */
[----:B------:R-:W-:Y:S02]  /*bfe0*/  LOP3.LUT R5, R5, 0x100, R4, 0xf8, !PT ;  /* 0x0000010005057812 */ /* 0x000fe400078ef804 */
[----:B------:R-:W-:-:S02]  /*bff0*/  ISETP.GE.AND P1, PT, R32, UR9, PT ;  /* 0x0000000920007c0c */ /* 0x000fc4000bf26270 */
[----:B0-----:R-:W-:Y:S02]  /*c000*/  LOP3.LUT R0, R5, R2, RZ, 0xfc, !PT ;  /* 0x0000000205007212 */ /* 0x001fe400078efcff */
[----:B------:R-:W-:-:S03]  /*c010*/  LOP3.LUT R2, R32, 0x80, RZ, 0xfc, !PT ;  /* 0x0000008020027812 */ /* 0x000fc600078efcff */
[----:B------:R0:W-:Y:S02]  /*c020*/  STL [R1], R0 ;  /* 0x0000000001007387 */ /* 0x0001e40000100800 */
[----:B0-----:R-:W-:-:S04]  /*c030*/  SHF.R.U32.HI R0, RZ, 0x2, R7 ;  /* 0x00000002ff007819 */ /* 0x001fc80000011607 */
[----:B------:R-:W-:Y:S02]  /*c040*/  LOP3.LUT R3, R0, 0x1f, RZ, 0xc0, !PT ;  /* 0x0000001f00037812 */ /* 0x000fe400078ec0ff */
[----:B------:R-:W-:Y:S02]  /*c050*/  LOP3.LUT R0, R32, 0x40, RZ, 0xfc, !PT ;  /* 0x0000004020007812 */ /* 0x000fe400078efcff */
[----:B------:R-:W-:Y:S01]  /*c060*/  LOP3.LUT R5, R3, 0x60, R4, 0xf8, !PT ;  /* 0x0000006003057812 */ /* 0x000fe200078ef804 */
[----:B------:R-:W-:Y:S01]  /*c070*/  VIADD R4, R37, UR41 ;  /* 0x0000002925047c36 */ /* 0x000fe20008000000 */
[----:B------:R-:W-:Y:S02]  /*c080*/  IADD3 R3, -R3, UR5, RZ ;  /* 0x0000000503037c10 */ /* 0x000fe4000fffe1ff */
[----:B------:R-:W-:Y:S02]  /*c090*/  ISETP.GE.AND P0, PT, R0, UR9, PT ;  /* 0x0000000900007c0c */ /* 0x000fe4000bf06270 */
[C---:B------:R-:W-:Y:S01]  /*c0a0*/  ISETP.LT.OR P4, PT, R3.reuse, 0x1, P1 ;  /* 0x000000010300780c */ /* 0x040fe20000f81670 */
[----:B------:R0:W-:Y:S01]  /*c0b0*/  STL [R1+0x8], R3 ;  /* 0x0000080301007387 */ /* 0x0001e20000100800 */
[----:B------:R-:W-:-:S02]  /*c0c0*/  ISETP.LT.OR P3, PT, R3, 0x21, P1 ;  /* 0x000000210300780c */ /* 0x000fc40000f61670 */
[----:B------:R-:W-:Y:S02]  /*c0d0*/  ISETP.LT.OR P2, PT, R3, 0x41, P1 ;  /* 0x000000410300780c */ /* 0x000fe40000f41670 */
[C---:B------:R-:W-:Y:S01]  /*c0e0*/  LOP3.LUT R33, R5.reuse, 0x80, RZ, 0xfc, !PT ;  /* 0x0000008005217812 */ /* 0x040fe200078efcff */
[----:B------:R-:W-:-:S04]  /*c0f0*/  VIADD R5, R5, UR4 ;  /* 0x0000000405057c36 */ /* 0x000fc80008000000 */
[----:B------:R-:W-:Y:S01]  /*c100*/  VIADD R4, R33, UR4 ;  /* 0x0000000421047c36 */ /* 0x000fe20008000000 */
[----:B------:R0:W-:Y:S01]  /*c110*/  STL [R1+0xc], R5 ;  /* 0x00000c0501007387 */ /* 0x0001e20000100800 */
[----:B------:R-:W-:Y:S02]  /*c120*/  @P4 LOP3.LUT R16, R16, 0x1000000, RZ, 0xfc, !PT ;  /* 0x0100000010104812 */ /* 0x000fe400078efcff */
[----:B------:R-:W-:Y:S01]  /*c130*/  ISETP.LT.OR P4, PT, R3, 0x61, P1 ;  /* 0x000000610300780c */ /* 0x000fe20000f81670 */
[----:B------:R0:W-:Y:S01]  /*c140*/  STL [R1+0x10], R4 ;  /* 0x0000100401007387 */ /* 0x0001e20000100800 */
[----:B------:R-:W-:-:S04]  /*c150*/  LOP3.LUT R16, R16, 0xffdfffff, RZ, 0xc0, !PT ;  /* 0xffdfffff10107812 */ /* 0x000fc800078ec0ff */
[----:B------:R-:W-:Y:S02]  /*c160*/  @P3 LOP3.LUT R16, R16, 0x200000, RZ, 0xfc, !PT ;  /* 0x0020000010103812 */ /* 0x000fe400078efcff */
[C---:B------:R-:W-:Y:S02]  /*c170*/  ISETP.LT.OR P3, PT, R3.reuse, 0x81, P1 ;  /* 0x000000810300780c */ /* 0x040fe40000f61670 */
[----:B------:R-:W-:Y:S02]  /*c180*/  LOP3.LUT R16, R16, 0xfffbffff, RZ, 0xc0, !PT ;  /* 0xfffbffff10107812 */ /* 0x000fe400078ec0ff */
[C---:B------:R-:W-:Y:S02]  /*c190*/  ISETP.LT.OR P1, PT, R3.reuse, 0x21, P0 ;  /* 0x000000210300780c */ /* 0x040fe40000721670 */
[----:B------:R-:W-:Y:S02]  /*c1a0*/  @P2 LOP3.LUT R16, R16, 0x40000, RZ, 0xfc, !PT ;  /* 0x0004000010102812 */ /* 0x000fe400078efcff */
[----:B------:R-:W-:-:S02]  /*c1b0*/  ISETP.LT.OR P2, PT, R3, 0x1, P0 ;  /* 0x000000010300780c */ /* 0x000fc40000741670 */
[----:B------:R-:W-:-:S04]  /*c1c0*/  LOP3.LUT R16, R16, 0xffff7fff, RZ, 0xc0, !PT ;  /* 0xffff7fff10107812 */ /* 0x000fc800078ec0ff */
[----:B------:R-:W-:-:S04]  /*c1d0*/  @P4 LOP3.LUT R16, R16, 0x8000, RZ, 0xfc, !PT ;  /* 0x0000800010104812 */ /* 0x000fc800078efcff */
[----:B------:R-:W-:-:S04]  /*c1e0*/  LOP3.LUT R16, R16, 0xefffffff, RZ, 0xc0, !PT ;  /* 0xefffffff10107812 */ /* 0x000fc800078ec0ff */
[----:B------:R-:W-:Y:S02]  /*c1f0*/  @P3 LOP3.LUT R16, R16, 0x10000000, RZ, 0xfc, !PT ;  /* 0x1000000010103812 */ /* 0x000fe400078efcff */
[----:B------:R-:W-:Y:S02]  /*c200*/  ISETP.LT.OR P3, PT, R3, 0x41, P0 ;  /* 0x000000410300780c */ /* 0x000fe40000761670 */
[----:B------:R-:W-:-:S04]  /*c210*/  LOP3.LUT R16, R16, 0xff7fffff, RZ, 0xc0, !PT ;  /* 0xff7fffff10107812 */ /* 0x000fc800078ec0ff */
[----:B------:R-:W-:Y:S02]  /*c220*/  @P2 LOP3.LUT R16, R16, 0x800000, RZ, 0xfc, !PT ;  /* 0x0080000010102812 */ /* 0x000fe400078efcff */
[----:B------:R-:W-:Y:S02]  /*c230*/  ISETP.LT.OR P2, PT, R3, 0x61, P0 ;  /* 0x000000610300780c */ /* 0x000fe40000741670 */
[----:B------:R-:W-:-:S04]  /*c240*/  LOP3.LUT R16, R16, 0xffefffff, RZ, 0xc0, !PT ;  /* 0xffefffff10107812 */ /* 0x000fc800078ec0ff */
[----:B------:R-:W-:Y:S02]  /*c250*/  @P1 LOP3.LUT R16, R16, 0x100000, RZ, 0xfc, !PT ;  /* 0x0010000010101812 */ /* 0x000fe400078efcff */
[C---:B------:R-:W-:Y:S02]  /*c260*/  ISETP.LT.OR P1, PT, R3.reuse, 0x81, P0 ;  /* 0x000000810300780c */ /* 0x040fe40000721670 */
[----:B------:R-:W-:Y:S02]  /*c270*/  LOP3.LUT R16, R16, 0xfffdffff, RZ, 0xc0, !PT ;  /* 0xfffdffff10107812 */ /* 0x000fe400078ec0ff */
[----:B------:R-:W-:Y:S02]  /*c280*/  ISETP.GE.AND P0, PT, R2, UR9, PT ;  /* 0x0000000902007c0c */ /* 0x000fe4000bf06270 */
[----:B------:R-:W-:Y:S02]  /*c290*/  @P3 LOP3.LUT R16, R16, 0x20000, RZ, 0xfc, !PT ;  /* 0x0002000010103812 */ /* 0x000fe400078efcff */
[----:B------:R-:W-:-:S02]  /*c2a0*/  ISETP.LT.OR P3, PT, R3, 0x41, P0 ;  /* 0x000000410300780c */ /* 0x000fc40000761670 */
        /* <DEDUP_REMOVED lines=12> */
[----:B------:R-:W-:Y:S02]  /*c370*/  LOP3.LUT R16, R16, 0xfffeffff, RZ, 0xc0, !PT ;  /* 0xfffeffff10107812 */ /* 0x000fe400078ec0ff */
[----:B------:R-:W-:Y:S02]  /*c380*/  ISETP.GE.AND P0, PT, R4, UR39, PT ;  /* 0x0000002704007c0c */ /* 0x000fe4000bf06270 */
[----:B------:R-:W-:Y:S02]  /*c390*/  @P3 LOP3.LUT R16, R16, 0x10000, RZ, 0xfc, !PT ;  /* 0x0001000010103812 */ /* 0x000fe400078efcff */
[----:B------:R-:W-:-:S02]  /*c3a0*/  ISETP.LT.U32.AND P0, PT, R33, 0xa0, !P0 ;  /* 0x000000a02100780c */ /* 0x000fc40004701070 */
[----:B------:R-:W-:-:S04]  /*c3b0*/  LOP3.LUT R16, R16, 0xffffdfff, RZ, 0xc0, !PT ;  /* 0xffffdfff10107812 */ /* 0x000fc800078ec0ff */
[----:B------:R-:W-:Y:S02]  /*c3c0*/  @P2 LOP3.LUT R16, R16, 0x2000, RZ, 0xfc, !PT ;  /* 0x0000200010102812 */ /* 0x000fe400078efcff */
[----:B------:R-:W-:Y:S02]  /*c3d0*/  ISETP.GE.AND P2, PT, R0, UR9, PT ;  /* 0x0000000900007c0c */ /* 0x000fe4000bf46270 */
        /* <DEDUP_REMOVED lines=8> */
[----:B------:R-:W-:Y:S02]  /*c460*/  ISETP.GE.AND P2, PT, R3, 0x21, PT ;  /* 0x000000210300780c */ /* 0x000fe40003f46270 */
[----:B------:R-:W-:-:S04]  /*c470*/  LOP3.LUT R16, R16, 0xfffffffe, RZ, 0xc0, !PT ;  /* 0xfffffffe10107812 */ /* 0x000fc800078ec0ff */
[----:B------:R-:W-:-:S04]  /*c480*/  LOP3.LUT R16, R16, 0xfffff7ff, RZ, 0xc0, !PT ;  /* 0xfffff7ff10107812 */ /* 0x000fc800078ec0ff */
[----:B------:R-:W-:Y:S02]  /*c490*/  @P1 LOP3.LUT R16, R16, 0x800, RZ, 0xfc, !PT ;  /* 0x0000080010101812 */ /* 0x000fe400078efcff */
[----:B------:R-:W-:Y:S02]  /*c4a0*/  ISETP.GE.AND P1, PT, R2, UR8, PT ;  /* 0x0000000802007c0c */ /* 0x000fe4000bf26270 */
[----:B------:R-:W-:Y:S02]  /*c4b0*/  @P0 LOP3.LUT R16, R16, 0x1, RZ, 0xfc, !PT ;  /* 0x0000000110100812 */ /* 0x000fe400078efcff */
[----:B------:R-:W-:Y:S02]  /*c4c0*/  ISETP.GE.AND P0, PT, R3, 0x1, PT ;  /* 0x000000010300780c */ /* 0x000fe40003f06270 */
[----:B------:R-:W-:-:S07]  /*c4d0*/  LOP3.LUT R16, R16, 0xfffffbff, RZ, 0xc0, !PT ;  /* 0xfffffbff10107812 */ /* 0x000fce00078ec0ff */
[----:B------:R-:W-:Y:S02]  /*c4e0*/  @P1 LOP3.LUT R16, R16, 0x400, RZ, 0xfc, !PT ;  /* 0x0000040010101812 */ /* 0x000fe400078efcff */
[----:B------:R-:W-:Y:S02]  /*c4f0*/  ISETP.GE.AND P1, PT, R3, 0x41, PT ;  /* 0x000000410300780c */ /* 0x000fe40003f26270 */
[----:B------:R-:W-:-:S04]  /*c500*/  LOP3.LUT R16, R16, 0xfffffeff, RZ, 0xc0, !PT ;  /* 0xfffffeff10107812 */ /* 0x000fc800078ec0ff */
[----:B------:R-:W-:Y:S02]  /*c510*/  @P0 LOP3.LUT R16, R16, 0x100, RZ, 0xfc, !PT ;  /* 0x0000010010100812 */ /* 0x000fe400078efcff */
[----:B------:R-:W-:Y:S02]  /*c520*/  ISETP.GE.AND P0, PT, R3, 0x61, PT ;  /* 0x000000610300780c */ /* 0x000fe40003f06270 */
[----:B------:R-:W-:-:S04]  /*c530*/  LOP3.LUT R16, R16, 0xffffff7f, RZ, 0xc0, !PT ;  /* 0xffffff7f10107812 */ /* 0x000fc800078ec0ff */
[----:B------:R-:W-:Y:S02]  /*c540*/  @P2 LOP3.LUT R16, R16, 0x80, RZ, 0xfc, !PT ;  /* 0x0000008010102812 */ /* 0x000fe400078efcff */
[----:B------:R-:W-:Y:S02]  /*c550*/  ISETP.GE.AND P2, PT, R3, 0x81, PT ;  /* 0x000000810300780c */ /* 0x000fe40003f46270 */
[----:B------:R-:W-:-:S04]  /*c560*/  LOP3.LUT R16, R16, 0xffffffbf, RZ, 0xc0, !PT ;  /* 0xffffffbf10107812 */ /* 0x000fc800078ec0ff */
[----:B------:R-:W-:Y:S02]  /*c570*/  @P1 LOP3.LUT R16, R16, 0x40, RZ, 0xfc, !PT ;  /* 0x0000004010101812 */ /* 0x000fe400078efcff */
[----:B------:R-:W-:Y:S02]  /*c580*/  ISETP.GE.AND P1, PT, R32, UR9, PT ;  /* 0x0000000920007c0c */ /* 0x000fe4000bf26270 */
[----:B------:R-:W-:-:S04]  /*c590*/  LOP3.LUT R16, R16, 0xffffffdf, RZ, 0xc0, !PT ;  /* 0xffffffdf10107812 */ /* 0x000fc800078ec0ff */
[----:B------:R-:W-:Y:S02]  /*c5a0*/  @P0 LOP3.LUT R16, R16, 0x20, RZ, 0xfc, !PT ;  /* 0x0000002010100812 */ /* 0x000fe400078efcff */
[----:B------:R-:W-:Y:S02]  /*c5b0*/  ISETP.GE.AND P0, PT, R32, UR8, PT ;  /* 0x0000000820007c0c */ /* 0x000fe4000bf06270 */
[----:B------:R-:W-:-:S04]  /*c5c0*/  LOP3.LUT R16, R16, 0xfdffffff, RZ, 0xc0, !PT ;  /* 0xfdffffff10107812 */ /* 0x000fc800078ec0ff */
[----:B------:R-:W-:-:S04]  /*c5d0*/  @P2 LOP3.LUT R16, R16, 0x2000000, RZ, 0xfc, !PT ;  /* 0x0200000010102812 */ /* 0x000fc800078efcff */
[----:B------:R-:W-:-:S04]  /*c5e0*/  LOP3.LUT R16, R16, 0xffffefff, RZ, 0xc0, !PT ;  /* 0xffffefff10107812 */ /* 0x000fc800078ec0ff */
[----:B------:R-:W-:-:S04]  /*c5f0*/  LOP3.LUT R16, R16, 0xfffffffb, RZ, 0xc0, !PT ;  /* 0xfffffffb10107812 */ /* 0x000fc800078ec0ff */
[----:B------:R-:W-:-:S04]  /*c600*/  @P1 LOP3.LUT R16, R16, 0x4, RZ, 0xfc, !PT ;  /* 0x0000000410101812 */ /* 0x000fc800078efcff */
[----:B0-----:R-:W-:-:S07]  /*c610*/  @P0 LOP3.LUT R16, R16, 0x1000, RZ, 0xfc, !PT ;  /* 0x0000100010100812 */ /* 0x001fce00078efcff */
.L_x_92:
[----:B------:R-:W-:Y:S01]  /*c620*/  ULDC UR4, c[0x0][0xc38] ;  /* 0x00030e0000047ab9 */ /* 0x000fe20000000800 */
[----:B------:R-:W-:Y:S01]  /*c630*/  ULDC.64 UR8, c[0x0][0xa28] ;  /* 0x00028a0000087ab9 */ /* 0x000fe20000000a00 */
[----:B------:R-:W-:Y:S01]  /*c640*/  UISETP.NE.AND UP0, UPT, UR4, 0x1, UPT ;  /* 0x000000010400788c */ /* 0x000fe2000bf05270 */
[----:B------:R-:W-:Y:S01]  /*c650*/  ISETP.NE.U32.AND P0, PT, RZ, UR8, PT ;  /* 0x00000008ff007c0c */ /* 0x000fe2000bf05070 */
[----:B------:R-:W-:Y:S01]  /*c660*/  UMOV UR43, UR38 ;  /* 0x00000026002b7c82 */ /* 0x000fe20008000000 */
[----:B------:R-:W-:Y:S01]  /*c670*/  ULDC UR4, c[0x0][0xc44] ;  /* 0x0003110000047ab9 */ /* 0x000fe20000000800 */
[----:B------:R-:W-:Y:S01]  /*c680*/  UIADD3 UR11, UR41, 0x24200, URZ ;  /* 0x00024200290b7890 */ /* 0x000fe2000fffe03f */
[----:B------:R-:W-:Y:S01]  /*c690*/  ISETP.NE.AND.EX P0, PT, RZ, UR9, PT, P0 ;  /* 0x00000009ff007c0c */ /* 0x000fe2000bf05300 */
[----:B------:R-:W-:Y:S01]  /*c6a0*/  UISETP.NE.AND UP1, UPT, UR4, 0x1, UPT ;  /* 0x000000010400788c */ /* 0x000fe2000bf25270 */
[----:B------:R-:W-:-:S04]  /*c6b0*/  IMAD.MOV.U32 R36, RZ, RZ, RZ ;  /* 0x000000ffff247224 */ /* 0x000fc800078e00ff */
[----:B------:R-:W-:Y:S01]  /*c6c0*/  @UP0 ULDC UR4, c[0x0][0xc3c] ;  /* 0x00030f0000040ab9 */ /* 0x000fe20000000800 */
[----:B------:R-:W-:Y:S01]  /*c6d0*/  @UP0 ULDC UR10, c[0x0][0xc40] ;  /* 0x00031000000a0ab9 */ /* 0x000fe20000000800 */
[----:B------:R-:W-:-:S04]  /*c6e0*/  UIMAD.WIDE.U32 UR4, UR38, UR4, URZ ;  /* 0x00000004260472a5 */ /* 0x000fc8000f8e003f */
[----:B------:R-:W-:Y:S01]  /*c6f0*/  @UP0 USHF.R.U32.HI UR43, URZ, UR10, UR5 ;  /* 0x0000000a3f2b0299 */ /* 0x000fe20008011605 */
[----:B------:R-:W-:Y:S01]  /*c700*/  @UP1 ULDC.64 UR6, c[0x0][0xc48] ;  /* 0x0003120000061ab9 */ /* 0x000fe20000000a00 */
[----:B------:R-:W-:Y:S02]  /*c710*/  ULOP3.LUT UP0, URZ, UR11, 0x1bf, URZ, 0xc0, !UPT ;  /* 0x000001bf0b3f7892 */ /* 0x000fe4000f80c03f */
[----:B------:R-:W-:-:S03]  /*c720*/  UIMAD.WIDE.U32 UR4, UR43, UR6, URZ ;  /* 0x000000062b0472a5 */ /* 0x000fc6000f8e003f */
[----:B------:R-:W-:Y:S01]  /*c730*/  UMOV UR44, UR43 ;  /* 0x0000002b002c7c82 */ /* 0x000fe20008000000 */
[----:B------:R-:W-:Y:S01]  /*c740*/  @UP1 USHF.R.U32.HI UR44, URZ, UR7, UR5 ;  /* 0x000000073f2c1299 */ /* 0x000fe20008011605 */
[----:B------:R-:W-:Y:S11]  /*c750*/  @!P0 BRA `(.L_x_41) ;  /* 0x0000000000148947 */ /* 0x000ff60003800000 */
[----:B------:R-:W-:Y:S02]  /*c760*/  ULDC.64 UR4, c[0x0][0xa28] ;  /* 0x00028a0000047ab9 */ /* 0x000fe40000000a00 */
[----:B------:R-:W-:-:S06]  /*c770*/  UIMAD.WIDE UR4, UR44, 0x4, UR4 ;  /* 0x000000042c0478a5 */ /* 0x000fcc000f8e0204 */
[----:B------:R-:W-:Y:S02]  /*c780*/  IMAD.U32 R2, RZ, RZ, UR4 ;  /* 0x00000004ff027e24 */ /* 0x000fe4000f8e00ff */
[----:B------:R-:W-:-:S05]  /*c790*/  IMAD.U32 R3, RZ, RZ, UR5 ;  /* 0x00000005ff037e24 */ /* 0x000fca000f8e00ff */
[----:B------:R0:W5:Y:S02]  /*c7a0*/  LDG.E R36, desc[UR48][R2.64] ;  /* 0x0000003002247981 */ /* 0x000164000c1e1900 */
.L_x_41:
[----:B------:R-:W-:-:S13]  /*c7b0*/  PLOP3.LUT P0, PT, PT, PT, UP0, 0x80, 0x0 ;  /* 0x000000000000781c */ /* 0x000fda0003f0f008 */
[----:B------:R-:W-:Y:S05]  /*c7c0*/  @!P0 BRA `(.L_x_42) ;  /* 0x0000000000408947 */ /* 0x000fea0003800000 */
[----:B0-----:R-:W-:Y:S01]  /*c7d0*/  MOV R2, 0x0 ;  /* 0x0000000000027802 */ /* 0x001fe20000000f00 */
[----:B------:R-:W-:Y:S01]  /*c7e0*/  ULDC.64 UR4, c[0x4][0xc0] ;  /* 0x0100300000047ab9 */ /* 0x000fe20000000a00 */
[----:B------:R-:W-:Y:S01]  /*c7f0*/  ULDC.64 UR6, c[0x4][0xc8] ;  /* 0x0100320000067ab9 */ /* 0x000fe20000000a00 */
[----:B------:R-:W-:Y:S01]  /*c800*/  MOV R4, UR4 ;  /* 0x0000000400047c02 */ /* 0x000fe20008000f00 */
[----:B------:R-:W-:Y:S01]  /*c810*/  IMAD.U32 R5, RZ, RZ, UR5 ;  /* 0x00000005ff057e24 */ /* 0x000fe2000f8e00ff */
[----:B------:R-:W-:Y:S01]  /*c820*/  ULDC.64 UR4, c[0x4][0x8] ;  /* 0x0100020000047ab9 */ /* 0x000fe20000000a00 */
[----:B------:R-:W0:Y:S01]  /*c830*/  LDC.64 R2, c[0x4][R2] ;  /* 0x0100000002027b82 */ /* 0x000e220000000a00 */
[----:B------:R-:W-:Y:S02]  /*c840*/  IMAD.U32 R6, RZ, RZ, UR6 ;  /* 0x00000006ff067e24 */ /* 0x000fe4000f8e00ff */
[----:B------:R-:W-:Y:S02]  /*c850*/  IMAD.U32 R7, RZ, RZ, UR7 ;  /* 0x00000007ff077e24 */ /* 0x000fe4000f8e00ff */
[----:B------:R-:W-:-:S02]  /*c860*/  IMAD.U32 R10, RZ, RZ, UR4 ;  /* 0x00000004ff0a7e24 */ /* 0x000fc4000f8e00ff */
[----:B------:R-:W-:Y:S02]  /*c870*/  IMAD.U32 R11, RZ, RZ, UR5 ;  /* 0x00000005ff0b7e24 */ /* 0x000fe4000f8e00ff */
[----:B------:R-:W-:Y:S02]  /*c880*/  IMAD.MOV.U32 R8, RZ, RZ, 0x70 ;  /* 0x00000070ff087424 */ /* 0x000fe400078e00ff */
[----:B------:R-:W-:Y:S02]  /*c890*/  IMAD.MOV.U32 R12, RZ, RZ, 0x1 ;  /* 0x00000001ff0c7424 */ /* 0x000fe400078e00ff */
[----:B------:R-:W-:-:S07]  /*c8a0*/  IMAD.MOV.U32 R13, RZ, RZ, RZ ;  /* 0x000000ffff0d7224 */ /* 0x000fce00078e00ff */
[----:B------:R-:W-:-:S07]  /*c8b0*/  LEPC R20, `(.L_x_42) ;  /* 0x000000001014794e */ /* 0x000fce0000000000 */
[----:B0----5:R-:W-:Y:S05]  /*c8c0*/  CALL.ABS.NOINC R2 ;  /* 0x0000000002007343 */ /* 0x021fea0003c00000 */
.L_x_42:
[----:B------:R-:W-:Y:S01]  /*c8d0*/  UIADD3 UR4, UR41, 0xf200, URZ ;  /* 0x0000f20029047890 */ /* 0x000fe2000fffe03f */
[----:B------:R-:W-:-:S05]  /*c8e0*/  LOP3.LUT R16, R16, 0xfffffff7, RZ, 0xc0, !PT ;  /* 0xfffffff710107812 */ /* 0x000fca00078ec0ff */
[----:B------:R-:W-:-:S05]  /*c8f0*/  IMAD.U32 R17, RZ, RZ, UR4 ;  /* 0x00000004ff117e24 */ /* 0x000fca000f8e00ff */
[----:B------:R-:W-:-:S13]  /*c900*/  LOP3.LUT P0, RZ, R17, 0x1bf, RZ, 0xc0, !PT ;  /* 0x000001bf11ff7812 */ /* 0x000fda000780c0ff */
[----:B------:R-:W-:Y:S01]  /*c910*/  @P0 LOP3.LUT R16, R16, 0x8, RZ, 0xfc, !PT ;  /* 0x0000000810100812 */ /* 0x000fe200078efcff */
[----:B------:R-:W-:Y:S06]  /*c920*/  @!P0 BRA `(.L_x_43) ;  /* 0x0000000000408947 */ /* 0x000fec0003800000 */
[----:B0-----:R-:W-:Y:S01]  /*c930*/  MOV R2, 0x0 ;  /* 0x0000000000027802 */ /* 0x001fe20000000f00 */
[----:B------:R-:W-:Y:S01]  /*c940*/  ULDC.64 UR4, c[0x4][0xc0] ;  /* 0x0100300000047ab9 */ /* 0x000fe20000000a00 */
[----:B------:R-:W-:Y:S01]  /*c950*/  ULDC.64 UR6, c[0x4][0xc8] ;  /* 0x0100320000067ab9 */ /* 0x000fe20000000a00 */
[----:B------:R-:W-:Y:S02]  /*c960*/  IMAD.U32 R4, RZ, RZ, UR4 ;  /* 0x00000004ff047e24 */ /* 0x000fe4000f8e00ff */
[----:B------:R-:W-:Y:S01]  /*c970*/  IMAD.U32 R5, RZ, RZ, UR5 ;  /* 0x00000005ff057e24 */ /* 0x000fe2000f8e00ff */
[----:B------:R-:W0:Y:S01]  /*c980*/  LDC.64 R2, c[0x4][R2] ;  /* 0x0100000002027b82 */ /* 0x000e220000000a00 */
[----:B------:R-:W-:Y:S01]  /*c990*/  ULDC.64 UR4, c[0x4][0x10] ;  /* 0x0100040000047ab9 */ /* 0x000fe20000000a00 */
[----:B------:R-:W-:Y:S01]  /*c9a0*/  IMAD.U32 R6, RZ, RZ, UR6 ;  /* 0x00000006ff067e24 */ /* 0x000fe2000f8e00ff */
[----:B------:R-:W-:Y:S01]  /*c9b0*/  MOV R10, UR4 ;  /* 0x00000004000a7c02 */ /* 0x000fe20008000f00 */
[----:B------:R-:W-:-:S02]  /*c9c0*/  IMAD.U32 R7, RZ, RZ, UR7 ;  /* 0x00000007ff077e24 */ /* 0x000fc4000f8e00ff */
[----:B------:R-:W-:Y:S02]  /*c9d0*/  IMAD.U32 R11, RZ, RZ, UR5 ;  /* 0x00000005ff0b7e24 */ /* 0x000fe4000f8e00ff */
[----:B------:R-:W-:Y:S02]  /*c9e0*/  IMAD.MOV.U32 R8, RZ, RZ, 0x70 ;  /* 0x00000070ff087424 */ /* 0x000fe400078e00ff */
[----:B------:R-:W-:Y:S02]  /*c9f0*/  IMAD.MOV.U32 R12, RZ, RZ, 0x1 ;  /* 0x00000001ff0c7424 */ /* 0x000fe400078e00ff */
[----:B------:R-:W-:-:S07]  /*ca00*/  IMAD.MOV.U32 R13, RZ, RZ, RZ ;  /* 0x000000ffff0d7224 */ /* 0x000fce00078e00ff */
[----:B------:R-:W-:-:S07]  /*ca10*/  LEPC R20, `(.L_x_43) ;  /* 0x000000001014794e */ /* 0x000fce0000000000 */
[----:B0----5:R-:W-:Y:S05]  /*ca20*/  CALL.ABS.NOINC R2 ;  /* 0x0000000002007343 */ /* 0x021fea0003c00000 */
.L_x_43:
[----:B------:R-:W-:-:S04]  /*ca30*/  UIADD3 UR4, UR41, 0x200, URZ ;  /* 0x0000020029047890 */ /* 0x000fc8000fffe03f */
[----:B------:R-:W-:-:S06]  /*ca40*/  ULOP3.LUT UP0, URZ, UR4, 0x9f, URZ, 0xc0, !UPT ;  /* 0x0000009f043f7892 */ /* 0x000fcc000f80c03f */
[----:B------:R-:W-:-:S13]  /*ca50*/  PLOP3.LUT P0, PT, PT, PT, UP0, 0x80, 0x0 ;  /* 0x000000000000781c */ /* 0x000fda0003f0f008 */
[----:B------:R-:W-:Y:S05]  /*ca60*/  @!P0 BRA `(.L_x_44) ;  /* 0x0000000000408947 */ /* 0x000fea0003800000 */
[----:B0-----:R-:W-:Y:S01]  /*ca70*/  MOV R2, 0x0 ;  /* 0x0000000000027802 */ /* 0x001fe20000000f00 */
[----:B------:R-:W-:Y:S01]  /*ca80*/  ULDC.64 UR4, c[0x4][0xc0] ;  /* 0x0100300000047ab9 */ /* 0x000fe20000000a00 */
[----:B------:R-:W-:Y:S01]  /*ca90*/  ULDC.64 UR6, c[0x4][0xc8] ;  /* 0x0100320000067ab9 */ /* 0x000fe20000000a00 */
[----:B------:R-:W-:Y:S02]  /*caa0*/  IMAD.U32 R4, RZ, RZ, UR4 ;  /* 0x00000004ff047e24 */ /* 0x000fe4000f8e00ff */
[----:B------:R-:W-:Y:S01]  /*cab0*/  IMAD.U32 R5, RZ, RZ, UR5 ;  /* 0x00000005ff057e24 */ /* 0x000fe2000f8e00ff */
[----:B------:R-:W0:Y:S01]  /*cac0*/  LDC.64 R2, c[0x4][R2] ;  /* 0x0100000002027b82 */ /* 0x000e220000000a00 */
[----:B------:R-:W-:Y:S01]  /*cad0*/  ULDC.64 UR4, c[0x4][0x18] ;  /* 0x0100060000047ab9 */ /* 0x000fe20000000a00 */
[----:B------:R-:W-:Y:S02]  /*cae0*/  IMAD.U32 R6, RZ, RZ, UR6 ;  /* 0x00000006ff067e24 */ /* 0x000fe4000f8e00ff */
[----:B------:R-:W-:-:S02]  /*caf0*/  IMAD.U32 R7, RZ, RZ, UR7 ;  /* 0x00000007ff077e24 */ /* 0x000fc4000f8e00ff */
[----:B------:R-:W-:Y:S02]  /*cb00*/  IMAD.U32 R10, RZ, RZ, UR4 ;  /* 0x00000004ff0a7e24 */ /* 0x000fe4000f8e00ff */
[----:B------:R-:W-:Y:S02]  /*cb10*/  IMAD.U32 R11, RZ, RZ, UR5 ;  /* 0x00000005ff0b7e24 */ /* 0x000fe4000f8e00ff */
[----:B------:R-:W-:Y:S02]  /*cb20*/  IMAD.MOV.U32 R8, RZ, RZ, 0x70 ;  /* 0x00000070ff087424 */ /* 0x000fe400078e00ff */
[----:B------:R-:W-:Y:S02]  /*cb30*/  IMAD.MOV.U32 R12, RZ, RZ, 0x1 ;  /* 0x00000001ff0c7424 */ /* 0x000fe400078e00ff */
[----:B------:R-:W-:-:S07]  /*cb40*/  IMAD.MOV.U32 R13, RZ, RZ, RZ ;  /* 0x000000ffff0d7224 */ /* 0x000fce00078e00ff */
[----:B------:R-:W-:-:S07]  /*cb50*/  LEPC R20, `(.L_x_44) ;  /* 0x000000001014794e */ /* 0x000fce0000000000 */
[----:B0----5:R-:W-:Y:S05]  /*cb60*/  CALL.ABS.NOINC R2 ;  /* 0x0000000002007343 */ /* 0x021fea0003c00000 */
.L_x_44:
[----:B------:R-:W-:-:S13]  /*cb70*/  LOP3.LUT P6, RZ, R17, 0x1bf, RZ, 0xc0, !PT ;  /* 0x000001bf11ff7812 */ /* 0x000fda00078cc0ff */
        /* <DEDUP_REMOVED lines=17> */
.L_x_45:
[----:B------:R-:W-:Y:S01]  /*cc90*/  ULDC.64 UR4, c[0x0][0x9f8] ;  /* 0x00027e0000047ab9 */ /* 0x000fe20000000a00 */
[----:B------:R-:W-:Y:S01]  /*cca0*/  IMAD.U32 R29, RZ, RZ, UR44 ;  /* 0x0000002cff1d7e24 */ /* 0x000fe2000f8e00ff */
[----:B------:R-:W-:Y:S01]  /*ccb0*/  UISETP.NE.U32.AND UP0, UPT, UR4, URZ, UPT ;  /* 0x0000003f0400728c */ /* 0x000fe2000bf05070 */
[----:B------:R-:W1:Y:S03]  /*ccc0*/  LDC R17, c[0x0][0x430] ;  /* 0x00010c00ff117b82 */ /* 0x000e660000000800 */
[----:B------:R-:W-:-:S06]  /*ccd0*/  UISETP.NE.AND.EX UP0, UPT, UR5, URZ, UPT, UP0 ;  /* 0x0000003f0500728c */ /* 0x000fcc000bf05300 */
[----:B------:R-:W-:-:S05]  /*cce0*/  PLOP3.LUT P0, PT, PT, PT, UP0, 0x80, 0x0 ;  /* 0x000000000000781c */ /* 0x000fca0003f0f008 */
[----:B------:R-:W-:Y:S02]  /*ccf0*/  @UP0 ULDC.64 UR4, c[0x0][0x9f8] ;  /* 0x00027e0000040ab9 */ /* 0x000fe40000000a00 */
[----:B------:R-:W-:-:S06]  /*cd00*/  @UP0 UIMAD.WIDE UR4, UR44, 0x4, UR4 ;  /* 0x000000042c0408a5 */ /* 0x000fcc000f8e0204 */
[----:B0-----:R-:W-:Y:S02]  /*cd10*/  IMAD.U32 R2, RZ, RZ, UR4 ;  /* 0x00000004ff027e24 */ /* 0x001fe4000f8e00ff */
[----:B------:R-:W-:-:S05]  /*cd20*/  IMAD.U32 R3, RZ, RZ, UR5 ;  /* 0x00000005ff037e24 */ /* 0x000fca000f8e00ff */
[----:B------:R0:W5:Y:S01]  /*cd30*/  @P0 LDG.E R29, desc[UR48][R2.64] ;  /* 0x00000030021d0981 */ /* 0x000162000c1e1900 */
[----:B------:R-:W-:-:S03]  /*cd40*/  UMOV UR4, 0xffffffff ;  /* 0xffffffff00047882 */ /* 0x000fc60000000000 */
[----:B------:R-:W-:Y:S05]  /*cd50*/  BRA.DIV UR4, `(.L_x_46) ;  /* 0x0000004204387947 */ /* 0x000fea000b800000 */
.L_x_109:
[----:B------:R-:W2:Y:S04]  /*cd60*/  LDL R0, [R1+0xc] ;  /* 0x00000c0001007983 */ /* 0x000ea80000100800 */
[----:B------:R-:W3:Y:S01]  /*cd70*/  LDL R8, [R1+0x10] ;  /* 0x0000100001087983 */ /* 0x000ee20000100800 */
[----:B-1----:R-:W-:Y:S02]  /*cd80*/  ISETP.NE.AND P3, PT, R17, 0x1, PT ;  /* 0x000000011100780c */ /* 0x002fe40003f65270 */
[----:B-----5:R-:W-:Y:S02]  /*cd90*/  SHF.R.S32.HI R34, RZ, 0x1f, R29 ;  /* 0x0000001fff227819 */ /* 0x020fe4000001141d */
[C---:B------:R-:W-:Y:S02]  /*cda0*/  LOP3.LUT P2, RZ, R16.reuse, 0x200, RZ, 0xc0, !PT ;  /* 0x0000020010ff7812 */ /* 0x040fe4000784c0ff */
[----:B------:R-:W-:-:S07]  /*cdb0*/  LOP3.LUT R16, R16, 0xffffffef, RZ, 0xc0, !PT ;  /* 0xffffffef10107812 */ /* 0x000fce00078ec0ff */
[----:B0-----:R-:W0:Y:S01]  /*cdc0*/  @P3 LDC R3, c[0x0][0x434] ;  /* 0x00010d00ff033b82 */ /* 0x001e220000000800 */
[----:B------:R-:W-:-:S07]  /*cdd0*/  @P3 LOP3.LUT R16, R16, 0x10, RZ, 0xfc, !PT ;  /* 0x0000001010103812 */ /* 0x000fce00078efcff */
[----:B------:R-:W1:Y:S01]  /*cde0*/  @P3 LDC R7, c[0x0][0x438] ;  /* 0x00010e00ff073b82 */ /* 0x000e620000000800 */
[----:B------:R-:W-:Y:S02]  /*cdf0*/  LOP3.LUT R16, R16, 0xfffffff7, RZ, 0xc0, !PT ;  /* 0xfffffff710107812 */ /* 0x000fe400078ec0ff */
[C---:B--2---:R-:W-:Y:S01]  /*ce00*/  ISETP.GE.AND P0, PT, R0.reuse, UR39, PT ;  /* 0x0000002700007c0c */ /* 0x044fe2000bf06270 */
[--C-:B------:R-:W-:Y:S02]  /*ce10*/  IMAD.IADD R0, R0, 0x1, R36.reuse ;  /* 0x0000000100007824 */ /* 0x100fe400078e0224 */
[----:B---3--:R-:W-:Y:S02]  /*ce20*/  IMAD.IADD R11, R8, 0x1, R36 ;  /* 0x00000001080b7824 */ /* 0x008fe400078e0224 */
[----:B0-----:R-:W-:Y:S01]  /*ce30*/  @P3 IMAD.HI.U32 R2, R0, R3, RZ ;  /* 0x0000000300023227 */ /* 0x001fe200078e00ff */
[----:B------:R-:W0:Y:S03]  /*ce40*/  @P2 LDC.64 R8, c[0x0][0x418] ;  /* 0x00010600ff082b82 */ /* 0x000e260000000a00 */
[----:B------:R-:W-:Y:S01]  /*ce50*/  IMAD.MOV.U32 R10, RZ, RZ, R0 ;  /* 0x000000ffff0a7224 */ /* 0x000fe200078e0000 */
[----:B-1----:R-:W-:Y:S01]  /*ce60*/  @P3 SHF.R.U32.HI R10, RZ, R7, R2 ;  /* 0x00000007ff0a3219 */ /* 0x002fe20000011602 */
[----:B------:R-:W-:-:S03]  /*ce70*/  IMAD.MOV.U32 R13, RZ, RZ, R11 ;  /* 0x000000ffff0d7224 */ /* 0x000fc600078e000b */
[----:B------:R-:W1:Y:S01]  /*ce80*/  @!P0 LDC.64 R4, c[0x0][0x428] ;  /* 0x00010a00ff048b82 */ /* 0x000e620000000a00 */
[----:B------:R-:W-:-:S07]  /*ce90*/  @!P0 SHF.R.S32.HI R3, RZ, 0x1f, R10 ;  /* 0x0000001fff038819 */ /* 0x000fce000001140a */
[----:B------:R-:W2:Y:S01]  /*cea0*/  @!P0 LDC.64 R6, c[0x0][0x418] ;  /* 0x00010600ff068b82 */ /* 0x000ea20000000a00 */
[----:B-1----:R-:W-:-:S04]  /*ceb0*/  @!P0 IMAD R2, R34, R4, RZ ;  /* 0x0000000422028224 */ /* 0x002fc800078e02ff */
[----:B------:R-:W-:Y:S01]  /*cec0*/  @!P0 IMAD R5, R29, R5, R2 ;  /* 0x000000051d058224 */ /* 0x000fe200078e0202 */
[----:B------:R-:W-:-:S05]  /*ced0*/  @!P0 MOV R2, R10 ;  /* 0x0000000a00028202 */ /* 0x000fca0000000f00 */
[----:B------:R-:W-:-:S04]  /*cee0*/  @!P0 IMAD.WIDE.U32 R2, R29, R4, R2 ;  /* 0x000000041d028225 */ /* 0x000fc800078e0002 */
[----:B------:R-:W-:Y:S01]  /*cef0*/  @!P0 IMAD.IADD R3, R3, 0x1, R5 ;  /* 0x0000000103038824 */ /* 0x000fe200078e0205 */
[C---:B--2---:R-:W-:Y:S01]  /*cf00*/  @!P0 LEA R6, P1, R2.reuse, R6, 0x2 ;  /* 0x0000000602068211 */ /* 0x044fe200078210ff */
[----:B------:R-:W1:Y:S03]  /*cf10*/  @P2 LDC.64 R4, c[0x0][0x428] ;  /* 0x00010a00ff042b82 */ /* 0x000e660000000a00 */
[----:B------:R-:W-:-:S05]  /*cf20*/  @!P0 LEA.HI.X R7, R2, R7, R3, 0x2, P1 ;  /* 0x0000000702078211 */ /* 0x000fca00008f1403 */
[----:B------:R-:W2:Y:S08]  /*cf30*/  @P3 LDC R2, c[0x0][0x434] ;  /* 0x00010d00ff023b82 */ /* 0x000eb00000000800 */
[----:B------:R-:W3:Y:S01]  /*cf40*/  @P3 LDC R3, c[0x0][0x438] ;  /* 0x00010e00ff033b82 */ /* 0x000ee20000000800 */
[----:B--2---:R-:W-:-:S05]  /*cf50*/  @P3 IMAD.HI.U32 R2, R11, R2, RZ ;  /* 0x000000020b023227 */ /* 0x004fca00078e00ff */
[----:B---3--:R-:W-:Y:S01]  /*cf60*/  @P3 SHF.R.U32.HI R13, RZ, R3, R2 ;  /* 0x00000003ff0d3219 */ /* 0x008fe20000011602 */
[----:B-1----:R-:W-:-:S03]  /*cf70*/  @P2 IMAD R2, R34, R4, RZ ;  /* 0x0000000422022224 */ /* 0x002fc600078e02ff */
[--C-:B------:R-:W-:Y:S01]  /*cf80*/  @P2 SHF.R.S32.HI R3, RZ, 0x1f, R13.reuse ;  /* 0x0000001fff032819 */ /* 0x100fe2000001140d */
[----:B------:R-:W-:Y:S02]  /*cf90*/  @P2 IMAD R5, R29, R5, R2 ;  /* 0x000000051d052224 */ /* 0x000fe400078e0202 */
[----:B------:R-:W-:-:S04]  /*cfa0*/  @P2 IMAD.MOV.U32 R2, RZ, RZ, R13 ;  /* 0x000000ffff022224 */ /* 0x000fc800078e000d */
[----:B------:R-:W-:Y:S02]  /*cfb0*/  @P2 IMAD.WIDE.U32 R2, R29, R4, R2 ;  /* 0x000000041d022225 */ /* 0x000fe400078e0002 */
[----:B------:R-:W1:Y:S02]  /*cfc0*/  LDC R4, c[0x0][0xc44] ;  /* 0x00031100ff047b82 */ /* 0x000e640000000800 */
[----:B------:R-:W-:Y:S01]  /*cfd0*/  @P2 IMAD.IADD R3, R5, 0x1, R3 ;  /* 0x0000000105032824 */ /* 0x000fe200078e0203 */
[----:B0-----:R-:W-:Y:S01]  /*cfe0*/  @P2 LEA R8, P1, R2, R8, 0x2 ;  /* 0x0000000802082211 */ /* 0x001fe200078210ff */
[----:B------:R-:W-:-:S03]  /*cff0*/  IMAD.MOV.U32 R5, RZ, RZ, RZ ;  /* 0x000000ffff057224 */ /* 0x000fc600078e00ff */
[----:B------:R-:W-:Y:S01]  /*d000*/  @P2 LEA.HI.X R9, R2, R9, R3, 0x2, P1 ;  /* 0x0000000902092211 */ /* 0x000fe200008f1403 */
[----:B------:R-:W-:Y:S02]  /*d010*/  IMAD.MOV R3, RZ, RZ, -R10 ;  /* 0x000000ffff037224 */ /* 0x000fe400078e0a0a */
[----:B------:R0:W5:Y:S01]  /*d020*/  @!P0 LDG.E R5, desc[UR48][R6.64] ;  /* 0x0000003006058981 */ /* 0x000162000c1e1900 */
[----:B------:R-:W-:Y:S02]  /*d030*/  IMAD.MOV R2, RZ, RZ, -R13 ;  /* 0x000000ffff027224 */ /* 0x000fe400078e0a0d */
[----:B0-----:R-:W-:Y:S02]  /*d040*/  IMAD R7, R17, R3, R0 ;  /* 0x0000000311077224 */ /* 0x001fe400078e0200 */
[----:B------:R-:W-:Y:S02]  /*d050*/  IMAD.U32 R0, RZ, RZ, UR46 ;  /* 0x0000002eff007e24 */ /* 0x000fe4000f8e00ff */
[----:B------:R-:W-:-:S03]  /*d060*/  IMAD.MOV.U32 R6, RZ, RZ, RZ ;  /* 0x000000ffff067224 */ /* 0x000fc600078e00ff */
[----:B------:R-:W-:-:S03]  /*d070*/  ISETP.NE.AND P0, PT, R0, 0x3, PT ;  /* 0x000000030000780c */ /* 0x000fc60003f05270 */
[----:B------:R0:W5:Y:S02]  /*d080*/  @P2 LDG.E R6, desc[UR48][R8.64] ;  /* 0x0000003008062981 */ /* 0x000164000c1e1900 */
[----:B0-----:R-:W-:-:S08]  /*d090*/  IMAD R8, R17, R2, R11 ;  /* 0x0000000211087224 */ /* 0x001fd000078e020b */
[----:B------:R-:W-:Y:S01]  /*d0a0*/  @P0 LOP3.LUT R16, R16, 0x8, RZ, 0xfc, !PT ;  /* 0x0000000810100812 */ /* 0x000fe200078efcff */
[----:B------:R-:W-:-:S04]  /*d0b0*/  IMAD R17, RZ, RZ, -UR44 ;  /* 0x8000002cff117e24 */ /* 0x000fc8000f8e02ff */
[----:B-1----:R-:W-:-:S05]  /*d0c0*/  IMAD R17, R4, R17, UR43 ;  /* 0x0000002b04117e24 */ /* 0x002fca000f8e0211 */
[----:B------:R-:W-:Y:S01]  /*d0d0*/  SHF.R.S32.HI R31, RZ, 0x1f, R17 ;  /* 0x0000001fff1f7819 */ /* 0x000fe20000011411 */
[----:B------:R-:W-:Y:S06]  /*d0e0*/  @!P0 BRA `(.L_x_47) ;  /* 0x0000000000048947 */ /* 0x000fec0003800000 */
[----:B------:R-:W-:Y:S01]  /*d0f0*/  BPT.TRAP 0x1 ;  /* 0x000000040000795c */ /* 0x000fe20000300000 */
.L_x_47:
[----:B------:R-:W-:Y:S01]  /*d100*/  LEA R4, R27, UR41, 0x3 ;  /* 0x000000291b047c11 */ /* 0x000fe2000f8e18ff */
[----:B------:R-:W-:Y:S01]  /*d110*/  BSSY B0, `(.L_x_48) ;  /* 0x0000005000007945 */ /* 0x000fe20003800000 */
[----:B------:R-:W-:Y:S02]  /*d120*/  SHF.L.U32 R25, R30, 0x1f, RZ ;  /* 0x0000001f1e197819 */ /* 0x000fe400000006ff */
[----:B------:R-:W-:Y:S02]  /*d130*/  SHF.R.S32.HI R20, RZ, 0x1f, R7 ;  /* 0x0000001fff147819 */ /* 0x000fe40000011407 */
[----:B------:R-:W0:Y:S02]  /*d140*/  SYNCS.PHASECHK.TRANS64.TRYWAIT P0, [R4+URZ+0x33480], R25 ;  /* 0x03348019040075a7 */ /* 0x000e24000800017f */
[----:B0-----:R-:W-:Y:S05]  /*d150*/  @!P0 BRA `(.L_x_49) ;  /* 0x0000003c00648947 */ /* 0x001fea0003800000 */
.L_x_110:
[----:B------:R-:W-:Y:S05]  /*d160*/  BSYNC B0 ;  /* 0x0000000000007941 */ /* 0x000fea0003800000 */
.L_x_48:
[----:B------:R-:W-:Y:S01]  /*d170*/  ULDC.64 UR4, c[0x0][0x328] ;  /* 0x0000ca0000047ab9 */ /* 0x000fe20000000a00 */
[----:B-----5:R-:W-:Y:S01]  /*d180*/  SHF.R.S32.HI R23, RZ, 0x1f, R5 ;  /* 0x0000001fff177819 */ /* 0x020fe20000011405 */
[----:B------:R-:W-:Y:S01]  /*d190*/  IMAD R0, R20, UR4, RZ ;  /* 0x0000000414007c24 */ /* 0x000fe2000f8e02ff */
[----:B------:R-:W-:Y:S01]  /*d1a0*/  ULDC.64 UR6, c[0x0][0x338] ;  /* 0x0000ce0000067ab9 */ /* 0x000fe20000000a00 */
[C---:B------:R-:W-:Y:S01]  /*d1b0*/  IMAD.WIDE.U32 R2, R7.reuse, UR4, RZ ;  /* 0x0000000407027c25 */ /* 0x040fe2000f8e00ff */
[----:B------:R-:W-:Y:S01]  /*d1c0*/  ULDC.64 UR8, c[0x0][0x330] ;  /* 0x0000cc0000087ab9 */ /* 0x000fe20000000a00 */
[----:B------:R-:W-:Y:S01]  /*d1d0*/  ULDC.64 UR10, c[0x0][0x318] ;  /* 0x0000c600000a7ab9 */ /* 0x000fe20000000a00 */
[----:B------:R-:W-:Y:S01]  /*d1e0*/  SHF.R.S32.HI R21, RZ, 0x1f, R8 ;  /* 0x0000001fff157819 */ /* 0x000fe20000011408 */
[----:B------:R-:W-:Y:S01]  /*d1f0*/  IMAD R9, R7, UR5, R0 ;  /* 0x0000000507097c24 */ /* 0x000fe2000f8e0200 */
[----:B------:R-:W-:Y:S01]  /*d200*/  SHF.R.S32.HI R24, RZ, 0x1f, R6 ;  /* 0x0000001fff187819 */ /* 0x000fe20000011406 */
[----:B------:R-:W-:-:S02]  /*d210*/  IMAD R0, R23, UR6, RZ ;  /* 0x0000000617007c24 */ /* 0x000fc4000f8e02ff */
[----:B------:R-:W-:Y:S02]  /*d220*/  IMAD.IADD R3, R3, 0x1, R9 ;  /* 0x0000000103037824 */ /* 0x000fe400078e0209 */
[C---:B------:R-:W-:Y:S02]  /*d230*/  IMAD R9, R5.reuse, UR7, R0 ;  /* 0x0000000705097c24 */ /* 0x040fe4000f8e0200 */
[----:B------:R-:W-:-:S04]  /*d240*/  IMAD.WIDE.U32 R2, R5, UR6, R2 ;  /* 0x0000000605027c25 */ /* 0x000fc8000f8e0002 */
[----:B------:R-:W-:Y:S02]  /*d250*/  IMAD.IADD R3, R3, 0x1, R9 ;  /* 0x0000000103037824 */ /* 0x000fe400078e0209 */
[----:B------:R-:W-:Y:S02]  /*d260*/  IMAD R18, R31, UR8, RZ ;  /* 0x000000081f127c24 */ /* 0x000fe4000f8e02ff */
[----:B------:R-:W-:-:S04]  /*d270*/  IMAD.WIDE.U32 R2, R17, UR8, R2 ;  /* 0x0000000811027c25 */ /* 0x000fc8000f8e0002 */
[----:B------:R-:W-:Y:S01]  /*d280*/  IMAD R18, R17, UR9, R18 ;  /* 0x0000000911127c24 */ /* 0x000fe2000f8e0212 */
[----:B------:R-:W-:Y:S01]  /*d290*/  IADD3 R10, P0, R2, UR10, RZ ;  /* 0x0000000a020a7c10 */ /* 0x000fe2000ff1e0ff */
[----:B------:R-:W-:Y:S02]  /*d2a0*/  IMAD R0, R24, UR6, RZ ;  /* 0x0000000618007c24 */ /* 0x000fe4000f8e02ff */
[----:B------:R-:W-:Y:S01]  /*d2b0*/  IMAD R22, R27, 0x7800, R37 ;  /* 0x000078001b167824 */ /* 0x000fe200078e0225 */
[----:B------:R-:W-:Y:S01]  /*d2c0*/  IADD3.X R9, R3, UR11, R18, P0, !PT ;  /* 0x0000000b03097c10 */ /* 0x000fe200087fe412 */
[----:B------:R-:W-:Y:S02]  /*d2d0*/  IMAD R3, R21, UR4, RZ ;  /* 0x0000000415037c24 */ /* 0x000fe4000f8e02ff */
[----:B------:R-:W-:Y:S02]  /*d2e0*/  IMAD R0, R6, UR7, R0 ;  /* 0x0000000706007c24 */ /* 0x000fe4000f8e0200 */
[----:B------:R-:W-:-:S02]  /*d2f0*/  IMAD R11, R8, UR5, R3 ;  /* 0x00000005080b7c24 */ /* 0x000fc4000f8e0203 */
[----:B------:R-:W-:Y:S01]  /*d300*/  IMAD.WIDE.U32 R2, R8, UR4, RZ ;  /* 0x0000000408027c25 */ /* 0x000fe2000f8e00ff */
[----:B------:R-:W-:-:S04]  /*d310*/  UMOV UR4, 0xffffffff ;  /* 0xffffffff00047882 */ /* 0x000fc80000000000 */
[----:B------:R-:W-:-:S03]  /*d320*/  IADD3 R3, R3, R11, RZ ;  /* 0x0000000b03037210 */ /* 0x000fc60007ffe0ff */
[----:B------:R-:W-:-:S04]  /*d330*/  IMAD.WIDE.U32 R2, R6, UR6, R2 ;  /* 0x0000000606027c25 */ /* 0x000fc8000f8e0002 */
[----:B------:R-:W-:Y:S02]  /*d340*/  IMAD.IADD R3, R3, 0x1, R0 ;  /* 0x0000000103037824 */ /* 0x000fe400078e0200 */
[----:B------:R-:W-:-:S03]  /*d350*/  IMAD.WIDE.U32 R2, R17, UR8, R2 ;  /* 0x0000000811027c25 */ /* 0x000fc6000f8e0002 */
[----:B------:R-:W-:-:S04]  /*d360*/  IADD3 R19, P0, R2, UR10, RZ ;  /* 0x0000000a02137c10 */ /* 0x000fc8000ff1e0ff */
[----:B------:R-:W-:Y:S01]  /*d370*/  IADD3.X R18, R18, UR11, R3, P0, !PT ;  /* 0x0000000b12127c10 */ /* 0x000fe200087fe403 */
[----:B------:R-:W-:Y:S08]  /*d380*/  BRA.DIV UR4, `(.L_x_50) ;  /* 0x0000003a04ec7947 */ /* 0x000ff0000b800000 */
[C---:B------:R-:W-:Y:S01]  /*d390*/  LOP3.LUT P6, RZ, R16.reuse, 0x40000, RZ, 0xc0, !PT ;  /* 0x0004000010ff7812 */ /* 0x040fe200078cc0ff */
[----:B------:R-:W1:Y:S01]  /*d3a0*/  SHFL.IDX PT, R2, R10, RZ, 0x1c1f ;  /* 0x001c1fff0a027589 */ /* 0x000e6200000e0000 */
[----:B------:R-:W-:Y:S02]  /*d3b0*/  LOP3.LUT R16, R16, 0xdfffffff, RZ, 0xc0, !PT ;  /* 0xdfffffff10107812 */ /* 0x000fe400078ec0ff */
[----:B------:R-:W-:Y:S01]  /*d3c0*/  LOP3.LUT R11, R11, 0xfffffffe, RZ, 0xc0, !PT ;  /* 0xfffffffe0b0b7812 */ /* 0x000fe200078ec0ff */
[----:B------:R-:W2:Y:S04]  /*d3d0*/  SHFL.IDX PT, R0, R9, RZ, 0x1c1f ;  /* 0x001c1fff09007589 */ /* 0x000ea800000e0000 */
[----:B------:R-:W-:Y:S04]  /*d3e0*/  SHFL.IDX PT, R18, R18, RZ, 0x1c1f ;  /* 0x001c1fff12127589 */ /* 0x000fe800000e0000 */
[----:B------:R-:W-:Y:S01]  /*d3f0*/  @P6 LOP3.LUT R16, R16, 0x20000000, RZ, 0xfc, !PT ;  /* 0x2000000010106812 */ /* 0x000fe200078efcff */
[----:B------:R-:W-:Y:S03]  /*d400*/  SHFL.IDX PT, R14, R19, RZ, 0x1c1f ;  /* 0x001c1fff130e7589 */ /* 0x000fe600000e0000 */
[----:B------:R-:W-:-:S02]  /*d410*/  LOP3.LUT P6, RZ, R16, 0x100000, RZ, 0xc0, !PT ;  /* 0x0010000010ff7812 */ /* 0x000fc400078cc0ff */
[----:B------:R-:W-:Y:S02]  /*d420*/  LOP3.LUT R16, R16, 0xbfffffff, RZ, 0xc0, !PT ;  /* 0xbfffffff10107812 */ /* 0x000fe400078ec0ff */
[----:B-1----:R-:W-:-:S09]  /*d430*/  IADD3 R2, P0, R32, R2, RZ ;  /* 0x0000000220027210 */ /* 0x002fd20007f1e0ff */
[----:B------:R-:W-:Y:S01]  /*d440*/  @P6 LOP3.LUT R16, R16, 0x40000000, RZ, 0xfc, !PT ;  /* 0x4000000010106812 */ /* 0x000fe200078efcff */
[----:B--2---:R-:W-:Y:S02]  /*d450*/  IMAD.X R3, RZ, RZ, R0, P0 ;  /* 0x000000ffff037224 */ /* 0x004fe400000e0600 */
[----:B------:R-:W-:Y:S01]  /*d460*/  VIADD R0, R22, UR41 ;  /* 0x0000002916007c36 */ /* 0x000fe20008000000 */
[C---:B------:R-:W-:Y:S01]  /*d470*/  LOP3.LUT P6, RZ, R16.reuse, 0x200000, RZ, 0xc0, !PT ;  /* 0x0020000010ff7812 */ /* 0x040fe200078cc0ff */
[----:B------:R-:W-:Y:S01]  /*d480*/  SHFL.IDX PT, R22, R9, 0x2, 0x1c1f ;  /* 0x005c1f0009167f89 */ /* 0x000fe200000e0000 */
[----:B------:R-:W-:-:S11]  /*d490*/  LOP3.LUT R16, R16, 0x7fffffff, RZ, 0xc0, !PT ;  /* 0x7fffffff10107812 */ /* 0x000fd600078ec0ff */
[----:B------:R-:W-:-:S04]  /*d4a0*/  @P6 LOP3.LUT R16, R16, 0x80000000, RZ, 0xfc, !PT ;  /* 0x8000000010106812 */ /* 0x000fc800078efcff */
[C---:B------:R-:W-:Y:S02]  /*d4b0*/  LOP3.LUT P6, RZ, R16.reuse, 0x800000, RZ, 0xc0, !PT ;  /* 0x0080000010ff7812 */ /* 0x040fe400078cc0ff */
[C---:B------:R-:W-:Y:S02]  /*d4c0*/  LOP3.LUT P0, RZ, R16.reuse, 0x400000, RZ, 0xc0, !PT ;  /* 0x0040000010ff7812 */ /* 0x040fe4000780c0ff */
[C---:B------:R-:W-:Y:S02]  /*d4d0*/  LOP3.LUT P5, RZ, R16.reuse, 0x20000, RZ, 0xc0, !PT ;  /* 0x0002000010ff7812 */ /* 0x040fe400078ac0ff */
[C---:B------:R-:W-:Y:S02]  /*d4e0*/  LOP3.LUT P4, RZ, R16.reuse, 0x10000, RZ, 0xc0, !PT ;  /* 0x0001000010ff7812 */ /* 0x040fe4000788c0ff */
[C---:B------:R-:W-:Y:S02]  /*d4f0*/  LOP3.LUT P3, RZ, R16.reuse, 0x8000, RZ, 0xc0, !PT ;  /* 0x0000800010ff7812 */ /* 0x040fe4000786c0ff */
[----:B------:R-:W-:-:S02]  /*d500*/  LOP3.LUT P2, RZ, R16, 0x4000, RZ, 0xc0, !PT ;  /* 0x0000400010ff7812 */ /* 0x000fc4000784c0ff */
[C---:B------:R-:W-:Y:S02]  /*d510*/  LOP3.LUT P1, RZ, R16.reuse, 0x2000, RZ, 0xc0, !PT ;  /* 0x0000200010ff7812 */ /* 0x040fe4000782c0ff */
[----:B------:R-:W-:Y:S02]  /*d520*/  @P6 LOP3.LUT R11, R11, 0x1, RZ, 0xfc, !PT ;  /* 0x000000010b0b6812 */ /* 0x000fe400078efcff */
[----:B------:R-:W-:-:S13]  /*d530*/  LOP3.LUT P6, RZ, R16, 0x1000000, RZ, 0xc0, !PT ;  /* 0x0100000010ff7812 */ /* 0x000fda00078cc0ff */
[----:B------:R-:W-:Y:S01]  /*d540*/  LDGSTS.E.BYPASS.LTC128B.128 [R0+0xf200], desc[UR48][R2.64], !P6 ;  /* 0x0f20000002007fae */ /* 0x000fe2000f101d70 */
[----:B------:R-:W-:-:S13]  /*d550*/  LOP3.LUT P6, RZ, R11, 0x1, RZ, 0xc0, !PT ;  /* 0x000000010bff7812 */ /* 0x000fda00078cc0ff */
[----:B------:R-:W-:Y:S01]  /*d560*/  LDGSTS.E.BYPASS.LTC128B.128 [R0+0x11a00], desc[UR48][R2.64+0x40], !P6 ;  /* 0x11a0004002007fae */ /* 0x000fe2000f101d70 */
[----:B------:R-:W-:-:S03]  /*d570*/  LOP3.LUT P6, RZ, R16, 0x80000000, RZ, 0xc0, !PT ;  /* 0x8000000010ff7812 */ /* 0x000fc600078cc0ff */
[----:B------:R1:W-:Y:S04]  /*d580*/  LDGSTS.E.BYPASS.LTC128B.128 [R0+0x14200], desc[UR48][R2.64+0x80], !P0 ;  /* 0x1420008002007fae */ /* 0x0003e8000c101d70 */
[----:B-1----:R-:W1:Y:S04]  /*d590*/  SHFL.IDX PT, R2, R10, 0x1, 0x1c1f ;  /* 0x003c1f000a027f89 */ /* 0x002e6800000e0000 */
[----:B------:R-:W2:Y:S01]  /*d5a0*/  SHFL.IDX PT, R3, R9, 0x1, 0x1c1f ;  /* 0x003c1f0009037f89 */ /* 0x000ea200000e0000 */
[----:B-1----:R-:W-:-:S05]  /*d5b0*/  IADD3 R2, P0, R32, R2, RZ ;  /* 0x0000000220027210 */ /* 0x002fca0007f1e0ff */
[----:B--2---:R-:W-:Y:S01]  /*d5c0*/  IMAD.X R3, RZ, RZ, R3, P0 ;  /* 0x000000ffff037224 */ /* 0x004fe200000e0603 */
[----:B------:R-:W-:-:S04]  /*d5d0*/  LOP3.LUT P0, RZ, R16, 0x80000, RZ, 0xc0, !PT ;  /* 0x0008000010ff7812 */ /* 0x000fc8000780c0ff */
[----:B------:R-:W-:Y:S01]  /*d5e0*/  LDGSTS.E.BYPASS.LTC128B.128 [R0+0xfa00], desc[UR48][R2.64], !P6 ;  /* 0x0fa0000002007fae */ /* 0x000fe2000f101d70 */
[----:B------:R-:W-:-:S13]  /*d5f0*/  LOP3.LUT P6, RZ, R16, 0x40000000, RZ, 0xc0, !PT ;  /* 0x4000000010ff7812 */ /* 0x000fda00078cc0ff */
[----:B------:R-:W-:Y:S01]  /*d600*/  LDGSTS.E.BYPASS.LTC128B.128 [R0+0x12200], desc[UR48][R2.64+0x40], !P6 ;  /* 0x1220004002007fae */ /* 0x000fe2000f101d70 */
[----:B------:R-:W-:-:S03]  /*d610*/  LOP3.LUT P6, RZ, R16, 0x20000000, RZ, 0xc0, !PT ;  /* 0x2000000010ff7812 */ /* 0x000fc600078cc0ff */
[----:B------:R1:W-:Y:S04]  /*d620*/  LDGSTS.E.BYPASS.LTC128B.128 [R0+0x14a00], desc[UR48][R2.64+0x80], !P0 ;  /* 0x14a0008002007fae */ /* 0x0003e8000c101d70 */
[----:B-1----:R-:W1:Y:S02]  /*d630*/  SHFL.IDX PT, R2, R10, 0x2, 0x1c1f ;  /* 0x005c1f000a027f89 */ /* 0x002e6400000e0000 */
[----:B-1----:R-:W-:-:S05]  /*d640*/  IADD3 R2, P0, R32, R2, RZ ;  /* 0x0000000220027210 */ /* 0x002fca0007f1e0ff */
[----:B------:R-:W-:Y:S02]  /*d650*/  IMAD.X R3, RZ, RZ, R22, P0 ;  /* 0x000000ffff037224 */ /* 0x000fe400000e0616 */
[----:B------:R-:W-:Y:S04]  /*d660*/  SHFL.IDX PT, R22, R9, 0x3, 0x1c1f ;  /* 0x007c1f0009167f89 */ /* 0x000fe800000e0000 */
[----:B------:R-:W-:Y:S04]  /*d670*/  LDGSTS.E.BYPASS.LTC128B.128 [R0+0x10200], desc[UR48][R2.64], !P6 ;  /* 0x1020000002007fae */ /* 0x000fe8000f101d70 */
[----:B------:R-:W-:Y:S04]  /*d680*/  LDGSTS.E.BYPASS.LTC128B.128 [R0+0x12a00], desc[UR48][R2.64+0x40], !P5 ;  /* 0x12a0004002007fae */ /* 0x000fe8000e901d70 */
[----:B------:R1:W-:Y:S04]  /*d690*/  LDGSTS.E.BYPASS.LTC128B.128 [R0+0x15200], desc[UR48][R2.64+0x80], !P4 ;  /* 0x1520008002007fae */ /* 0x0003e8000e101d70 */
[----:B-1----:R-:W1:Y:S02]  /*d6a0*/  SHFL.IDX PT, R2, R10, 0x3, 0x1c1f ;  /* 0x007c1f000a027f89 */ /* 0x002e6400000e0000 */
[----:B-1----:R-:W-:-:S05]  /*d6b0*/  IADD3 R2, P0, R32, R2, RZ ;  /* 0x0000000220027210 */ /* 0x002fca0007f1e0ff */
[----:B------:R-:W-:-:S05]  /*d6c0*/  IMAD.X R3, RZ, RZ, R22, P0 ;  /* 0x000000ffff037224 */ /* 0x000fca00000e0616 */
[----:B------:R1:W-:Y:S04]  /*d6d0*/  LDGSTS.E.BYPASS.LTC128B.128 [R0+0x10a00], desc[UR48][R2.64], !P3 ;  /* 0x10a0000002007fae */ /* 0x0003e8000d901d70 */
[----:B------:R1:W-:Y:S04]  /*d6e0*/  LDGSTS.E.BYPASS.LTC128B.128 [R0+0x13200], desc[UR48][R2.64+0x40], !P2 ;  /* 0x1320004002007fae */ /* 0x0003e8000d101d70 */
[----:B------:R1:W-:Y:S02]  /*d6f0*/  LDGSTS.E.BYPASS.LTC128B.128 [R0+0x15a00], desc[UR48][R2.64+0x80], !P1 ;  /* 0x15a0008002007fae */ /* 0x0003e4000c901d70 */
.L_x_122:
[C---:B------:R-:W-:Y:S02]  /*d700*/  LOP3.LUT P3, RZ, R16.reuse, 0x10000000, RZ, 0xc0, !PT ;  /* 0x1000000010ff7812 */ /* 0x040fe4000786c0ff */
[C---:B------:R-:W-:Y:S02]  /*d710*/  LOP3.LUT P2, RZ, R16.reuse, 0x8000000, RZ, 0xc0, !PT ;  /* 0x0800000010ff7812 */ /* 0x040fe4000784c0ff */
[----:B------:R-:W-:Y:S02]  /*d720*/  LOP3.LUT P1, RZ, R16, 0x4000000, RZ, 0xc0, !PT ;  /* 0x0400000010ff7812 */ /* 0x000fe4000782c0ff */
[----:B-1----:R-:W-:-:S05]  /*d730*/  IADD3 R2, P0, R32, R14, RZ ;  /* 0x0000000e20027210 */ /* 0x002fca0007f1e0ff */
[----:B------:R-:W-:Y:S01]  /*d740*/  IMAD.X R3, RZ, RZ, R18, P0 ;  /* 0x000000ffff037224 */ /* 0x000fe200000e0612 */
[----:B------:R-:W-:-:S04]  /*d750*/  PLOP3.LUT P0, PT, PT, PT, PT, 0x80, 0x0 ;  /* 0x000000000000781c */ /* 0x000fc80003f0f070 */
[----:B------:R-:W-:Y:S01]  /*d760*/  @!PT LDS RZ, [RZ] ;  /* 0x00000000fffff984 */ /* 0x000fe20000000800 */
[----:B------:R-:W-:Y:S01]  /*d770*/  @!PT LDS RZ, [RZ] ;  /* 0x00000000fffff984 */ /* 0x000fe20000000800 */
[----:B------:R-:W-:Y:S01]  /*d780*/  @!PT LDS RZ, [RZ] ;  /* 0x00000000fffff984 */ /* 0x000fe20000000800 */
[----:B------:R1:W-:Y:S04]  /*d790*/  LDGSTS.E.BYPASS.LTC128B.128 [R0+0x11200], desc[UR48][R2.64], !P3 ;  /* 0x1120000002007fae */ /* 0x0003e8000d901d70 */
[----:B------:R1:W-:Y:S04]  /*d7a0*/  LDGSTS.E.BYPASS.LTC128B.128 [R0+0x13a00], desc[UR48][R2.64+0x40], !P2 ;  /* 0x13a0004002007fae */ /* 0x0003e8000d101d70 */
[----:B------:R1:W-:Y:S01]  /*d7b0*/  LDGSTS.E.BYPASS.LTC128B.128 [R0+0x16200], desc[UR48][R2.64+0x80], !P1 ;  /* 0x1620008002007fae */ /* 0x0003e2000c901d70 */
[----:B------:R-:W-:Y:S01]  /*d7c0*/  NOP ;  /* 0x0000000000007918 */ /* 0x000fe20000000000 */
.L_x_51:
[----:B------:R-:W-:Y:S02]  /*d7d0*/  PLOP3.LUT P1, PT, P1, P0, PT, 0xa2, 0x0 ;  /* 0x000000000000781c */ /* 0x000fe40000f21472 */
[----:B------:R-:W-:-:S08]  /*d7e0*/  @P0 R2UR P1, UR4, R4 ;  /* 0x00000000040402ca */ /* 0x000fd00000020000 */
[----:B------:R-:W-:-:S05]  /*d7f0*/  @P0 PLOP3.LUT P0, PT, P1, PT, PT, 0x80, 0x0 ;  /* 0x000000000000081c */ /* 0x000fca0000f0f070 */
[----:B------:R-:W-:Y:S01]  /*d800*/  @!P1 SYNCS.ARRIVE.TRANS64.RED.A0T1 RZ, [UR4+0x33470], RZ ;  /* 0x033470ffffff99a7 */ /* 0x000fe20008200404 */
[----:B------:R-:W-:Y:S07]  /*d810*/  @!P1 ARRIVES.LDGSTSBAR.64.TRANSCNT [UR4+0x33470] ;  /* 0x03347000ff0099b0 */ /* 0x000fee0008000a84 */
[----:B------:R-:W-:Y:S05]  /*d820*/  @P0 BRA.U.ANY `(.L_x_51) ;  /* 0xfffffffd00e80947 */ /* 0x000fea000393ffff */
[----:B------:R-:W-:Y:S01]  /*d830*/  NOP ;  /* 0x0000000000007918 */ /* 0x000fe20000000000 */
[----:B-1----:R-:W-:-:S05]  /*d840*/  IMAD.U32 R2, RZ, RZ, UR46 ;  /* 0x0000002eff027e24 */ /* 0x002fca000f8e00ff */
[----:B------:R-:W-:-:S13]  /*d850*/  ISETP.NE.AND P2, PT, R2, 0x3, PT ;  /* 0x000000030200780c */ /* 0x000fda0003f45270 */
[----:B------:R-:W-:Y:S05]  /*d860*/  @!P2 BRA `(.L_x_52) ;  /* 0x000000000004a947 */ /* 0x000fea0003800000 */
[----:B------:R-:W-:Y:S01]  /*d870*/  BPT.TRAP 0x1 ;  /* 0x000000040000795c */ /* 0x000fe20000300000 */
.L_x_52:
[----:B------:R1:W-:Y:S01]  /*d880*/  SYNCS.ARRIVE.TRANS64.A1T0 RZ, [R4+URZ+0x33470], RZ ;  /* 0x033470ff04ff79a7 */ /* 0x0003e2000810003f */
[----:B------:R-:W-:Y:S05]  /*d890*/  @!P2 BRA `(.L_x_53) ;  /* 0x000000000004a947 */ /* 0x000fea0003800000 */
[----:B------:R-:W-:Y:S01]  /*d8a0*/  BPT.TRAP 0x1 ;  /* 0x000000040000795c */ /* 0x000fe20000300000 */
.L_x_53:
[----:B------:R-:W2:Y:S01]  /*d8b0*/  SYNCS.PHASECHK.TRANS64.TRYWAIT P0, [R4+URZ+0x33440], R25 ;  /* 0x03344019040075a7 */ /* 0x000ea2000800017f */
[----:B------:R-:W-:Y:S04]  /*d8c0*/  BSSY B0, `(.L_x_54) ;  /* 0x0000002000007945 */ /* 0x000fe80003800000 */
[----:B--2---:R-:W-:Y:S05]  /*d8d0*/  @!P0 BRA `(.L_x_55) ;  /* 0x0000003c00448947 */ /* 0x004fea0003800000 */
.L_x_123:
[----:B------:R-:W-:Y:S05]  /*d8e0*/  BSYNC B0 ;  /* 0x0000000000007941 */ /* 0x000fea0003800000 */
.L_x_54:
[----:B------:R3:W5:Y:S01]  /*d8f0*/  LDL R18, [R1+0x8] ;  /* 0x0000080001127983 */ /* 0x0007620000100800 */
[----:B------:R-:W-:Y:S01]  /*d900*/  ULDC.64 UR4, c[0x0][0x300] ;  /* 0x0000c00000047ab9 */ /* 0x000fe20000000a00 */
[----:B------:R-:W-:Y:S01]  /*d910*/  ULDC.64 UR6, c[0x0][0x310] ;  /* 0x0000c40000067ab9 */ /* 0x000fe20000000a00 */
[----:B------:R-:W-:Y:S01]  /*d920*/  IMAD R20, R20, UR4, RZ ;  /* 0x0000000414147c24 */ /* 0x000fe2000f8e02ff */
[----:B------:R-:W-:Y:S01]  /*d930*/  ULDC.64 UR8, c[0x0][0x308] ;  /* 0x0000c20000087ab9 */ /* 0x000fe20000000a00 */
[----:B------:R-:W-:Y:S01]  /*d940*/  IMAD.WIDE.U32 R2, R7, UR4, RZ ;  /* 0x0000000407027c25 */ /* 0x000fe2000f8e00ff */
[----:B------:R-:W-:-:S03]  /*d950*/  ULDC.64 UR10, c[0x0][0x2e8] ;  /* 0x0000ba00000a7ab9 */ /* 0x000fc60000000a00 */
[----:B------:R-:W-:Y:S02]  /*d960*/  IMAD R9, R7, UR5, R20 ;  /* 0x0000000507097c24 */ /* 0x000fe4000f8e0214 */
[----:B------:R-:W-:Y:S02]  /*d970*/  IMAD R10, R23, UR6, RZ ;  /* 0x00000006170a7c24 */ /* 0x000fe4000f8e02ff */
        /* <DEDUP_REMOVED lines=9> */
[----:B------:R-:W-:Y:S01]  /*da10*/  IMAD R11, R24, UR6, RZ ;  /* 0x00000006180b7c24 */ /* 0x000fe2000f8e02ff */
[----:B------:R-:W-:Y:S01]  /*da20*/  IADD3.X R7, R3, UR11, R9, P0, !PT ;  /* 0x0000000b03077c10 */ /* 0x000fe200087fe409 */
[C---:B------:R-:W-:Y:S02]  /*da30*/  IMAD R21, R8.reuse, UR5, R21 ;  /* 0x0000000508157c24 */ /* 0x040fe4000f8e0215 */
[----:B------:R-:W-:Y:S01]  /*da40*/  IMAD.WIDE.U32 R2, R8, UR4, RZ ;  /* 0x0000000408027c25 */ /* 0x000fe2000f8e00ff */
[----:B------:R-:W-:-:S03]  /*da50*/  UMOV UR4, 0xffffffff ;  /* 0xffffffff00047882 */ /* 0x000fc60000000000 */
[----:B------:R-:W-:Y:S02]  /*da60*/  IMAD.IADD R3, R3, 0x1, R21 ;  /* 0x0000000103037824 */ /* 0x000fe400078e0215 */
[C---:B------:R-:W-:Y:S02]  /*da70*/  IMAD R11, R6.reuse, UR7, R11 ;  /* 0x00000007060b7c24 */ /* 0x040fe4000f8e020b */
[----:B------:R-:W-:-:S04]  /*da80*/  IMAD.WIDE.U32 R2, R6, UR6, R2 ;  /* 0x0000000606027c25 */ /* 0x000fc8000f8e0002 */
[----:B------:R-:W-:Y:S02]  /*da90*/  IMAD.IADD R3, R3, 0x1, R11 ;  /* 0x0000000103037824 */ /* 0x000fe400078e020b */
[----:B------:R-:W-:-:S03]  /*daa0*/  IMAD.WIDE.U32 R2, R17, UR8, R2 ;  /* 0x0000000811027c25 */ /* 0x000fc6000f8e0002 */
[----:B------:R-:W-:-:S04]  /*dab0*/  IADD3 R6, P0, R2, UR10, RZ ;  /* 0x0000000a02067c10 */ /* 0x000fc8000ff1e0ff */
[----:B------:R-:W-:Y:S01]  /*dac0*/  IADD3.X R9, R9, UR11, R3, P0, !PT ;  /* 0x0000000b09097c10 */ /* 0x000fe200087fe403 */
[----:B---3--:R-:W-:Y:S08]  /*dad0*/  BRA.DIV UR4, `(.L_x_56) ;  /* 0x0000003a04d87947 */ /* 0x008ff0000b800000 */
[----:B------:R-:W3:Y:S01]  /*dae0*/  SHFL.IDX PT, R14, R5, RZ, 0x1c1f ;  /* 0x001c1fff050e7589 */ /* 0x000ee200000e0000 */
[C---:B-----5:R-:W-:Y:S02]  /*daf0*/  ISETP.GE.AND P2, PT, R18.reuse, 0x1, PT ;  /* 0x000000011200780c */ /* 0x060fe40003f46270 */
[C---:B------:R-:W-:Y:S01]  /*db00*/  ISETP.GE.AND P6, PT, R18.reuse, 0x21, PT ;  /* 0x000000211200780c */ /* 0x040fe20003fc6270 */
[----:B------:R-:W4:Y:S01]  /*db10*/  SHFL.IDX PT, R3, R7, RZ, 0x1c1f ;  /* 0x001c1fff07037589 */ /* 0x000f2200000e0000 */
[----:B------:R-:W-:Y:S02]  /*db20*/  ISETP.GE.AND P5, PT, R18, 0x41, PT ;  /* 0x000000411200780c */ /* 0x000fe40003fa6270 */
[C---:B------:R-:W-:Y:S01]  /*db30*/  LOP3.LUT P4, RZ, R16.reuse, 0x4, RZ, 0xc0, !PT ;  /* 0x0000000410ff7812 */ /* 0x040fe2000788c0ff */
[----:B------:R-:W-:Y:S01]  /*db40*/  SHFL.IDX PT, R8, R7, 0x1, 0x1c1f ;  /* 0x003c1f0007087f89 */ /* 0x000fe200000e0000 */
[C---:B------:R-:W-:Y:S02]  /*db50*/  LOP3.LUT P3, RZ, R16.reuse, 0x2, RZ, 0xc0, !PT ;  /* 0x0000000210ff7812 */ /* 0x040fe4000786c0ff */
[----:B------:R-:W-:Y:S01]  /*db60*/  LOP3.LUT P1, RZ, R16, 0x1, RZ, 0xc0, !PT ;  /* 0x0000000110ff7812 */ /* 0x000fe2000782c0ff */
[----:B------:R-:W-:Y:S02]  /*db70*/  SHFL.IDX PT, R9, R9, RZ, 0x1c1f ;  /* 0x001c1fff09097589 */ /* 0x000fe400000e0000 */
[----:B---3--:R-:W-:-:S02]  /*db80*/  @P2 IADD3 R2, P0, R32, R14, RZ ;  /* 0x0000000e20022210 */ /* 0x008fc40007f1e0ff */
[----:B------:R-:W3:Y:S03]  /*db90*/  SHFL.IDX PT, R14, R5, 0x1, 0x1c1f ;  /* 0x003c1f00050e7f89 */ /* 0x000ee600000e0000 */
[----:B----4-:R-:W-:Y:S01]  /*dba0*/  @P2 IMAD.X R3, RZ, RZ, R3, P0 ;  /* 0x000000ffff032224 */ /* 0x010fe200000e0603 */
[----:B------:R-:W-:Y:S02]  /*dbb0*/  ISETP.GE.AND P2, PT, R18, 0x61, PT ;  /* 0x000000611200780c */ /* 0x000fe40003f46270 */
[----:B---3--:R-:W-:Y:S02]  /*dbc0*/  @P6 IADD3 R11, P0, R32, R14, RZ ;  /* 0x0000000e200b6210 */ /* 0x008fe40007f1e0ff */
[----:B------:R-:W3:Y:S02]  /*dbd0*/  SHFL.IDX PT, R14, R5, 0x2, 0x1c1f ;  /* 0x005c1f00050e7f89 */ /* 0x000ee400000e0000 */
[----:B------:R-:W-:-:S02]  /*dbe0*/  @P6 IADD3.X R12, RZ, R8, RZ, P0, !PT ;  /* 0x00000008ff0c6210 */ /* 0x000fc400007fe4ff */
[----:B------:R-:W4:Y:S04]  /*dbf0*/  SHFL.IDX PT, R8, R7, 0x2, 0x1c1f ;  /* 0x005c1f0007087f89 */ /* 0x000f2800000e0000 */
[----:B------:R-:W-:Y:S01]  /*dc00*/  SHFL.IDX PT, R7, R7, 0x3, 0x1c1f ;  /* 0x007c1f0007077f89 */ /* 0x000fe200000e0000 */
[----:B---3--:R-:W-:-:S03]  /*dc10*/  @P5 IADD3 R10, P0, R32, R14, RZ ;  /* 0x0000000e200a5210 */ /* 0x008fc60007f1e0ff */
[----:B------:R-:W3:Y:S02]  /*dc20*/  SHFL.IDX PT, R14, R5, 0x3, 0x1c1f ;  /* 0x007c1f00050e7f89 */ /* 0x000ee400000e0000 */
[----:B----4-:R-:W-:Y:S01]  /*dc30*/  @P5 IMAD.X R8, RZ, RZ, R8, P0 ;  /* 0x000000ffff085224 */ /* 0x010fe200000e0608 */
[----:B---3--:R-:W-:Y:S02]  /*dc40*/  @P2 IADD3 R5, P0, R32, R14, RZ ;  /* 0x0000000e20052210 */ /* 0x008fe40007f1e0ff */
[----:B------:R3:W4:Y:S03]  /*dc50*/  SHFL.IDX PT, R14, R6, RZ, 0x1c1f ;  /* 0x001c1fff060e7589 */ /* 0x00072600000e0000 */
[----:B------:R-:W-:Y:S01]  /*dc60*/  @P2 IMAD.X R7, RZ, RZ, R7, P0 ;  /* 0x000000ffff072224 */ /* 0x000fe200000e0607 */
[----:B------:R-:W-:-:S13]  /*dc70*/  ISETP.GE.AND P0, PT, R18, 0x1, PT ;  /* 0x000000011200780c */ /* 0x000fda0003f06270 */
[----:B------:R-:W-:Y:S04]  /*dc80*/  @P0 LDGSTS.E.BYPASS.LTC128B.128 [R0+0x24200], desc[UR48][R2.64], !P4 ;  /* 0x2420000002000fae */ /* 0x000fe8000e101d70 */
[----:B------:R-:W-:Y:S04]  /*dc90*/  @P0 LDGSTS.E.BYPASS.LTC128B.128 [R0+0x26a00], desc[UR48][R2.64+0x40], !P3 ;  /* 0x26a0004002000fae */ /* 0x000fe8000d901d70 */
[----:B------:R0:W-:Y:S02]  /*dca0*/  @P0 LDGSTS.E.BYPASS.LTC128B.128 [R0+0x29200], desc[UR48][R2.64+0x80], !P1 ;  /* 0x2920008002000fae */ /* 0x0001e4000c901d70 */
[----:B0-----:R-:W-:-:S02]  /*dcb0*/  @P6 IMAD.MOV.U32 R2, RZ, RZ, R11 ;  /* 0x000000ffff026224 */ /* 0x001fc400078e000b */
[----:B------:R-:W-:-:S05]  /*dcc0*/  @P6 IMAD.MOV.U32 R3, RZ, RZ, R12 ;  /* 0x000000ffff036224 */ /* 0x000fca00078e000c */
        /* <DEDUP_REMOVED lines=10> */
[----:B------:R3:W-:Y:S04]  /*dd70*/  @P2 LDGSTS.E.BYPASS.LTC128B.128 [R0+0x25a00], desc[UR48][R2.64], !P4 ;  /* 0x25a0000002002fae */ /* 0x0007e8000e101d70 */
[----:B------:R3:W-:Y:S04]  /*dd80*/  @P2 LDGSTS.E.BYPASS.LTC128B.128 [R0+0x28200], desc[UR48][R2.64+0x40], !P3 ;  /* 0x2820004002002fae */ /* 0x0007e8000d901d70 */
[----:B----4-:R3:W-:Y:S02]  /*dd90*/  @P2 LDGSTS.E.BYPASS.LTC128B.128 [R0+0x2aa00], desc[UR48][R2.64+0x80], !P1 ;  /* 0x2aa0008002002fae */ /* 0x0107e4000c901d70 */
.L_x_135:
[----:B------:R-:W-:Y:S01]  /*dda0*/  ISETP.GE.AND P0, PT, R18, 0x81, PT ;  /* 0x000000811200780c */ /* 0x000fe20003f06270 */
[----:B------:R-:W-:-:S12]  /*ddb0*/  BSSY B0, `(.L_x_57) ;  /* 0x000000d000007945 */ /* 0x000fd80003800000 */
[----:B------:R-:W-:Y:S05]  /*ddc0*/  @!P0 BRA `(.L_x_58) ;  /* 0x00000000002c8947 */ /* 0x000fea0003800000 */
[C---:B------:R-:W-:Y:S02]  /*ddd0*/  LOP3.LUT P3, RZ, R16.reuse, 0x4, RZ, 0xc0, !PT ;  /* 0x0000000410ff7812 */ /* 0x040fe4000786c0ff */
[C---:B------:R-:W-:Y:S02]  /*dde0*/  LOP3.LUT P2, RZ, R16.reuse, 0x2, RZ, 0xc0, !PT ;  /* 0x0000000210ff7812 */ /* 0x040fe4000784c0ff */
[----:B------:R-:W-:Y:S02]  /*ddf0*/  LOP3.LUT P1, RZ, R16, 0x1, RZ, 0xc0, !PT ;  /* 0x0000000110ff7812 */ /* 0x000fe4000782c0ff */
[----:B---3--:R-:W-:-:S05]  /*de00*/  IADD3 R2, P0, R32, R14, RZ ;  /* 0x0000000e20027210 */ /* 0x008fca0007f1e0ff */
[----:B------:R-:W-:-:S05]  /*de10*/  IMAD.X R3, RZ, RZ, R9, P0 ;  /* 0x000000ffff037224 */ /* 0x000fca00000e0609 */
[----:B------:R-:W-:Y:S01]  /*de20*/  @!PT LDS RZ, [RZ] ;  /* 0x00000000fffff984 */ /* 0x000fe20000000800 */
[----:B------:R-:W-:Y:S01]  /*de30*/  @!PT LDS RZ, [RZ] ;  /* 0x00000000fffff984 */ /* 0x000fe20000000800 */
[----:B------:R-:W-:Y:S01]  /*de40*/  @!PT LDS RZ, [RZ] ;  /* 0x00000000fffff984 */ /* 0x000fe20000000800 */
[----:B------:R0:W-:Y:S04]  /*de50*/  LDGSTS.E.BYPASS.LTC128B.128 [R0+0x26200], desc[UR48][R2.64], !P3 ;  /* 0x2620000002007fae */ /* 0x0001e8000d901d70 */
[----:B------:R0:W-:Y:S04]  /*de60*/  LDGSTS.E.BYPASS.LTC128B.128 [R0+0x28a00], desc[UR48][R2.64+0x40], !P2 ;  /* 0x28a0004002007fae */ /* 0x0001e8000d101d70 */
[----:B------:R0:W-:Y:S02]  /*de70*/  LDGSTS.E.BYPASS.LTC128B.128 [R0+0x2b200], desc[UR48][R2.64+0x80], !P1 ;  /* 0x2b20008002007fae */ /* 0x0001e4000c901d70 */
.L_x_58:
[----:B------:R-:W-:Y:S05]  /*de80*/  BSYNC B0 ;  /* 0x0000000000007941 */ /* 0x000fea0003800000 */
.L_x_57:
[----:B------:R-:W-:Y:S01]  /*de90*/  NOP ;  /* 0x0000000000007918 */ /* 0x000fe20000000000 */
[----:B------:R-:W-:-:S13]  /*dea0*/  PLOP3.LUT P0, PT, PT, PT, PT, 0x80, 0x0 ;  /* 0x000000000000781c */ /* 0x000fda0003f0f070 */
.L_x_59:
[----:B------:R-:W-:Y:S02]  /*deb0*/  PLOP3.LUT P1, PT, P1, P0, PT, 0xa2, 0x0 ;  /* 0x000000000000781c */ /* 0x000fe40000f21472 */
[----:B------:R-:W-:-:S08]  /*dec0*/  @P0 R2UR P1, UR4, R4 ;  /* 0x00000000040402ca */ /* 0x000fd00000020000 */
[----:B------:R-:W-:-:S05]  /*ded0*/  @P0 PLOP3.LUT P0, PT, P1, PT, PT, 0x80, 0x0 ;  /* 0x000000000000081c */ /* 0x000fca0000f0f070 */
[----:B------:R-:W-:Y:S01]  /*dee0*/  @!P1 SYNCS.ARRIVE.TRANS64.RED.A0T1 RZ, [UR4+0x33430], RZ ;  /* 0x033430ffffff99a7 */ /* 0x000fe20008200404 */
[----:B------:R-:W-:Y:S07]  /*def0*/  @!P1 ARRIVES.LDGSTSBAR.64.TRANSCNT [UR4+0x33430] ;  /* 0x03343000ff0099b0 */ /* 0x000fee0008000a84 */
[----:B------:R-:W-:Y:S05]  /*df00*/  @P0 BRA.U.ANY `(.L_x_59) ;  /* 0xfffffffd00e80947 */ /* 0x000fea000393ffff */
[----:B------:R-:W-:Y:S01]  /*df10*/  NOP ;  /* 0x0000000000007918 */ /* 0x000fe20000000000 */
[----:B0--3--:R-:W-:-:S05]  /*df20*/  IMAD.U32 R0, RZ, RZ, UR46 ;  /* 0x0000002eff007e24 */ /* 0x009fca000f8e00ff */
[----:B------:R-:W-:-:S13]  /*df30*/  ISETP.NE.AND P2, PT, R0, 0x3, PT ;  /* 0x000000030000780c */ /* 0x000fda0003f45270 */
[----:B------:R-:W-:Y:S05]  /*df40*/  @!P2 BRA `(.L_x_60) ;  /* 0x000000000004a947 */ /* 0x000fea0003800000 */
[----:B------:R-:W-:Y:S01]  /*df50*/  BPT.TRAP 0x1 ;  /* 0x000000040000795c */ /* 0x000fe20000300000 */
.L_x_60:
[----:B------:R0:W-:Y:S02]  /*df60*/  SYNCS.ARRIVE.TRANS64.A1T0 RZ, [R4+URZ+0x33430], RZ ;  /* 0x033430ff04ff79a7 */ /* 0x0001e4000810003f */
[----:B------:R-:W-:Y:S05]  /*df70*/  WARPSYNC.ALL ;  /* 0x0000000000007948 */ /* 0x000fea0003800000 */
[----:B------:R-:W-:-:S04]  /*df80*/  UIADD3 UR4, UR41, 0x1e200, URZ ;  /* 0x0001e20029047890 */ /* 0x000fc8000fffe03f */
[----:B------:R-:W-:Y:S01]  /*df90*/  ULOP3.LUT UP0, URZ, UR4, 0x1bf, URZ, 0xc0, !UPT ;  /* 0x000001bf043f7892 */ /* 0x000fe2000f80c03f */
[----:B------:R-:W-:Y:S05]  /*dfa0*/  BAR.SYNC.DEFER_BLOCKING 0x8, 0x180 ;  /* 0x0206000000007b1d */ /* 0x000fea0000010000 */
[----:B------:R-:W-:-:S13]  /*dfb0*/  PLOP3.LUT P0, PT, PT, PT, UP0, 0x80, 0x0 ;  /* 0x000000000000781c */ /* 0x000fda0003f0f008 */
[----:B------:R-:W-:Y:S05]  /*dfc0*/  @!P0 BRA `(.L_x_61) ;  /* 0x0000000000408947 */ /* 0x000fea0003800000 */
[----:B------:R-:W-:Y:S01]  /*dfd0*/  MOV R2, 0x0 ;  /* 0x0000000000027802 */ /* 0x000fe20000000f00 */
[----:B------:R-:W-:Y:S01]  /*dfe0*/  ULDC.64 UR6, c[0x4][0xc0] ;  /* 0x0100300000067ab9 */ /* 0x000fe20000000a00 */
[----:B------:R-:W-:Y:S01]  /*dff0*/  ULDC.64 UR8, c[0x4][0xc8] ;  /* 0x0100320000087ab9 */ /* 0x000fe20000000a00 */
[----:B------:R-:W-:Y:S01]  /*e000*/  ULDC.64 UR4, c[0x4][0x28] ;  /* 0x01000a0000047ab9 */ /* 0x000fe20000000a00 */
[----:B012---:R-:W-:Y:S01]  /*e010*/  IMAD.U32 R4, RZ, RZ, UR6 ;  /* 0x00000006ff047e24 */ /* 0x007fe2000f8e00ff */
[----:B------:R-:W-:Y:S01]  /*e020*/  MOV R7, UR9 ;  /* 0x0000000900077c02 */ /* 0x000fe20008000f00 */
        /* <DEDUP_REMOVED lines=9> */
[----:B0-----:R-:W-:Y:S05]  /*e0c0*/  CALL.ABS.NOINC R2 ;  /* 0x0000000002007343 */ /* 0x001fea0003c00000 */
.L_x_61:
[----:B------:R-:W3:Y:S01]  /*e0d0*/  LDC R6, c[0x0][0x448] ;  /* 0x00011200ff067b82 */ /* 0x000ee20000000800 */
[----:B------:R-:W4:Y:S01]  /*e0e0*/  S2R R18, SR_TID.X ;  /* 0x0000000000127919 */ /* 0x000f220000002100 */
[----:B------:R-:W-:Y:S01]  /*e0f0*/  IMAD R5, RZ, RZ, -UR43 ;  /* 0x8000002bff057e24 */ /* 0x000fe2000f8e02ff */
[----:B------:R-:W-:Y:S01]  /*e100*/  R2UR UR6, R31 ;  /* 0x000000001f0672ca */ /* 0x000fe200000e0000 */
[----:B------:R-:W-:Y:S01]  /*e110*/  ULDC.64 UR8, c[0x0][0x2d8] ;  /* 0x0000b60000087ab9 */ /* 0x000fe20000000a00 */
[----:B------:R-:W-:Y:S01]  /*e120*/  R2UR UR7, R17 ;  /* 0x00000000110772ca */ /* 0x000fe200000e0000 */
[----:B------:R-:W-:Y:S01]  /*e130*/  VIADD R8, R37, UR41 ;  /* 0x0000002925087c36 */ /* 0x000fe20008000000 */
[----:B------:R-:W-:Y:S01]  /*e140*/  R2UR UR4, R17 ;  /* 0x00000000110472ca */ /* 0x000fe200000e0000 */
[----:B------:R-:W5:Y:S01]  /*e150*/  LDC R2, c[0x0][0xc38] ;  /* 0x00030e00ff027b82 */ /* 0x000f620000000800 */
[C---:B------:R-:W-:Y:S02]  /*e160*/  LOP3.LUT P3, RZ, R16.reuse, 0x1000, RZ, 0xc0, !PT ;  /* 0x0000100010ff7812 */ /* 0x040fe4000786c0ff */
[----:B------:R-:W-:-:S02]  /*e170*/  LOP3.LUT P4, RZ, R16, 0x800, RZ, 0xc0, !PT ;  /* 0x0000080010ff7812 */ /* 0x000fc4000788c0ff */
[----:B------:R-:W-:-:S03]  /*e180*/  LOP3.LUT P5, RZ, R16, 0x400, RZ, 0xc0, !PT ;  /* 0x0000040010ff7812 */ /* 0x000fc600078ac0ff */
[----:B------:R-:W-:-:S04]  /*e190*/  UIMAD UR6, UR6, UR8, URZ ;  /* 0x00000008060672a4 */ /* 0x000fc8000f8e023f */
[----:B------:R-:W-:Y:S02]  /*e1a0*/  UIMAD UR7, UR7, UR9, UR6 ;  /* 0x00000009070772a4 */ /* 0x000fe4000f8e0206 */
[----:B------:R-:W-:Y:S01]  /*e1b0*/  UIMAD.WIDE.U32 UR4, UR4, UR8, URZ ;  /* 0x00000008040472a5 */ /* 0x000fe2000f8e003f */
[----:B---3--:R-:W-:Y:S01]  /*e1c0*/  ISETP.NE.AND P0, PT, R6, 0x1, PT ;  /* 0x000000010600780c */ /* 0x008fe20003f05270 */
[----:B------:R-:W-:Y:S01]  /*e1d0*/  USHF.R.S32.HI UR6, URZ, 0x1f, UR44 ;  /* 0x0000001f3f067899 */ /* 0x000fe2000801142c */
[----:B------:R-:W-:Y:S01]  /*e1e0*/  ULDC.64 UR8, c[0x0][0x2e0] ;  /* 0x0000b80000087ab9 */ /* 0x000fe20000000a00 */
[----:B------:R-:W-:Y:S02]  /*e1f0*/  UIADD3 UR5, UR5, UR7, URZ ;  /* 0x0000000705057290 */ /* 0x000fe4000fffe03f */
[----:B------:R-:W-:Y:S01]  /*e200*/  UIMAD UR6, UR6, UR8, URZ ;  /* 0x00000008060672a4 */ /* 0x000fe2000f8e023f */
[----:B-----5:R-:W-:Y:S01]  /*e210*/  IMAD R5, R2, R5, UR38 ;  /* 0x0000002602057e24 */ /* 0x020fe2000f8e0205 */
[----:B----4-:R-:W-:Y:S01]  /*e220*/  SHF.R.U32.HI R19, RZ, 0x2, R18 ;  /* 0x00000002ff137819 */ /* 0x010fe20000011612 */
[----:B------:R-:W-:Y:S01]  /*e230*/  IMAD.SHL.U32 R18, R18, 0x20, RZ ;  /* 0x0000002012127824 */ /* 0x000fe200078e00ff */
[----:B------:R-:W-:Y:S01]  /*e240*/  UIMAD UR6, UR44, UR9, UR6 ;  /* 0x000000092c0672a4 */ /* 0x000fe2000f8e0206 */
[----:B------:R-:W-:-:S03]  /*e250*/  IMAD.SHL.U32 R5, R5, 0x80, RZ ;  /* 0x0000008005057824 */ /* 0x000fc600078e00ff */
[----:B------:R-:W3:Y:S01]  /*e260*/  @P0 LDC R0, c[0x0][0x44c] ;  /* 0x00011300ff000b82 */ /* 0x000ee20000000800 */
[----:B------:R-:W-:Y:S01]  /*e270*/  LOP3.LUT R19, R19, 0x1f, RZ, 0xc0, !PT ;  /* 0x0000001f13137812 */ /* 0x000fe200078ec0ff */
[----:B------:R-:W-:-:S03]  /*e280*/  UIMAD.WIDE.U32 UR4, UR44, UR8, UR4 ;  /* 0x000000082c0472a5 */ /* 0x000fc6000f8e0004 */
[----:B------:R-:W-:Y:S01]  /*e290*/  LOP3.LUT R18, R19, 0x60, R18, 0xf8, !PT ;  /* 0x0000006013127812 */ /* 0x000fe200078ef812 */
[----:B------:R-:W-:Y:S01]  /*e2a0*/  ULDC.64 UR8, c[0x0][0x2d0] ;  /* 0x0000b40000087ab9 */ /* 0x000fe20000000a00 */
[----:B------:R-:W-:Y:S01]  /*e2b0*/  UIADD3 UR5, UR5, UR6, URZ ;  /* 0x0000000605057290 */ /* 0x000fe2000fffe03f */
[----:B------:R-:W4:Y:S01]  /*e2c0*/  @P0 LDC R3, c[0x0][0x450] ;  /* 0x00011400ff030b82 */ /* 0x000f220000000800 */
[----:B012---:R-:W-:Y:S01]  /*e2d0*/  LOP3.LUT R4, R18, R5, RZ, 0xfc, !PT ;  /* 0x0000000512047212 */ /* 0x007fe200078efcff */
[----:B------:R-:W-:Y:S01]  /*e2e0*/  IMAD.U32 R11, RZ, RZ, UR8 ;  /* 0x00000008ff0b7e24 */ /* 0x000fe2000f8e00ff */
[----:B------:R-:W0:Y:S03]  /*e2f0*/  S2R R18, SR_TID.X ;  /* 0x0000000000127919 */ /* 0x000e260000002100 */
[----:B------:R-:W-:Y:S02]  /*e300*/  IMAD.MOV.U32 R2, RZ, RZ, R4 ;  /* 0x000000ffff027224 */ /* 0x000fe400078e0004 */
[----:B---3--:R-:W-:-:S05]  /*e310*/  @P0 IMAD.HI.U32 R0, R4, R0, RZ ;  /* 0x0000000004000227 */ /* 0x008fca00078e00ff */
[----:B----4-:R-:W-:-:S04]  /*e320*/  @P0 SHF.R.U32.HI R2, RZ, R3, R0 ;  /* 0x00000003ff020219 */ /* 0x010fc80000011600 */
[--C-:B------:R-:W-:Y:S01]  /*e330*/  SHF.R.S32.HI R0, RZ, 0x1f, R2.reuse ;  /* 0x0000001fff007819 */ /* 0x100fe20000011402 */
[----:B------:R-:W-:-:S04]  /*e340*/  IMAD.MOV R7, RZ, RZ, -R2 ;  /* 0x000000ffff077224 */ /* 0x000fc800078e0a02 */
[----:B------:R-:W-:Y:S02]  /*e350*/  IMAD R3, R0, UR8, RZ ;  /* 0x0000000800037c24 */ /* 0x000fe4000f8e02ff */
[----:B------:R-:W-:Y:S01]  /*e360*/  IMAD R7, R6, R7, R4 ;  /* 0x0000000706077224 */ /* 0x000fe200078e0204 */
[----:B0-----:R-:W-:Y:S01]  /*e370*/  SHF.R.U32.HI R10, RZ, 0x2, R18 ;  /* 0x00000002ff0a7819 */ /* 0x001fe20000011612 */
[C---:B------:R-:W-:Y:S02]  /*e380*/  IMAD R9, R2.reuse, UR9, R3 ;  /* 0x0000000902097c24 */ /* 0x040fe4000f8e0203 */
[----:B------:R-:W-:Y:S01]  /*e390*/  IMAD.WIDE.U32 R2, R2, R11, UR4 ;  /* 0x0000000402027e25 */ /* 0x000fe2000f8e000b */
[----:B------:R-:W-:Y:S01]  /*e3a0*/  SHF.R.S32.HI R0, RZ, 0x1f, R7 ;  /* 0x0000001fff007819 */ /* 0x000fe20000011407 */
[----:B------:R-:W-:Y:S01]  /*e3b0*/  ULDC.64 UR4, c[0x0][0x2c8] ;  /* 0x0000b20000047ab9 */ /* 0x000fe20000000a00 */
[----:B------:R-:W-:Y:S01]  /*e3c0*/  LOP3.LUT R10, R10, 0x1f, RZ, 0xc0, !PT ;  /* 0x0000001f0a0a7812 */ /* 0x000fe200078ec0ff */
[----:B------:R-:W-:-:S02]  /*e3d0*/  IMAD.IADD R3, R3, 0x1, R9 ;  /* 0x0000000103037824 */ /* 0x000fc400078e0209 */
[----:B------:R-:W-:Y:S02]  /*e3e0*/  IMAD R0, R0, UR4, RZ ;  /* 0x0000000400007c24 */ /* 0x000fe4000f8e02ff */
[----:B------:R-:W-:-:S04]  /*e3f0*/  IMAD.WIDE.U32 R2, R7, UR4, R2 ;  /* 0x0000000407027c25 */ /* 0x000fc8000f8e0002 */
[----:B------:R-:W-:Y:S01]  /*e400*/  IMAD R7, R7, UR5, R0 ;  /* 0x0000000507077c24 */ /* 0x000fe2000f8e0200 */
[----:B------:R-:W-:Y:S02]  /*e410*/  ULDC.64 UR4, c[0x0][0x280] ;  /* 0x0000a00000047ab9 */ /* 0x000fe40000000a00 */
[----:B------:R-:W-:Y:S01]  /*e420*/  IADD3 R0, P0, R2, UR4, RZ ;  /* 0x0000000402007c10 */ /* 0x000fe2000ff1e0ff */
[----:B------:R-:W-:-:S03]  /*e430*/  UMOV UR4, 0xffffffff ;  /* 0xffffffff00047882 */ /* 0x000fc60000000000 */
[----:B------:R-:W-:Y:S01]  /*e440*/  IADD3.X R4, R3, UR5, R7, P0, !PT ;  /* 0x0000000503047c10 */ /* 0x000fe200087fe407 */
[----:B------:R-:W-:Y:S08]  /*e450*/  BRA.DIV UR4, `(.L_x_62) ;  /* 0x0000003a04247947 */ /* 0x000ff0000b800000 */
[----:B------:R-:W0:Y:S01]  /*e460*/  SHFL.IDX PT, R14, R0, RZ, 0x1c1f ;  /* 0x001c1fff000e7589 */ /* 0x000e2200000e0000 */
[----:B------:R-:W-:-:S03]  /*e470*/  IADD3 R5, R10, R5, RZ ;  /* 0x000000050a057210 */ /* 0x000fc60007ffe0ff */
[----:B------:R-:W1:Y:S01]  /*e480*/  SHFL.IDX PT, R2, R4, RZ, 0x1c1f ;  /* 0x001c1fff04027589 */ /* 0x000e6200000e0000 */
[C---:B------:R-:W-:Y:S01]  /*e490*/  ISETP.GE.AND P1, PT, R5.reuse, UR40, PT ;  /* 0x0000002805007c0c */ /* 0x040fe2000bf26270 */
[----:B------:R-:W-:Y:S02]  /*e4a0*/  VIADD R7, R5, 0x20 ;  /* 0x0000002005077836 */ /* 0x000fe40000000000 */
[----:B------:R-:W-:Y:S10]  /*e4b0*/  SHFL.IDX PT, R6, R4, 0x1, 0x1c1f ;  /* 0x003c1f0004067f89 */ /* 0x000ff400000e0000 */
[----:B0-----:R-:W-:-:S05]  /*e4c0*/  @!P1 IADD3 R14, P0, R32, R14, RZ ;  /* 0x0000000e200e9210 */ /* 0x001fca0007f1e0ff */
[----:B-1----:R-:W-:Y:S02]  /*e4d0*/  @!P1 IMAD.X R3, RZ, RZ, R2, P0 ;  /* 0x000000ffff039224 */ /* 0x002fe400000e0602 */
[----:B------:R-:W-:Y:S02]  /*e4e0*/  @!P1 IMAD.MOV.U32 R2, RZ, RZ, R14 ;  /* 0x000000ffff029224 */ /* 0x000fe400078e000e */
[----:B------:R-:W0:Y:S04]  /*e4f0*/  SHFL.IDX PT, R14, R0, 0x1, 0x1c1f ;  /* 0x003c1f00000e7f89 */ /* 0x000e2800000e0000 */
[----:B------:R-:W-:Y:S04]  /*e500*/  @!P1 LDGSTS.E.BYPASS.LTC128B.128 [R8+0x1e200], desc[UR48][R2.64], !P3 ;  /* 0x1e20000002089fae */ /* 0x000fe8000d901d70 */
[----:B------:R-:W-:Y:S04]  /*e510*/  @!P1 LDGSTS.E.BYPASS.LTC128B.128 [R8+0x20200], desc[UR48][R2.64+0x40], !P4 ;  /* 0x2020004002089fae */ /* 0x000fe8000e101d70 */
[----:B------:R1:W-:Y:S01]  /*e520*/  @!P1 LDGSTS.E.BYPASS.LTC128B.128 [R8+0x22200], desc[UR48][R2.64+0x80], !P5 ;  /* 0x2220008002089fae */ /* 0x0003e2000e901d70 */
[----:B------:R-:W-:-:S13]  /*e530*/  ISETP.GE.AND P1, PT, R7, UR40, PT ;  /* 0x0000002807007c0c */ /* 0x000fda000bf26270 */
[----:B0-----:R-:W-:-:S05]  /*e540*/  @!P1 IADD3 R14, P0, R32, R14, RZ ;  /* 0x0000000e200e9210 */ /* 0x001fca0007f1e0ff */
[----:B------:R-:W-:Y:S02]  /*e550*/  @!P1 IMAD.X R7, RZ, RZ, R6, P0 ;  /* 0x000000ffff079224 */ /* 0x000fe400000e0606 */
[----:B-1----:R-:W-:Y:S01]  /*e560*/  @!P1 IMAD.MOV.U32 R2, RZ, RZ, R14 ;  /* 0x000000ffff029224 */ /* 0x002fe200078e000e */
[----:B------:R-:W-:Y:S01]  /*e570*/  SHFL.IDX PT, R6, R4, 0x2, 0x1c1f ;  /* 0x005c1f0004067f89 */ /* 0x000fe200000e0000 */
[----:B------:R-:W-:Y:S02]  /*e580*/  @!P1 IMAD.MOV.U32 R3, RZ, RZ, R7 ;  /* 0x000000ffff039224 */ /* 0x000fe400078e0007 */
[----:B------:R-:W-:Y:S01]  /*e590*/  VIADD R7, R5, 0x40 ;  /* 0x0000004005077836 */ /* 0x000fe20000000000 */
        /* <DEDUP_REMOVED lines=8> */
[----:B------:R0:W1:Y:S01]  /*e620*/  SHFL.IDX PT, R6, R4, 0x3, 0x1c1f ;  /* 0x007c1f0004067f89 */ /* 0x00006200000e0000 */
[----:B------:R-:W-:-:S03]  /*e630*/  @!P1 IMAD.MOV.U32 R3, RZ, RZ, R7 ;  /* 0x000000ffff039224 */ /* 0x000fc600078e0007 */
[----:B------:R0:W2:Y:S04]  /*e640*/  SHFL.IDX PT, R14, R0, 0x3, 0x1c1f ;  /* 0x007c1f00000e7f89 */ /* 0x0000a800000e0000 */
[----:B------:R0:W-:Y:S04]  /*e650*/  @!P1 LDGSTS.E.BYPASS.LTC128B.128 [R8+0x1f200], desc[UR48][R2.64], !P3 ;  /* 0x1f20000002089fae */ /* 0x0001e8000d901d70 */
[----:B------:R0:W-:Y:S04]  /*e660*/  @!P1 LDGSTS.E.BYPASS.LTC128B.128 [R8+0x21200], desc[UR48][R2.64+0x40], !P4 ;  /* 0x2120004002089fae */ /* 0x0001e8000e101d70 */
[----:B------:R0:W-:Y:S02]  /*e670*/  @!P1 LDGSTS.E.BYPASS.LTC128B.128 [R8+0x23200], desc[UR48][R2.64+0x80], !P5 ;  /* 0x2320008002089fae */ /* 0x0001e4000e901d70 */
.L_x_144:
[----:B------:R-:W-:-:S05]  /*e680*/  VIADD R5, R5, 0x60 ;  /* 0x0000006005057836 */ /* 0x000fca0000000000 */
[----:B------:R-:W-:-:S13]  /*e690*/  ISETP.GE.AND P0, PT, R5, UR40, PT ;  /* 0x0000002805007c0c */ /* 0x000fda000bf06270 */
[----:B0-2---:R-:W-:-:S05]  /*e6a0*/  @!P0 IADD3 R2, P1, R32, R14, RZ ;  /* 0x0000000e20028210 */ /* 0x005fca0007f3e0ff */
[----:B-1----:R-:W-:-:S05]  /*e6b0*/  @!P0 IMAD.X R3, RZ, RZ, R6, P1 ;  /* 0x000000ffff038224 */ /* 0x002fca00008e0606 */
[----:B------:R-:W-:Y:S01]  /*e6c0*/  @!PT LDS RZ, [RZ] ;  /* 0x00000000fffff984 */ /* 0x000fe20000000800 */
[----:B------:R-:W-:Y:S01]  /*e6d0*/  @!PT LDS RZ, [RZ] ;  /* 0x00000000fffff984 */ /* 0x000fe20000000800 */
[----:B------:R-:W-:Y:S01]  /*e6e0*/  @!PT LDS RZ, [RZ] ;  /* 0x00000000fffff984 */ /* 0x000fe20000000800 */
[----:B------:R-:W-:Y:S04]  /*e6f0*/  @!P0 LDGSTS.E.BYPASS.LTC128B.128 [R8+0x1fa00], desc[UR48][R2.64], !P3 ;  /* 0x1fa0000002088fae */ /* 0x000fe8000d901d70 */
[----:B------:R-:W-:Y:S04]  /*e700*/  @!P0 LDGSTS.E.BYPASS.LTC128B.128 [R8+0x21a00], desc[UR48][R2.64+0x40], !P4 ;  /* 0x21a0004002088fae */ /* 0x000fe8000e101d70 */
[----:B------:R0:W-:Y:S01]  /*e710*/  @!P0 LDGSTS.E.BYPASS.LTC128B.128 [R8+0x23a00], desc[UR48][R2.64+0x80], !P5 ;  /* 0x23a0008002088fae */ /* 0x0001e2000e901d70 */
[----:B------:R-:W-:Y:S01]  /*e720*/  NOP ;  /* 0x0000000000007918 */ /* 0x000fe20000000000 */
[----:B------:R-:W-:Y:S02]  /*e730*/  SYNCS.ARRIVE.TRANS64.RED.A0T1 RZ, [UR41+0x33400], RZ ;  /* 0x033400ffffff79a7 */ /* 0x000fe40008200429 */
[----:B------:R-:W-:Y:S01]  /*e740*/  ARRIVES.LDGSTSBAR.64.TRANSCNT [UR41+0x33400] ;  /* 0x03340000ff0079b0 */ /* 0x000fe20008000aa9 */
[----:B------:R-:W-:Y:S01]  /*e750*/  NOP ;  /* 0x0000000000007918 */ /* 0x000fe20000000000 */
[----:B------:R-:W-:Y:S01]  /*e760*/  ULOP3.LUT UR4, UR37, 0x1, URZ, 0xc, !UPT ;  /* 0x0000000125047892 */ /* 0x000fe2000f8e0c3f */
[----:B------:R-:W-:Y:S01]  /*e770*/  SYNCS.ARRIVE.TRANS64.A1T0 RZ, [UR41+0x33400], RZ ;  /* 0x033400ffffff79a7 */ /* 0x000fe20008100029 */
[----:B0-----:R-:W-:-:S04]  /*e780*/  MOV R2, UR39 ;  /* 0x0000002700027c02 */ /* 0x001fc80008000f00 */
[----:B------:R-:W-:-:S05]  /*e790*/  IMAD.U32 R0, RZ, RZ, UR4 ;  /* 0x00000004ff007e24 */ /* 0x000fca000f8e00ff */
[----:B------:R-:W-:-:S04]  /*e7a0*/  SHF.L.U32 R0, R0, 0x1f, RZ ;  /* 0x0000001f00007819 */ /* 0x000fc800000006ff */
[----:B------:R-:W0:Y:S02]  /*e7b0*/  SYNCS.PHASECHK.TRANS64.TRYWAIT P0, [UR41+0x33420], R0 ;  /* 0x03342000ff0075a7 */ /* 0x000e240008000169 */
[----:B0-----:R-:W-:Y:S05]  /*e7c0*/  @!P0 BRA `(.L_x_63) ;  /* 0x0000003800808947 */ /* 0x001fea0003800000 */
.L_x_145:
[----:B------:R-:W-:-:S13]  /*e7d0*/  ISETP.GE.AND P0, PT, R2, 0xa1, PT ;  /* 0x000000a10200780c */ /* 0x000fda0003f06270 */
[----:B------:R-:W-:Y:S05]  /*e7e0*/  @!P0 BRA `(.L_x_64) ;  /* 0x0000001800008947 */ /* 0x000fea0003800000 */
[----:B------:R-:W-:Y:S02]  /*e7f0*/  IMAD.MOV.U32 R20, RZ, RZ, R30 ;  /* 0x000000ffff147224 */ /* 0x000fe400078e001e */
[----:B------:R-:W-:Y:S02]  /*e800*/  IMAD.MOV.U32 R18, RZ, RZ, R27 ;  /* 0x000000ffff127224 */ /* 0x000fe400078e001b */
[----:B------:R-:W-:-:S07]  /*e810*/  IMAD.U32 R28, RZ, RZ, UR42 ;  /* 0x0000002aff1c7e24 */ /* 0x000fce000f8e00ff */
.L_x_84:
[----:B0-----:R-:W0:Y:S01]  /*e820*/  LDC R3, c[0x0][0x430] ;  /* 0x00010c00ff037b82 */ /* 0x001e220000000800 */
[----:B-1----:R-:W1:Y:S01]  /*e830*/  S2R R0, SR_TID.X ;  /* 0x0000000000007919 */ /* 0x002e620000002100 */
[----:B------:R-:W-:Y:S01]  /*e840*/  IMAD R10, R28, 0xa0, R36 ;  /* 0x000000a01c0a7824 */ /* 0x000fe200078e0224 */
[----:B------:R-:W-:Y:S01]  /*e850*/  ULDC.64 UR4, c[0x0][0x428] ;  /* 0x00010a0000047ab9 */ /* 0x000fe20000000a00 */
[----:B------:R-:W-:Y:S01]  /*e860*/  ULDC.64 UR6, c[0x0][0x418] ;  /* 0x0001060000067ab9 */ /* 0x000fe20000000a00 */
[----:B0-----:R-:W-:Y:S02]  /*e870*/  ISETP.NE.AND P1, PT, R3, 0x1, PT ;  /* 0x000000010300780c */ /* 0x001fe40003f25270 */
[----:B-1----:R-:W-:Y:S01]  /*e880*/  SHF.R.U32.HI R2, RZ, 0x2, R0 ;  /* 0x00000002ff027819 */ /* 0x002fe20000011600 */
[----:B------:R-:W-:-:S10]  /*e890*/  IMAD.SHL.U32 R0, R0, 0x20, RZ ;  /* 0x0000002000007824 */ /* 0x000fd400078e00ff */
[----:B------:R-:W0:Y:S01]  /*e8a0*/  @P1 LDC R3, c[0x0][0x434] ;  /* 0x00010d00ff031b82 */ /* 0x000e220000000800 */
[----:B------:R-:W-:-:S04]  /*e8b0*/  LOP3.LUT R2, R2, 0x1f, RZ, 0xc0, !PT ;  /* 0x0000001f02027812 */ /* 0x000fc800078ec0ff */
[----:B------:R-:W-:-:S03]  /*e8c0*/  LOP3.LUT R0, R2, 0x60, R0, 0xf8, !PT ;  /* 0x0000006002007812 */ /* 0x000fc600078ef800 */
[----:B------:R-:W1:Y:S02]  /*e8d0*/  @P1 LDC R5, c[0x0][0x438] ;  /* 0x00010e00ff051b82 */ /* 0x000e640000000800 */
[--C-:B------:R-:W-:Y:S02]  /*e8e0*/  IMAD.IADD R0, R0, 0x1, R10.reuse ;  /* 0x0000000100007824 */ /* 0x100fe400078e020a */
[----:B------:R-:W-:Y:S02]  /*e8f0*/  IMAD.IADD R10, R33, 0x1, R10 ;  /* 0x00000001210a7824 */ /* 0x000fe400078e020a */
[----:B------:R-:W-:Y:S02]  /*e900*/  IMAD.MOV.U32 R4, RZ, RZ, R0 ;  /* 0x000000ffff047224 */ /* 0x000fe400078e0000 */
[----:B------:R-:W2:Y:S01]  /*e910*/  @P1 LDC R7, c[0x0][0x438] ;  /* 0x00010e00ff071b82 */ /* 0x000ea20000000800 */
[----:B------:R-:W-:Y:S02]  /*e920*/  IMAD.MOV.U32 R11, RZ, RZ, R10 ;  /* 0x000000ffff0b7224 */ /* 0x000fe400078e000a */
[----:B0-----:R-:W-:-:S05]  /*e930*/  @P1 IMAD.HI.U32 R2, R0, R3, RZ ;  /* 0x0000000300021227 */ /* 0x001fca00078e00ff */
[----:B-1----:R-:W-:Y:S01]  /*e940*/  @P1 SHF.R.U32.HI R4, RZ, R5, R2 ;  /* 0x00000005ff041219 */ /* 0x002fe20000011602 */
[----:B------:R-:W-:-:S03]  /*e950*/  IMAD R2, R34, UR4, RZ ;  /* 0x0000000422027c24 */ /* 0x000fc6000f8e02ff */
[----:B------:R-:W-:Y:S01]  /*e960*/  SHF.R.S32.HI R3, RZ, 0x1f, R4 ;  /* 0x0000001fff037819 */ /* 0x000fe20000011404 */
[----:B------:R-:W-:Y:S02]  /*e970*/  IMAD R5, R29, UR5, R2 ;  /* 0x000000051d057c24 */ /* 0x000fe4000f8e0202 */
[----:B------:R-:W-:-:S04]  /*e980*/  IMAD.MOV.U32 R2, RZ, RZ, R4 ;  /* 0x000000ffff027224 */ /* 0x000fc800078e0004 */
[----:B------:R-:W-:-:S04]  /*e990*/  IMAD.WIDE.U32 R2, R29, UR4, R2 ;  /* 0x000000041d027c25 */ /* 0x000fc8000f8e0002 */
[----:B------:R-:W-:Y:S01]  /*e9a0*/  IMAD.IADD R3, R5, 0x1, R3 ;  /* 0x0000000105037824 */ /* 0x000fe200078e0203 */
[----:B------:R-:W-:-:S04]  /*e9b0*/  LEA R8, P0, R2, UR6, 0x2 ;  /* 0x0000000602087c11 */ /* 0x000fc8000f8010ff */
[----:B------:R-:W-:Y:S02]  /*e9c0*/  LEA.HI.X R9, R2, UR7, R3, 0x2, P0 ;  /* 0x0000000702097c11 */ /* 0x000fe400080f1403 */
[----:B------:R-:W0:Y:S01]  /*e9d0*/  @P1 LDC R3, c[0x0][0x434] ;  /* 0x00010d00ff031b82 */ /* 0x000e220000000800 */
[----:B------:R-:W-:Y:S01]  /*e9e0*/  ISETP.GT.U32.AND P0, PT, R33, 0x9f, PT ;  /* 0x0000009f2100780c */ /* 0x000fe20003f04070 */
[----:B0-----:R-:W-:-:S05]  /*e9f0*/  @P1 IMAD.HI.U32 R2, R10, R3, RZ ;  /* 0x000000030a021227 */ /* 0x001fca00078e00ff */
[----:B--2---:R-:W-:-:S07]  /*ea00*/  @P1 SHF.R.U32.HI R11, RZ, R7, R2 ;  /* 0x00000007ff0b1219 */ /* 0x004fce0000011602 */
[--C-:B------:R-:W-:Y:S01]  /*ea10*/  @!P0 SHF.R.S32.HI R3, RZ, 0x1f, R11.reuse ;  /* 0x0000001fff038819 */ /* 0x100fe2000001140b */
[----:B------:R-:W-:-:S04]  /*ea20*/  @!P0 IMAD.MOV.U32 R2, RZ, RZ, R11 ;  /* 0x000000ffff028224 */ /* 0x000fc800078e000b */
[----:B------:R-:W-:Y:S01]  /*ea30*/  @!P0 IMAD.WIDE.U32 R2, R29, UR4, R2 ;  /* 0x000000041d028c25 */ /* 0x000fe2000f8e0002 */
[----:B------:R-:W-:Y:S01]  /*ea40*/  IADD3 R27, R18, 0x1, RZ ;  /* 0x00000001121b7810 */ /* 0x000fe20007ffe0ff */
[----:B------:R-:W-:Y:S02]  /*ea50*/  ULDC UR4, c[0x0][0x430] ;  /* 0x00010c0000047ab9 */ /* 0x000fe40000000800 */
[----:B------:R-:W-:Y:S01]  /*ea60*/  @!P0 IMAD.IADD R5, R5, 0x1, R3 ;  /* 0x0000000105058824 */ /* 0x000fe200078e0203 */
[----:B------:R-:W-:-:S04]  /*ea70*/  @!P0 LEA R6, P1, R2, UR6, 0x2 ;  /* 0x0000000602068c11 */ /* 0x000fc8000f8210ff */
[----:B------:R-:W-:Y:S01]  /*ea80*/  @!P0 LEA.HI.X R7, R2, UR7, R5, 0x2, P1 ;  /* 0x0000000702078c11 */ /* 0x000fe200088f1405 */
[----:B------:R-:W-:-:S06]  /*ea90*/  IMAD.MOV.U32 R5, RZ, RZ, RZ ;  /* 0x000000ffff057224 */ /* 0x000fcc00078e00ff */
[----:B------:R-:W5:Y:S01]  /*eaa0*/  @!P0 LDG.E R5, desc[UR48][R6.64] ;  /* 0x0000003006058981 */ /* 0x000f62000c1e1900 */
[----:B------:R-:W-:Y:S01]  /*eab0*/  IMAD.U32 R12, RZ, RZ, UR46 ;  /* 0x0000002eff0c7e24 */ /* 0x000fe2000f8e00ff */
[C---:B------:R-:W-:Y:S02]  /*eac0*/  ISETP.NE.AND P0, PT, R27.reuse, 0x2, PT ;  /* 0x000000021b00780c */ /* 0x040fe40003f05270 */
[----:B------:R0:W2:Y:S02]  /*ead0*/  LDG.E R7, desc[UR48][R8.64] ;  /* 0x0000003008077981 */ /* 0x0000a4000c1e1900 */
[----:B------:R-:W-:Y:S01]  /*eae0*/  ISETP.NE.AND P3, PT, R12, 0x3, PT ;  /* 0x000000030c00780c */ /* 0x000fe20003f65270 */
[----:B------:R-:W-:Y:S01]  /*eaf0*/  IMAD.MOV R13, RZ, RZ, -R4 ;  /* 0x000000ffff0d7224 */ /* 0x000fe200078e0a04 */
[----:B------:R-:W-:Y:S01]  /*eb00*/  SEL R3, RZ, 0x1, P0 ;  /* 0x00000001ff037807 */ /* 0x000fe20000000000 */
[----:B------:R-:W-:Y:S01]  /*eb10*/  IMAD.MOV R11, RZ, RZ, -R11 ;  /* 0x000000ffff0b7224 */ /* 0x000fe200078e0a0b */
[----:B------:R-:W-:Y:S01]  /*eb20*/  SEL R27, R27, RZ, P0 ;  /* 0x000000ff1b1b7207 */ /* 0x000fe20000000000 */
[----:B0-----:R-:W-:-:S02]  /*eb30*/  IMAD R8, R13, UR4, R0 ;  /* 0x000000040d087c24 */ /* 0x001fc4000f8e0200 */
[----:B------:R-:W-:Y:S02]  /*eb40*/  IMAD.MOV.U32 R0, RZ, RZ, R28 ;  /* 0x000000ffff007224 */ /* 0x000fe400078e001c */
[----:B------:R-:W-:Y:S01]  /*eb50*/  IMAD R6, R11, UR4, R10 ;  /* 0x000000040b067c24 */ /* 0x000fe2000f8e020a */
[----:B------:R-:W-:Y:S01]  /*eb60*/  LOP3.LUT R30, R20, R3, RZ, 0x3c, !PT ;  /* 0x00000003141e7212 */ /* 0x000fe200078e3cff */
[----:B------:R-:W-:Y:S01]  /*eb70*/  VIADD R28, R28, 0xffffffff ;  /* 0xffffffff1c1c7836 */ /* 0x000fe20000000000 */
[----:B------:R-:W-:Y:S02]  /*eb80*/  ISETP.GT.AND P2, PT, R0, RZ, PT ;  /* 0x000000ff0000720c */ /* 0x000fe40003f44270 */
[----:B--2---:R-:W-:Y:S01]  /*eb90*/  SHF.R.S32.HI R25, RZ, 0x1f, R7 ;  /* 0x0000001fff197819 */ /* 0x004fe20000011407 */
[----:B------:R-:W-:Y:S10]  /*eba0*/  @!P3 BRA `(.L_x_65) ;  /* 0x000000000004b947 */ /* 0x000ff40003800000 */
[----:B------:R-:W-:Y:S01]  /*ebb0*/  BPT.TRAP 0x1 ;  /* 0x000000040000795c */ /* 0x000fe20000300000 */
.L_x_65:
[----:B------:R-:W-:Y:S01]  /*ebc0*/  LEA R4, R27, UR41, 0x3 ;  /* 0x000000291b047c11 */ /* 0x000fe2000f8e18ff */
[----:B------:R-:W-:Y:S01]  /*ebd0*/  BSSY B0, `(.L_x_66) ;  /* 0x0000005000007945 */ /* 0x000fe20003800000 */
[----:B------:R-:W-:Y:S02]  /*ebe0*/  SHF.L.U32 R26, R30, 0x1f, RZ ;  /* 0x0000001f1e1a7819 */ /* 0x000fe400000006ff */
[----:B------:R-:W-:Y:S02]  /*ebf0*/  SHF.R.S32.HI R19, RZ, 0x1f, R8 ;  /* 0x0000001fff137819 */ /* 0x000fe40000011408 */
[----:B------:R-:W0:Y:S02]  /*ec00*/  SYNCS.PHASECHK.TRANS64.TRYWAIT P0, [R4+URZ+0x33480], R26 ;  /* 0x0334801a040075a7 */ /* 0x000e24000800017f */
[----:B0-----:R-:W-:Y:S05]  /*ec10*/  @!P0 BRA `(.L_x_67) ;  /* 0x0000003400848947 */ /* 0x001fea0003800000 */
.L_x_146:
[----:B------:R-:W-:Y:S05]  /*ec20*/  BSYNC B0 ;  /* 0x0000000000007941 */ /* 0x000fea0003800000 */
.L_x_66:
[----:B------:R-:W-:Y:S01]  /*ec30*/  ULDC.64 UR4, c[0x0][0x328] ;  /* 0x0000ca0000047ab9 */ /* 0x000fe20000000a00 */
[----:B------:R-:W-:Y:S01]  /*ec40*/  ULDC.64 UR6, c[0x0][0x338] ;  /* 0x0000ce0000067ab9 */ /* 0x000fe20000000a00 */
[----:B------:R-:W-:Y:S01]  /*ec50*/  IMAD R3, R19, UR4, RZ ;  /* 0x0000000413037c24 */ /* 0x000fe2000f8e02ff */
[----:B------:R-:W-:Y:S01]  /*ec60*/  ULDC.64 UR8, c[0x0][0x330] ;  /* 0x0000cc0000087ab9 */ /* 0x000fe20000000a00 */
[----:B------:R-:W-:Y:S01]  /*ec70*/  IMAD R0, R25, UR6, RZ ;  /* 0x0000000619007c24 */ /* 0x000fe2000f8e02ff */
[----:B------:R-:W-:Y:S01]  /*ec80*/  SHF.R.S32.HI R22, RZ, 0x1f, R6 ;  /* 0x0000001fff167819 */ /* 0x000fe20000011406 */
[C---:B------:R-:W-:Y:S01]  /*ec90*/  IMAD R9, R8.reuse, UR5, R3 ;  /* 0x0000000508097c24 */ /* 0x040fe2000f8e0203 */
[----:B------:R-:W-:Y:S01]  /*eca0*/  ULDC.64 UR10, c[0x0][0x318] ;  /* 0x0000c600000a7ab9 */ /* 0x000fe20000000a00 */
[----:B------:R-:W-:Y:S01]  /*ecb0*/  IMAD.WIDE.U32 R2, R8, UR4, RZ ;  /* 0x0000000408027c25 */ /* 0x000fe2000f8e00ff */
[----:B-----5:R-:W-:Y:S02]  /*ecc0*/  SHF.R.S32.HI R24, RZ, 0x1f, R5 ;  /* 0x0000001fff187819 */ /* 0x020fe40000011405 */
[C---:B------:R-:W-:Y:S01]  /*ecd0*/  LOP3.LUT P4, RZ, R16.reuse, 0x4, RZ, 0xc0, !PT ;  /* 0x0000000410ff7812 */ /* 0x040fe2000788c0ff */
[----:B------:R-:W-:Y:S01]  /*ece0*/  IMAD.IADD R3, R3, 0x1, R9 ;  /* 0x0000000103037824 */ /* 0x000fe200078e0209 */
[C---:B------:R-:W-:Y:S01]  /*ecf0*/  LOP3.LUT P3, RZ, R16.reuse, 0x2, RZ, 0xc0, !PT ;  /* 0x0000000210ff7812 */ /* 0x040fe2000786c0ff */
[C---:B------:R-:W-:Y:S01]  /*ed00*/  IMAD R0, R7.reuse, UR7, R0 ;  /* 0x0000000707007c24 */ /* 0x040fe2000f8e0200 */
[----:B------:R-:W-:Y:S01]  /*ed10*/  LOP3.LUT P1, RZ, R16, 0x1, RZ, 0xc0, !PT ;  /* 0x0000000110ff7812 */ /* 0x000fe2000782c0ff */
        /* <DEDUP_REMOVED lines=9> */
[C---:B------:R-:W-:Y:S02]  /*edb0*/  IMAD R0, R6.reuse, UR5, R0 ;  /* 0x0000000506007c24 */ /* 0x040fe4000f8e0200 */
[----:B------:R-:W-:Y:S01]  /*edc0*/  IMAD.WIDE.U32 R2, R6, UR4, RZ ;  /* 0x0000000406027c25 */ /* 0x000fe2000f8e00ff */
[----:B------:R-:W-:-:S03]  /*edd0*/  UMOV UR4, 0xffffffff ;  /* 0xffffffff00047882 */ /* 0x000fc60000000000 */
[----:B------:R-:W-:Y:S02]  /*ede0*/  IMAD.IADD R3, R3, 0x1, R0 ;  /* 0x0000000103037824 */ /* 0x000fe400078e0200 */
[----:B------:R-:W-:Y:S02]  /*edf0*/  IMAD R0, R24, UR6, RZ ;  /* 0x0000000618007c24 */ /* 0x000fe4000f8e02ff */
[----:B------:R-:W-:-:S04]  /*ee00*/  IMAD.WIDE.U32 R2, R5, UR6, R2 ;  /* 0x0000000605027c25 */ /* 0x000fc8000f8e0002 */
[----:B------:R-:W-:-:S04]  /*ee10*/  IMAD R0, R5, UR7, R0 ;  /* 0x0000000705007c24 */ /* 0x000fc8000f8e0200 */
[----:B------:R-:W-:Y:S02]  /*ee20*/  IMAD.IADD R3, R3, 0x1, R0 ;  /* 0x0000000103037824 */ /* 0x000fe400078e0200 */
[----:B------:R-:W-:-:S03]  /*ee30*/  IMAD.WIDE.U32 R2, R17, UR8, R2 ;  /* 0x0000000811027c25 */ /* 0x000fc6000f8e0002 */
[----:B------:R-:W-:-:S04]  /*ee40*/  IADD3 R21, P0, R2, UR10, RZ ;  /* 0x0000000a02157c10 */ /* 0x000fc8000ff1e0ff */
[----:B------:R-:W-:Y:S01]  /*ee50*/  IADD3.X R23, R23, UR11, R3, P0, !PT ;  /* 0x0000000b17177c10 */ /* 0x000fe200087fe403 */
[----:B------:R-:W-:Y:S08]  /*ee60*/  BRA.DIV UR4, `(.L_x_68) ;  /* 0x0000003604047947 */ /* 0x000ff0000b800000 */
[----:B------:R-:W1:Y:S04]  /*ee70*/  SHFL.IDX PT, R2, R9, RZ, 0x1c1f ;  /* 0x001c1fff09027589 */ /* 0x000e6800000e0000 */
[----:B------:R-:W2:Y:S04]  /*ee80*/  SHFL.IDX PT, R0, R10, RZ, 0x1c1f ;  /* 0x001c1fff0a007589 */ /* 0x000ea800000e0000 */
[----:B------:R-:W-:Y:S01]  /*ee90*/  SHFL.IDX PT, R23, R23, RZ, 0x1c1f ;  /* 0x001c1fff17177589 */ /* 0x000fe200000e0000 */
[----:B-1----:R-:W-:-:S05]  /*eea0*/  IADD3 R2, P0, R32, R2, RZ ;  /* 0x0000000220027210 */ /* 0x002fca0007f1e0ff */
[----:B--2---:R-:W-:Y:S02]  /*eeb0*/  IMAD.X R3, RZ, RZ, R0, P0 ;  /* 0x000000ffff037224 */ /* 0x004fe400000e0600 */
[----:B------:R-:W-:Y:S02]  /*eec0*/  VIADD R0, R35, UR41 ;  /* 0x0000002923007c36 */ /* 0x000fe40008000000 */
[----:B------:R-:W-:Y:S04]  /*eed0*/  SHFL.IDX PT, R35, R10, 0x2, 0x1c1f ;  /* 0x005c1f000a237f89 */ /* 0x000fe800000e0000 */
[----:B------:R-:W-:Y:S04]  /*eee0*/  LDGSTS.E.BYPASS.LTC128B.128 [R0+0xf200], desc[UR48][R2.64], !P4 ;  /* 0x0f20000002007fae */ /* 0x000fe8000e101d70 */
[----:B------:R-:W-:Y:S04]  /*eef0*/  LDGSTS.E.BYPASS.LTC128B.128 [R0+0x11a00], desc[UR48][R2.64+0x40], !P3 ;  /* 0x11a0004002007fae */ /* 0x000fe8000d901d70 */
[----:B------:R1:W-:Y:S04]  /*ef00*/  LDGSTS.E.BYPASS.LTC128B.128 [R0+0x14200], desc[UR48][R2.64+0x80], !P1 ;  /* 0x1420008002007fae */ /* 0x0003e8000c901d70 */
[----:B-1----:R-:W1:Y:S04]  /*ef10*/  SHFL.IDX PT, R2, R9, 0x1, 0x1c1f ;  /* 0x003c1f0009027f89 */ /* 0x002e6800000e0000 */
[----:B------:R-:W2:Y:S01]  /*ef20*/  SHFL.IDX PT, R3, R10, 0x1, 0x1c1f ;  /* 0x003c1f000a037f89 */ /* 0x000ea200000e0000 */
[----:B-1----:R-:W-:-:S05]  /*ef30*/  IADD3 R2, P0, R32, R2, RZ ;  /* 0x0000000220027210 */ /* 0x002fca0007f1e0ff */
[----:B--2---:R-:W-:-:S05]  /*ef40*/  IMAD.X R3, RZ, RZ, R3, P0 ;  /* 0x000000ffff037224 */ /* 0x004fca00000e0603 */
[----:B------:R-:W-:Y:S04]  /*ef50*/  LDGSTS.E.BYPASS.LTC128B.128 [R0+0xfa00], desc[UR48][R2.64], !P4 ;  /* 0x0fa0000002007fae */ /* 0x000fe8000e101d70 */
[----:B------:R-:W-:Y:S04]  /*ef60*/  LDGSTS.E.BYPASS.LTC128B.128 [R0+0x12200], desc[UR48][R2.64+0x40], !P3 ;  /* 0x1220004002007fae */ /* 0x000fe8000d901d70 */
[----:B------:R1:W-:Y:S04]  /*ef70*/  LDGSTS.E.BYPASS.LTC128B.128 [R0+0x14a00], desc[UR48][R2.64+0x80], !P1 ;  /* 0x14a0008002007fae */ /* 0x0003e8000c901d70 */
[----:B-1----:R-:W1:Y:S02]  /*ef80*/  SHFL.IDX PT, R2, R9, 0x2, 0x1c1f ;  /* 0x005c1f0009027f89 */ /* 0x002e6400000e0000 */
[----:B-1----:R-:W-:-:S04]  /*ef90*/  IADD3 R2, P0, R32, R2, RZ ;  /* 0x0000000220027210 */ /* 0x002fc80007f1e0ff */
[----:B------:R-:W-:Y:S02]  /*efa0*/  IADD3.X R3, RZ, R35, RZ, P0, !PT ;  /* 0x00000023ff037210 */ /* 0x000fe400007fe4ff */
[----:B------:R-:W-:Y:S04]  /*efb0*/  SHFL.IDX PT, R35, R10, 0x3, 0x1c1f ;  /* 0x007c1f000a237f89 */ /* 0x000fe800000e0000 */
[----:B------:R-:W-:Y:S04]  /*efc0*/  LDGSTS.E.BYPASS.LTC128B.128 [R0+0x10200], desc[UR48][R2.64], !P4 ;  /* 0x1020000002007fae */ /* 0x000fe8000e101d70 */
[----:B------:R-:W-:Y:S04]  /*efd0*/  LDGSTS.E.BYPASS.LTC128B.128 [R0+0x12a00], desc[UR48][R2.64+0x40], !P3 ;  /* 0x12a0004002007fae */ /* 0x000fe8000d901d70 */
[----:B------:R1:W-:Y:S04]  /*efe0*/  LDGSTS.E.BYPASS.LTC128B.128 [R0+0x15200], desc[UR48][R2.64+0x80], !P1 ;  /* 0x1520008002007fae */ /* 0x0003e8000c901d70 */
[----:B-1----:R-:W1:Y:S02]  /*eff0*/  SHFL.IDX PT, R2, R9, 0x3, 0x1c1f ;  /* 0x007c1f0009027f89 */ /* 0x002e6400000e0000 */
[----:B-1----:R-:W-:-:S05]  /*f000*/  IADD3 R2, P0, R32, R2, RZ ;  /* 0x0000000220027210 */ /* 0x002fca0007f1e0ff */
[----:B------:R-:W-:-:S05]  /*f010*/  IMAD.X R3, RZ, RZ, R35, P0 ;  /* 0x000000ffff037224 */ /* 0x000fca00000e0623 */
[----:B------:R-:W-:Y:S04]  /*f020*/  LDGSTS.E.BYPASS.LTC128B.128 [R0+0x10a00], desc[UR48][R2.64], !P4 ;  /* 0x10a0000002007fae */ /* 0x000fe8000e101d70 */
[----:B------:R-:W-:Y:S04]  /*f030*/  LDGSTS.E.BYPASS.LTC128B.128 [R0+0x13200], desc[UR48][R2.64+0x40], !P3 ;  /* 0x1320004002007fae */ /* 0x000fe8000d901d70 */
[----:B------:R1:W-:Y:S04]  /*f040*/  LDGSTS.E.BYPASS.LTC128B.128 [R0+0x15a00], desc[UR48][R2.64+0x80], !P1 ;  /* 0x15a0008002007fae */ /* 0x0003e8000c901d70 */
[----:B-1----:R1:W2:Y:S02]  /*f050*/  SHFL.IDX PT, R2, R21, RZ, 0x1c1f ;  /* 0x001c1fff15027589 */ /* 0x0022a400000e0000 */
.L_x_158:
[----:B--2---:R-:W-:-:S05]  /*f060*/  IADD3 R2, P0, R32, R2, RZ ;  /* 0x0000000220027210 */ /* 0x004fca0007f1e0ff */
        /* <DEDUP_REMOVED lines=9> */
.L_x_69:
[----:B------:R-:W-:Y:S02]  /*f100*/  PLOP3.LUT P1, PT, P1, P0, PT, 0xa2, 0x0 ;  /* 0x000000000000781c */ /* 0x000fe40000f21472 */
[----:B------:R-:W-:-:S08]  /*f110*/  @P0 R2UR P1, UR4, R4 ;  /* 0x00000000040402ca */ /* 0x000fd00000020000 */
[----:B------:R-:W-:-:S05]  /*f120*/  @P0 PLOP3.LUT P0, PT, P1, PT, PT, 0x80, 0x0 ;  /* 0x000000000000081c */ /* 0x000fca0000f0f070 */
[----:B------:R-:W-:Y:S01]  /*f130*/  @!P1 SYNCS.ARRIVE.TRANS64.RED.A0T1 RZ, [UR4+0x33470], RZ ;  /* 0x033470ffffff99a7 */ /* 0x000fe20008200404 */
[----:B------:R-:W-:Y:S07]  /*f140*/  @!P1 ARRIVES.LDGSTSBAR.64.TRANSCNT [UR4+0x33470] ;  /* 0x03347000ff0099b0 */ /* 0x000fee0008000a84 */
[----:B------:R-:W-:Y:S05]  /*f150*/  @P0 BRA.U.ANY `(.L_x_69) ;  /* 0xfffffffd00e80947 */ /* 0x000fea000393ffff */
[----:B------:R-:W-:Y:S01]  /*f160*/  NOP ;  /* 0x0000000000007918 */ /* 0x000fe20000000000 */
[----:B--2---:R-:W-:-:S05]  /*f170*/  IMAD.U32 R2, RZ, RZ, UR46 ;  /* 0x0000002eff027e24 */ /* 0x004fca000f8e00ff */
[----:B------:R-:W-:-:S13]  /*f180*/  ISETP.NE.AND P3, PT, R2, 0x3, PT ;  /* 0x000000030200780c */ /* 0x000fda0003f65270 */
[----:B------:R-:W-:Y:S05]  /*f190*/  @!P3 BRA `(.L_x_70) ;  /* 0x000000000004b947 */ /* 0x000fea0003800000 */
[----:B------:R-:W-:Y:S01]  /*f1a0*/  BPT.TRAP 0x1 ;  /* 0x000000040000795c */ /* 0x000fe20000300000 */
.L_x_70:
[----:B------:R2:W-:Y:S01]  /*f1b0*/  SYNCS.ARRIVE.TRANS64.A1T0 RZ, [R4+URZ+0x33470], RZ ;  /* 0x033470ff04ff79a7 */ /* 0x0005e2000810003f */
[----:B------:R-:W-:Y:S05]  /*f1c0*/  @!P3 BRA `(.L_x_71) ;  /* 0x000000000004b947 */ /* 0x000fea0003800000 */
[----:B------:R-:W-:Y:S01]  /*f1d0*/  BPT.TRAP 0x1 ;  /* 0x000000040000795c */ /* 0x000fe20000300000 */
.L_x_71:
[----:B------:R-:W3:Y:S01]  /*f1e0*/  SYNCS.PHASECHK.TRANS64.TRYWAIT P0, [R4+URZ+0x33440], R26 ;  /* 0x0334401a040075a7 */ /* 0x000ee2000800017f */
[----:B------:R-:W-:Y:S04]  /*f1f0*/  BSSY B0, `(.L_x_72) ;  /* 0x0000002000007945 */ /* 0x000fe80003800000 */
[----:B---3--:R-:W-:Y:S05]  /*f200*/  @!P0 BRA `(.L_x_73) ;  /* 0x00000034009c8947 */ /* 0x008fea0003800000 */
.L_x_159:
[----:B------:R-:W-:Y:S05]  /*f210*/  BSYNC B0 ;  /* 0x0000000000007941 */ /* 0x000fea0003800000 */
.L_x_72:
[----:B------:R-:W-:Y:S01]  /*f220*/  ULDC.64 UR4, c[0x0][0x300] ;  /* 0x0000c00000047ab9 */ /* 0x000fe20000000a00 */
[----:B------:R-:W-:Y:S01]  /*f230*/  ULDC.64 UR6, c[0x0][0x310] ;  /* 0x0000c40000067ab9 */ /* 0x000fe20000000a00 */
[----:B------:R-:W-:Y:S01]  /*f240*/  IMAD R19, R19, UR4, RZ ;  /* 0x0000000413137c24 */ /* 0x000fe2000f8e02ff */
[----:B------:R-:W-:Y:S01]  /*f250*/  ULDC.64 UR8, c[0x0][0x308] ;  /* 0x0000c20000087ab9 */ /* 0x000fe20000000a00 */
[----:B------:R-:W-:Y:S01]  /*f260*/  IMAD.WIDE.U32 R2, R8, UR4, RZ ;  /* 0x0000000408027c25 */ /* 0x000fe2000f8e00ff */
[----:B------:R-:W-:Y:S01]  /*f270*/  ULDC.64 UR10, c[0x0][0x2e8] ;  /* 0x0000ba00000a7ab9 */ /* 0x000fe20000000a00 */
[----:B------:R-:W-:Y:S02]  /*f280*/  LOP3.LUT P4, RZ, R16, 0x4, RZ, 0xc0, !PT ;  /* 0x0000000410ff7812 */ /* 0x000fe4000788c0ff */
[----:B------:R-:W-:Y:S01]  /*f290*/  IMAD R19, R8, UR5, R19 ;  /* 0x0000000508137c24 */ /* 0x000fe2000f8e0213 */
[C---:B------:R-:W-:Y:S01]  /*f2a0*/  LOP3.LUT P3, RZ, R16.reuse, 0x2, RZ, 0xc0, !PT ;  /* 0x0000000210ff7812 */ /* 0x040fe2000786c0ff */
[----:B------:R-:W-:Y:S01]  /*f2b0*/  IMAD R8, R25, UR6, RZ ;  /* 0x0000000619087c24 */ /* 0x000fe2000f8e02ff */
[----:B------:R-:W-:Y:S01]  /*f2c0*/  LOP3.LUT P1, RZ, R16, 0x1, RZ, 0xc0, !PT ;  /* 0x0000000110ff7812 */ /* 0x000fe2000782c0ff */
[----:B------:R-:W-:-:S02]  /*f2d0*/  IMAD.IADD R3, R3, 0x1, R19 ;  /* 0x0000000103037824 */ /* 0x000fc400078e0213 */
[C---:B------:R-:W-:Y:S02]  /*f2e0*/  IMAD R9, R7.reuse, UR7, R8 ;  /* 0x0000000707097c24 */ /* 0x040fe4000f8e0208 */
[----:B------:R-:W-:-:S04]  /*f2f0*/  IMAD.WIDE.U32 R2, R7, UR6, R2 ;  /* 0x0000000607027c25 */ /* 0x000fc8000f8e0002 */
[----:B------:R-:W-:Y:S02]  /*f300*/  IMAD.IADD R3, R3, 0x1, R9 ;  /* 0x0000000103037824 */ /* 0x000fe400078e0209 */
[----:B------:R-:W-:Y:S02]  /*f310*/  IMAD R8, R31, UR8, RZ ;  /* 0x000000081f087c24 */ /* 0x000fe4000f8e02ff */
[----:B------:R-:W-:-:S04]  /*f320*/  IMAD.WIDE.U32 R2, R17, UR8, R2 ;  /* 0x0000000811027c25 */ /* 0x000fc8000f8e0002 */
[----:B------:R-:W-:Y:S01]  /*f330*/  IMAD R7, R17, UR9, R8 ;  /* 0x0000000911077c24 */ /* 0x000fe2000f8e0208 */
[----:B------:R-:W-:Y:S01]  /*f340*/  IADD3 R19, P0, R2, UR10, RZ ;  /* 0x0000000a02137c10 */ /* 0x000fe2000ff1e0ff */
[----:B------:R-:W-:-:S03]  /*f350*/  IMAD R24, R24, UR6, RZ ;  /* 0x0000000618187c24 */ /* 0x000fc6000f8e02ff */
[----:B-1----:R-:W-:Y:S01]  /*f360*/  IADD3.X R21, R7, UR11, R3, P0, !PT ;  /* 0x0000000b07157c10 */ /* 0x002fe200087fe403 */
[----:B------:R-:W-:-:S04]  /*f370*/  IMAD R3, R22, UR4, RZ ;  /* 0x0000000416037c24 */ /* 0x000fc8000f8e02ff */
        /* <DEDUP_REMOVED lines=10> */
[----:B------:R-:W-:Y:S08]  /*f420*/  BRA.DIV UR4, `(.L_x_74) ;  /* 0x0000003604287947 */ /* 0x000ff0000b800000 */
[----:B------:R-:W1:Y:S04]  /*f430*/  SHFL.IDX PT, R14, R19, RZ, 0x1c1f ;  /* 0x001c1fff130e7589 */ /* 0x000e6800000e0000 */
[----:B------:R-:W4:Y:S04]  /*f440*/  SHFL.IDX PT, R3, R21, RZ, 0x1c1f ;  /* 0x001c1fff15037589 */ /* 0x000f2800000e0000 */
[----:B------:R-:W-:Y:S04]  /*f450*/  SHFL.IDX PT, R2, R19, 0x3, 0x1c1f ;  /* 0x007c1f0013027f89 */ /* 0x000fe800000e0000 */
[----:B------:R-:W-:Y:S01]  /*f460*/  SHFL.IDX PT, R22, R22, RZ, 0x1c1f ;  /* 0x001c1fff16167589 */ /* 0x000fe200000e0000 */
[----:B-1----:R-:W-:-:S03]  /*f470*/  IADD3 R10, P0, R32, R14, RZ ;  /* 0x0000000e200a7210 */ /* 0x002fc60007f1e0ff */
[----:B------:R-:W1:Y:S02]  /*f480*/  SHFL.IDX PT, R14, R19, 0x1, 0x1c1f ;  /* 0x003c1f00130e7f89 */ /* 0x000e6400000e0000 */
[----:B----4-:R-:W-:Y:S02]  /*f490*/  IMAD.X R11, RZ, RZ, R3, P0 ;  /* 0x000000ffff0b7224 */ /* 0x010fe400000e0603 */
[----:B------:R-:W4:Y:S04]  /*f4a0*/  SHFL.IDX PT, R3, R21, 0x1, 0x1c1f ;  /* 0x003c1f0015037f89 */ /* 0x000f2800000e0000 */
[----:B------:R0:W-:Y:S04]  /*f4b0*/  LDGSTS.E.BYPASS.LTC128B.128 [R0+0x24200], desc[UR48][R10.64], !P4 ;  /* 0x242000000a007fae */ /* 0x0001e8000e101d70 */
[----:B------:R0:W-:Y:S04]  /*f4c0*/  LDGSTS.E.BYPASS.LTC128B.128 [R0+0x26a00], desc[UR48][R10.64+0x40], !P3 ;  /* 0x26a000400a007fae */ /* 0x0001e8000d901d70 */
[----:B------:R0:W-:Y:S01]  /*f4d0*/  LDGSTS.E.BYPASS.LTC128B.128 [R0+0x29200], desc[UR48][R10.64+0x80], !P1 ;  /* 0x292000800a007fae */ /* 0x0001e2000c901d70 */
[----:B-1----:R-:W-:-:S03]  /*f4e0*/  IADD3 R8, P0, R32, R14, RZ ;  /* 0x0000000e20087210 */ /* 0x002fc60007f1e0ff */
[----:B------:R-:W1:Y:S02]  /*f4f0*/  SHFL.IDX PT, R14, R19, 0x2, 0x1c1f ;  /* 0x005c1f00130e7f89 */ /* 0x000e6400000e0000 */
[----:B----4-:R-:W-:Y:S02]  /*f500*/  IMAD.X R9, RZ, RZ, R3, P0 ;  /* 0x000000ffff097224 */ /* 0x010fe400000e0603 */
[----:B------:R-:W4:Y:S04]  /*f510*/  SHFL.IDX PT, R3, R21, 0x2, 0x1c1f ;  /* 0x005c1f0015037f89 */ /* 0x000f2800000e0000 */
[----:B------:R-:W5:Y:S04]  /*f520*/  SHFL.IDX PT, R21, R21, 0x3, 0x1c1f ;  /* 0x007c1f0015157f89 */ /* 0x000f6800000e0000 */
[----:B------:R0:W-:Y:S04]  /*f530*/  LDGSTS.E.BYPASS.LTC128B.128 [R0+0x24a00], desc[UR48][R8.64], !P4 ;  /* 0x24a0000008007fae */ /* 0x0001e8000e101d70 */
[----:B------:R0:W-:Y:S04]  /*f540*/  LDGSTS.E.BYPASS.LTC128B.128 [R0+0x27200], desc[UR48][R8.64+0x40], !P3 ;  /* 0x2720004008007fae */ /* 0x0001e8000d901d70 */
[----:B------:R0:W-:Y:S01]  /*f550*/  LDGSTS.E.BYPASS.LTC128B.128 [R0+0x29a00], desc[UR48][R8.64+0x80], !P1 ;  /* 0x29a0008008007fae */ /* 0x0001e2000c901d70 */
[----:B-1----:R-:W-:-:S03]  /*f560*/  IADD3 R6, P0, R32, R14, RZ ;  /* 0x0000000e20067210 */ /* 0x002fc60007f1e0ff */
[----:B------:R0:W1:Y:S02]  /*f570*/  SHFL.IDX PT, R14, R5, RZ, 0x1c1f ;  /* 0x001c1fff050e7589 */ /* 0x00006400000e0000 */
[----:B----4-:R-:W-:Y:S01]  /*f580*/  IMAD.X R7, RZ, RZ, R3, P0 ;  /* 0x000000ffff077224 */ /* 0x010fe200000e0603 */
[----:B------:R-:W-:-:S04]  /*f590*/  IADD3 R2, P0, R32, R2, RZ ;  /* 0x0000000220027210 */ /* 0x000fc80007f1e0ff */
[----:B------:R0:W-:Y:S01]  /*f5a0*/  LDGSTS.E.BYPASS.LTC128B.128 [R0+0x25200], desc[UR48][R6.64], !P4 ;  /* 0x2520000006007fae */ /* 0x0001e2000e101d70 */
[----:B-----5:R-:W-:-:S03]  /*f5b0*/  IMAD.X R3, RZ, RZ, R21, P0 ;  /* 0x000000ffff037224 */ /* 0x020fc600000e0615 */
[----:B------:R0:W-:Y:S04]  /*f5c0*/  LDGSTS.E.BYPASS.LTC128B.128 [R0+0x27a00], desc[UR48][R6.64+0x40], !P3 ;  /* 0x27a0004006007fae */ /* 0x0001e8000d901d70 */
[----:B------:R0:W-:Y:S04]  /*f5d0*/  LDGSTS.E.BYPASS.LTC128B.128 [R0+0x2a200], desc[UR48][R6.64+0x80], !P1 ;  /* 0x2a20008006007fae */ /* 0x0001e8000c901d70 */
[----:B------:R0:W-:Y:S04]  /*f5e0*/  LDGSTS.E.BYPASS.LTC128B.128 [R0+0x25a00], desc[UR48][R2.64], !P4 ;  /* 0x25a0000002007fae */ /* 0x0001e8000e101d70 */
[----:B------:R0:W-:Y:S04]  /*f5f0*/  LDGSTS.E.BYPASS.LTC128B.128 [R0+0x28200], desc[UR48][R2.64+0x40], !P3 ;  /* 0x2820004002007fae */ /* 0x0001e8000d901d70 */
[----:B-1----:R0:W-:Y:S02]  /*f600*/  LDGSTS.E.BYPASS.LTC128B.128 [R0+0x2aa00], desc[UR48][R2.64+0x80], !P1 ;  /* 0x2aa0008002007fae */ /* 0x0021e4000c901d70 */
.L_x_171:
[----:B0-----:R-:W-:-:S05]  /*f610*/  IADD3 R2, P0, R32, R14, RZ ;  /* 0x0000000e20027210 */ /* 0x001fca0007f1e0ff */
        /* <DEDUP_REMOVED lines=9> */
.L_x_75:
[----:B------:R-:W-:Y:S02]  /*f6b0*/  PLOP3.LUT P1, PT, P1, P0, PT, 0xa2, 0x0 ;  /* 0x000000000000781c */ /* 0x000fe40000f21472 */
[----:B------:R-:W-:-:S08]  /*f6c0*/  @P0 R2UR P1, UR4, R4 ;  /* 0x00000000040402ca */ /* 0x000fd00000020000 */
[----:B------:R-:W-:-:S05]  /*f6d0*/  @P0 PLOP3.LUT P0, PT, P1, PT, PT, 0x80, 0x0 ;  /* 0x000000000000081c */ /* 0x000fca0000f0f070 */
[----:B------:R-:W-:Y:S01]  /*f6e0*/  @!P1 SYNCS.ARRIVE.TRANS64.RED.A0T1 RZ, [UR4+0x33430], RZ ;  /* 0x033430ffffff99a7 */ /* 0x000fe20008200404 */
[----:B------:R-:W-:Y:S07]  /*f6f0*/  @!P1 ARRIVES.LDGSTSBAR.64.TRANSCNT [UR4+0x33430] ;  /* 0x03343000ff0099b0 */ /* 0x000fee0008000a84 */
[----:B------:R-:W-:Y:S05]  /*f700*/  @P0 BRA.U.ANY `(.L_x_75) ;  /* 0xfffffffd00e80947 */ /* 0x000fea000393ffff */
[----:B------:R-:W-:Y:S01]  /*f710*/  NOP ;  /* 0x0000000000007918 */ /* 0x000fe20000000000 */
[----:B0-----:R-:W-:-:S04]  /*f720*/  MOV R0, UR46 ;  /* 0x0000002e00007c02 */ /* 0x001fc80008000f00 */
[----:B------:R-:W-:-:S13]  /*f730*/  ISETP.NE.AND P3, PT, R0, 0x3, PT ;  /* 0x000000030000780c */ /* 0x000fda0003f65270 */
[----:B------:R-:W-:Y:S05]  /*f740*/  @!P3 BRA `(.L_x_76) ;  /* 0x000000000004b947 */ /* 0x000fea0003800000 */
[----:B------:R-:W-:Y:S01]  /*f750*/  BPT.TRAP 0x1 ;  /* 0x000000040000795c */ /* 0x000fe20000300000 */
.L_x_76:
[----:B------:R-:W-:Y:S01]  /*f760*/  IMAD.U32 R0, RZ, RZ, UR47 ;  /* 0x0000002fff007e24 */ /* 0x000fe2000f8e00ff */
[----:B------:R0:W-:Y:S04]  /*f770*/  SYNCS.ARRIVE.TRANS64.A1T0 RZ, [R4+URZ+0x33430], RZ ;  /* 0x033430ff04ff79a7 */ /* 0x0001e8000810003f */
[----:B------:R-:W-:-:S13]  /*f780*/  ISETP.NE.AND P0, PT, R0, 0x3, PT ;  /* 0x000000030000780c */ /* 0x000fda0003f05270 */
[----:B0-----:R-:W-:Y:S05]  /*f790*/  @!P0 BRA `(.L_x_77) ;  /* 0x0000000000048947 */ /* 0x001fea0003800000 */
[----:B------:R-:W-:Y:S01]  /*f7a0*/  BPT.TRAP 0x1 ;  /* 0x000000040000795c */ /* 0x000fe20000300000 */
.L_x_77:
[----:B------:R-:W-:Y:S01]  /*f7b0*/  LOP3.LUT R3, R20, 0x1, RZ, 0x3c, !PT ;  /* 0x0000000114037812 */ /* 0x000fe200078e3cff */
[----:B------:R-:W-:Y:S01]  /*f7c0*/  BSSY B0, `(.L_x_78) ;  /* 0x0000005000007945 */ /* 0x000fe20003800000 */
[----:B------:R-:W-:Y:S02]  /*f7d0*/  LEA R0, R18, UR41, 0x3 ;  /* 0x0000002912007c11 */ /* 0x000fe4000f8e18ff */
[----:B------:R-:W-:-:S04]  /*f7e0*/  SHF.L.U32 R3, R3, 0x1f, RZ ;  /* 0x0000001f03037819 */ /* 0x000fc800000006ff */
[----:B------:R-:W0:Y:S02]  /*f7f0*/  SYNCS.PHASECHK.TRANS64.TRYWAIT P1, [R0+URZ+0x33470], R3 ;  /* 0x03347003000075a7 */ /* 0x000e24000802017f */
[----:B0-----:R-:W-:Y:S05]  /*f800*/  @!P1 BRA `(.L_x_79) ;  /* 0x00000034009c9947 */ /* 0x001fea0003800000 */
.L_x_172:
[----:B------:R-:W-:Y:S05]  /*f810*/  BSYNC B0 ;  /* 0x0000000000007941 */ /* 0x000fea0003800000 */
.L_x_78:
[----:B------:R-:W-:-:S05]  /*f820*/  IMAD.U32 R2, RZ, RZ, UR46 ;  /* 0x0000002eff027e24 */ /* 0x000fca000f8e00ff */
[----:B------:R-:W-:-:S13]  /*f830*/  ISETP.NE.AND P1, PT, R2, 0x3, PT ;  /* 0x000000030200780c */ /* 0x000fda0003f25270 */
[----:B------:R-:W-:Y:S05]  /*f840*/  @!P1 BRA `(.L_x_80) ;  /* 0x0000000000049947 */ /* 0x000fea0003800000 */
[----:B------:R-:W-:Y:S01]  /*f850*/  BPT.TRAP 0x1 ;  /* 0x000000040000795c */ /* 0x000fe20000300000 */
.L_x_80:
[----:B0-----:R-:W-:Y:S01]  /*f860*/  SHF.L.U32 R3, R20, 0x1f, RZ ;  /* 0x0000001f14037819 */ /* 0x001fe200000006ff */
[----:B------:R-:W-:-:S03]  /*f870*/  IMAD R2, R18, 0x7800, RZ ;  /* 0x0000780012027824 */ /* 0x000fc600078e02ff */
[----:B------:R-:W0:Y:S02]  /*f880*/  SYNCS.PHASECHK.TRANS64.TRYWAIT P1, [R0+URZ+0x33460], R3 ;  /* 0x03346003000075a7 */ /* 0x000e24000802017f */
[----:B0-----:R-:W-:Y:S05]  /*f890*/  @!P1 BRA `(.L_x_81) ;  /* 0x00000034008c9947 */ /* 0x001fea0003800000 */
.L_x_173:
[----:B--23--:R-:W0:Y:S04]  /*f8a0*/  LDL R4, [R1+0x4] ;  /* 0x0000040001047983 */ /* 0x00ce280000100800 */
[----:B------:R-:W2:Y:S01]  /*f8b0*/  LDL R8, [R1] ;  /* 0x0000000001087983 */ /* 0x000ea20000100800 */
[----:B------:R-:W-:Y:S05]  /*f8c0*/  WARPSYNC.ALL ;  /* 0x0000000000007948 */ /* 0x000fea0003800000 */
[----:B------:R-:W-:-:S05]  /*f8d0*/  IMAD.U32 R18, RZ, RZ, UR46 ;  /* 0x0000002eff127e24 */ /* 0x000fca000f8e00ff */
[----:B------:R-:W-:Y:S02]  /*f8e0*/  ISETP.NE.AND P1, PT, R18, 0x3, PT ;  /* 0x000000031200780c */ /* 0x000fe40003f25270 */
[C---:B0-----:R-:W-:Y:S02]  /*f8f0*/  LOP3.LUT R3, R2.reuse, R4, RZ, 0xfc, !PT ;  /* 0x0000000402037212 */ /* 0x041fe400078efcff */
[----:B--2---:R-:W-:-:S03]  /*f900*/  LOP3.LUT R2, R2, R8, RZ, 0xfc, !PT ;  /* 0x0000000802027212 */ /* 0x004fc600078efcff */
[----:B------:R-:W0:Y:S02]  /*f910*/  LDSM.16.MT88.4 R4, [R3+UR41+0xf200] ;  /* 0x00f200290304783b */ /* 0x000e240008004200 */
[----:B------:R-:W-:Y:S01]  /*f920*/  VIADD R2, R2, UR41 ;  /* 0x0000002902027c36 */ /* 0x000fe20008000000 */
[C-C-:B0-----:R-:W-:Y:S02]  /*f930*/  PRMT R12, R4.reuse, 0x6420, R5.reuse ;  /* 0x00006420040c7816 */ /* 0x141fe40000000005 */
[----:B------:R-:W-:Y:S02]  /*f940*/  PRMT R13, R4, 0x7531, R5 ;  /* 0x00007531040d7816 */ /* 0x000fe40000000005 */
[C-C-:B------:R-:W-:Y:S02]  /*f950*/  PRMT R14, R6.reuse, 0x6420, R7.reuse ;  /* 0x00006420060e7816 */ /* 0x140fe40000000007 */
[----:B------:R-:W-:-:S05]  /*f960*/  PRMT R15, R6, 0x7531, R7 ;  /* 0x00007531060f7816 */ /* 0x000fca0000000007 */
[----:B------:R-:W-:Y:S04]  /*f970*/  STSM.16.M88.4 [R2+0x200], R12 ;  /* 0x0002000c02007844 */ /* 0x000fe80000000200 */
[----:B------:R-:W0:Y:S02]  /*f980*/  LDSM.16.MT88.4 R4, [R3+UR41+0x11a00] ;  /* 0x011a00290304783b */ /* 0x000e240008004200 */
[C-C-:B0-----:R-:W-:Y:S02]  /*f990*/  PRMT R8, R4.reuse, 0x6420, R5.reuse ;  /* 0x0000642004087816 */ /* 0x141fe40000000005 */
[----:B------:R-:W-:Y:S02]  /*f9a0*/  PRMT R9, R4, 0x7531, R5 ;  /* 0x0000753104097816 */ /* 0x000fe40000000005 */
[----:B------:R-:W-:-:S02]  /*f9b0*/  PRMT R10, R6, 0x6420, R7 ;  /* 0x00006420060a7816 */ /* 0x000fc40000000007 */
        /* <DEDUP_REMOVED lines=79> */
[----:B------:R0:W-:Y:S01]  /*feb0*/  STSM.16.M88.4 [R2+0x7200], R8 ;  /* 0x0072000802007844 */ /* 0x0001e20000000200 */
[----:B------:R-:W-:Y:S01]  /*fec0*/  @!PT LDS RZ, [RZ] ;  /* 0x00000000fffff984 */ /* 0x000fe20000000800 */
[----:B------:R-:W-:Y:S01]  /*fed0*/  @!PT LDS RZ, [RZ] ;  /* 0x00000000fffff984 */ /* 0x000fe20000000800 */
[----:B------:R-:W-:Y:S01]  /*fee0*/  @!PT LDS RZ, [RZ] ;  /* 0x00000000fffff984 */ /* 0x000fe20000000800 */
[----:B------:R-:W-:Y:S01]  /*fef0*/  @!PT LDS RZ, [RZ] ;  /* 0x00000000fffff984 */ /* 0x000fe20000000800 */
[----:B------:R1:W-:Y:S06]  /*ff00*/  MEMBAR.ALL.CTA ;  /* 0x0000000000007992 */ /* 0x0003ec0000008000 */
[----:B-1----:R-:W1:Y:S01]  /*ff10*/  FENCE.VIEW.ASYNC.S ;  /* 0x00000000000073c6 */ /* 0x002e620000000000 */
[----:B------:R-:W-:Y:S05]  /*ff20*/  @!P1 BRA `(.L_x_82) ;  /* 0x0000000000049947 */ /* 0x000fea0003800000 */
[----:B------:R-:W-:Y:S01]  /*ff30*/  BPT.TRAP 0x1 ;  /* 0x000000040000795c */ /* 0x000fe20000300000 */
.L_x_82:
[----:B-1----:R1:W-:Y:S01]  /*ff40*/  SYNCS.ARRIVE.TRANS64.A1T0 RZ, [R0+URZ+0x33450], RZ ;  /* 0x033450ff00ff79a7 */ /* 0x0023e2000810003f */
[----:B------:R-:W-:Y:S06]  /*ff50*/  BAR.SYNC.DEFER_BLOCKING 0x2, 0x80 ;  /* 0x0082000000007b1d */ /* 0x000fec0000010000 */
[----:B------:R-:W-:Y:S05]  /*ff60*/  @!P0 BRA `(.L_x_83) ;  /* 0x0000000000048947 */ /* 0x000fea0003800000 */
[----:B------:R-:W-:Y:S01]  /*ff70*/  BPT.TRAP 0x1 ;  /* 0x000000040000795c */ /* 0x000fe20000300000 */
.L_x_83:
[----:B-1----:R-:W-:Y:S02]  /*ff80*/  VIADD R0, R0, 0x33480 ;  /* 0x0003348000007836 */ /* 0x002fe40000000000 */
[----:B------:R-:W-:Y:S02]  /*ff90*/  IMAD.U32 R3, RZ, RZ, UR45 ;  /* 0x0000002dff037e24 */ /* 0x000fe4000f8e00ff */
[----:B------:R-:W-:Y:S02]  /*ffa0*/  IMAD.MOV.U32 R20, RZ, RZ, R30 ;  /* 0x000000ffff147224 */ /* 0x000fe400078e001e */
[----:B------:R-:W-:Y:S01]  /*ffb0*/  IMAD.MOV.U32 R18, RZ, RZ, R27 ;  /* 0x000000ffff127224 */ /* 0x000fe200078e001b */
[----:B------:R-:W-:-:S04]  /*ffc0*/  PRMT R0, R3, 0x654, R0 ;  /* 0x0000065403007816 */ /* 0x000fc80000000000 */
[----:B------:R1:W-:Y:S01]  /*ffd0*/  SYNCS.ARRIVE.TRANS64.RED.A1T0 RZ, [R0+URZ], RZ ;  /* 0x000000ff00ff79a7 */ /* 0x0003e2000810043f */
[----:B------:R-:W-:Y:S05]  /*ffe0*/  @P2 BRA `(.L_x_84) ;  /* 0xffffffe8000c2947 */ /* 0x000fea000383ffff */
.L_x_64:
[----:B01----:R-:W-:-:S05]  /*fff0*/  IMAD.U32 R0, RZ, RZ, UR47 ;  /* 0x0000002fff007e24 */ /* 0x003fca000f8e00ff */
[----:B------:R-:W-:-:S13]  /*10000*/  ISETP.NE.AND P0, PT, R0, 0x3, PT ;  /* 0x000000030000780c */ /* 0x000fda0003f05270 */
[----:B------:R-:W-:Y:S05]  /*10010*/  @!P0 BRA `(.L_x_85) ;  /* 0x0000000000048947 */ /* 0x000fea0003800000 */
[----:B------:R-:W-:Y:S01]  /*10020*/  BPT.TRAP 0x1 ;  /* 0x000000040000795c */ /* 0x000fe20000300000 */
.L_x_85:
[----:B------:R-:W-:Y:S01]  /*10030*/  LOP3.LUT R0, R30, 0x1, RZ, 0x3c, !PT ;  /* 0x000000011e007812 */ /* 0x000fe200078e3cff */
[----:B------:R-:W-:Y:S01]  /*10040*/  BSSY B0, `(.L_x_86) ;  /* 0x0000005000007945 */ /* 0x000fe20003800000 */
[----:B------:R-:W-:Y:S02]  /*10050*/  LEA R3, R27, UR41, 0x3 ;  /* 0x000000291b037c11 */ /* 0x000fe4000f8e18ff */
[----:B------:R-:W-:-:S04]  /*10060*/  SHF.L.U32 R0, R0, 0x1f, RZ ;  /* 0x0000001f00007819 */ /* 0x000fc800000006ff */
[----:B------:R-:W0:Y:S02]  /*10070*/  SYNCS.PHASECHK.TRANS64.TRYWAIT P1, [R3+URZ+0x33470], R0 ;  /* 0x03347000030075a7 */ /* 0x000e24000802017f */
[----:B0-----:R-:W-:Y:S05]  /*10080*/  @!P1 BRA `(.L_x_87) ;  /* 0x0000002c00a49947 */ /* 0x001fea0003800000 */
.L_x_174:
[----:B------:R-:W-:Y:S05]  /*10090*/  BSYNC B0 ;  /* 0x0000000000007941 */ /* 0x000fea0003800000 */
.L_x_86:
[----:B------:R-:W-:-:S05]  /*100a0*/  IMAD.U32 R2, RZ, RZ, UR46 ;  /* 0x0000002eff027e24 */ /* 0x000fca000f8e00ff */
[----:B------:R-:W-:-:S13]  /*100b0*/  ISETP.NE.AND P1, PT, R2, 0x3, PT ;  /* 0x000000030200780c */ /* 0x000fda0003f25270 */
[----:B------:R-:W-:Y:S05]  /*100c0*/  @!P1 BRA `(.L_x_88) ;  /* 0x0000000000049947 */ /* 0x000fea0003800000 */
[----:B------:R-:W-:Y:S01]  /*100d0*/  BPT.TRAP 0x1 ;  /* 0x000000040000795c */ /* 0x000fe20000300000 */
.L_x_88:
[----:B0-----:R-:W2:Y:S01]  /*100e0*/  LDL R0, [R1+0x4] ;  /* 0x0000040001007983 */ /* 0x001ea20000100800 */
[----:B------:R-:W-:Y:S01]  /*100f0*/  SHF.L.U32 R4, R30, 0x1f, RZ ;  /* 0x0000001f1e047819 */ /* 0x000fe200000006ff */
[----:B------:R-:W-:-:S03]  /*10100*/  IMAD R2, R27, 0x7800, RZ ;  /* 0x000078001b027824 */ /* 0x000fc600078e02ff */
[----:B------:R-:W0:Y:S02]  /*10110*/  SYNCS.PHASECHK.TRANS64.TRYWAIT P1, [R3+URZ+0x33460], R4 ;  /* 0x03346004030075a7 */ /* 0x000e24000802017f */
[----:B--2---:R-:W-:Y:S01]  /*10120*/  LOP3.LUT R0, R2, R0, RZ, 0xfc, !PT ;  /* 0x0000000002007212 */ /* 0x004fe200078efcff */
[----:B0-----:R-:W-:Y:S06]  /*10130*/  @!P1 BRA `(.L_x_89) ;  /* 0x0000002c008c9947 */ /* 0x001fec0003800000 */
.L_x_175:
[----:B------:R-:W2:Y:S01]  /*10140*/  LDL R10, [R1] ;  /* 0x00000000010a7983 */ /* 0x000ea20000100800 */
[----:B------:R-:W-:Y:S05]  /*10150*/  WARPSYNC.ALL ;  /* 0x0000000000007948 */ /* 0x000fea0003800000 */
[----:B0-----:R-:W0:Y:S01]  /*10160*/  LDSM.16.MT88.4 R4, [R0+UR41+0xf200] ;  /* 0x00f200290004783b */ /* 0x001e220008004200 */
[----:B------:R-:W-:-:S05]  /*10170*/  IMAD.U32 R12, RZ, RZ, UR46 ;  /* 0x0000002eff0c7e24 */ /* 0x000fca000f8e00ff */
[----:B------:R-:W-:Y:S02]  /*10180*/  ISETP.NE.AND P1, PT, R12, 0x3, PT ;  /* 0x000000030c00780c */ /* 0x000fe40003f25270 */
[C-C-:B0-----:R-:W-:Y:S02]  /*10190*/  PRMT R8, R4.reuse, 0x6420, R5.reuse ;  /* 0x0000642004087816 */ /* 0x141fe40000000005 */
[----:B------:R-:W-:Y:S02]  /*101a0*/  PRMT R9, R4, 0x7531, R5 ;  /* 0x0000753104097816 */ /* 0x000fe40000000005 */
[--C-:B------:R-:W-:Y:S02]  /*101b0*/  PRMT R11, R6, 0x7531, R7.reuse ;  /* 0x00007531060b7816 */ /* 0x100fe40000000007 */
[----:B--2---:R-:W-:Y:S02]  /*101c0*/  LOP3.LUT R2, R2, R10, RZ, 0xfc, !PT ;  /* 0x0000000a02027212 */ /* 0x004fe400078efcff */
[----:B------:R-:W-:-:S03]  /*101d0*/  PRMT R10, R6, 0x6420, R7 ;  /* 0x00006420060a7816 */ /* 0x000fc60000000007 */
[----:B------:R-:W-:-:S05]  /*101e0*/  VIADD R2, R2, UR41 ;  /* 0x0000002902027c36 */ /* 0x000fca0008000000 */
        /* <DEDUP_REMOVED lines=93> */
.L_x_90:
[----:B-1----:R1:W-:Y:S01]  /*107c0*/  SYNCS.ARRIVE.TRANS64.A1T0 RZ, [R3+URZ+0x33450], RZ ;  /* 0x033450ff03ff79a7 */ /* 0x0023e2000810003f */
[----:B------:R-:W-:Y:S06]  /*107d0*/  BAR.SYNC.DEFER_BLOCKING 0x2, 0x80 ;  /* 0x0082000000007b1d */ /* 0x000fec0000010000 */
[----:B------:R-:W-:Y:S05]  /*107e0*/  @!P0 BRA `(.L_x_91) ;  /* 0x0000000000048947 */ /* 0x000fea0003800000 */
[----:B------:R-:W-:Y:S01]  /*107f0*/  BPT.TRAP 0x1 ;  /* 0x000000040000795c */ /* 0x000fe20000300000 */
.L_x_91:
[----:B0-----:R-:W0:Y:S01]  /*10800*/  LDC R2, c[0x0][0xc34] ;  /* 0x00030d00ff027b82 */ /* 0x001e220000000800 */
[----:B------:R-:W-:Y:S01]  /*10810*/  IADD3 R27, R27, 0x1, RZ ;  /* 0x000000011b1b7810 */ /* 0x000fe20007ffe0ff */
[----:B------:R-:W-:Y:S01]  /*10820*/  UIADD3 UR38, UR50, UR38, URZ ;  /* 0x0000002632267290 */ /* 0x000fe2000fffe03f */
[----:B-1----:R-:W-:Y:S01]  /*10830*/  VIADD R3, R3, 0x33480 ;  /* 0x0003348003037836 */ /* 0x002fe20000000000 */
[----:B------:R-:W-:Y:S01]  /*10840*/  UIADD3 UR37, UR37, 0x1, URZ ;  /* 0x0000000125257890 */ /* 0x000fe2000fffe03f */
[----:B------:R-:W-:Y:S01]  /*10850*/  ISETP.NE.AND P0, PT, R27, 0x2, PT ;  /* 0x000000021b00780c */ /* 0x000fe20003f05270 */
[----:B------:R-:W-:-:S03]  /*10860*/  IMAD.U32 R0, RZ, RZ, UR45 ;  /* 0x0000002dff007e24 */ /* 0x000fc6000f8e00ff */
[----:B------:R-:W-:Y:S02]  /*10870*/  SEL R27, R27, RZ, P0 ;  /* 0x000000ff1b1b7207 */ /* 0x000fe40000000000 */
[----:B------:R-:W-:Y:S02]  /*10880*/  SEL R5, RZ, 0x1, P0 ;  /* 0x00000001ff057807 */ /* 0x000fe40000000000 */
[----:B------:R-:W-:Y:S02]  /*10890*/  PRMT R3, R0, 0x654, R3 ;  /* 0x0000065400037816 */ /* 0x000fe40000000003 */
[----:B------:R-:W-:Y:S02]  /*108a0*/  LOP3.LUT R30, R30, R5, RZ, 0x3c, !PT ;  /* 0x000000051e1e7212 */ /* 0x000fe400078e3cff */
[----:B------:R1:W-:Y:S01]  /*108b0*/  SYNCS.ARRIVE.TRANS64.RED.A1T0 RZ, [R3+URZ], RZ ;  /* 0x000000ff03ff79a7 */ /* 0x0003e2000810043f */
[----:B0-----:R-:W-:-:S13]  /*108c0*/  ISETP.LE.AND P0, PT, R2, UR38, PT ;  /* 0x0000002602007c0c */ /* 0x001fda000bf03270 */
[----:B-1----:R-:W-:Y:S05]  /*108d0*/  @!P0 BRA `(.L_x_92) ;  /* 0xffffffbc00508947 */ /* 0x002fea000383ffff */
[----:B------:R-:W-:-:S12]  /*108e0*/  ULOP3.LUT UR37, UR37, 0x1, URZ, 0xc, !UPT ;  /* 0x0000000125257892 */ /* 0x000fd8000f8e0c3f */
.L_x_40:
[----:B------:R-:W0:Y:S01]  /*108f0*/  S2R R3, SR_CgaCtaId ;  /* 0x0000000000037919 */ /* 0x000e220000008800 */
[----:B------:R-:W-:Y:S01]  /*10900*/  MOV R0, 0x400 ;  /* 0x0000040000007802 */ /* 0x000fe20000000f00 */
[----:B------:R-:W-:-:S03]  /*10910*/  IMAD.U32 R2, RZ, RZ, UR37 ;  /* 0x00000025ff027e24 */ /* 0x000fc6000f8e00ff */
[----:B0-----:R-:W-:Y:S02]  /*10920*/  LEA R4, R3, R0, 0x18 ;  /* 0x0000000003047211 */ /* 0x001fe400078ec0ff */
[----:B------:R-:W-:-:S04]  /*10930*/  SHF.L.U32 R0, R2, 0x1f, RZ ;  /* 0x0000001f02007819 */ /* 0x000fc800000006ff */
[----:B------:R-:W0:Y:S02]  /*10940*/  SYNCS.PHASECHK.TRANS64.TRYWAIT P0, [R4+URZ+0x33420], R0 ;  /* 0x03342000040075a7 */ /* 0x000e24000800017f */
[----:B0-----:R-:W-:Y:S05]  /*10950*/  @!P0 BRA `(.L_x_93) ;  /* 0x0000002400988947 */ /* 0x001fea0003800000 */
.L_x_176:
[----:B------:R-:W1:Y:S02]  /*10960*/  S2R R2, SR_TID.X ;  /* 0x0000000000027919 */ /* 0x000e640000002100 */
[----:B-1----:R-:W-:-:S04]  /*10970*/  SHF.R.U32.HI R2, RZ, 0x5, R2 ;  /* 0x00000005ff027819 */ /* 0x002fc80000011602 */
[----:B------:R-:W-:-:S05]  /*10980*/  LOP3.LUT R2, R2, 0x3, RZ, 0xc0, !PT ;  /* 0x0000000302027812 */ /* 0x000fca00078ec0ff */
[----:B0-----:R-:W0:Y:S02]  /*10990*/  SHFL.IDX PT, R0, R2, RZ, 0x1f ;  /* 0x00001fff02007589 */ /* 0x001e2400000e0000 */
[----:B0-----:R-:W-:-:S13]  /*109a0*/  ISETP.NE.AND P0, PT, R0, RZ, PT ;  /* 0x000000ff0000720c */ /* 0x001fda0003f05270 */
[----:B------:R-:W-:Y:S05]  /*109b0*/  @P0 EXIT ;  /* 0x000000000000094d */ /* 0x000fea0003800000 */
[----:B------:R-:W-:Y:S01]  /*109c0*/  ELECT P0, URZ, PT ;  /* 0x00000000003f782f */ /* 0x000fe20003800000 */
[----:B------:R-:W-:-:S12]  /*109d0*/  BSSY B0, `(.L_x_94) ;  /* 0x0000028000007945 */ /* 0x000fd80003800000 */
[----:B------:R-:W-:Y:S05]  /*109e0*/  @!P0 BRA `(.L_x_95) ;  /* 0x0000000000988947 */ /* 0x000fea0003800000 */
[----:B------:R-:W-:-:S06]  /*109f0*/  ULOP3.LUT UR4, UR36, 0x2, URZ, 0xfc, !UPT ;  /* 0x0000000224047892 */ /* 0x000fcc000f8efc3f */
[----:B------:R-:W-:-:S05]  /*10a00*/  IMAD.U32 R0, RZ, RZ, UR4 ;  /* 0x00000004ff007e24 */ /* 0x000fca000f8e00ff */
[----:B------:R-:W-:-:S13]  /*10a10*/  ISETP.NE.AND P0, PT, R0, 0x3, PT ;  /* 0x000000030000780c */ /* 0x000fda0003f05270 */
[----:B------:R-:W-:Y:S05]  /*10a20*/  @!P0 BRA `(.L_x_96) ;  /* 0x0000000000048947 */ /* 0x000fea0003800000 */
[----:B------:R-:W-:Y:S01]  /*10a30*/  BPT.TRAP 0x1 ;  /* 0x000000040000795c */ /* 0x000fe20000300000 */
.L_x_96:
[C---:B------:R-:W-:Y:S01]  /*10a40*/  IMAD R5, R27.reuse, 0x8, R4 ;  /* 0x000000081b057824 */ /* 0x040fe200078e0204 */
[----:B------:R-:W-:Y:S01]  /*10a50*/  SHF.L.U32 R0, R30, 0x1f, RZ ;  /* 0x0000001f1e007819 */ /* 0x000fe200000006ff */
[----:B------:R-:W-:-:S03]  /*10a60*/  VIADD R27, R27, 0x1 ;  /* 0x000000011b1b7836 */ /* 0x000fc60000000000 */
[----:B------:R-:W0:Y:S02]  /*10a70*/  SYNCS.PHASECHK.TRANS64.TRYWAIT P1, [R5+URZ+0x33440], R0 ;  /* 0x03344000050075a7 */ /* 0x000e24000802017f */
[----:B------:R-:W-:-:S04]  /*10a80*/  ISETP.NE.AND P2, PT, R27, 0x2, PT ;  /* 0x000000021b00780c */ /* 0x000fc80003f45270 */
[----:B------:R-:W-:Y:S01]  /*10a90*/  SEL R3, RZ, 0x1, P2 ;  /* 0x00000001ff037807 */ /* 0x000fe20001000000 */
[----:B0-----:R-:W-:Y:S08]  /*10aa0*/  @!P1 BRA `(.L_x_97) ;  /* 0x0000002400589947 */ /* 0x001ff00003800000 */
.L_x_177:
[----:B------:R-:W-:Y:S02]  /*10ab0*/  SEL R27, R27, RZ, P2 ;  /* 0x000000ff1b1b7207 */ /* 0x000fe40001000000 */
[----:B------:R-:W-:Y:S01]  /*10ac0*/  LOP3.LUT R2, R30, R3, RZ, 0x3c, !PT ;  /* 0x000000031e027212 */ /* 0x000fe200078e3cff */
[----:B------:R-:W-:Y:S06]  /*10ad0*/  @!P0 BRA `(.L_x_98) ;  /* 0x0000000000048947 */ /* 0x000fec0003800000 */
[----:B------:R-:W-:Y:S01]  /*10ae0*/  BPT.TRAP 0x1 ;  /* 0x000000040000795c */ /* 0x000fe20000300000 */
.L_x_98:
[----:B------:R-:W-:Y:S01]  /*10af0*/  IMAD R27, R27, 0x8, R4 ;  /* 0x000000081b1b7824 */ /* 0x000fe200078e0204 */
[----:B------:R-:W-:-:S04]  /*10b00*/  SHF.L.U32 R2, R2, 0x1f, RZ ;  /* 0x0000001f02027819 */ /* 0x000fc800000006ff */
[----:B------:R-:W1:Y:S02]  /*10b10*/  SYNCS.PHASECHK.TRANS64.TRYWAIT P1, [R27+URZ+0x33440], R2 ;  /* 0x033440021b0075a7 */ /* 0x000e64000802017f */
[----:B-1----:R-:W-:Y:S05]  /*10b20*/  @!P1 BRA `(.L_x_99) ;  /* 0x00000024004c9947 */ /* 0x002fea0003800000 */
.L_x_178:
[----:B------:R-:W-:Y:S05]  /*10b30*/  @!P0 BRA `(.L_x_100) ;  /* 0x0000000000048947 */ /* 0x000fea0003800000 */
[----:B------:R-:W-:Y:S01]  /*10b40*/  BPT.TRAP 0x1 ;  /* 0x000000040000795c */ /* 0x000fe20000300000 */
.L_x_100:
[----:B------:R-:W2:Y:S02]  /*10b50*/  SYNCS.PHASECHK.TRANS64.TRYWAIT P1, [R5+URZ+0x33460], R0 ;  /* 0x03346000050075a7 */ /* 0x000ea4000802017f */
[----:B--2---:R-:W-:Y:S05]  /*10b60*/  @!P1 BRA `(.L_x_101) ;  /* 0x0000002400509947 */ /* 0x004fea0003800000 */
.L_x_179:
[----:B------:R-:W-:Y:S05]  /*10b70*/  @!P0 BRA `(.L_x_102) ;  /* 0x0000000000048947 */ /* 0x000fea0003800000 */
[----:B------:R-:W-:Y:S01]  /*10b80*/  BPT.TRAP 0x1 ;  /* 0x000000040000795c */ /* 0x000fe20000300000 */
.L_x_102:
[----:B------:R-:W3:Y:S02]  /*10b90*/  SYNCS.PHASECHK.TRANS64.TRYWAIT P1, [R27+URZ+0x33460], R2 ;  /* 0x033460021b0075a7 */ /* 0x000ee4000802017f */
[----:B---3--:R-:W-:Y:S05]  /*10ba0*/  @!P1 BRA `(.L_x_103) ;  /* 0x0000002400549947 */ /* 0x008fea0003800000 */
.L_x_180:
[----:B------:R-:W-:Y:S05]  /*10bb0*/  @!P0 BRA `(.L_x_104) ;  /* 0x0000000000048947 */ /* 0x000fea0003800000 */
[----:B------:R-:W-:Y:S01]  /*10bc0*/  BPT.TRAP 0x1 ;  /* 0x000000040000795c */ /* 0x000fe20000300000 */
.L_x_104:
[----:B------:R-:W4:Y:S02]  /*10bd0*/  SYNCS.PHASECHK.TRANS64.TRYWAIT P1, [R5+URZ+0x33480], R0 ;  /* 0x03348000050075a7 */ /* 0x000f24000802017f */
[----:B----4-:R-:W-:Y:S05]  /*10be0*/  @!P1 BRA `(.L_x_105) ;  /* 0x0000002400589947 */ /* 0x010fea0003800000 */
.L_x_181:
[----:B------:R-:W-:Y:S05]  /*10bf0*/  @!P0 BRA `(.L_x_106) ;  /* 0x0000000000048947 */ /* 0x000fea0003800000 */
[----:B------:R-:W-:Y:S01]  /*10c00*/  BPT.TRAP 0x1 ;  /* 0x000000040000795c */ /* 0x000fe20000300000 */
.L_x_106:
[----:B------:R0:W0:Y:S02]  /*10c10*/  SYNCS.PHASECHK.TRANS64.TRYWAIT P0, [R27+URZ+0x33480], R2 ;  /* 0x033480021b0075a7 */ /* 0x000024000800017f */
[----:B0-----:R-:W-:Y:S05]  /*10c20*/  @!P0 NANOSLEEP.SYNCS 0x989680 ;  /* 0x009896800000895d */ /* 0x001fea0003900000 */
[----:B------:R-:W0:Y:S02]  /*10c30*/  @!P0 SYNCS.PHASECHK.TRANS64 P0, [R27+URZ+0x33480], R2 ;  /* 0x033480021b0085a7 */ /* 0x000e24000800007f */
[----:B0-----:R-:W-:Y:S05]  /*10c40*/  @!P0 BRA `(.L_x_106) ;  /* 0xfffffffc00f08947 */ /* 0x001fea000383ffff */
.L_x_95:
[----:B------:R-:W-:Y:S05]  /*10c50*/  BSYNC B0 ;  /* 0x0000000000007941 */ /* 0x000fea0003800000 */
.L_x_94:
[----:B------:R-:W-:Y:S05]  /*10c60*/  EXIT ;  /* 0x000000000000794d */ /* 0x000fea0003800000 */
.L_x_8:
[----:B0-----:R-:W-:-:S04]  /*10c70*/  IMAD.U32 R3, RZ, RZ, UR39 ;  /* 0x00000027ff037e24 */ /* 0x001fc8000f8e00ff */
[----:B------:R0:W1:Y:S03]  /*10c80*/  SYNCS.PHASECHK.TRANS64.TRYWAIT P1, [R3+URZ+0x33400], R8 ;  /* 0x03340008030075a7 */ /* 0x000066000802017f */
[----:B-1----:R-:W-:Y:S05]  /*10c90*/  @!P1 NANOSLEEP.SYNCS 0x989680 ;  /* 0x009896800000995d */ /* 0x002fea0003900000 */
[----:B------:R-:W1:Y:S02]  /*10ca0*/  @!P1 SYNCS.PHASECHK.TRANS64 P1, [R3+URZ+0x33400], R8 ;  /* 0x03340008030095a7 */ /* 0x000e64000802007f */
[----:B-1----:R-:W-:Y:S05]  /*10cb0*/  @!P1 BRA `(.L_x_8) ;  /* 0xfffffffc00ec9947 */ /* 0x002fea000383ffff */
[----:B------:R-:W-:Y:S05]  /*10cc0*/  BRA `(.L_x_107) ;  /* 0xffffff0400d87947 */ /* 0x000fea000383ffff */
.L_x_12:
[----:B-1----:R1:W2:Y:S02]  /*10cd0*/  SYNCS.PHASECHK.TRANS64.TRYWAIT P1, [R3+URZ+0x33430], R4 ;  /* 0x03343004030075a7 */ /* 0x0022a4000802017f */
[----:B--2---:R-:W-:Y:S05]  /*10ce0*/  @!P1 NANOSLEEP.SYNCS 0x989680 ;  /* 0x009896800000995d */ /* 0x004fea0003900000 */
[----:B------:R-:W2:Y:S02]  /*10cf0*/  @!P1 SYNCS.PHASECHK.TRANS64 P1, [R3+URZ+0x33430], R4 ;  /* 0x03343004030095a7 */ /* 0x000ea4000802007f */
[----:B--2---:R-:W-:Y:S05]  /*10d00*/  @!P1 BRA `(.L_x_12) ;  /* 0xfffffffc00f09947 */ /* 0x004fea000383ffff */
[----:B------:R-:W-:Y:S05]  /*10d10*/  BRA `(.L_x_11) ;  /* 0xffffff0400f87947 */ /* 0x000fea000383ffff */
.L_x_18:
[----:B-1----:R-:W-:-:S04]  /*10d20*/  IMAD.U32 R8, RZ, RZ, UR6 ;  /* 0x00000006ff087e24 */ /* 0x002fc8000f8e00ff */
[----:B------:R1:W2:Y:S03]  /*10d30*/  SYNCS.PHASECHK.TRANS64.TRYWAIT P1, [R8+URZ+0x33430], R7 ;  /* 0x03343007080075a7 */ /* 0x0002a6000802017f */
[----:B--2---:R-:W-:Y:S05]  /*10d40*/  @!P1 NANOSLEEP.SYNCS 0x989680 ;  /* 0x009896800000995d */ /* 0x004fea0003900000 */
[----:B------:R-:W2:Y:S02]  /*10d50*/  @!P1 SYNCS.PHASECHK.TRANS64 P1, [R8+URZ+0x33430], R7 ;  /* 0x03343007080095a7 */ /* 0x000ea4000802007f */
[----:B--2---:R-:W-:Y:S05]  /*10d60*/  @!P1 BRA `(.L_x_18) ;  /* 0xfffffffc00ec9947 */ /* 0x004fea000383ffff */
[----:B------:R-:W-:Y:S05]  /*10d70*/  BRA `(.L_x_15) ;  /* 0xffffff4800147947 */ /* 0x000fea000383ffff */
.L_x_22:
[----:B-1----:R-:W-:-:S04]  /*10d80*/  IMAD.U32 R8, RZ, RZ, UR6 ;  /* 0x00000006ff087e24 */ /* 0x002fc8000f8e00ff */
[----:B------:R1:W2:Y:S03]  /*10d90*/  SYNCS.PHASECHK.TRANS64.TRYWAIT P1, [R8+URZ+0x33450], R7 ;  /* 0x03345007080075a7 */ /* 0x0002a6000802017f */
[----:B--2---:R-:W-:Y:S05]  /*10da0*/  @!P1 NANOSLEEP.SYNCS 0x989680 ;  /* 0x009896800000995d */ /* 0x004fea0003900000 */
[----:B------:R-:W2:Y:S02]  /*10db0*/  @!P1 SYNCS.PHASECHK.TRANS64 P1, [R8+URZ+0x33450], R7 ;  /* 0x03345007080095a7 */ /* 0x000ea4000802007f */
[----:B--2---:R-:W-:Y:S05]  /*10dc0*/  @!P1 BRA `(.L_x_22) ;  /* 0xfffffffc00ec9947 */ /* 0x004fea000383ffff */
[----:B------:R-:W-:Y:S05]  /*10dd0*/  BRA `(.L_x_19) ;  /* 0xffffff5400147947 */ /* 0x000fea000383ffff */
.L_x_29:
[----:B-1----:R-:W-:-:S04]  /*10de0*/  IMAD.U32 R3, RZ, RZ, UR4 ;  /* 0x00000004ff037e24 */ /* 0x002fc8000f8e00ff */
[----:B------:R1:W2:Y:S03]  /*10df0*/  SYNCS.PHASECHK.TRANS64.TRYWAIT P1, [R3+URZ+0x33450], R0 ;  /* 0x03345000030075a7 */ /* 0x0002a6000802017f */
[----:B--2---:R-:W-:Y:S05]  /*10e00*/  @!P1 NANOSLEEP.SYNCS 0x989680 ;  /* 0x009896800000995d */ /* 0x004fea0003900000 */
[----:B------:R-:W2:Y:S02]  /*10e10*/  @!P1 SYNCS.PHASECHK.TRANS64 P1, [R3+URZ+0x33450], R0 ;  /* 0x03345000030095a7 */ /* 0x000ea4000802007f */
[----:B--2---:R-:W-:Y:S05]  /*10e20*/  @!P1 BRA `(.L_x_29) ;  /* 0xfffffffc00ec9947 */ /* 0x004fea000383ffff */
[----:B------:R-:W-:Y:S05]  /*10e30*/  BRA `(.L_x_28) ;  /* 0xffffff7c00e87947 */ /* 0x000fea000383ffff */
.L_x_46:
[----:B------:R-:W2:Y:S01]  /*10e40*/  S2R R18, SR_TID.X ;  /* 0x0000000000127919 */ /* 0x000ea20000002100 */
[----:B------:R-:W-:Y:S01]  /*10e50*/  MOV R12, RZ ;  /* 0x000000ff000c7202 */ /* 0x000fe20000000f00 */
[----:B------:R-:W-:Y:S02]  /*10e60*/  IMAD.MOV.U32 R11, RZ, RZ, 0x1f ;  /* 0x0000001fff0b7424 */ /* 0x000fe400078e00ff */
[----:B------:R-:W-:Y:S01]  /*10e70*/  IMAD.MOV.U32 R15, RZ, RZ, -0x1 ;  /* 0xffffffffff0f7424 */ /* 0x000fe200078e00ff */
[----:B--2---:R-:W-:-:S04]  /*10e80*/  SHF.R.U32.HI R18, RZ, 0x5, R18 ;  /* 0x00000005ff127819 */ /* 0x004fc80000011612 */
[----:B------:R-:W-:-:S05]  /*10e90*/  LOP3.LUT R18, R18, 0x3, RZ, 0xc0, !PT ;  /* 0x0000000312127812 */ /* 0x000fca00078ec0ff */
[----:B------:R-:W-:-:S07]  /*10ea0*/  IMAD.MOV.U32 R13, RZ, RZ, R18 ;  /* 0x000000ffff0d7224 */ /* 0x000fce00078e0012 */
[----:B01---5:R-:W-:Y:S05]  /*10eb0*/  WARPSYNC.COLLECTIVE R15, `(.L_x_108) ;  /* 0x000000000f087348 */ /* 0x023fea0003c00000 */
[----:B------:R2:W3:Y:S02]  /*10ec0*/  SHFL.IDX P6, R14, R13, R12, R11 ;  /* 0x0000000c0d0e7389 */ /* 0x0004e400000c000b */
[----:B0123-5:R-:W-:Y:S01]  /*10ed0*/  ENDCOLLECTIVE ;  /* 0x000000000000791b */ /* 0x02ffe20003800000 */
.L_x_108:
[----:B------:R-:W-:Y:S05]  /*10ee0*/  BRA `(.L_x_109) ;  /* 0xffffffbc009c7947 */ /* 0x000fea000383ffff */
.L_x_49:
[----:B0-----:R0:W1:Y:S02]  /*10ef0*/  SYNCS.PHASECHK.TRANS64.TRYWAIT P0, [R4+URZ+0x33480], R25 ;  /* 0x03348019040075a7 */ /* 0x001064000800017f */
[----:B-1----:R-:W-:Y:S05]  /*10f00*/  @!P0 NANOSLEEP.SYNCS 0x989680 ;  /* 0x009896800000895d */ /* 0x002fea0003900000 */
[----:B------:R-:W1:Y:S02]  /*10f10*/  @!P0 SYNCS.PHASECHK.TRANS64 P0, [R4+URZ+0x33480], R25 ;  /* 0x03348019040085a7 */ /* 0x000e64000800007f */
[----:B-1----:R-:W-:Y:S05]  /*10f20*/  @!P0 BRA `(.L_x_49) ;  /* 0xfffffffc00f08947 */ /* 0x002fea000383ffff */
[----:B------:R-:W-:Y:S05]  /*10f30*/  BRA `(.L_x_110) ;  /* 0xffffffc000887947 */ /* 0x000fea000383ffff */
.L_x_50:
[----:B------:R-:W-:Y:S01]  /*10f40*/  BSSY B0, `(.L_x_111) ;  /* 0x0000008000007945 */ /* 0x000fe20003800000 */
[----:B------:R-:W-:Y:S02]  /*10f50*/  IMAD.MOV.U32 R13, RZ, RZ, R9 ;  /* 0x000000ffff0d7224 */ /* 0x000fe400078e0009 */
[----:B------:R-:W-:Y:S02]  /*10f60*/  IMAD.MOV.U32 R12, RZ, RZ, RZ ;  /* 0x000000ffff0c7224 */ /* 0x000fe400078e00ff */
[----:B------:R-:W-:Y:S02]  /*10f70*/  IMAD.MOV.U32 R11, RZ, RZ, 0x1c1f ;  /* 0x00001c1fff0b7424 */ /* 0x000fe400078e00ff */
[----:B------:R-:W-:-:S07]  /*10f80*/  IMAD.MOV.U32 R15, RZ, RZ, -0x1 ;  /* 0xffffffffff0f7424 */ /* 0x000fce00078e00ff */
[----:B0-----:R-:W-:Y:S05]  /*10f90*/  WARPSYNC.COLLECTIVE R15, `(.L_x_112) ;  /* 0x000000000f087348 */ /* 0x001fea0003c00000 */
[----:B------:R1:W2:Y:S02]  /*10fa0*/  SHFL.IDX P6, R14, R13, R12, R11 ;  /* 0x0000000c0d0e7389 */ /* 0x0002a400000c000b */
[----:B012---:R-:W-:Y:S01]  /*10fb0*/  ENDCOLLECTIVE ;  /* 0x000000000000791b */ /* 0x007fe20003800000 */
.L_x_112:
[----:B------:R-:W-:Y:S05]  /*10fc0*/  BSYNC B0 ;  /* 0x0000000000007941 */ /* 0x000fea0003800000 */
.L_x_111:
[----:B------:R-:W-:Y:S01]  /*10fd0*/  IMAD.MOV.U32 R13, RZ, RZ, R10 ;  /* 0x000000ffff0d7224 */ /* 0x000fe200078e000a */
[C---:B------:R-:W-:Y:S01]  /*10fe0*/  LOP3.LUT P1, RZ, R16.reuse, 0x1000000, RZ, 0xc0, !PT ;  /* 0x0100000010ff7812 */ /* 0x040fe2000782c0ff */
[----:B------:R-:W-:Y:S01]  /*10ff0*/  IMAD.MOV.U32 R12, RZ, RZ, RZ ;  /* 0x000000ffff0c7224 */ /* 0x000fe200078e00ff */
[C---:B------:R-:W-:Y:S01]  /*11000*/  LOP3.LUT P2, RZ, R16.reuse, 0x800000, RZ, 0xc0, !PT ;  /* 0x0080000010ff7812 */ /* 0x040fe2000784c0ff */
[----:B------:R-:W-:Y:S01]  /*11010*/  IMAD.MOV.U32 R11, RZ, RZ, 0x1c1f ;  /* 0x00001c1fff0b7424 */ /* 0x000fe200078e00ff */
[C---:B------:R-:W-:Y:S01]  /*11020*/  LOP3.LUT P4, RZ, R16.reuse, 0x400000, RZ, 0xc0, !PT ;  /* 0x0040000010ff7812 */ /* 0x040fe2000788c0ff */
[----:B------:R-:W-:Y:S01]  /*11030*/  IMAD.MOV.U32 R15, RZ, RZ, -0x1 ;  /* 0xffffffffff0f7424 */ /* 0x000fe200078e00ff */
[C---:B------:R-:W-:Y:S01]  /*11040*/  LOP3.LUT P3, RZ, R16.reuse, 0x100000, RZ, 0xc0, !PT ;  /* 0x0010000010ff7812 */ /* 0x040fe2000786c0ff */
[----:B------:R-:W-:Y:S01]  /*11050*/  IMAD.MOV.U32 R0, RZ, RZ, R14 ;  /* 0x000000ffff007224 */ /* 0x000fe200078e000e */
[----:B------:R-:W-:-:S13]  /*11060*/  LOP3.LUT P5, RZ, R16, 0x20000, RZ, 0xc0, !PT ;  /* 0x0002000010ff7812 */ /* 0x000fda00078ac0ff */
[----:B------:R-:W-:Y:S05]  /*11070*/  WARPSYNC.COLLECTIVE R15, `(.L_x_113) ;  /* 0x000000000f087348 */ /* 0x000fea0003c00000 */
[----:B------:R0:W1:Y:S02]  /*11080*/  SHFL.IDX P6, R14, R13, R12, R11 ;  /* 0x0000000c0d0e7389 */ /* 0x00006400000c000b */
[----:B01----:R-:W-:Y:S01]  /*11090*/  ENDCOLLECTIVE ;  /* 0x000000000000791b */ /* 0x003fe20003800000 */
.L_x_113:
[----:B------:R-:W-:Y:S02]  /*110a0*/  IMAD.MOV.U32 R13, RZ, RZ, R9 ;  /* 0x000000ffff0d7224 */ /* 0x000fe400078e0009 */
[----:B------:R-:W-:Y:S02]  /*110b0*/  IMAD.MOV.U32 R12, RZ, RZ, 0x1 ;  /* 0x00000001ff0c7424 */ /* 0x000fe400078e00ff */
[----:B------:R-:W-:-:S07]  /*110c0*/  IMAD.MOV.U32 R2, RZ, RZ, R14 ;  /* 0x000000ffff027224 */ /* 0x000fce00078e000e */
[----:B------:R-:W-:Y:S05]  /*110d0*/  WARPSYNC.COLLECTIVE R15, `(.L_x_114) ;  /* 0x000000000f087348 */ /* 0x000fea0003c00000 */
[----:B------:R0:W1:Y:S02]  /*110e0*/  SHFL.IDX P6, R14, R13, R12, R11 ;  /* 0x0000000c0d0e7389 */ /* 0x00006400000c000b */
[----:B01----:R-:W-:Y:S01]  /*110f0*/  ENDCOLLECTIVE ;  /* 0x000000000000791b */ /* 0x003fe20003800000 */
.L_x_114:
[----:B------:R-:W-:-:S04]  /*11100*/  IADD3 R2, P0, R32, R2, RZ ;  /* 0x0000000220027210 */ /* 0x000fc80007f1e0ff */
[----:B------:R-:W-:Y:S01]  /*11110*/  IADD3.X R3, RZ, R0, RZ, P0, !PT ;  /* 0x00000000ff037210 */ /* 0x000fe200007fe4ff */
[----:B------:R-:W-:-:S05]  /*11120*/  VIADD R0, R22, UR41 ;  /* 0x0000002916007c36 */ /* 0x000fca0008000000 */
[----:B------:R-:W-:Y:S01]  /*11130*/  @!PT LDS RZ, [RZ] ;  /* 0x00000000fffff984 */ /* 0x000fe20000000800 */
[----:B------:R-:W-:Y:S01]  /*11140*/  @!PT LDS RZ, [RZ] ;  /* 0x00000000fffff984 */ /* 0x000fe20000000800 */
[----:B------:R-:W-:Y:S01]  /*11150*/  @!PT LDS RZ, [RZ] ;  /* 0x00000000fffff984 */ /* 0x000fe20000000800 */
[----:B------:R-:W-:Y:S01]  /*11160*/  LDGSTS.E.BYPASS.LTC128B.128 [R0+0xf200], desc[UR48][R2.64], !P1 ;  /* 0x0f20000002007fae */ /* 0x000fe2000c901d70 */
[----:B------:R-:W-:Y:S01]  /*11170*/  IMAD.MOV.U32 R13, RZ, RZ, R10 ;  /* 0x000000ffff0d7224 */ /* 0x000fe200078e000a */
[C---:B------:R-:W-:Y:S02]  /*11180*/  LOP3.LUT P1, RZ, R16.reuse, 0x200000, RZ, 0xc0, !PT ;  /* 0x0020000010ff7812 */ /* 0x040fe4000782c0ff */
[----:B------:R-:W-:Y:S01]  /*11190*/  LDGSTS.E.BYPASS.LTC128B.128 [R0+0x11a00], desc[UR48][R2.64+0x40], !P2 ;  /* 0x11a0004002007fae */ /* 0x000fe2000d101d70 */
[----:B------:R-:W-:-:S03]  /*111a0*/  LOP3.LUT P2, RZ, R16, 0x80000, RZ, 0xc0, !PT ;  /* 0x0008000010ff7812 */ /* 0x000fc6000784c0ff */
[----:B------:R0:W-:Y:S01]  /*111b0*/  LDGSTS.E.BYPASS.LTC128B.128 [R0+0x14200], desc[UR48][R2.64+0x80], !P4 ;  /* 0x1420008002007fae */ /* 0x0001e2000e101d70 */
[----:B------:R-:W-:Y:S01]  /*111c0*/  LOP3.LUT P4, RZ, R16, 0x10000, RZ, 0xc0, !PT ;  /* 0x0001000010ff7812 */ /* 0x000fe2000788c0ff */
[----:B0-----:R-:W-:-:S12]  /*111d0*/  IMAD.MOV.U32 R3, RZ, RZ, R14 ;  /* 0x000000ffff037224 */ /* 0x001fd800078e000e */
[----:B------:R-:W-:Y:S05]  /*111e0*/  WARPSYNC.COLLECTIVE R15, `(.L_x_115) ;  /* 0x000000000f087348 */ /* 0x000fea0003c00000 */
[----:B------:R0:W1:Y:S02]  /*111f0*/  SHFL.IDX P6, R14, R13, R12, R11 ;  /* 0x0000000c0d0e7389 */ /* 0x00006400000c000b */
[----:B01----:R-:W-:Y:S01]  /*11200*/  ENDCOLLECTIVE ;  /* 0x000000000000791b */ /* 0x003fe20003800000 */
.L_x_115:
[----:B------:R-:W-:Y:S02]  /*11210*/  IMAD.MOV.U32 R13, RZ, RZ, R9 ;  /* 0x000000ffff0d7224 */ /* 0x000fe400078e0009 */
[----:B------:R-:W-:Y:S02]  /*11220*/  IMAD.MOV.U32 R12, RZ, RZ, 0x2 ;  /* 0x00000002ff0c7424 */ /* 0x000fe400078e00ff */
[----:B------:R-:W-:-:S07]  /*11230*/  IMAD.MOV.U32 R2, RZ, RZ, R14 ;  /* 0x000000ffff027224 */ /* 0x000fce00078e000e */
[----:B------:R-:W-:Y:S05]  /*11240*/  WARPSYNC.COLLECTIVE R15, `(.L_x_116) ;  /* 0x000000000f087348 */ /* 0x000fea0003c00000 */
[----:B------:R0:W1:Y:S02]  /*11250*/  SHFL.IDX P6, R14, R13, R12, R11 ;  /* 0x0000000c0d0e7389 */ /* 0x00006400000c000b */
[----:B01----:R-:W-:Y:S01]  /*11260*/  ENDCOLLECTIVE ;  /* 0x000000000000791b */ /* 0x003fe20003800000 */
.L_x_116:
[----:B------:R-:W-:-:S05]  /*11270*/  IADD3 R2, P0, R32, R2, RZ ;  /* 0x0000000220027210 */ /* 0x000fca0007f1e0ff */
[----:B------:R-:W-:-:S05]  /*11280*/  IMAD.X R3, RZ, RZ, R3, P0 ;  /* 0x000000ffff037224 */ /* 0x000fca00000e0603 */
[----:B------:R-:W-:Y:S01]  /*11290*/  @!PT LDS RZ, [RZ] ;  /* 0x00000000fffff984 */ /* 0x000fe20000000800 */
[----:B------:R-:W-:Y:S01]  /*112a0*/  @!PT LDS RZ, [RZ] ;  /* 0x00000000fffff984 */ /* 0x000fe20000000800 */
[----:B------:R-:W-:Y:S01]  /*112b0*/  @!PT LDS RZ, [RZ] ;  /* 0x00000000fffff984 */ /* 0x000fe20000000800 */
[----:B------:R0:W-:Y:S01]  /*112c0*/  LDGSTS.E.BYPASS.LTC128B.128 [R0+0xfa00], desc[UR48][R2.64], !P1 ;  /* 0x0fa0000002007fae */ /* 0x0001e2000c901d70 */
[----:B------:R-:W-:Y:S01]  /*112d0*/  IMAD.MOV.U32 R13, RZ, RZ, R10 ;  /* 0x000000ffff0d7224 */ /* 0x000fe200078e000a */
[C---:B------:R-:W-:Y:S02]  /*112e0*/  LOP3.LUT P1, RZ, R16.reuse, 0x40000, RZ, 0xc0, !PT ;  /* 0x0004000010ff7812 */ /* 0x040fe4000782c0ff */
[----:B------:R0:W-:Y:S01]  /*112f0*/  LDGSTS.E.BYPASS.LTC128B.128 [R0+0x12200], desc[UR48][R2.64+0x40], !P3 ;  /* 0x1220004002007fae */ /* 0x0001e2000d901d70 */
[----:B------:R-:W-:-:S03]  /*11300*/  LOP3.LUT P3, RZ, R16, 0x8000, RZ, 0xc0, !PT ;  /* 0x0000800010ff7812 */ /* 0x000fc6000786c0ff */
[----:B------:R0:W-:Y:S01]  /*11310*/  LDGSTS.E.BYPASS.LTC128B.128 [R0+0x14a00], desc[UR48][R2.64+0x80], !P2 ;  /* 0x14a0008002007fae */ /* 0x0001e2000d101d70 */
[----:B------:R-:W-:Y:S01]  /*11320*/  LOP3.LUT P2, RZ, R16, 0x4000, RZ, 0xc0, !PT ;  /* 0x0000400010ff7812 */ /* 0x000fe2000784c0ff */
[----:B------:R-:W-:-:S12]  /*11330*/  IMAD.MOV.U32 R22, RZ, RZ, R14 ;  /* 0x000000ffff167224 */ /* 0x000fd800078e000e */
[----:B0-----:R-:W-:Y:S05]  /*11340*/  WARPSYNC.COLLECTIVE R15, `(.L_x_117) ;  /* 0x000000000f087348 */ /* 0x001fea0003c00000 */
[----:B------:R1:W2:Y:S02]  /*11350*/  SHFL.IDX P6, R14, R13, R12, R11 ;  /* 0x0000000c0d0e7389 */ /* 0x0002a400000c000b */
[----:B012---:R-:W-:Y:S01]  /*11360*/  ENDCOLLECTIVE ;  /* 0x000000000000791b */ /* 0x007fe20003800000 */
.L_x_117:
[----:B------:R-:W-:Y:S02]  /*11370*/  IMAD.MOV.U32 R13, RZ, RZ, R9 ;  /* 0x000000ffff0d7224 */ /* 0x000fe400078e0009 */
[----:B------:R-:W-:Y:S02]  /*11380*/  IMAD.MOV.U32 R12, RZ, RZ, 0x3 ;  /* 0x00000003ff0c7424 */ /* 0x000fe400078e00ff */
[----:B------:R-:W-:-:S07]  /*11390*/  IMAD.MOV.U32 R2, RZ, RZ, R14 ;  /* 0x000000ffff027224 */ /* 0x000fce00078e000e */
[----:B------:R-:W-:Y:S05]  /*113a0*/  WARPSYNC.COLLECTIVE R15, `(.L_x_118) ;  /* 0x000000000f087348 */ /* 0x000fea0003c00000 */
[----:B------:R0:W1:Y:S02]  /*113b0*/  SHFL.IDX P6, R14, R13, R12, R11 ;  /* 0x0000000c0d0e7389 */ /* 0x00006400000c000b */
[----:B01----:R-:W-:Y:S01]  /*113c0*/  ENDCOLLECTIVE ;  /* 0x000000000000791b */ /* 0x003fe20003800000 */
.L_x_118:
[----:B------:R-:W-:-:S04]  /*113d0*/  IADD3 R2, P0, R32, R2, RZ ;  /* 0x0000000220027210 */ /* 0x000fc80007f1e0ff */
[----:B------:R-:W-:-:S05]  /*113e0*/  IADD3.X R3, RZ, R22, RZ, P0, !PT ;  /* 0x00000016ff037210 */ /* 0x000fca00007fe4ff */
[----:B------:R-:W-:Y:S01]  /*113f0*/  @!PT LDS RZ, [RZ] ;  /* 0x00000000fffff984 */ /* 0x000fe20000000800 */
[----:B------:R-:W-:Y:S01]  /*11400*/  @!PT LDS RZ, [RZ] ;  /* 0x00000000fffff984 */ /* 0x000fe20000000800 */
[----:B------:R-:W-:Y:S01]  /*11410*/  @!PT LDS RZ, [RZ] ;  /* 0x00000000fffff984 */ /* 0x000fe20000000800 */
[----:B------:R0:W-:Y:S01]  /*11420*/  LDGSTS.E.BYPASS.LTC128B.128 [R0+0x10200], desc[UR48][R2.64], !P1 ;  /* 0x1020000002007fae */ /* 0x0001e2000c901d70 */
[----:B------:R-:W-:Y:S01]  /*11430*/  LOP3.LUT P1, RZ, R16, 0x2000, RZ, 0xc0, !PT ;  /* 0x0000200010ff7812 */ /* 0x000fe2000782c0ff */
[----:B------:R-:W-:Y:S02]  /*11440*/  IMAD.MOV.U32 R13, RZ, RZ, R10 ;  /* 0x000000ffff0d7224 */ /* 0x000fe400078e000a */
[----:B------:R0:W-:Y:S04]  /*11450*/  LDGSTS.E.BYPASS.LTC128B.128 [R0+0x12a00], desc[UR48][R2.64+0x40], !P5 ;  /* 0x12a0004002007fae */ /* 0x0001e8000e901d70 */
[----:B------:R0:W-:Y:S01]  /*11460*/  LDGSTS.E.BYPASS.LTC128B.128 [R0+0x15200], desc[UR48][R2.64+0x80], !P4 ;  /* 0x1520008002007fae */ /* 0x0001e2000e101d70 */
[----:B------:R-:W-:-:S07]  /*11470*/  IMAD.MOV.U32 R22, RZ, RZ, R14 ;  /* 0x000000ffff167224 */ /* 0x000fce00078e000e */
[----:B0-----:R-:W-:Y:S05]  /*11480*/  WARPSYNC.COLLECTIVE R15, `(.L_x_119) ;  /* 0x000000000f087348 */ /* 0x001fea0003c00000 */
[----:B------:R1:W2:Y:S02]  /*11490*/  SHFL.IDX P6, R14, R13, R12, R11 ;  /* 0x0000000c0d0e7389 */ /* 0x0002a400000c000b */
[----:B012---:R-:W-:Y:S01]  /*114a0*/  ENDCOLLECTIVE ;  /* 0x000000000000791b */ /* 0x007fe20003800000 */
.L_x_119:
[----:B------:R-:W-:Y:S02]  /*114b0*/  IMAD.MOV.U32 R13, RZ, RZ, R18 ;  /* 0x000000ffff0d7224 */ /* 0x000fe400078e0012 */
[----:B------:R-:W-:Y:S02]  /*114c0*/  IMAD.MOV.U32 R12, RZ, RZ, RZ ;  /* 0x000000ffff0c7224 */ /* 0x000fe400078e00ff */
[----:B------:R-:W-:-:S07]  /*114d0*/  IMAD.MOV.U32 R2, RZ, RZ, R14 ;  /* 0x000000ffff027224 */ /* 0x000fce00078e000e */
[----:B------:R-:W-:Y:S05]  /*114e0*/  WARPSYNC.COLLECTIVE R15, `(.L_x_120) ;  /* 0x000000000f087348 */ /* 0x000fea0003c00000 */
[----:B------:R0:W1:Y:S02]  /*114f0*/  SHFL.IDX P6, R14, R13, R12, R11 ;  /* 0x0000000c0d0e7389 */ /* 0x00006400000c000b */
[----:B01----:R-:W-:Y:S01]  /*11500*/  ENDCOLLECTIVE ;  /* 0x000000000000791b */ /* 0x003fe20003800000 */
.L_x_120:
[----:B------:R-:W-:-:S05]  /*11510*/  IADD3 R2, P0, R32, R2, RZ ;  /* 0x0000000220027210 */ /* 0x000fca0007f1e0ff */
[----:B------:R-:W-:-:S05]  /*11520*/  IMAD.X R3, RZ, RZ, R22, P0 ;  /* 0x000000ffff037224 */ /* 0x000fca00000e0616 */
[----:B------:R-:W-:Y:S01]  /*11530*/  @!PT LDS RZ, [RZ] ;  /* 0x00000000fffff984 */ /* 0x000fe20000000800 */
[----:B------:R-:W-:Y:S01]  /*11540*/  @!PT LDS RZ, [RZ] ;  /* 0x00000000fffff984 */ /* 0x000fe20000000800 */
[----:B------:R-:W-:Y:S01]  /*11550*/  @!PT LDS RZ, [RZ] ;  /* 0x00000000fffff984 */ /* 0x000fe20000000800 */
[----:B------:R0:W-:Y:S01]  /*11560*/  LDGSTS.E.BYPASS.LTC128B.128 [R0+0x10a00], desc[UR48][R2.64], !P3 ;  /* 0x10a0000002007fae */ /* 0x0001e2000d901d70 */
[----:B------:R-:W-:-:S03]  /*11570*/  IMAD.MOV.U32 R13, RZ, RZ, R19 ;  /* 0x000000ffff0d7224 */ /* 0x000fc600078e0013 */
[----:B------:R0:W-:Y:S04]  /*11580*/  LDGSTS.E.BYPASS.LTC128B.128 [R0+0x13200], desc[UR48][R2.64+0x40], !P2 ;  /* 0x1320004002007fae */ /* 0x0001e8000d101d70 */
[----:B------:R0:W-:Y:S01]  /*11590*/  LDGSTS.E.BYPASS.LTC128B.128 [R0+0x15a00], desc[UR48][R2.64+0x80], !P1 ;  /* 0x15a0008002007fae */ /* 0x0001e2000c901d70 */
[----:B------:R-:W-:-:S07]  /*115a0*/  IMAD.MOV.U32 R18, RZ, RZ, R14 ;  /* 0x000000ffff127224 */ /* 0x000fce00078e000e */
[----:B0-----:R-:W-:Y:S05]  /*115b0*/  WARPSYNC.COLLECTIVE R15, `(.L_x_121) ;  /* 0x000000000f087348 */ /* 0x001fea0003c00000 */
[----:B------:R1:W2:Y:S02]  /*115c0*/  SHFL.IDX P6, R14, R13, R12, R11 ;  /* 0x0000000c0d0e7389 */ /* 0x0002a400000c000b */
[----:B012---:R-:W-:Y:S01]  /*115d0*/  ENDCOLLECTIVE ;  /* 0x000000000000791b */ /* 0x007fe20003800000 */
.L_x_121:
[----:B------:R-:W-:Y:S05]  /*115e0*/  BRA `(.L_x_122) ;  /* 0xffffffc000447947 */ /* 0x000fea000383ffff */
.L_x_55:
[----:B--2---:R2:W3:Y:S02]  /*115f0*/  SYNCS.PHASECHK.TRANS64.TRYWAIT P0, [R4+URZ+0x33440], R25 ;  /* 0x03344019040075a7 */ /* 0x0044e4000800017f */
[----:B---3--:R-:W-:Y:S05]  /*11600*/  @!P0 NANOSLEEP.SYNCS 0x989680 ;  /* 0x009896800000895d */ /* 0x008fea0003900000 */
[----:B------:R-:W3:Y:S02]  /*11610*/  @!P0 SYNCS.PHASECHK.TRANS64 P0, [R4+URZ+0x33440], R25 ;  /* 0x03344019040085a7 */ /* 0x000ee4000800007f */
[----:B---3--:R-:W-:Y:S05]  /*11620*/  @!P0 BRA `(.L_x_55) ;  /* 0xfffffffc00f08947 */ /* 0x008fea000383ffff */
[----:B------:R-:W-:Y:S05]  /*11630*/  BRA `(.L_x_123) ;  /* 0xffffffc000a87947 */ /* 0x000fea000383ffff */
.L_x_56:
[----:B------:R-:W-:Y:S01]  /*11640*/  BSSY B0, `(.L_x_124) ;  /* 0x0000008000007945 */ /* 0x000fe20003800000 */
[----:B------:R-:W-:Y:S01]  /*11650*/  IMAD.MOV.U32 R13, RZ, RZ, R7 ;  /* 0x000000ffff0d7224 */ /* 0x000fe200078e0007 */
[----:B------:R-:W-:Y:S01]  /*11660*/  MOV R11, 0x1c1f ;  /* 0x00001c1f000b7802 */ /* 0x000fe20000000f00 */
[----:B------:R-:W-:Y:S02]  /*11670*/  IMAD.MOV.U32 R12, RZ, RZ, RZ ;  /* 0x000000ffff0c7224 */ /* 0x000fe400078e00ff */
[----:B------:R-:W-:-:S07]  /*11680*/  IMAD.MOV.U32 R15, RZ, RZ, -0x1 ;  /* 0xffffffffff0f7424 */ /* 0x000fce00078e00ff */
[----:B012--5:R-:W-:Y:S05]  /*11690*/  WARPSYNC.COLLECTIVE R15, `(.L_x_125) ;  /* 0x000000000f087348 */ /* 0x027fea0003c00000 */
[----:B------:R3:W4:Y:S02]  /*116a0*/  SHFL.IDX P6, R14, R13, R12, R11 ;  /* 0x0000000c0d0e7389 */ /* 0x00072400000c000b */
[----:B012345:R-:W-:Y:S01]  /*116b0*/  ENDCOLLECTIVE ;  /* 0x000000000000791b */ /* 0x03ffe20003800000 */
.L_x_125:
[----:B------:R-:W-:Y:S05]  /*116c0*/  BSYNC B0 ;  /* 0x0000000000007941 */ /* 0x000fea0003800000 */
.L_x_124:
[----:B------:R-:W-:Y:S01]  /*116d0*/  IMAD.MOV.U32 R13, RZ, RZ, R5 ;  /* 0x000000ffff0d7224 */ /* 0x000fe200078e0005 */
[----:B------:R-:W-:Y:S01]  /*116e0*/  ISETP.GE.AND P2, PT, R18, 0x1, PT ;  /* 0x000000011200780c */ /* 0x000fe20003f46270 */
[----:B------:R-:W-:Y:S01]  /*116f0*/  IMAD.MOV.U32 R12, RZ, RZ, RZ ;  /* 0x000000ffff0c7224 */ /* 0x000fe200078e00ff */
[C---:B------:R-:W-:Y:S01]  /*11700*/  LOP3.LUT P4, RZ, R16.reuse, 0x4, RZ, 0xc0, !PT ;  /* 0x0000000410ff7812 */ /* 0x040fe2000788c0ff */
[----:B------:R-:W-:Y:S01]  /*11710*/  IMAD.MOV.U32 R11, RZ, RZ, 0x1c1f ;  /* 0x00001c1fff0b7424 */ /* 0x000fe200078e00ff */
[C---:B------:R-:W-:Y:S01]  /*11720*/  LOP3.LUT P3, RZ, R16.reuse, 0x2, RZ, 0xc0, !PT ;  /* 0x0000000210ff7812 */ /* 0x040fe2000786c0ff */
[----:B------:R-:W-:Y:S01]  /*11730*/  IMAD.MOV.U32 R15, RZ, RZ, -0x1 ;  /* 0xffffffffff0f7424 */ /* 0x000fe200078e00ff */
[----:B------:R-:W-:Y:S01]  /*11740*/  LOP3.LUT P1, RZ, R16, 0x1, RZ, 0xc0, !PT ;  /* 0x0000000110ff7812 */ /* 0x000fe2000782c0ff */
[----:B------:R-:W-:-:S12]  /*11750*/  IMAD.MOV.U32 R3, RZ, RZ, R14 ;  /* 0x000000ffff037224 */ /* 0x000fd800078e000e */
[----:B------:R-:W-:Y:S05]  /*11760*/  WARPSYNC.COLLECTIVE R15, `(.L_x_126) ;  /* 0x000000000f087348 */ /* 0x000fea0003c00000 */
[----:B------:R0:W1:Y:S02]  /*11770*/  SHFL.IDX P6, R14, R13, R12, R11 ;  /* 0x0000000c0d0e7389 */ /* 0x00006400000c000b */
[----:B01----:R-:W-:Y:S01]  /*11780*/  ENDCOLLECTIVE ;  /* 0x000000000000791b */ /* 0x003fe20003800000 */
.L_x_126:
[----:B------:R-:W-:Y:S02]  /*11790*/  IMAD.MOV.U32 R13, RZ, RZ, R7 ;  /* 0x000000ffff0d7224 */ /* 0x000fe400078e0007 */
[----:B------:R-:W-:Y:S01]  /*117a0*/  IMAD.MOV.U32 R12, RZ, RZ, 0x1 ;  /* 0x00000001ff0c7424 */ /* 0x000fe200078e00ff */
[----:B------:R-:W-:-:S13]  /*117b0*/  @P2 IADD3 R2, P0, R32, R14, RZ ;  /* 0x0000000e20022210 */ /* 0x000fda0007f1e0ff */
[----:B------:R-:W-:Y:S05]  /*117c0*/  WARPSYNC.COLLECTIVE R15, `(.L_x_127) ;  /* 0x000000000f087348 */ /* 0x000fea0003c00000 */
[----:B------:R0:W1:Y:S02]  /*117d0*/  SHFL.IDX P6, R14, R13, R12, R11 ;  /* 0x0000000c0d0e7389 */ /* 0x00006400000c000b */
[----:B01----:R-:W-:Y:S01]  /*117e0*/  ENDCOLLECTIVE ;  /* 0x000000000000791b */ /* 0x003fe20003800000 */
.L_x_127:
[----:B------:R-:W-:-:S05]  /*117f0*/  @P2 IMAD.X R3, RZ, RZ, R3, P0 ;  /* 0x000000ffff032224 */ /* 0x000fca00000e0603 */
[----:B------:R-:W-:Y:S01]  /*11800*/  @!PT LDS RZ, [RZ] ;  /* 0x00000000fffff984 */ /* 0x000fe20000000800 */
[----:B------:R-:W-:Y:S01]  /*11810*/  @!PT LDS RZ, [RZ] ;  /* 0x00000000fffff984 */ /* 0x000fe20000000800 */
[----:B------:R-:W-:Y:S01]  /*11820*/  @!PT LDS RZ, [RZ] ;  /* 0x00000000fffff984 */ /* 0x000fe20000000800 */
[----:B------:R0:W-:Y:S04]  /*11830*/  @P2 LDGSTS.E.BYPASS.LTC128B.128 [R0+0x24200], desc[UR48][R2.64], !P4 ;  /* 0x2420000002002fae */ /* 0x0001e8000e101d70 */
[----:B------:R0:W-:Y:S01]  /*11840*/  @P2 LDGSTS.E.BYPASS.LTC128B.128 [R0+0x26a00], desc[UR48][R2.64+0x40], !P3 ;  /* 0x26a0004002002fae */ /* 0x0001e2000d901d70 */
[----:B------:R-:W-:-:S03]  /*11850*/  IMAD.MOV.U32 R13, RZ, RZ, R5 ;  /* 0x000000ffff0d7224 */ /* 0x000fc600078e0005 */
[----:B------:R0:W-:Y:S01]  /*11860*/  @P2 LDGSTS.E.BYPASS.LTC128B.128 [R0+0x29200], desc[UR48][R2.64+0x80], !P1 ;  /* 0x2920008002002fae */ /* 0x0001e2000c901d70 */
[----:B------:R-:W-:Y:S01]  /*11870*/  ISETP.GE.AND P2, PT, R18, 0x21, PT ;  /* 0x000000211200780c */ /* 0x000fe20003f46270 */
[----:B------:R-:W-:-:S12]  /*11880*/  IMAD.MOV.U32 R8, RZ, RZ, R14 ;  /* 0x000000ffff087224 */ /* 0x000fd800078e000e */
[----:B0-----:R-:W-:Y:S05]  /*11890*/  WARPSYNC.COLLECTIVE R15, `(.L_x_128) ;  /* 0x000000000f087348 */ /* 0x001fea0003c00000 */
[----:B------:R1:W2:Y:S02]  /*118a0*/  SHFL.IDX P6, R14, R13, R12, R11 ;  /* 0x0000000c0d0e7389 */ /* 0x0002a400000c000b */
[----:B012---:R-:W-:Y:S01]  /*118b0*/  ENDCOLLECTIVE ;  /* 0x000000000000791b */ /* 0x007fe20003800000 */
.L_x_128:
[----:B------:R-:W-:Y:S01]  /*118c0*/  IMAD.MOV.U32 R13, RZ, RZ, R7 ;  /* 0x000000ffff0d7224 */ /* 0x000fe200078e0007 */
[----:B------:R-:W-:-:S04]  /*118d0*/  @P2 IADD3 R11, P0, R32, R14, RZ ;  /* 0x0000000e200b2210 */ /* 0x000fc80007f1e0ff */
[----:B------:R-:W-:Y:S01]  /*118e0*/  @P2 MOV R2, R11 ;  /* 0x0000000b00022202 */ /* 0x000fe20000000f00 */
[----:B------:R-:W-:Y:S02]  /*118f0*/  @P2 IMAD.X R12, RZ, RZ, R8, P0 ;  /* 0x000000ffff0c2224 */ /* 0x000fe400000e0608 */
[----:B------:R-:W-:Y:S02]  /*11900*/  IMAD.MOV.U32 R11, RZ, RZ, 0x1c1f ;  /* 0x00001c1fff0b7424 */ /* 0x000fe400078e00ff */
[----:B------:R-:W-:Y:S02]  /*11910*/  @P2 IMAD.MOV.U32 R3, RZ, RZ, R12 ;  /* 0x000000ffff032224 */ /* 0x000fe400078e000c */
[----:B------:R-:W-:-:S03]  /*11920*/  IMAD.MOV.U32 R12, RZ, RZ, 0x2 ;  /* 0x00000002ff0c7424 */ /* 0x000fc600078e00ff */
[----:B------:R-:W-:Y:S01]  /*11930*/  @!PT LDS RZ, [RZ] ;  /* 0x00000000fffff984 */ /* 0x000fe20000000800 */
[----:B------:R-:W-:Y:S01]  /*11940*/  @!PT LDS RZ, [RZ] ;  /* 0x00000000fffff984 */ /* 0x000fe20000000800 */
[----:B------:R-:W-:Y:S01]  /*11950*/  @!PT LDS RZ, [RZ] ;  /* 0x00000000fffff984 */ /* 0x000fe20000000800 */
[----:B------:R0:W-:Y:S04]  /*11960*/  @P2 LDGSTS.E.BYPASS.LTC128B.128 [R0+0x24a00], desc[UR48][R2.64], !P4 ;  /* 0x24a0000002002fae */ /* 0x0001e8000e101d70 */
[----:B0-----:R-:W-:Y:S05]  /*11970*/  WARPSYNC.COLLECTIVE R15, `(.L_x_129) ;  /* 0x000000000f087348 */ /* 0x001fea0003c00000 */
[----:B------:R1:W2:Y:S02]  /*11980*/  SHFL.IDX P6, R14, R13, R12, R11 ;  /* 0x0000000c0d0e7389 */ /* 0x0002a400000c000b */
[----:B012---:R-:W-:Y:S01]  /*11990*/  ENDCOLLECTIVE ;  /* 0x000000000000791b */ /* 0x007fe20003800000 */
.L_x_129:
[----:B------:R-:W-:Y:S01]  /*119a0*/  @!PT LDS RZ, [RZ] ;  /* 0x00000000fffff984 */ /* 0x000fe20000000800 */
[----:B------:R-:W-:Y:S01]  /*119b0*/  @!PT LDS RZ, [RZ] ;  /* 0x00000000fffff984 */ /* 0x000fe20000000800 */
[----:B------:R-:W-:Y:S01]  /*119c0*/  @!PT LDS RZ, [RZ] ;  /* 0x00000000fffff984 */ /* 0x000fe20000000800 */
[----:B------:R0:W-:Y:S04]  /*119d0*/  @P2 LDGSTS.E.BYPASS.LTC128B.128 [R0+0x27200], desc[UR48][R2.64+0x40], !P3 ;  /* 0x2720004002002fae */ /* 0x0001e8000d901d70 */
[----:B------:R0:W-:Y:S01]  /*119e0*/  @P2 LDGSTS.E.BYPASS.LTC128B.128 [R0+0x29a00], desc[UR48][R2.64+0x80], !P1 ;  /* 0x29a0008002002fae */ /* 0x0001e2000c901d70 */
[----:B------:R-:W-:Y:S01]  /*119f0*/  ISETP.GE.AND P2, PT, R18, 0x41, PT ;  /* 0x000000411200780c */ /* 0x000fe20003f46270 */
[----:B------:R-:W-:Y:S02]  /*11a00*/  IMAD.MOV.U32 R13, RZ, RZ, R5 ;  /* 0x000000ffff0d7224 */ /* 0x000fe400078e0005 */
[----:B------:R-:W-:-:S10]  /*11a10*/  IMAD.MOV.U32 R8, RZ, RZ, R14 ;  /* 0x000000ffff087224 */ /* 0x000fd400078e000e */
[----:B0-----:R-:W-:Y:S05]  /*11a20*/  WARPSYNC.COLLECTIVE R15, `(.L_x_130) ;  /* 0x000000000f087348 */ /* 0x001fea0003c00000 */
[----:B------:R1:W2:Y:S02]  /*11a30*/  SHFL.IDX P6, R14, R13, R12, R11 ;  /* 0x0000000c0d0e7389 */ /* 0x0002a400000c000b */
[----:B012---:R-:W-:Y:S01]  /*11a40*/  ENDCOLLECTIVE ;  /* 0x000000000000791b */ /* 0x007fe20003800000 */
.L_x_130:
[----:B------:R-:W-:Y:S02]  /*11a50*/  IMAD.MOV.U32 R13, RZ, RZ, R7 ;  /* 0x000000ffff0d7224 */ /* 0x000fe400078e0007 */
[----:B------:R-:W-:Y:S01]  /*11a60*/  IMAD.MOV.U32 R12, RZ, RZ, 0x3 ;  /* 0x00000003ff0c7424 */ /* 0x000fe200078e00ff */
[----:B------:R-:W-:-:S13]  /*11a70*/  @P2 IADD3 R10, P0, R32, R14, RZ ;  /* 0x0000000e200a2210 */ /* 0x000fda0007f1e0ff */
[----:B------:R-:W-:Y:S05]  /*11a80*/  WARPSYNC.COLLECTIVE R15, `(.L_x_131) ;  /* 0x000000000f087348 */ /* 0x000fea0003c00000 */
[----:B------:R0:W1:Y:S02]  /*11a90*/  SHFL.IDX P6, R14, R13, R12, R11 ;  /* 0x0000000c0d0e7389 */ /* 0x00006400000c000b */
[----:B01----:R-:W-:Y:S01]  /*11aa0*/  ENDCOLLECTIVE ;  /* 0x000000000000791b */ /* 0x003fe20003800000 */
.L_x_131:
[----:B------:R-:W-:Y:S02]  /*11ab0*/  @P2 IMAD.X R8, RZ, RZ, R8, P0 ;  /* 0x000000ffff082224 */ /* 0x000fe400000e0608 */
[----:B------:R-:W-:Y:S02]  /*11ac0*/  @P2 IMAD.MOV.U32 R2, RZ, RZ, R10 ;  /* 0x000000ffff022224 */ /* 0x000fe400078e000a */
[----:B------:R-:W-:-:S05]  /*11ad0*/  @P2 IMAD.MOV.U32 R3, RZ, RZ, R8 ;  /* 0x000000ffff032224 */ /* 0x000fca00078e0008 */
[----:B------:R-:W-:Y:S01]  /*11ae0*/  @!PT LDS RZ, [RZ] ;  /* 0x00000000fffff984 */ /* 0x000fe20000000800 */
[----:B------:R-:W-:Y:S01]  /*11af0*/  @!PT LDS RZ, [RZ] ;  /* 0x00000000fffff984 */ /* 0x000fe20000000800 */
[----:B------:R-:W-:Y:S01]  /*11b00*/  @!PT LDS RZ, [RZ] ;  /* 0x00000000fffff984 */ /* 0x000fe20000000800 */
[----:B------:R0:W-:Y:S01]  /*11b10*/  @P2 LDGSTS.E.BYPASS.LTC128B.128 [R0+0x25200], desc[UR48][R2.64], !P4 ;  /* 0x2520000002002fae */ /* 0x0001e2000e101d70 */
[----:B------:R-:W-:-:S03]  /*11b20*/  MOV R13, R5 ;  /* 0x00000005000d7202 */ /* 0x000fc60000000f00 */
[----:B------:R0:W-:Y:S04]  /*11b30*/  @P2 LDGSTS.E.BYPASS.LTC128B.128 [R0+0x27a00], desc[UR48][R2.64+0x40], !P3 ;  /* 0x27a0004002002fae */ /* 0x0001e8000d901d70 */
[----:B------:R0:W-:Y:S01]  /*11b40*/  @P2 LDGSTS.E.BYPASS.LTC128B.128 [R0+0x2a200], desc[UR48][R2.64+0x80], !P1 ;  /* 0x2a20008002002fae */ /* 0x0001e2000c901d70 */
[----:B------:R-:W-:Y:S01]  /*11b50*/  ISETP.GE.AND P2, PT, R18, 0x61, PT ;  /* 0x000000611200780c */ /* 0x000fe20003f46270 */
[----:B------:R-:W-:-:S12]  /*11b60*/  IMAD.MOV.U32 R7, RZ, RZ, R14 ;  /* 0x000000ffff077224 */ /* 0x000fd800078e000e */
[----:B0-----:R-:W-:Y:S05]  /*11b70*/  WARPSYNC.COLLECTIVE R15, `(.L_x_132) ;  /* 0x000000000f087348 */ /* 0x001fea0003c00000 */
[----:B------:R1:W2:Y:S02]  /*11b80*/  SHFL.IDX P6, R14, R13, R12, R11 ;  /* 0x0000000c0d0e7389 */ /* 0x0002a400000c000b */
[----:B012---:R-:W-:Y:S01]  /*11b90*/  ENDCOLLECTIVE ;  /* 0x000000000000791b */ /* 0x007fe20003800000 */
.L_x_132:
[----:B------:R-:W-:Y:S02]  /*11ba0*/  IMAD.MOV.U32 R13, RZ, RZ, R9 ;  /* 0x000000ffff0d7224 */ /* 0x000fe400078e0009 */
[----:B------:R-:W-:Y:S01]  /*11bb0*/  IMAD.MOV.U32 R12, RZ, RZ, RZ ;  /* 0x000000ffff0c7224 */ /* 0x000fe200078e00ff */
[----:B------:R-:W-:-:S13]  /*11bc0*/  @P2 IADD3 R5, P0, R32, R14, RZ ;  /* 0x0000000e20052210 */ /* 0x000fda0007f1e0ff */
[----:B------:R-:W-:Y:S05]  /*11bd0*/  WARPSYNC.COLLECTIVE R15, `(.L_x_133) ;  /* 0x000000000f087348 */ /* 0x000fea0003c00000 */
[----:B------:R0:W1:Y:S02]  /*11be0*/  SHFL.IDX P6, R14, R13, R12, R11 ;  /* 0x0000000c0d0e7389 */ /* 0x00006400000c000b */
[----:B01----:R-:W-:Y:S01]  /*11bf0*/  ENDCOLLECTIVE ;  /* 0x000000000000791b */ /* 0x003fe20003800000 */
.L_x_133:
[----:B------:R-:W-:Y:S02]  /*11c00*/  @P2 IMAD.X R7, RZ, RZ, R7, P0 ;  /* 0x000000ffff072224 */ /* 0x000fe400000e0607 */
[----:B------:R-:W-:Y:S02]  /*11c10*/  @P2 IMAD.MOV.U32 R2, RZ, RZ, R5 ;  /* 0x000000ffff022224 */ /* 0x000fe400078e0005 */
[----:B------:R-:W-:-:S05]  /*11c20*/  @P2 IMAD.MOV.U32 R3, RZ, RZ, R7 ;  /* 0x000000ffff032224 */ /* 0x000fca00078e0007 */
[----:B------:R-:W-:Y:S01]  /*11c30*/  @!PT LDS RZ, [RZ] ;  /* 0x00000000fffff984 */ /* 0x000fe20000000800 */
[----:B------:R-:W-:Y:S01]  /*11c40*/  @!PT LDS RZ, [RZ] ;  /* 0x00000000fffff984 */ /* 0x000fe20000000800 */
[----:B------:R-:W-:Y:S01]  /*11c50*/  @!PT LDS RZ, [RZ] ;  /* 0x00000000fffff984 */ /* 0x000fe20000000800 */
[----:B------:R0:W-:Y:S01]  /*11c60*/  @P2 LDGSTS.E.BYPASS.LTC128B.128 [R0+0x25a00], desc[UR48][R2.64], !P4 ;  /* 0x25a0000002002fae */ /* 0x0001e2000e101d70 */
[----:B------:R-:W-:-:S03]  /*11c70*/  IMAD.MOV.U32 R13, RZ, RZ, R6 ;  /* 0x000000ffff0d7224 */ /* 0x000fc600078e0006 */
[----:B------:R0:W-:Y:S04]  /*11c80*/  @P2 LDGSTS.E.BYPASS.LTC128B.128 [R0+0x28200], desc[UR48][R2.64+0x40], !P3 ;  /* 0x2820004002002fae */ /* 0x0001e8000d901d70 */
[----:B------:R0:W-:Y:S01]  /*11c90*/  @P2 LDGSTS.E.BYPASS.LTC128B.128 [R0+0x2aa00], desc[UR48][R2.64+0x80], !P1 ;  /* 0x2aa0008002002fae */ /* 0x0001e2000c901d70 */
[----:B------:R-:W-:-:S07]  /*11ca0*/  IMAD.MOV.U32 R9, RZ, RZ, R14 ;  /* 0x000000ffff097224 */ /* 0x000fce00078e000e */
[----:B0-----:R-:W-:Y:S05]  /*11cb0*/  WARPSYNC.COLLECTIVE R15, `(.L_x_134) ;  /* 0x000000000f087348 */ /* 0x001fea0003c00000 */
[----:B------:R1:W2:Y:S02]  /*11cc0*/  SHFL.IDX P6, R14, R13, R12, R11 ;  /* 0x0000000c0d0e7389 */ /* 0x0002a400000c000b */
[----:B012---:R-:W-:Y:S01]  /*11cd0*/  ENDCOLLECTIVE ;  /* 0x000000000000791b */ /* 0x007fe20003800000 */
.L_x_134:
[----:B------:R-:W-:Y:S05]  /*11ce0*/  BRA `(.L_x_135) ;  /* 0xffffffc0002c7947 */ /* 0x000fea000383ffff */
.L_x_62:
[----:B------:R-:W-:Y:S02]  /*11cf0*/  IMAD.MOV.U32 R13, RZ, RZ, R4 ;  /* 0x000000ffff0d7224 */ /* 0x000fe400078e0004 */
[----:B------:R-:W-:Y:S02]  /*11d00*/  IMAD.MOV.U32 R12, RZ, RZ, RZ ;  /* 0x000000ffff0c7224 */ /* 0x000fe400078e00ff */
[----:B------:R-:W-:Y:S02]  /*11d10*/  IMAD.MOV.U32 R11, RZ, RZ, 0x1c1f ;  /* 0x00001c1fff0b7424 */ /* 0x000fe400078e00ff */
[----:B------:R-:W-:Y:S02]  /*11d20*/  IMAD.MOV.U32 R15, RZ, RZ, -0x1 ;  /* 0xffffffffff0f7424 */ /* 0x000fe400078e00ff */
[----:B------:R-:W-:-:S07]  /*11d30*/  IMAD.IADD R5, R10, 0x1, R5 ;  /* 0x000000010a057824 */ /* 0x000fce00078e0205 */
[----:B------:R-:W-:Y:S05]  /*11d40*/  WARPSYNC.COLLECTIVE R15, `(.L_x_136) ;  /* 0x000000000f087348 */ /* 0x000fea0003c00000 */
[----:B------:R0:W1:Y:S02]  /*11d50*/  SHFL.IDX P6, R14, R13, R12, R11 ;  /* 0x0000000c0d0e7389 */ /* 0x00006400000c000b */
[----:B01----:R-:W-:Y:S01]  /*11d60*/  ENDCOLLECTIVE ;  /* 0x000000000000791b */ /* 0x003fe20003800000 */
.L_x_136:
[C---:B------:R-:W-:Y:S01]  /*11d70*/  VIADD R6, R5.reuse, 0x20 ;  /* 0x0000002005067836 */ /* 0x040fe20000000000 */
[----:B------:R-:W-:Y:S02]  /*11d80*/  ISETP.GE.AND P1, PT, R5, UR40, PT ;  /* 0x0000002805007c0c */ /* 0x000fe4000bf26270 */
[----:B------:R-:W-:Y:S01]  /*11d90*/  MOV R13, R0 ;  /* 0x00000000000d7202 */ /* 0x000fe20000000f00 */
[----:B------:R-:W-:-:S10]  /*11da0*/  IMAD.MOV.U32 R2, RZ, RZ, R14 ;  /* 0x000000ffff027224 */ /* 0x000fd400078e000e */
[----:B------:R-:W-:Y:S05]  /*11db0*/  WARPSYNC.COLLECTIVE R15, `(.L_x_137) ;  /* 0x000000000f087348 */ /* 0x000fea0003c00000 */
[----:B------:R0:W1:Y:S02]  /*11dc0*/  SHFL.IDX P6, R14, R13, R12, R11 ;  /* 0x0000000c0d0e7389 */ /* 0x00006400000c000b */
[----:B01----:R-:W-:Y:S01]  /*11dd0*/  ENDCOLLECTIVE ;  /* 0x000000000000791b */ /* 0x003fe20003800000 */
.L_x_137:
[----:B------:R-:W-:Y:S02]  /*11de0*/  IMAD.MOV.U32 R13, RZ, RZ, R4 ;  /* 0x000000ffff0d7224 */ /* 0x000fe400078e0004 */
[----:B------:R-:W-:Y:S01]  /*11df0*/  IMAD.MOV.U32 R12, RZ, RZ, 0x1 ;  /* 0x00000001ff0c7424 */ /* 0x000fe200078e00ff */
[----:B------:R-:W-:-:S05]  /*11e00*/  @!P1 IADD3 R14, P0, R32, R14, RZ ;  /* 0x0000000e200e9210 */ /* 0x000fca0007f1e0ff */
[----:B------:R-:W-:Y:S02]  /*11e10*/  @!P1 IMAD.X R3, RZ, RZ, R2, P0 ;  /* 0x000000ffff039224 */ /* 0x000fe400000e0602 */
[----:B------:R-:W-:-:S07]  /*11e20*/  @!P1 IMAD.MOV.U32 R2, RZ, RZ, R14 ;  /* 0x000000ffff029224 */ /* 0x000fce00078e000e */
[----:B------:R-:W-:Y:S05]  /*11e30*/  WARPSYNC.COLLECTIVE R15, `(.L_x_138) ;  /* 0x000000000f087348 */ /* 0x000fea0003c00000 */
[----:B------:R0:W1:Y:S02]  /*11e40*/  SHFL.IDX P6, R14, R13, R12, R11 ;  /* 0x0000000c0d0e7389 */ /* 0x00006400000c000b */
[----:B01----:R-:W-:Y:S01]  /*11e50*/  ENDCOLLECTIVE ;  /* 0x000000000000791b */ /* 0x003fe20003800000 */
.L_x_138:
[----:B------:R-:W-:Y:S01]  /*11e60*/  @!PT LDS RZ, [RZ] ;  /* 0x00000000fffff984 */ /* 0x000fe20000000800 */
[----:B------:R-:W-:Y:S01]  /*11e70*/  @!PT LDS RZ, [RZ] ;  /* 0x00000000fffff984 */ /* 0x000fe20000000800 */
[----:B------:R-:W-:Y:S01]  /*11e80*/  @!PT LDS RZ, [RZ] ;  /* 0x00000000fffff984 */ /* 0x000fe20000000800 */
[----:B------:R0:W-:Y:S04]  /*11e90*/  @!P1 LDGSTS.E.BYPASS.LTC128B.128 [R8+0x1e200], desc[UR48][R2.64], !P3 ;  /* 0x1e20000002089fae */ /* 0x0001e8000d901d70 */
[----:B------:R0:W-:Y:S04]  /*11ea0*/  @!P1 LDGSTS.E.BYPASS.LTC128B.128 [R8+0x20200], desc[UR48][R2.64+0x40], !P4 ;  /* 0x2020004002089fae */ /* 0x0001e8000e101d70 */
[----:B------:R0:W-:Y:S01]  /*11eb0*/  @!P1 LDGSTS.E.BYPASS.LTC128B.128 [R8+0x22200], desc[UR48][R2.64+0x80], !P5 ;  /* 0x2220008002089fae */ /* 0x0001e2000e901d70 */
[----:B------:R-:W-:Y:S01]  /*11ec0*/  ISETP.GE.AND P1, PT, R6, UR40, PT ;  /* 0x0000002806007c0c */ /* 0x000fe2000bf26270 */
[----:B------:R-:W-:-:S02]  /*11ed0*/  IMAD.MOV.U32 R13, RZ, RZ, R0 ;  /* 0x000000ffff0d7224 */ /* 0x000fc400078e0000 */
[----:B------:R-:W-:-:S10]  /*11ee0*/  IMAD.MOV.U32 R6, RZ, RZ, R14 ;  /* 0x000000ffff067224 */ /* 0x000fd400078e000e */
[----:B0-----:R-:W-:Y:S05]  /*11ef0*/  WARPSYNC.COLLECTIVE R15, `(.L_x_139) ;  /* 0x000000000f087348 */ /* 0x001fea0003c00000 */
[----:B------:R1:W2:Y:S02]  /*11f00*/  SHFL.IDX P6, R14, R13, R12, R11 ;  /* 0x0000000c0d0e7389 */ /* 0x0002a400000c000b */
[----:B012---:R-:W-:Y:S01]  /*11f10*/  ENDCOLLECTIVE ;  /* 0x000000000000791b */ /* 0x007fe20003800000 */
.L_x_139:
[----:B------:R-:W-:Y:S01]  /*11f20*/  MOV R13, R4 ;  /* 0x00000004000d7202 */ /* 0x000fe20000000f00 */
[----:B------:R-:W-:Y:S01]  /*11f30*/  IMAD.MOV.U32 R12, RZ, RZ, 0x2 ;  /* 0x00000002ff0c7424 */ /* 0x000fe200078e00ff */
[----:B------:R-:W-:-:S05]  /*11f40*/  @!P1 IADD3 R14, P0, R32, R14, RZ ;  /* 0x0000000e200e9210 */ /* 0x000fca0007f1e0ff */
[----:B------:R-:W-:-:S08]  /*11f50*/  @!P1 IMAD.MOV.U32 R2, RZ, RZ, R14 ;  /* 0x000000ffff029224 */ /* 0x000fd000078e000e */
[----:B------:R-:W-:Y:S05]  /*11f60*/  WARPSYNC.COLLECTIVE R15, `(.L_x_140) ;  /* 0x000000000f087348 */ /* 0x000fea0003c00000 */
[----:B------:R0:W1:Y:S02]  /*11f70*/  SHFL.IDX P6, R14, R13, R12, R11 ;  /* 0x0000000c0d0e7389 */ /* 0x00006400000c000b */
[----:B01----:R-:W-:Y:S01]  /*11f80*/  ENDCOLLECTIVE ;  /* 0x000000000000791b */ /* 0x003fe20003800000 */
.L_x_140:
[----:B------:R-:W-:Y:S02]  /*11f90*/  @!P1 IMAD.X R7, RZ, RZ, R6, P0 ;  /* 0x000000ffff079224 */ /* 0x000fe400000e0606 */
[----:B------:R-:W-:Y:S02]  /*11fa0*/  VIADD R6, R5, 0x40 ;  /* 0x0000004005067836 */ /* 0x000fe40000000000 */
[----:B------:R-:W-:-:S05]  /*11fb0*/  @!P1 IMAD.MOV.U32 R3, RZ, RZ, R7 ;  /* 0x000000ffff039224 */ /* 0x000fca00078e0007 */
[----:B------:R-:W-:Y:S01]  /*11fc0*/  @!PT LDS RZ, [RZ] ;  /* 0x00000000fffff984 */ /* 0x000fe20000000800 */
[----:B------:R-:W-:Y:S01]  /*11fd0*/  @!PT LDS RZ, [RZ] ;  /* 0x00000000fffff984 */ /* 0x000fe20000000800 */
[----:B------:R-:W-:Y:S01]  /*11fe0*/  @!PT LDS RZ, [RZ] ;  /* 0x00000000fffff984 */ /* 0x000fe20000000800 */
[----:B------:R0:W-:Y:S01]  /*11ff0*/  @!P1 LDGSTS.E.BYPASS.LTC128B.128 [R8+0x1ea00], desc[UR48][R2.64], !P3 ;  /* 0x1ea0000002089fae */ /* 0x0001e2000d901d70 */
[----:B------:R-:W-:-:S03]  /*12000*/  IMAD.MOV.U32 R13, RZ, RZ, R0 ;  /* 0x000000ffff0d7224 */ /* 0x000fc600078e0000 */
[----:B------:R0:W-:Y:S04]  /*12010*/  @!P1 LDGSTS.E.BYPASS.LTC128B.128 [R8+0x20a00], desc[UR48][R2.64+0x40], !P4 ;  /* 0x20a0004002089fae */ /* 0x0001e8000e101d70 */
[----:B------:R0:W-:Y:S01]  /*12020*/  @!P1 LDGSTS.E.BYPASS.LTC128B.128 [R8+0x22a00], desc[UR48][R2.64+0x80], !P5 ;  /* 0x22a0008002089fae */ /* 0x0001e2000e901d70 */
[----:B------:R-:W-:Y:S01]  /*12030*/  ISETP.GE.AND P1, PT, R6, UR40, PT ;  /* 0x0000002806007c0c */ /* 0x000fe2000bf26270 */
[----:B------:R-:W-:-:S12]  /*12040*/  IMAD.MOV.U32 R6, RZ, RZ, R14 ;  /* 0x000000ffff067224 */ /* 0x000fd800078e000e */
[----:B0-----:R-:W-:Y:S05]  /*12050*/  WARPSYNC.COLLECTIVE R15, `(.L_x_141) ;  /* 0x000000000f087348 */ /* 0x001fea0003c00000 */
[----:B------:R1:W2:Y:S02]  /*12060*/  SHFL.IDX P6, R14, R13, R12, R11 ;  /* 0x0000000c0d0e7389 */ /* 0x0002a400000c000b */
[----:B012---:R-:W-:Y:S01]  /*12070*/  ENDCOLLECTIVE ;  /* 0x000000000000791b */ /* 0x007fe20003800000 */
.L_x_141:
[----:B------:R-:W-:Y:S02]  /*12080*/  IMAD.MOV.U32 R13, RZ, RZ, R4 ;  /* 0x000000ffff0d7224 */ /* 0x000fe400078e0004 */
[----:B------:R-:W-:Y:S01]  /*12090*/  IMAD.MOV.U32 R12, RZ, RZ, 0x3 ;  /* 0x00000003ff0c7424 */ /* 0x000fe200078e00ff */
[----:B------:R-:W-:-:S05]  /*120a0*/  @!P1 IADD3 R14, P0, R32, R14, RZ ;  /* 0x0000000e200e9210 */ /* 0x000fca0007f1e0ff */
[----:B------:R-:W-:-:S08]  /*120b0*/  @!P1 IMAD.MOV.U32 R2, RZ, RZ, R14 ;  /* 0x000000ffff029224 */ /* 0x000fd000078e000e */
[----:B------:R-:W-:Y:S05]  /*120c0*/  WARPSYNC.COLLECTIVE R15, `(.L_x_142) ;  /* 0x000000000f087348 */ /* 0x000fea0003c00000 */
[----:B------:R0:W1:Y:S02]  /*120d0*/  SHFL.IDX P6, R14, R13, R12, R11 ;  /* 0x0000000c0d0e7389 */ /* 0x00006400000c000b */
[----:B01----:R-:W-:Y:S01]  /*120e0*/  ENDCOLLECTIVE ;  /* 0x000000000000791b */ /* 0x003fe20003800000 */
.L_x_142:
[----:B------:R-:W-:-:S04]  /*120f0*/  @!P1 IMAD.X R7, RZ, RZ, R6, P0 ;  /* 0x000000ffff079224 */ /* 0x000fc800000e0606 */
        /* <DEDUP_REMOVED lines=8> */
[----:B------:R-:W-:-:S07]  /*12180*/  IMAD.MOV.U32 R6, RZ, RZ, R14 ;  /* 0x000000ffff067224 */ /* 0x000fce00078e000e */
[----:B0-----:R-:W-:Y:S05]  /*12190*/  WARPSYNC.COLLECTIVE R15, `(.L_x_143) ;  /* 0x000000000f087348 */ /* 0x001fea0003c00000 */
[----:B------:R1:W2:Y:S02]  /*121a0*/  SHFL.IDX P6, R14, R13, R12, R11 ;  /* 0x0000000c0d0e7389 */ /* 0x0002a400000c000b */
[----:B012---:R-:W-:Y:S01]  /*121b0*/  ENDCOLLECTIVE ;  /* 0x000000000000791b */ /* 0x007fe20003800000 */
.L_x_143:
[----:B------:R-:W-:Y:S05]  /*121c0*/  BRA `(.L_x_144) ;  /* 0xffffffc4002c7947 */ /* 0x000fea000383ffff */
.L_x_63:
[----:B0-----:R-:W-:-:S04]  /*121d0*/  IMAD.U32 R3, RZ, RZ, UR41 ;  /* 0x00000029ff037e24 */ /* 0x001fc8000f8e00ff */
[----:B------:R0:W1:Y:S03]  /*121e0*/  SYNCS.PHASECHK.TRANS64.TRYWAIT P0, [R3+URZ+0x33420], R0 ;  /* 0x03342000030075a7 */ /* 0x000066000800017f */
[----:B-1----:R-:W-:Y:S05]  /*121f0*/  @!P0 NANOSLEEP.SYNCS 0x989680 ;  /* 0x009896800000895d */ /* 0x002fea0003900000 */
[----:B------:R-:W1:Y:S02]  /*12200*/  @!P0 SYNCS.PHASECHK.TRANS64 P0, [R3+URZ+0x33420], R0 ;  /* 0x03342000030085a7 */ /* 0x000e64000800007f */
[----:B-1----:R-:W-:Y:S05]  /*12210*/  @!P0 BRA `(.L_x_63) ;  /* 0xfffffffc00ec8947 */ /* 0x002fea000383ffff */
[----:B------:R-:W-:Y:S05]  /*12220*/  BRA `(.L_x_145) ;  /* 0xffffffc400687947 */ /* 0x000fea000383ffff */
.L_x_67:
[----:B0-----:R0:W1:Y:S02]  /*12230*/  SYNCS.PHASECHK.TRANS64.TRYWAIT P0, [R4+URZ+0x33480], R26 ;  /* 0x0334801a040075a7 */ /* 0x001064000800017f */
[----:B-1----:R-:W-:Y:S05]  /*12240*/  @!P0 NANOSLEEP.SYNCS 0x989680 ;  /* 0x009896800000895d */ /* 0x002fea0003900000 */
[----:B------:R-:W1:Y:S02]  /*12250*/  @!P0 SYNCS.PHASECHK.TRANS64 P0, [R4+URZ+0x33480], R26 ;  /* 0x0334801a040085a7 */ /* 0x000e64000800007f */
[----:B-1----:R-:W-:Y:S05]  /*12260*/  @!P0 BRA `(.L_x_67) ;  /* 0xfffffffc00f08947 */ /* 0x002fea000383ffff */
[----:B------:R-:W-:Y:S05]  /*12270*/  BRA `(.L_x_146) ;  /* 0xffffffc800687947 */ /* 0x000fea000383ffff */
.L_x_68:
[----:B------:R-:W-:Y:S01]  /*12280*/  BSSY B0, `(.L_x_147) ;  /* 0x0000008000007945 */ /* 0x000fe20003800000 */
[----:B------:R-:W-:Y:S01]  /*12290*/  IMAD.MOV.U32 R13, RZ, RZ, R10 ;  /* 0x000000ffff0d7224 */ /* 0x000fe200078e000a */
[----:B------:R-:W-:Y:S01]  /*122a0*/  MOV R12, RZ ;  /* 0x000000ff000c7202 */ /* 0x000fe20000000f00 */
[----:B------:R-:W-:Y:S02]  /*122b0*/  IMAD.MOV.U32 R11, RZ, RZ, 0x1c1f ;  /* 0x00001c1fff0b7424 */ /* 0x000fe400078e00ff */
[----:B------:R-:W-:-:S07]  /*122c0*/  IMAD.MOV.U32 R15, RZ, RZ, -0x1 ;  /* 0xffffffffff0f7424 */ /* 0x000fce00078e00ff */
[----:B0-----:R-:W-:Y:S05]  /*122d0*/  WARPSYNC.COLLECTIVE R15, `(.L_x_148) ;  /* 0x000000000f087348 */ /* 0x001fea0003c00000 */
[----:B------:R1:W2:Y:S02]  /*122e0*/  SHFL.IDX P6, R14, R13, R12, R11 ;  /* 0x0000000c0d0e7389 */ /* 0x0002a400000c000b */
[----:B012---:R-:W-:Y:S01]  /*122f0*/  ENDCOLLECTIVE ;  /* 0x000000000000791b */ /* 0x007fe20003800000 */
.L_x_148:
[----:B------:R-:W-:Y:S05]  /*12300*/  BSYNC B0 ;  /* 0x0000000000007941 */ /* 0x000fea0003800000 */
.L_x_147:
[----:B------:R-:W-:Y:S02]  /*12310*/  IMAD.MOV.U32 R13, RZ, RZ, R9 ;  /* 0x000000ffff0d7224 */ /* 0x000fe400078e0009 */
[----:B------:R-:W-:Y:S02]  /*12320*/  IMAD.MOV.U32 R12, RZ, RZ, RZ ;  /* 0x000000ffff0c7224 */ /* 0x000fe400078e00ff */
[----:B------:R-:W-:Y:S02]  /*12330*/  IMAD.MOV.U32 R11, RZ, RZ, 0x1c1f ;  /* 0x00001c1fff0b7424 */ /* 0x000fe400078e00ff */
[----:B------:R-:W-:Y:S02]  /*12340*/  IMAD.MOV.U32 R15, RZ, RZ, -0x1 ;  /* 0xffffffffff0f7424 */ /* 0x000fe400078e00ff */
[----:B------:R-:W-:-:S07]  /*12350*/  IMAD.MOV.U32 R0, RZ, RZ, R14 ;  /* 0x000000ffff007224 */ /* 0x000fce00078e000e */
[----:B------:R-:W-:Y:S05]  /*12360*/  WARPSYNC.COLLECTIVE R15, `(.L_x_149) ;  /* 0x000000000f087348 */ /* 0x000fea0003c00000 */
[----:B------:R0:W1:Y:S02]  /*12370*/  SHFL.IDX P6, R14, R13, R12, R11 ;  /* 0x0000000c0d0e7389 */ /* 0x00006400000c000b */
[----:B01----:R-:W-:Y:S01]  /*12380*/  ENDCOLLECTIVE ;  /* 0x000000000000791b */ /* 0x003fe20003800000 */
.L_x_149:
[----:B------:R-:W-:Y:S02]  /*12390*/  IMAD.MOV.U32 R13, RZ, RZ, R10 ;  /* 0x000000ffff0d7224 */ /* 0x000fe400078e000a */
[----:B------:R-:W-:Y:S02]  /*123a0*/  IMAD.MOV.U32 R12, RZ, RZ, 0x1 ;  /* 0x00000001ff0c7424 */ /* 0x000fe400078e00ff */
[----:B------:R-:W-:-:S07]  /*123b0*/  IMAD.MOV.U32 R2, RZ, RZ, R14 ;  /* 0x000000ffff027224 */ /* 0x000fce00078e000e */
[----:B------:R-:W-:Y:S05]  /*123c0*/  WARPSYNC.COLLECTIVE R15, `(.L_x_150) ;  /* 0x000000000f087348 */ /* 0x000fea0003c00000 */
[----:B------:R0:W1:Y:S02]  /*123d0*/  SHFL.IDX P6, R14, R13, R12, R11 ;  /* 0x0000000c0d0e7389 */ /* 0x00006400000c000b */
[----:B01----:R-:W-:Y:S01]  /*123e0*/  ENDCOLLECTIVE ;  /* 0x000000000000791b */ /* 0x003fe20003800000 */
.L_x_150:
[----:B------:R-:W-:-:S05]  /*123f0*/  IADD3 R2, P0, R32, R2, RZ ;  /* 0x0000000220027210 */ /* 0x000fca0007f1e0ff */
[----:B------:R-:W-:Y:S02]  /*12400*/  IMAD.X R3, RZ, RZ, R0, P0 ;  /* 0x000000ffff037224 */ /* 0x000fe400000e0600 */
[----:B------:R-:W-:Y:S02]  /*12410*/  VIADD R0, R35, UR41 ;  /* 0x0000002923007c36 */ /* 0x000fe40008000000 */
[----:B------:R-:W-:-:S03]  /*12420*/  IMAD.MOV.U32 R13, RZ, RZ, R9 ;  /* 0x000000ffff0d7224 */ /* 0x000fc600078e0009 */
[----:B------:R-:W-:Y:S01]  /*12430*/  @!PT LDS RZ, [RZ] ;  /* 0x00000000fffff984 */ /* 0x000fe20000000800 */
[----:B------:R-:W-:Y:S01]  /*12440*/  @!PT LDS RZ, [RZ] ;  /* 0x00000000fffff984 */ /* 0x000fe20000000800 */
[----:B------:R-:W-:Y:S01]  /*12450*/  @!PT LDS RZ, [RZ] ;  /* 0x00000000fffff984 */ /* 0x000fe20000000800 */
[----:B------:R-:W-:Y:S04]  /*12460*/  LDGSTS.E.BYPASS.LTC128B.128 [R0+0xf200], desc[UR48][R2.64], !P4 ;  /* 0x0f20000002007fae */ /* 0x000fe8000e101d70 */
[----:B------:R-:W-:Y:S04]  /*12470*/  LDGSTS.E.BYPASS.LTC128B.128 [R0+0x11a00], desc[UR48][R2.64+0x40], !P3 ;  /* 0x11a0004002007fae */ /* 0x000fe8000d901d70 */
[----:B------:R0:W-:Y:S02]  /*12480*/  LDGSTS.E.BYPASS.LTC128B.128 [R0+0x14200], desc[UR48][R2.64+0x80], !P1 ;  /* 0x1420008002007fae */ /* 0x0001e4000c901d70 */
[----:B0-----:R-:W-:-:S07]  /*12490*/  MOV R3, R14 ;  /* 0x0000000e00037202 */ /* 0x001fce0000000f00 */
[----:B------:R-:W-:Y:S05]  /*124a0*/  WARPSYNC.COLLECTIVE R15, `(.L_x_151) ;  /* 0x000000000f087348 */ /* 0x000fea0003c00000 */
[----:B------:R0:W1:Y:S02]  /*124b0*/  SHFL.IDX P6, R14, R13, R12, R11 ;  /* 0x0000000c0d0e7389 */ /* 0x00006400000c000b */
[----:B01----:R-:W-:Y:S01]  /*124c0*/  ENDCOLLECTIVE ;  /* 0x000000000000791b */ /* 0x003fe20003800000 */
.L_x_151:
[----:B------:R-:W-:Y:S02]  /*124d0*/  IMAD.MOV.U32 R13, RZ, RZ, R10 ;  /* 0x000000ffff0d7224 */ /* 0x000fe400078e000a */
[----:B------:R-:W-:Y:S02]  /*124e0*/  IMAD.MOV.U32 R12, RZ, RZ, 0x2 ;  /* 0x00000002ff0c7424 */ /* 0x000fe400078e00ff */
[----:B------:R-:W-:-:S07]  /*124f0*/  IMAD.MOV.U32 R2, RZ, RZ, R14 ;  /* 0x000000ffff027224 */ /* 0x000fce00078e000e */
[----:B------:R-:W-:Y:S05]  /*12500*/  WARPSYNC.COLLECTIVE R15, `(.L_x_152) ;  /* 0x000000000f087348 */ /* 0x000fea0003c00000 */
[----:B------:R0:W1:Y:S02]  /*12510*/  SHFL.IDX P6, R14, R13, R12, R11 ;  /* 0x0000000c0d0e7389 */ /* 0x00006400000c000b */
[----:B01----:R-:W-:Y:S01]  /*12520*/  ENDCOLLECTIVE ;  /* 0x000000000000791b */ /* 0x003fe20003800000 */
.L_x_152:
        /* <DEDUP_REMOVED lines=13> */
.L_x_153:
[----:B------:R-:W-:Y:S02]  /*12600*/  IMAD.MOV.U32 R13, RZ, RZ, R10 ;  /* 0x000000ffff0d7224 */ /* 0x000fe400078e000a */
[----:B------:R-:W-:Y:S02]  /*12610*/  IMAD.MOV.U32 R12, RZ, RZ, 0x3 ;  /* 0x00000003ff0c7424 */ /* 0x000fe400078e00ff */
[----:B------:R-:W-:-:S07]  /*12620*/  IMAD.MOV.U32 R2, RZ, RZ, R14 ;  /* 0x000000ffff027224 */ /* 0x000fce00078e000e */
[----:B------:R-:W-:Y:S05]  /*12630*/  WARPSYNC.COLLECTIVE R15, `(.L_x_154) ;  /* 0x000000000f087348 */ /* 0x000fea0003c00000 */
[----:B------:R0:W1:Y:S02]  /*12640*/  SHFL.IDX P6, R14, R13, R12, R11 ;  /* 0x0000000c0d0e7389 */ /* 0x00006400000c000b */
[----:B01----:R-:W-:Y:S01]  /*12650*/  ENDCOLLECTIVE ;  /* 0x000000000000791b */ /* 0x003fe20003800000 */
.L_x_154:
[----:B------:R-:W-:-:S05]  /*12660*/  IADD3 R2, P0, R32, R2, RZ ;  /* 0x0000000220027210 */ /* 0x000fca0007f1e0ff */
[----:B------:R-:W-:-:S05]  /*12670*/  IMAD.X R3, RZ, RZ, R35, P0 ;  /* 0x000000ffff037224 */ /* 0x000fca00000e0623 */
[----:B------:R-:W-:Y:S01]  /*12680*/  @!PT LDS RZ, [RZ] ;  /* 0x00000000fffff984 */ /* 0x000fe20000000800 */
[----:B------:R-:W-:Y:S01]  /*12690*/  @!PT LDS RZ, [RZ] ;  /* 0x00000000fffff984 */ /* 0x000fe20000000800 */
[----:B------:R-:W-:Y:S01]  /*126a0*/  @!PT LDS RZ, [RZ] ;  /* 0x00000000fffff984 */ /* 0x000fe20000000800 */
[----:B------:R0:W-:Y:S01]  /*126b0*/  LDGSTS.E.BYPASS.LTC128B.128 [R0+0x10200], desc[UR48][R2.64], !P4 ;  /* 0x1020000002007fae */ /* 0x0001e2000e101d70 */
[----:B------:R-:W-:-:S03]  /*126c0*/  MOV R13, R9 ;  /* 0x00000009000d7202 */ /* 0x000fc60000000f00 */
[----:B------:R0:W-:Y:S04]  /*126d0*/  LDGSTS.E.BYPASS.LTC128B.128 [R0+0x12a00], desc[UR48][R2.64+0x40], !P3 ;  /* 0x12a0004002007fae */ /* 0x0001e8000d901d70 */
[----:B------:R0:W-:Y:S01]  /*126e0*/  LDGSTS.E.BYPASS.LTC128B.128 [R0+0x15200], desc[UR48][R2.64+0x80], !P1 ;  /* 0x1520008002007fae */ /* 0x0001e2000c901d70 */
[----:B------:R-:W-:-:S07]  /*126f0*/  IMAD.MOV.U32 R35, RZ, RZ, R14 ;  /* 0x000000ffff237224 */ /* 0x000fce00078e000e */
[----:B0-----:R-:W-:Y:S05]  /*12700*/  WARPSYNC.COLLECTIVE R15, `(.L_x_155) ;  /* 0x000000000f087348 */ /* 0x001fea0003c00000 */
[----:B------:R1:W2:Y:S02]  /*12710*/  SHFL.IDX P6, R14, R13, R12, R11 ;  /* 0x0000000c0d0e7389 */ /* 0x0002a400000c000b */
[----:B012---:R-:W-:Y:S01]  /*12720*/  ENDCOLLECTIVE ;  /* 0x000000000000791b */ /* 0x007fe20003800000 */
.L_x_155:
[----:B------:R-:W-:Y:S02]  /*12730*/  IMAD.MOV.U32 R13, RZ, RZ, R23 ;  /* 0x000000ffff0d7224 */ /* 0x000fe400078e0017 */
[----:B------:R-:W-:Y:S02]  /*12740*/  IMAD.MOV.U32 R12, RZ, RZ, RZ ;  /* 0x000000ffff0c7224 */ /* 0x000fe400078e00ff */
[----:B------:R-:W-:-:S07]  /*12750*/  IMAD.MOV.U32 R2, RZ, RZ, R14 ;  /* 0x000000ffff027224 */ /* 0x000fce00078e000e */
[----:B------:R-:W-:Y:S05]  /*12760*/  WARPSYNC.COLLECTIVE R15, `(.L_x_156) ;  /* 0x000000000f087348 */ /* 0x000fea0003c00000 */
[----:B------:R0:W1:Y:S02]  /*12770*/  SHFL.IDX P6, R14, R13, R12, R11 ;  /* 0x0000000c0d0e7389 */ /* 0x00006400000c000b */
[----:B01----:R-:W-:Y:S01]  /*12780*/  ENDCOLLECTIVE ;  /* 0x000000000000791b */ /* 0x003fe20003800000 */
.L_x_156:
        /* <DEDUP_REMOVED lines=13> */
.L_x_157:
[----:B------:R-:W-:Y:S01]  /*12860*/  IMAD.MOV.U32 R2, RZ, RZ, R14 ;  /* 0x000000ffff027224 */ /* 0x000fe200078e000e */
[----:B------:R-:W-:Y:S06]  /*12870*/  BRA `(.L_x_158) ;  /* 0xffffffc400f87947 */ /* 0x000fec000383ffff */
.L_x_73:
[----:B---3--:R3:W4:Y:S02]  /*12880*/  SYNCS.PHASECHK.TRANS64.TRYWAIT P0, [R4+URZ+0x33440], R26 ;  /* 0x0334401a040075a7 */ /* 0x008724000800017f */
[----:B----4-:R-:W-:Y:S05]  /*12890*/  @!P0 NANOSLEEP.SYNCS 0x989680 ;  /* 0x009896800000895d */ /* 0x010fea0003900000 */
[----:B------:R-:W4:Y:S02]  /*128a0*/  @!P0 SYNCS.PHASECHK.TRANS64 P0, [R4+URZ+0x33440], R26 ;  /* 0x0334401a040085a7 */ /* 0x000f24000800007f */
[----:B----4-:R-:W-:Y:S05]  /*128b0*/  @!P0 BRA `(.L_x_73) ;  /* 0xfffffffc00f08947 */ /* 0x010fea000383ffff */
[----:B------:R-:W-:Y:S05]  /*128c0*/  BRA `(.L_x_159) ;  /* 0xffffffc800507947 */ /* 0x000fea000383ffff */
.L_x_74:
[----:B------:R-:W-:Y:S01]  /*128d0*/  BSSY B0, `(.L_x_160) ;  /* 0x0000008000007945 */ /* 0x000fe20003800000 */
[----:B------:R-:W-:Y:S02]  /*128e0*/  IMAD.MOV.U32 R13, RZ, RZ, R21 ;  /* 0x000000ffff0d7224 */ /* 0x000fe400078e0015 */
[----:B------:R-:W-:Y:S02]  /*128f0*/  IMAD.MOV.U32 R12, RZ, RZ, RZ ;  /* 0x000000ffff0c7224 */ /* 0x000fe400078e00ff */
[----:B------:R-:W-:Y:S02]  /*12900*/  IMAD.MOV.U32 R11, RZ, RZ, 0x1c1f ;  /* 0x00001c1fff0b7424 */ /* 0x000fe400078e00ff */
[----:B------:R-:W-:-:S07]  /*12910*/  IMAD.MOV.U32 R15, RZ, RZ, -0x1 ;  /* 0xffffffffff0f7424 */ /* 0x000fce00078e00ff */
[----:B0-23--:R-:W-:Y:S05]  /*12920*/  WARPSYNC.COLLECTIVE R15, `(.L_x_161) ;  /* 0x000000000f087348 */ /* 0x00dfea0003c00000 */
[----:B------:R1:W4:Y:S02]  /*12930*/  SHFL.IDX P6, R14, R13, R12, R11 ;  /* 0x0000000c0d0e7389 */ /* 0x00032400000c000b */
[----:B01234-:R-:W-:Y:S01]  /*12940*/  ENDCOLLECTIVE ;  /* 0x000000000000791b */ /* 0x01ffe20003800000 */
.L_x_161:
[----:B------:R-:W-:Y:S05]  /*12950*/  BSYNC B0 ;  /* 0x0000000000007941 */ /* 0x000fea0003800000 */
.L_x_160:
[----:B------:R-:W-:Y:S01]  /*12960*/  MOV R13, R19 ;  /* 0x00000013000d7202 */ /* 0x000fe20000000f00 */
[----:B------:R-:W-:Y:S02]  /*12970*/  IMAD.MOV.U32 R12, RZ, RZ, RZ ;  /* 0x000000ffff0c7224 */ /* 0x000fe400078e00ff */
[----:B------:R-:W-:Y:S02]  /*12980*/  IMAD.MOV.U32 R11, RZ, RZ, 0x1c1f ;  /* 0x00001c1fff0b7424 */ /* 0x000fe400078e00ff */
[----:B------:R-:W-:Y:S02]  /*12990*/  IMAD.MOV.U32 R15, RZ, RZ, -0x1 ;  /* 0xffffffffff0f7424 */ /* 0x000fe400078e00ff */
[----:B------:R-:W-:-:S07]  /*129a0*/  IMAD.MOV.U32 R3, RZ, RZ, R14 ;  /* 0x000000ffff037224 */ /* 0x000fce00078e000e */
[----:B------:R-:W-:Y:S05]  /*129b0*/  WARPSYNC.COLLECTIVE R15, `(.L_x_162) ;  /* 0x000000000f087348 */ /* 0x000fea0003c00000 */
[----:B------:R0:W1:Y:S02]  /*129c0*/  SHFL.IDX P6, R14, R13, R12, R11 ;  /* 0x0000000c0d0e7389 */ /* 0x00006400000c000b */
[----:B01----:R-:W-:Y:S01]  /*129d0*/  ENDCOLLECTIVE ;  /* 0x000000000000791b */ /* 0x003fe20003800000 */
.L_x_162:
[----:B------:R-:W-:Y:S02]  /*129e0*/  IMAD.MOV.U32 R13, RZ, RZ, R21 ;  /* 0x000000ffff0d7224 */ /* 0x000fe400078e0015 */
[----:B------:R-:W-:Y:S01]  /*129f0*/  IMAD.MOV.U32 R12, RZ, RZ, 0x1 ;  /* 0x00000001ff0c7424 */ /* 0x000fe200078e00ff */
[----:B------:R-:W-:-:S13]  /*12a00*/  IADD3 R2, P0, R32, R14, RZ ;  /* 0x0000000e20027210 */ /* 0x000fda0007f1e0ff */
[----:B------:R-:W-:Y:S05]  /*12a10*/  WARPSYNC.COLLECTIVE R15, `(.L_x_163) ;  /* 0x000000000f087348 */ /* 0x000fea0003c00000 */
[----:B------:R0:W1:Y:S02]  /*12a20*/  SHFL.IDX P6, R14, R13, R12, R11 ;  /* 0x0000000c0d0e7389 */ /* 0x00006400000c000b */
[----:B01----:R-:W-:Y:S01]  /*12a30*/  ENDCOLLECTIVE ;  /* 0x000000000000791b */ /* 0x003fe20003800000 */
.L_x_163:
[----:B------:R-:W-:-:S05]  /*12a40*/  IMAD.X R3, RZ, RZ, R3, P0 ;  /* 0x000000ffff037224 */ /* 0x000fca00000e0603 */
[----:B------:R-:W-:Y:S01]  /*12a50*/  @!PT LDS RZ, [RZ] ;  /* 0x00000000fffff984 */ /* 0x000fe20000000800 */
[----:B------:R-:W-:Y:S01]  /*12a60*/  @!PT LDS RZ, [RZ] ;  /* 0x00000000fffff984 */ /* 0x000fe20000000800 */
[----:B------:R-:W-:Y:S01]  /*12a70*/  @!PT LDS RZ, [RZ] ;  /* 0x00000000fffff984 */ /* 0x000fe20000000800 */
[----:B------:R-:W-:Y:S04]  /*12a80*/  LDGSTS.E.BYPASS.LTC128B.128 [R0+0x24200], desc[UR48][R2.64], !P4 ;  /* 0x2420000002007fae */ /* 0x000fe8000e101d70 */
[----:B------:R-:W-:Y:S01]  /*12a90*/  LDGSTS.E.BYPASS.LTC128B.128 [R0+0x26a00], desc[UR48][R2.64+0x40], !P3 ;  /* 0x26a0004002007fae */ /* 0x000fe2000d901d70 */
[----:B------:R-:W-:-:S03]  /*12aa0*/  IMAD.MOV.U32 R13, RZ, RZ, R19 ;  /* 0x000000ffff0d7224 */ /* 0x000fc600078e0013 */
[----:B------:R0:W-:Y:S02]  /*12ab0*/  LDGSTS.E.BYPASS.LTC128B.128 [R0+0x29200], desc[UR48][R2.64+0x80], !P1 ;  /* 0x2920008002007fae */ /* 0x0001e4000c901d70 */
[----:B0-----:R-:W-:-:S07]  /*12ac0*/  IMAD.MOV.U32 R3, RZ, RZ, R14 ;  /* 0x000000ffff037224 */ /* 0x001fce00078e000e */
[----:B------:R-:W-:Y:S05]  /*12ad0*/  WARPSYNC.COLLECTIVE R15, `(.L_x_164) ;  /* 0x000000000f087348 */ /* 0x000fea0003c00000 */
[----:B------:R0:W1:Y:S02]  /*12ae0*/  SHFL.IDX P6, R14, R13, R12, R11 ;  /* 0x0000000c0d0e7389 */ /* 0x00006400000c000b */
[----:B01----:R-:W-:Y:S01]  /*12af0*/  ENDCOLLECTIVE ;  /* 0x000000000000791b */ /* 0x003fe20003800000 */
.L_x_164:
[----:B------:R-:W-:Y:S02]  /*12b00*/  IMAD.MOV.U32 R13, RZ, RZ, R21 ;  /* 0x000000ffff0d7224 */ /* 0x000fe400078e0015 */
[----:B------:R-:W-:Y:S01]  /*12b10*/  IMAD.MOV.U32 R12, RZ, RZ, 0x2 ;  /* 0x00000002ff0c7424 */ /* 0x000fe200078e00ff */
[----:B------:R-:W-:-:S13]  /*12b20*/  IADD3 R2, P0, R32, R14, RZ ;  /* 0x0000000e20027210 */ /* 0x000fda0007f1e0ff */
[----:B------:R-:W-:Y:S05]  /*12b30*/  WARPSYNC.COLLECTIVE R15, `(.L_x_165) ;  /* 0x000000000f087348 */ /* 0x000fea0003c00000 */
[----:B------:R0:W1:Y:S02]  /*12b40*/  SHFL.IDX P6, R14, R13, R12, R11 ;  /* 0x0000000c0d0e7389 */ /* 0x00006400000c000b */
[----:B01----:R-:W-:Y:S01]  /*12b50*/  ENDCOLLECTIVE ;  /* 0x000000000000791b */ /* 0x003fe20003800000 */
.L_x_165:
[----:B------:R-:W-:-:S05]  /*12b60*/  IMAD.X R3, RZ, RZ, R3, P0 ;  /* 0x000000ffff037224 */ /* 0x000fca00000e0603 */
[----:B------:R-:W-:Y:S01]  /*12b70*/  @!PT LDS RZ, [RZ] ;  /* 0x00000000fffff984 */ /* 0x000fe20000000800 */
[----:B------:R-:W-:Y:S01]  /*12b80*/  @!PT LDS RZ, [RZ] ;  /* 0x00000000fffff984 */ /* 0x000fe20000000800 */
[----:B------:R-:W-:Y:S01]  /*12b90*/  @!PT LDS RZ, [RZ] ;  /* 0x00000000fffff984 */ /* 0x000fe20000000800 */
[----:B------:R-:W-:Y:S04]  /*12ba0*/  LDGSTS.E.BYPASS.LTC128B.128 [R0+0x24a00], desc[UR48][R2.64], !P4 ;  /* 0x24a0000002007fae */ /* 0x000fe8000e101d70 */
[----:B------:R-:W-:Y:S01]  /*12bb0*/  LDGSTS.E.BYPASS.LTC128B.128 [R0+0x27200], desc[UR48][R2.64+0x40], !P3 ;  /* 0x2720004002007fae */ /* 0x000fe2000d901d70 */
[----:B------:R-:W-:-:S03]  /*12bc0*/  MOV R13, R19 ;  /* 0x00000013000d7202 */ /* 0x000fc60000000f00 */
[----:B------:R0:W-:Y:S02]  /*12bd0*/  LDGSTS.E.BYPASS.LTC128B.128 [R0+0x29a00], desc[UR48][R2.64+0x80], !P1 ;  /* 0x29a0008002007fae */ /* 0x0001e4000c901d70 */
[----:B0-----:R-:W-:-:S07]  /*12be0*/  IMAD.MOV.U32 R3, RZ, RZ, R14 ;  /* 0x000000ffff037224 */ /* 0x001fce00078e000e */
[----:B------:R-:W-:Y:S05]  /*12bf0*/  WARPSYNC.COLLECTIVE R15, `(.L_x_166) ;  /* 0x000000000f087348 */ /* 0x000fea0003c00000 */
[----:B------:R0:W1:Y:S02]  /*12c00*/  SHFL.IDX P6, R14, R13, R12, R11 ;  /* 0x0000000c0d0e7389 */ /* 0x00006400000c000b */
[----:B01----:R-:W-:Y:S01]  /*12c10*/  ENDCOLLECTIVE ;  /* 0x000000000000791b */ /* 0x003fe20003800000 */
.L_x_166:
[----:B------:R-:W-:Y:S02]  /*12c20*/  IMAD.MOV.U32 R13, RZ, RZ, R21 ;  /* 0x000000ffff0d7224 */ /* 0x000fe400078e0015 */
[----:B------:R-:W-:Y:S01]  /*12c30*/  IMAD.MOV.U32 R12, RZ, RZ, 0x3 ;  /* 0x00000003ff0c7424 */ /* 0x000fe200078e00ff */
[----:B------:R-:W-:-:S13]  /*12c40*/  IADD3 R2, P0, R32, R14, RZ ;  /* 0x0000000e20027210 */ /* 0x000fda0007f1e0ff */
[----:B------:R-:W-:Y:S05]  /*12c50*/  WARPSYNC.COLLECTIVE R15, `(.L_x_167) ;  /* 0x000000000f087348 */ /* 0x000fea0003c00000 */
[----:B------:R0:W1:Y:S02]  /*12c60*/  SHFL.IDX P6, R14, R13, R12, R11 ;  /* 0x0000000c0d0e7389 */ /* 0x00006400000c000b */
[----:B01----:R-:W-:Y:S01]  /*12c70*/  ENDCOLLECTIVE ;  /* 0x000000000000791b */ /* 0x003fe20003800000 */
.L_x_167:
[----:B------:R-:W-:-:S05]  /*12c80*/  IMAD.X R3, RZ, RZ, R3, P0 ;  /* 0x000000ffff037224 */ /* 0x000fca00000e0603 */
[----:B------:R-:W-:Y:S01]  /*12c90*/  @!PT LDS RZ, [RZ] ;  /* 0x00000000fffff984 */ /* 0x000fe20000000800 */
[----:B------:R-:W-:Y:S01]  /*12ca0*/  @!PT LDS RZ, [RZ] ;  /* 0x00000000fffff984 */ /* 0x000fe20000000800 */
[----:B------:R-:W-:Y:S01]  /*12cb0*/  @!PT LDS RZ, [RZ] ;  /* 0x00000000fffff984 */ /* 0x000fe20000000800 */
[----:B------:R0:W-:Y:S04]  /*12cc0*/  LDGSTS.E.BYPASS.LTC128B.128 [R0+0x25200], desc[UR48][R2.64], !P4 ;  /* 0x2520000002007fae */ /* 0x0001e8000e101d70 */
[----:B------:R0:W-:Y:S01]  /*12cd0*/  LDGSTS.E.BYPASS.LTC128B.128 [R0+0x27a00], desc[UR48][R2.64+0x40], !P3 ;  /* 0x27a0004002007fae */ /* 0x0001e2000d901d70 */
[----:B------:R-:W-:-:S03]  /*12ce0*/  IMAD.MOV.U32 R13, RZ, RZ, R19 ;  /* 0x000000ffff0d7224 */ /* 0x000fc600078e0013 */
[----:B------:R0:W-:Y:S01]  /*12cf0*/  LDGSTS.E.BYPASS.LTC128B.128 [R0+0x2a200], desc[UR48][R2.64+0x80], !P1 ;  /* 0x2a20008002007fae */ /* 0x0001e2000c901d70 */
[----:B------:R-:W-:-:S07]  /*12d00*/  IMAD.MOV.U32 R21, RZ, RZ, R14 ;  /* 0x000000ffff157224 */ /* 0x000fce00078e000e */
[----:B0-----:R-:W-:Y:S05]  /*12d10*/  WARPSYNC.COLLECTIVE R15, `(.L_x_168) ;  /* 0x000000000f087348 */ /* 0x001fea0003c00000 */
[----:B------:R1:W2:Y:S02]  /*12d20*/  SHFL.IDX P6, R14, R13, R12, R11 ;  /* 0x0000000c0d0e7389 */ /* 0x0002a400000c000b */
[----:B012---:R-:W-:Y:S01]  /*12d30*/  ENDCOLLECTIVE ;  /* 0x000000000000791b */ /* 0x007fe20003800000 */
.L_x_168:
[----:B------:R-:W-:Y:S02]  /*12d40*/  IMAD.MOV.U32 R13, RZ, RZ, R22 ;  /* 0x000000ffff0d7224 */ /* 0x000fe400078e0016 */
[----:B------:R-:W-:Y:S02]  /*12d50*/  IMAD.MOV.U32 R12, RZ, RZ, RZ ;  /* 0x000000ffff0c7224 */ /* 0x000fe400078e00ff */
[----:B------:R-:W-:-:S07]  /*12d60*/  IMAD.MOV.U32 R2, RZ, RZ, R14 ;  /* 0x000000ffff027224 */ /* 0x000fce00078e000e */
[----:B------:R-:W-:Y:S05]  /*12d70*/  WARPSYNC.COLLECTIVE R15, `(.L_x_169) ;  /* 0x000000000f087348 */ /* 0x000fea0003c00000 */
[----:B------:R0:W1:Y:S02]  /*12d80*/  SHFL.IDX P6, R14, R13, R12, R11 ;  /* 0x0000000c0d0e7389 */ /* 0x00006400000c000b */
[----:B01----:R-:W-:Y:S01]  /*12d90*/  ENDCOLLECTIVE ;  /* 0x000000000000791b */ /* 0x003fe20003800000 */
.L_x_169:
        /* <DEDUP_REMOVED lines=13> */
.L_x_170:
[----:B------:R-:W-:Y:S05]  /*12e70*/  BRA `(.L_x_171) ;  /* 0xffffffc400e47947 */ /* 0x000fea000383ffff */
.L_x_79:
[----:B0-----:R0:W1:Y:S02]  /*12e80*/  SYNCS.PHASECHK.TRANS64.TRYWAIT P1, [R0+URZ+0x33470], R3 ;  /* 0x03347003000075a7 */ /* 0x001064000802017f */
[----:B-1----:R-:W-:Y:S05]  /*12e90*/  @!P1 NANOSLEEP.SYNCS 0x989680 ;  /* 0x009896800000995d */ /* 0x002fea0003900000 */
[----:B------:R-:W1:Y:S02]  /*12ea0*/  @!P1 SYNCS.PHASECHK.TRANS64 P1, [R0+URZ+0x33470], R3 ;  /* 0x03347003000095a7 */ /* 0x000e64000802007f */
[----:B-1----:R-:W-:Y:S05]  /*12eb0*/  @!P1 BRA `(.L_x_79) ;  /* 0xfffffffc00f09947 */ /* 0x002fea000383ffff */
[----:B------:R-:W-:Y:S05]  /*12ec0*/  BRA `(.L_x_172) ;  /* 0xffffffc800507947 */ /* 0x000fea000383ffff */
.L_x_81:
[----:B0-----:R0:W1:Y:S02]  /*12ed0*/  SYNCS.PHASECHK.TRANS64.TRYWAIT P1, [R0+URZ+0x33460], R3 ;  /* 0x03346003000075a7 */ /* 0x001064000802017f */
[----:B-1----:R-:W-:Y:S05]  /*12ee0*/  @!P1 NANOSLEEP.SYNCS 0x989680 ;  /* 0x009896800000995d */ /* 0x002fea0003900000 */
[----:B------:R-:W1:Y:S02]  /*12ef0*/  @!P1 SYNCS.PHASECHK.TRANS64 P1, [R0+URZ+0x33460], R3 ;  /* 0x03346003000095a7 */ /* 0x000e64000802007f */
[----:B-1----:R-:W-:Y:S05]  /*12f00*/  @!P1 BRA `(.L_x_81) ;  /* 0xfffffffc00f09947 */ /* 0x002fea000383ffff */
[----:B------:R-:W-:Y:S05]  /*12f10*/  BRA `(.L_x_173) ;  /* 0xffffffc800607947 */ /* 0x000fea000383ffff */
.L_x_87:
[----:B0-----:R0:W1:Y:S02]  /*12f20*/  SYNCS.PHASECHK.TRANS64.TRYWAIT P1, [R3+URZ+0x33470], R0 ;  /* 0x03347000030075a7 */ /* 0x001064000802017f */
[----:B-1----:R-:W-:Y:S05]  /*12f30*/  @!P1 NANOSLEEP.SYNCS 0x989680 ;  /* 0x009896800000995d */ /* 0x002fea0003900000 */
[----:B------:R-:W1:Y:S02]  /*12f40*/  @!P1 SYNCS.PHASECHK.TRANS64 P1, [R3+URZ+0x33470], R0 ;  /* 0x03347000030095a7 */ /* 0x000e64000802007f */
[----:B-1----:R-:W-:Y:S05]  /*12f50*/  @!P1 BRA `(.L_x_87) ;  /* 0xfffffffc00f09947 */ /* 0x002fea000383ffff */
[----:B------:R-:W-:Y:S05]  /*12f60*/  BRA `(.L_x_174) ;  /* 0xffffffd000487947 */ /* 0x000fea000383ffff */
.L_x_89:
[----:B0-----:R0:W1:Y:S02]  /*12f70*/  SYNCS.PHASECHK.TRANS64.TRYWAIT P1, [R3+URZ+0x33460], R4 ;  /* 0x03346004030075a7 */ /* 0x001064000802017f */
[----:B-1----:R-:W-:Y:S05]  /*12f80*/  @!P1 NANOSLEEP.SYNCS 0x989680 ;  /* 0x009896800000995d */ /* 0x002fea0003900000 */
[----:B------:R-:W1:Y:S02]  /*12f90*/  @!P1 SYNCS.PHASECHK.TRANS64 P1, [R3+URZ+0x33460], R4 ;  /* 0x03346004030095a7 */ /* 0x000e64000802007f */
[----:B-1----:R-:W-:Y:S05]  /*12fa0*/  @!P1 BRA `(.L_x_89) ;  /* 0xfffffffc00f09947 */ /* 0x002fea000383ffff */
[----:B------:R-:W-:Y:S05]  /*12fb0*/  BRA `(.L_x_175) ;  /* 0xffffffd000607947 */ /* 0x000fea000383ffff */
.L_x_93:
[----:B0-----:R0:W1:Y:S02]  /*12fc0*/  SYNCS.PHASECHK.TRANS64.TRYWAIT P0, [R4+URZ+0x33420], R0 ;  /* 0x03342000040075a7 */ /* 0x001064000800017f */
[----:B-1----:R-:W-:Y:S05]  /*12fd0*/  @!P0 NANOSLEEP.SYNCS 0x989680 ;  /* 0x009896800000895d */ /* 0x002fea0003900000 */
[----:B------:R-:W1:Y:S02]  /*12fe0*/  @!P0 SYNCS.PHASECHK.TRANS64 P0, [R4+URZ+0x33420], R0 ;  /* 0x03342000040085a7 */ /* 0x000e64000800007f */
[----:B-1----:R-:W-:Y:S05]  /*12ff0*/  @!P0 BRA `(.L_x_93) ;  /* 0xfffffffc00f08947 */ /* 0x002fea000383ffff */
[----:B------:R-:W-:Y:S05]  /*13000*/  BRA `(.L_x_176) ;  /* 0xffffffd800547947 */ /* 0x000fea000383ffff */
.L_x_97:
[----:B0-----:R0:W1:Y:S02]  /*13010*/  SYNCS.PHASECHK.TRANS64.TRYWAIT P1, [R5+URZ+0x33440], R0 ;  /* 0x03344000050075a7 */ /* 0x001064000802017f */
[----:B-1----:R-:W-:Y:S05]  /*13020*/  @!P1 NANOSLEEP.SYNCS 0x989680 ;  /* 0x009896800000995d */ /* 0x002fea0003900000 */
[----:B------:R-:W1:Y:S02]  /*13030*/  @!P1 SYNCS.PHASECHK.TRANS64 P1, [R5+URZ+0x33440], R0 ;  /* 0x03344000050095a7 */ /* 0x000e64000802007f */
[----:B-1----:R-:W-:Y:S05]  /*13040*/  @!P1 BRA `(.L_x_97) ;  /* 0xfffffffc00f09947 */ /* 0x002fea000383ffff */
[----:B------:R-:W-:Y:S05]  /*13050*/  BRA `(.L_x_177) ;  /* 0xffffffd800947947 */ /* 0x000fea000383ffff */
.L_x_99:
[----:B-1----:R1:W2:Y:S02]  /*13060*/  SYNCS.PHASECHK.TRANS64.TRYWAIT P1, [R27+URZ+0x33440], R2 ;  /* 0x033440021b0075a7 */ /* 0x0022a4000802017f */
[----:B--2---:R-:W-:Y:S05]  /*13070*/  @!P1 NANOSLEEP.SYNCS 0x989680 ;  /* 0x009896800000995d */ /* 0x004fea0003900000 */
[----:B------:R-:W2:Y:S02]  /*13080*/  @!P1 SYNCS.PHASECHK.TRANS64 P1, [R27+URZ+0x33440], R2 ;  /* 0x033440021b0095a7 */ /* 0x000ea4000802007f */
[----:B--2---:R-:W-:Y:S05]  /*13090*/  @!P1 BRA `(.L_x_99) ;  /* 0xfffffffc00f09947 */ /* 0x004fea000383ffff */
[----:B------:R-:W-:Y:S05]  /*130a0*/  BRA `(.L_x_178) ;  /* 0xffffffd800a07947 */ /* 0x000fea000383ffff */
.L_x_101:
[----:B--2---:R2:W3:Y:S02]  /*130b0*/  SYNCS.PHASECHK.TRANS64.TRYWAIT P1, [R5+URZ+0x33460], R0 ;  /* 0x03346000050075a7 */ /* 0x0044e4000802017f */
[----:B---3--:R-:W-:Y:S05]  /*130c0*/  @!P1 NANOSLEEP.SYNCS 0x989680 ;  /* 0x009896800000995d */ /* 0x008fea0003900000 */
[----:B------:R-:W3:Y:S02]  /*130d0*/  @!P1 SYNCS.PHASECHK.TRANS64 P1, [R5+URZ+0x33460], R0 ;  /* 0x03346000050095a7 */ /* 0x000ee4000802007f */
[----:B---3--:R-:W-:Y:S05]  /*130e0*/  @!P1 BRA `(.L_x_101) ;  /* 0xfffffffc00f09947 */ /* 0x008fea000383ffff */
[----:B------:R-:W-:Y:S05]  /*130f0*/  BRA `(.L_x_179) ;  /* 0xffffffd8009c7947 */ /* 0x000fea000383ffff */
.L_x_103:
[----:B---3--:R3:W4:Y:S02]  /*13100*/  SYNCS.PHASECHK.TRANS64.TRYWAIT P1, [R27+URZ+0x33460], R2 ;  /* 0x033460021b0075a7 */ /* 0x008724000802017f */
[----:B----4-:R-:W-:Y:S05]  /*13110*/  @!P1 NANOSLEEP.SYNCS 0x989680 ;  /* 0x009896800000995d */ /* 0x010fea0003900000 */
[----:B------:R-:W4:Y:S02]  /*13120*/  @!P1 SYNCS.PHASECHK.TRANS64 P1, [R27+URZ+0x33460], R2 ;  /* 0x033460021b0095a7 */ /* 0x000f24000802007f */
[----:B----4-:R-:W-:Y:S05]  /*13130*/  @!P1 BRA `(.L_x_103) ;  /* 0xfffffffc00f09947 */ /* 0x010fea000383ffff */
[----:B------:R-:W-:Y:S05]  /*13140*/  BRA `(.L_x_180) ;  /* 0xffffffd800987947 */ /* 0x000fea000383ffff */
.L_x_105:
[----:B----4-:R4:W0:Y:S02]  /*13150*/  SYNCS.PHASECHK.TRANS64.TRYWAIT P1, [R5+URZ+0x33480], R0 ;  /* 0x03348000050075a7 */ /* 0x010824000802017f */
[----:B0-----:R-:W-:Y:S05]  /*13160*/  @!P1 NANOSLEEP.SYNCS 0x989680 ;  /* 0x009896800000995d */ /* 0x001fea0003900000 */
[----:B------:R-:W0:Y:S02]  /*13170*/  @!P1 SYNCS.PHASECHK.TRANS64 P1, [R5+URZ+0x33480], R0 ;  /* 0x03348000050095a7 */ /* 0x000e24000802007f */
[----:B0-----:R-:W-:Y:S05]  /*13180*/  @!P1 BRA `(.L_x_105) ;  /* 0xfffffffc00f09947 */ /* 0x001fea000383ffff */
[----:B------:R-:W-:Y:S05]  /*13190*/  BRA `(.L_x_181) ;  /* 0xffffffd800947947 */ /* 0x000fea000383ffff */
.L_x_182:
[----:B------:R-:W-:-:S00]  /*131a0*/  BRA `(.L_x_182) ;  /* 0xfffffffc00fc7947 */ /* 0x000fc0000383ffff */
[----:B------:R-:W-:-:S00]  /*131b0*/  NOP ;  /* 0x0000000000007918 */ /* 0x000fc00000000000 */
        /* <DEDUP_REMOVED lines=12> */
.L_x_3246:


//--------------------- .text._ZN7cutlass13device_kernelIN5flash11enable_sm90INS1_16FlashAttnFwdSm90INS1_25CollectiveMainloopFwdSm90ILi2EN4cute5tupleIJNS5_1CILi1EEES8_S8_EEENS6_IJNS7_ILi128EEENS7_ILi160EEENS7_ILi192EEEEEELi192ENS_12float_e4m3_tEfNS_4arch4Sm90ELb0ELb0ELb1ELb1ELb1ELb0ELb0ELb1ELb1ELb1ELb0ELb0EEENS1_21CollectiveEpilogueFwdINS6_IJSA_SC_SB_EEES9_NS_10bfloat16_tESG_Li256ELb1ELb1ELb0ELb1EEENS1_36VarlenDynamicPersistentTileSchedulerILi128ELi160ELi256ELi128ELb0ELb1ELb1ELb0ELb1ELb1EEEEEEEEEvNT_6ParamsE --------------------------
	.section	.text._ZN7cutlass13device_kernelIN5flash11enable_sm90INS1_16FlashAttnFwdSm90INS1_25CollectiveMainloopFwdSm90ILi2EN4cute5tupleIJNS5_1CILi1EEES8_S8_EEENS6_IJNS7_ILi128EEENS7_ILi160EEENS7_ILi192EEEEEELi192ENS_12float_e4m3_tEfNS_4arch4Sm90ELb0ELb0ELb1ELb1ELb1ELb0ELb0ELb1ELb1ELb1ELb0ELb0EEENS1_21CollectiveEpilogueFwdINS6_IJSA_SC_SB_EEES9_NS_10bfloat16_tESG_Li256ELb1ELb1ELb0ELb1EEENS1_36VarlenDynamicPersistentTileSchedulerILi128ELi160ELi256ELi128ELb0ELb1ELb1ELb0ELb1ELb1EEEEEEEEEvNT_6ParamsE,"ax",@progbits
	.align	128
.text._ZN7cutlass13device_kernelIN5flash11enable_sm90INS1_16FlashAttnFwdSm90INS1_25CollectiveMainloopFwdSm90ILi2EN4cute5tupleIJNS5_1CILi1EEES8_S8_EEENS6_IJNS7_ILi128EEENS7_ILi160EEENS7_ILi192EEEEEELi192ENS_12float_e4m3_tEfNS_4arch4Sm90ELb0ELb0ELb1ELb1ELb1ELb0ELb0ELb1ELb1ELb1ELb0ELb0EEENS1_21CollectiveEpilogueFwdINS6_IJSA_SC_SB_EEES9_NS_10bfloat16_tESG_Li256ELb1ELb1ELb0ELb1EEENS1_36VarlenDynamicPersistentTileSchedulerILi128ELi160ELi256ELi128ELb0ELb1ELb1ELb0ELb1ELb1EEEEEEEEEvNT_6ParamsE:
        .type           _ZN7cutlass13device_kernelIN5flash11enable_sm90INS1_16FlashAttnFwdSm90INS1_25CollectiveMainloopFwdSm90ILi2EN4cute5tupleIJNS5_1CILi1EEES8_S8_EEENS6_IJNS7_ILi128EEENS7_ILi160EEENS7_ILi192EEEEEELi192ENS_12float_e4m3_tEfNS_4arch4Sm90ELb0ELb0ELb1ELb1ELb1ELb0ELb0ELb1ELb1ELb1ELb0ELb0EEENS1_21CollectiveEpilogueFwdINS6_IJSA_SC_SB_EEES9_NS_10bfloat16_tESG_Li256ELb1ELb1ELb0ELb1EEENS1_36VarlenDynamicPersistentTileSchedulerILi128ELi160ELi256ELi128ELb0ELb1ELb1ELb0ELb1ELb1EEEEEEEEEvNT_6ParamsE,@function
        .size           _ZN7cutlass13device_kernelIN5flash11enable_sm90INS1_16FlashAttnFwdSm90INS1_25CollectiveMainloopFwdSm90ILi2EN4cute5tupleIJNS5_1CILi1EEES8_S8_EEENS6_IJNS7_ILi128EEENS7_ILi160EEENS7_ILi192EEEEEELi192ENS_12float_e4m3_tEfNS_4arch4Sm90ELb0ELb0ELb1ELb1ELb1ELb0ELb0ELb1ELb1ELb1ELb0ELb0EEENS1_21CollectiveEpilogueFwdINS6_IJSA_SC_SB_EEES9_NS_10bfloat16_tESG_Li256ELb1ELb1ELb0ELb1EEENS1_36VarlenDynamicPersistentTileSchedulerILi128ELi160ELi256ELi128ELb0ELb1ELb1ELb0ELb1ELb1EEEEEEEEEvNT_6ParamsE,(.L_x_3247 - _ZN7cutlass13device_kernelIN5flash11enable_sm90INS1_16FlashAttnFwdSm90INS1_25CollectiveMainloopFwdSm90ILi2EN4cute5tupleIJNS5_1CILi1EEES8_S8_EEENS6_IJNS7_ILi128EEENS7_ILi160EEENS7_ILi192EEEEEELi192ENS_12float_e4m3_tEfNS_4arch4Sm90ELb0ELb0ELb1ELb1ELb1ELb0ELb0ELb1ELb1ELb1ELb0ELb0EEENS1_21CollectiveEpilogueFwdINS6_IJSA_SC_SB_EEES9_NS_10bfloat16_tESG_Li256ELb1ELb1ELb0ELb1EEENS1_36VarlenDynamicPersistentTileSchedulerILi128ELi160ELi256ELi128ELb0ELb1ELb1ELb0ELb1ELb1EEEEEEEEEvNT_6ParamsE)
        .other          _ZN7cutlass13device_kernelIN5flash11enable_sm90INS1_16FlashAttnFwdSm90INS1_25CollectiveMainloopFwdSm90ILi2EN4cute5tupleIJNS5_1CILi1EEES8_S8_EEENS6_IJNS7_ILi128EEENS7_ILi160EEENS7_ILi192EEEEEELi192ENS_12float_e4m3_tEfNS_4arch4Sm90ELb0ELb0ELb1ELb1ELb1ELb0ELb0ELb1ELb1ELb1ELb0ELb0EEENS1_21CollectiveEpilogueFwdINS6_IJSA_SC_SB_EEES9_NS_10bfloat16_tESG_Li256ELb1ELb1ELb0ELb1EEENS1_36VarlenDynamicPersistentTileSchedulerILi128ELi160ELi256ELi128ELb0ELb1ELb1ELb0ELb1ELb1EEEEEEEEEvNT_6ParamsE,@"STO_CUDA_ENTRY STV_DEFAULT"
_ZN7cutlass13device_kernelIN5flash11enable_sm90INS1_16FlashAttnFwdSm90INS1_25CollectiveMainloopFwdSm90ILi2EN4cute5tupleIJNS5_1CILi1EEES8_S8_EEENS6_IJNS7_ILi128EEENS7_ILi160EEENS7_ILi192EEEEEELi192ENS_12float_e4m3_tEfNS_4arch4Sm90ELb0ELb0ELb1ELb1ELb1ELb0ELb0ELb1ELb1ELb1ELb0ELb0EEENS1_21CollectiveEpilogueFwdINS6_IJSA_SC_SB_EEES9_NS_10bfloat16_tESG_Li256ELb1ELb1ELb0ELb1EEENS1_36VarlenDynamicPersistentTileSchedulerILi128ELi160ELi256ELi128ELb0ELb1ELb1ELb0ELb1ELb1EEEEEEEEEvNT_6ParamsE:
        /* <DEDUP_REMOVED lines=45> */
.L_x_183:
        /* <DEDUP_REMOVED lines=22> */
.L_x_184:
        /* <DEDUP_REMOVED lines=18> */
.L_x_185:
        /* <DEDUP_REMOVED lines=22> */
.L_x_186:
[----:B------:R-:W5:Y:S01]  /*06b0*/  SHFL.IDX PT, R3, R0, RZ, 0x1f ;  /* 0x00001fff00037589 */ /* 0x000f6200000e0000 */
[----:B------:R-:W-:Y:S01]  /*06c0*/  R2UR UR9, R4 ;  /* 0x00000000040972ca */ /* 0x000fe200000e0000 */
[----:B------:R-:W-:Y:S01]  /*06d0*/  NOP ;  /* 0x0000000000007918 */ /* 0x000fe20000000000 */
[----:B------:R-:W0:Y:S01]  /*06e0*/  S2R R2, SR_CgaCtaId ;  /* 0x0000000000027919 */ /* 0x000e220000008800 */
        /* <DEDUP_REMOVED lines=20> */
.L_x_187:
        /* <DEDUP_REMOVED lines=8> */
.L_x_189:
[----:B------:R-:W-:-:S08]  /*08b0*/  NOP ;  /* 0x0000000000007918 */ /* 0x000fd00000000000 */
[----:B------:R-:W0:Y:S02]  /*08c0*/  USETMAXREG.TRY_ALLOC.CTAPOOL UP0, 0xe8 ;  /* 0x000000e8000079c8 */ /* 0x000e240008000600 */
[----:B0-----:R-:W-:-:S13]  /*08d0*/  PLOP3.LUT P0, PT, PT, PT, UP0, 0x80, 0x0 ;  /* 0x000000000000781c */ /* 0x001fda0003f0f008 */
[----:B------:R-:W-:Y:S05]  /*08e0*/  @!P0 BRA `(.L_x_189) ;  /* 0xfffffffc00f08947 */ /* 0x000fea000383ffff */
[----:B------:R-:W0:Y:S01]  /*08f0*/  S2R R2, SR_TID.X ;  /* 0x0000000000027919 */ /* 0x000e220000002100 */
[----:B------:R-:W1:Y:S01]  /*0900*/  S2UR UR5, SR_CgaCtaId ;  /* 0x00000000000579c3 */ /* 0x000e620000008800 */
[----:B------:R-:W-:-:S07]  /*0910*/  UMOV UR4, 0x400 ;  /* 0x0000040000047882 */ /* 0x000fce0000000000 */
[----:B------:R-:W-:Y:S06]  /*0920*/  BAR.ARV 0x8, 0x180 ;  /* 0x0206000000007b1d */ /* 0x000fec0000002000 */
[----:B-1----:R-:W-:Y:S01]  /*0930*/  ULEA UR4, UR5, UR4, 0x18 ;  /* 0x0000000405047291 */ /* 0x002fe2000f8ec03f */
[----:B0-----:R-:W-:-:S04]  /*0940*/  LOP3.LUT R0, R2, 0xffffff80, RZ, 0xc0, !PT ;  /* 0xffffff8002007812 */ /* 0x001fc800078ec0ff */
[----:B------:R-:W-:-:S13]  /*0950*/  ISETP.NE.AND P0, PT, R0, 0x80, PT ;  /* 0x000000800000780c */ /* 0x000fda0003f05270 */
[----:B------:R-:W-:Y:S08]  /*0960*/  @!P0 BAR.ARV 0x9, 0x100 ;  /* 0x0244000000008b1d */ /* 0x000ff00000002000 */
[----:B------:R-:W-:Y:S06]  /*0970*/  BAR.SYNC.DEFER_BLOCKING 0x5, 0x180 ;  /* 0x0146000000007b1d */ /* 0x000fec0000010000 */
[----:B------:R-:W0:Y:S01]  /*0980*/  LDS.128 R64, [UR4+0x334d0] ;  /* 0x0334d004ff407984 */ /* 0x000e220008000c00 */
[----:B------:R-:W-:Y:S01]  /*0990*/  ULDC UR4, c[0x0][0xc3c] ;  /* 0x00030f0000047ab9 */ /* 0x000fe20000000800 */
[----:B------:R-:W-:Y:S06]  /*09a0*/  BAR.ARV 0x4, 0x180 ;  /* 0x0106000000007b1d */ /* 0x000fec0000002000 */
[----:B0-----:R-:W-:-:S13]  /*09b0*/  ISETP.GE.AND P0, PT, R67, UR4, PT ;  /* 0x0000000443007c0c */ /* 0x001fda000bf06270 */
[----:B------:R-:W-:Y:S05]  /*09c0*/  @P0 EXIT ;  /* 0x000000000000094d */ /* 0x000fea0003800000 */
[----:B------:R-:W-:Y:S01]  /*09d0*/  VIADD R228, R2, 0xffffff80 ;  /* 0xffffff8002e47836 */ /* 0x000fe20000000000 */
[----:B------:R-:W-:Y:S01]  /*09e0*/  R2UR UR5, R65 ;  /* 0x00000000410572ca */ /* 0x000fe200000e0000 */
[----:B------:R-:W-:Y:S01]  /*09f0*/  IMAD.MOV.U32 R222, RZ, RZ, -0x2 ;  /* 0xfffffffeffde7424 */ /* 0x000fe200078e00ff */
[----:B------:R-:W-:Y:S01]  /*0a00*/  R2UR UR46, R66 ;  /* 0x00000000422e72ca */ /* 0x000fe200000e0000 */
[----:B------:R-:W-:Y:S01]  /*0a10*/  ULOP3.LUT UR45, UR36, 0x1, URZ, 0xfc, !UPT ;  /* 0x00000001242d7892 */ /* 0x000fe2000f8efc3f */
[----:B------:R-:W-:Y:S01]  /*0a20*/  SHF.R.S32.HI R3, RZ, 0x1f, R228 ;  /* 0x0000001fff037819 */ /* 0x000fe200000114e4 */
[----:B------:R-:W-:Y:S01]  /*0a30*/  UMOV UR44, URZ ;  /* 0x0000003f002c7c82 */ /* 0x000fe20008000000 */
[----:B------:R-:W-:Y:S01]  /*0a40*/  UMOV UR43, URZ ;  /* 0x0000003f002b7c82 */ /* 0x000fe20008000000 */
[----:B------:R-:W-:Y:S01]  /*0a50*/  UMOV UR42, URZ ;  /* 0x0000003f002a7c82 */ /* 0x000fe20008000000 */
[CC--:B------:R-:W-:Y:S02]  /*0a60*/  LEA.HI R5, R3.reuse, R228.reuse, RZ, 0x7 ;  /* 0x000000e403057211 */ /* 0x0c0fe400078f38ff */
[----:B------:R-:W-:-:S02]  /*0a70*/  LEA.HI R0, R3, R228, RZ, 0x4 ;  /* 0x000000e403007211 */ /* 0x000fc400078f20ff */
[----:B------:R-:W-:Y:S02]  /*0a80*/  LOP3.LUT R7, R5, 0xffffff80, RZ, 0xc0, !PT ;  /* 0xffffff8005077812 */ /* 0x000fe400078ec0ff */
[----:B------:R-:W-:Y:S02]  /*0a90*/  LEA.HI R2, R3, R228, RZ, 0x5 ;  /* 0x000000e403027211 */ /* 0x000fe400078f28ff */
[----:B------:R-:W-:Y:S01]  /*0aa0*/  SHF.R.S32.HI R9, RZ, 0x4, R0 ;  /* 0x00000004ff097819 */ /* 0x000fe20000011400 */
[----:B------:R-:W-:Y:S01]  /*0ab0*/  IMAD.IADD R22, R228, 0x1, -R7 ;  /* 0x00000001e4167824 */ /* 0x000fe200078e0a07 */
[----:B------:R-:W-:Y:S01]  /*0ac0*/  LOP3.LUT R7, R0, 0x3fffff0, RZ, 0xc0, !PT ;  /* 0x03fffff000077812 */ /* 0x000fe200078ec0ff */
[----:B------:R-:W-:Y:S01]  /*0ad0*/  IMAD.SHL.U32 R2, R2, 0x20, RZ ;  /* 0x0000002002027824 */ /* 0x000fe200078e00ff */
[----:B------:R-:W-:Y:S02]  /*0ae0*/  LEA.HI R0, R0, R9, RZ, 0x1 ;  /* 0x0000000900007211 */ /* 0x000fe400078f08ff */
[----:B------:R-:W-:Y:S01]  /*0af0*/  SHF.R.S32.HI R11, RZ, 0x1f, R22 ;  /* 0x0000001fff0b7819 */ /* 0x000fe20000011416 */
[----:B------:R-:W-:Y:S01]  /*0b00*/  IMAD.IADD R7, R228, 0x1, -R7 ;  /* 0x00000001e4077824 */ /* 0x000fe200078e0a07 */
[----:B------:R-:W-:-:S02]  /*0b10*/  LOP3.LUT R2, R2, 0xfffffc00, RZ, 0xc0, !PT ;  /* 0xfffffc0002027812 */ /* 0x000fc400078ec0ff */
[----:B------:R-:W-:Y:S02]  /*0b20*/  LOP3.LUT R0, R0, 0x1ffffffe, RZ, 0xc0, !PT ;  /* 0x1ffffffe00007812 */ /* 0x000fe400078ec0ff */
[----:B------:R-:W-:Y:S01]  /*0b30*/  LEA.HI R4, R11, R22, RZ, 0x2 ;  /* 0x000000160b047211 */ /* 0x000fe200078f10ff */
[----:B------:R-:W-:Y:S01]  /*0b40*/  IMAD R7, R7, 0x40, R2 ;  /* 0x0000004007077824 */ /* 0x000fe200078e0202 */
[----:B------:R-:W-:Y:S01]  /*0b50*/  LEA.HI R2, R3, R228, RZ, 0x2 ;  /* 0x000000e403027211 */ /* 0x000fe200078f10ff */
[----:B------:R-:W-:Y:S01]  /*0b60*/  IMAD.IADD R0, R9, 0x1, -R0 ;  /* 0x0000000109007824 */ /* 0x000fe200078e0a00 */
[--C-:B------:R-:W-:Y:S02]  /*0b70*/  SHF.R.S32.HI R6, RZ, 0x2, R4.reuse ;  /* 0x00000002ff067819 */ /* 0x100fe40000011404 */
[----:B------:R-:W-:Y:S01]  /*0b80*/  SHF.R.S32.HI R13, RZ, 0x1f, R4 ;  /* 0x0000001fff0d7819 */ /* 0x000fe20000011404 */
[----:B------:R-:W-:Y:S01]  /*0b90*/  IMAD R224, R0, 0x8, R7 ;  /* 0x0000000800e07824 */ /* 0x000fe200078e0207 */
[----:B------:R-:W-:-:S02]  /*0ba0*/  LOP3.LUT R7, R2, 0xfffffffc, RZ, 0xc0, !PT ;  /* 0xfffffffc02077812 */ /* 0x000fc400078ec0ff */
[----:B------:R-:W-:Y:S02]  /*0bb0*/  LEA.HI R3, R3, R228, RZ, 0x3 ;  /* 0x000000e403037211 */ /* 0x000fe400078f18ff */
[----:B------:R-:W-:Y:S01]  /*0bc0*/  LEA.HI R13, R13, R6, RZ, 0x3 ;  /* 0x000000060d0d7211 */ /* 0x000fe200078f18ff */
[C---:B------:R-:W-:Y:S01]  /*0bd0*/  IMAD.IADD R0, R228.reuse, 0x1, -R7 ;  /* 0x00000001e4007824 */ /* 0x040fe200078e0a07 */
[----:B------:R-:W-:Y:S02]  /*0be0*/  SHF.R.S32.HI R220, RZ, 0x7, R5 ;  /* 0x00000007ffdc7819 */ /* 0x000fe40000011405 */
[----:B------:R-:W-:Y:S02]  /*0bf0*/  LOP3.LUT R7, R3, 0xfffffff8, RZ, 0xc0, !PT ;  /* 0xfffffff803077812 */ /* 0x000fe400078ec0ff */
[----:B------:R-:W-:Y:S02]  /*0c00*/  LOP3.LUT R13, R13, 0xfffffff8, RZ, 0xc0, !PT ;  /* 0xfffffff80d0d7812 */ /* 0x000fe400078ec0ff */
[----:B------:R-:W-:Y:S01]  /*0c10*/  LEA.HI R11, R11, R22, RZ, 0x5 ;  /* 0x000000160b0b7211 */ /* 0x000fe200078f28ff */
[----:B------:R-:W-:Y:S01]  /*0c20*/  IMAD.IADD R18, R228, 0x1, -R7 ;  /* 0x00000001e4127824 */ /* 0x000fe200078e0a07 */
[----:B------:R-:W-:Y:S01]  /*0c30*/  LEA.HI R5, R5, R220, RZ, 0x1 ;  /* 0x000000dc05057211 */ /* 0x000fe200078f08ff */
[----:B------:R-:W-:Y:S01]  /*0c40*/  IMAD.IADD R6, R6, 0x1, -R13 ;  /* 0x0000000106067824 */ /* 0x000fe200078e0a0d */
[----:B------:R-:W-:-:S02]  /*0c50*/  LEA.HI R2, R0, R0, RZ, 0x1 ;  /* 0x0000000000027211 */ /* 0x000fc400078f08ff */
[----:B------:R-:W-:Y:S02]  /*0c60*/  SHF.R.S32.HI R11, RZ, 0x5, R11 ;  /* 0x00000005ff0b7819 */ /* 0x000fe4000001140b */
[----:B------:R-:W-:Y:S02]  /*0c70*/  LOP3.LUT R5, R5, 0x3fffffe, RZ, 0xc0, !PT ;  /* 0x03fffffe05057812 */ /* 0x000fe400078ec0ff */
[----:B------:R-:W-:Y:S01]  /*0c80*/  LOP3.LUT R9, R2, 0x1ffffffe, RZ, 0xc0, !PT ;  /* 0x1ffffffe02097812 */ /* 0x000fe200078ec0ff */
[----:B------:R-:W-:Y:S01]  /*0c90*/  IMAD.SHL.U32 R2, R18, 0x8, RZ ;  /* 0x0000000812027824 */ /* 0x000fe200078e00ff */
[----:B------:R-:W-:Y:S01]  /*0ca0*/  LOP3.LUT R13, R4, 0x7ffffffc, RZ, 0xc0, !PT ;  /* 0x7ffffffc040d7812 */ /* 0x000fe200078ec0ff */
[----:B------:R-:W-:Y:S01]  /*0cb0*/  IMAD R6, R11, 0x10, R6 ;  /* 0x000000100b067824 */ /* 0x000fe200078e0206 */
[----:B------:R-:W-:Y:S01]  /*0cc0*/  SHF.R.S32.HI R19, RZ, 0x3, R3 ;  /* 0x00000003ff137819 */ /* 0x000fe20000011403 */
[----:B------:R-:W-:Y:S01]  /*0cd0*/  IMAD.IADD R5, R220, 0x1, -R5 ;  /* 0x00000001dc057824 */ /* 0x000fe200078e0a05 */
[----:B------:R-:W-:Y:S01]  /*0ce0*/  SHF.R.S32.HI R227, RZ, 0x1f, R2 ;  /* 0x0000001fffe37819 */ /* 0x000fe20000011402 */
[----:B------:R-:W-:-:S02]  /*0cf0*/  VIADD R16, R2, 0x40 ;  /* 0x0000004002107836 */ /* 0x000fc40000000000 */
[----:B------:R-:W-:Y:S02]  /*0d00*/  VIADD R17, R2, 0x80 ;  /* 0x0000008002117836 */ /* 0x000fe40000000000 */
[----:B------:R-:W-:Y:S01]  /*0d10*/  IMAD.IADD R13, R22, 0x1, -R13 ;  /* 0x00000001160d7824 */ /* 0x000fe200078e0a0d */
[----:B------:R-:W-:Y:S01]  /*0d20*/  SHF.R.S32.HI R226, RZ, 0x1f, R16 ;  /* 0x0000001fffe27819 */ /* 0x000fe20000011410 */
[----:B------:R-:W-:Y:S01]  /*0d30*/  IMAD.IADD R0, R0, 0x1, -R9 ;  /* 0x0000000100007824 */ /* 0x000fe200078e0a09 */
[----:B------:R-:W-:Y:S01]  /*0d40*/  SHF.R.S32.HI R225, RZ, 0x1f, R17 ;  /* 0x0000001fffe17819 */ /* 0x000fe20000011411 */
[----:B------:R-:W-:Y:S02]  /*0d50*/  IMAD R221, R5, 0x40, R6 ;  /* 0x0000004005dd7824 */ /* 0x000fe400078e0206 */
[----:B------:R-:W-:Y:S02]  /*0d60*/  IMAD R222, R13, R222, 0xa0 ;  /* 0x000000a00dde7424 */ /* 0x000fe400078e02de */
[----:B------:R-:W-:-:S07]  /*0d70*/  IMAD R223, R0, 0x8, R221 ;  /* 0x0000000800df7824 */ /* 0x000fce00078e02dd */
.L_x_235:
[----:B0-2-4-:R-:W0:Y:S01]  /*0d80*/  LDC.64 R4, c[0x0][0xc88] ;  /* 0x00032200ff047b82 */ /* 0x015e220000000a00 */
[----:B------:R-:W-:Y:S01]  /*0d90*/  ULDC.64 UR6, c[0x0][0xa28] ;  /* 0x00028a0000067ab9 */ /* 0x000fe20000000a00 */
[----:B------:R-:W-:Y:S01]  /*0da0*/  ULDC.64 UR8, c[0x0][0xa20] ;  /* 0x0002880000087ab9 */ /* 0x000fe20000000a00 */
[----:B------:R-:W-:Y:S01]  /*0db0*/  ULDC UR4, c[0x0][0x424] ;  /* 0x0001090000047ab9 */ /* 0x000fe20000000800 */
[----:B0-----:R-:W-:-:S06]  /*0dc0*/  IMAD.WIDE R4, R67, 0x4, R4 ;  /* 0x0000000443047825 */ /* 0x001fcc00078e0204 */
[----:B------:R-:W2:Y:S01]  /*0dd0*/  LDG.E R4, desc[UR52][R4.64] ;  /* 0x0000003404047981 */ /* 0x000ea2000c1e1900 */
[----:B------:R-:W-:Y:S02]  /*0de0*/  UISETP.NE.U32.AND UP0, UPT, UR6, URZ, UPT ;  /* 0x0000003f0600728c */ /* 0x000fe4000bf05070 */
[----:B------:R-:W-:Y:S02]  /*0df0*/  UISETP.NE.U32.AND UP1, UPT, UR8, URZ, UPT ;  /* 0x0000003f0800728c */ /* 0x000fe4000bf25070 */
[----:B------:R-:W-:Y:S02]  /*0e00*/  UISETP.NE.AND.EX UP0, UPT, UR7, URZ, UPT, UP0 ;  /* 0x0000003f0700728c */ /* 0x000fe4000bf05300 */
[----:B------:R-:W-:-:S04]  /*0e10*/  UISETP.NE.AND.EX UP1, UPT, UR9, URZ, UPT, UP1 ;  /* 0x0000003f0900728c */ /* 0x000fc8000bf25310 */
[----:B------:R-:W-:Y:S02]  /*0e20*/  PLOP3.LUT P0, PT, PT, PT, UP0, 0x80, 0x0 ;  /* 0x000000000000781c */ /* 0x000fe40003f0f008 */
[----:B------:R-:W-:Y:S02]  /*0e30*/  PLOP3.LUT P1, PT, PT, PT, UP1, 0x80, 0x0 ;  /* 0x000000000000781c */ /* 0x000fe40003f2f018 */
[----:B--2---:R-:W-:-:S13]  /*0e40*/  R2UR UR37, R4 ;  /* 0x00000000042572ca */ /* 0x004fda00000e0000 */
[----:B------:R-:W-:Y:S02]  /*0e50*/  USHF.R.S32.HI UR38, URZ, 0x1f, UR37 ;  /* 0x0000001f3f267899 */ /* 0x000fe40008011425 */
[----:B------:R-:W-:Y:S02]  /*0e60*/  @UP0 ULEA UR6, UP2, UR37, UR6, 0x2 ;  /* 0x0000000625060291 */ /* 0x000fe4000f84103f */
[----:B------:R-:W-:Y:S02]  /*0e70*/  @UP1 ULEA UR8, UP3, UR37, UR8, 0x2 ;  /* 0x0000000825081291 */ /* 0x000fe4000f86103f */
[----:B------:R-:W-:Y:S02]  /*0e80*/  @UP0 ULEA.HI.X UR7, UR37, UR7, UR38, 0x2, UP2 ;  /* 0x0000000725070291 */ /* 0x000fe400090f1426 */
[----:B------:R-:W-:Y:S01]  /*0e90*/  @UP1 ULEA.HI.X UR9, UR37, UR9, UR38, 0x2, UP3 ;  /* 0x0000000925091291 */ /* 0x000fe200098f1426 */
[----:B------:R-:W-:Y:S02]  /*0ea0*/  IMAD.U32 R4, RZ, RZ, UR6 ;  /* 0x00000006ff047e24 */ /* 0x000fe4000f8e00ff */
[----:B------:R-:W-:-:S02]  /*0eb0*/  IMAD.U32 R6, RZ, RZ, UR8 ;  /* 0x00000008ff067e24 */ /* 0x000fc4000f8e00ff */
[----:B------:R-:W-:Y:S01]  /*0ec0*/  IMAD.U32 R5, RZ, RZ, UR7 ;  /* 0x00000007ff057e24 */ /* 0x000fe2000f8e00ff */
[----:B------:R-:W-:Y:S01]  /*0ed0*/  ULDC.64 UR6, c[0x0][0x418] ;  /* 0x0001060000067ab9 */ /* 0x000fe20000000a00 */
[----:B------:R-:W-:-:S03]  /*0ee0*/  IMAD.U32 R7, RZ, RZ, UR9 ;  /* 0x00000009ff077e24 */ /* 0x000fc6000f8e00ff */
[----:B------:R0:W2:Y:S04]  /*0ef0*/  @P0 LDG.E R4, desc[UR52][R4.64] ;  /* 0x0000003404040981 */ /* 0x0000a8000c1e1900 */
[----:B---3--:R-:W3:Y:S01]  /*0f00*/  @P1 LDG.E R6, desc[UR52][R6.64] ;  /* 0x0000003406061981 */ /* 0x008ee2000c1e1900 */
[----:B------:R-:W-:Y:S01]  /*0f10*/  UISETP.NE.U32.AND UP0, UPT, UR6, URZ, UPT ;  /* 0x0000003f0600728c */ /* 0x000fe2000bf05070 */
[----:B------:R-:W-:Y:S01]  /*0f20*/  IMAD.MOV.U32 R3, RZ, RZ, RZ ;  /* 0x000000ffff037224 */ /* 0x000fe200078e00ff */
[----:B------:R-:W-:Y:S01]  /*0f30*/  UMOV UR50, URZ ;  /* 0x0000003f00327c82 */ /* 0x000fe20008000000 */
[----:B------:R-:W-:Y:S01]  /*0f40*/  ULDC UR6, c[0x0][0x2f0] ;  /* 0x0000bc0000067ab9 */ /* 0x000fe20000000800 */
[----:B------:R-:W-:Y:S01]  /*0f50*/  UISETP.NE.AND.EX UP0, UPT, UR7, URZ, UPT, UP0 ;  /* 0x0000003f0700728c */ /* 0x000fe2000bf05300 */
[----:B------:R-:W-:Y:S01]  /*0f60*/  IMAD.MOV.U32 R0, RZ, RZ, RZ ;  /* 0x000000ffff007224 */ /* 0x000fe200078e00ff */
[----:B------:R-:W-:Y:S01]  /*0f70*/  UMOV UR39, UR5 ;  /* 0x0000000500277c82 */ /* 0x000fe20008000000 */
[----:B------:R-:W-:Y:S01]  /*0f80*/  IMAD.MOV.U32 R119, RZ, RZ, RZ ;  /* 0x000000ffff777224 */ /* 0x000fe200078e00ff */
[----:B------:R-:W-:Y:S01]  /*0f90*/  USEL UR4, UR4, 0x1, UP0 ;  /* 0x0000000104047887 */ /* 0x000fe20008000000 */
[----:B------:R-:W-:-:S02]  /*0fa0*/  CS2R R10, SRZ ;  /* 0x00000000000a7805 */ /* 0x000fc4000001ff00 */
[----:B------:R-:W-:Y:S01]  /*0fb0*/  CS2R R12, SRZ ;  /* 0x00000000000c7805 */ /* 0x000fe2000001ff00 */
[----:B0-----:R-:W-:Y:S01]  /*0fc0*/  IMAD.MOV.U32 R5, RZ, RZ, RZ ;  /* 0x000000ffff057224 */ /* 0x001fe200078e00ff */
[----:B------:R-:W-:Y:S01]  /*0fd0*/  UIMAD UR4, UR4, UR6, URZ ;  /* 0x00000006040472a4 */ /* 0x000fe2000f8e023f */
[----:B------:R-:W-:Y:S02]  /*0fe0*/  CS2R R8, SRZ ;  /* 0x0000000000087805 */ /* 0x000fe4000001ff00 */
[----:B------:R-:W-:Y:S02]  /*0ff0*/  CS2R R14, SRZ ;  /* 0x00000000000e7805 */ /* 0x000fe4000001ff00 */
[----:B-1----:R-:W-:Y:S02]  /*1000*/  CS2R R20, SRZ ;  /* 0x0000000000147805 */ /* 0x002fe4000001ff00 */
        /* <DEDUP_REMOVED lines=32> */
[----:B------:R-:W-:Y:S01]  /*1210*/  CS2R R132, SRZ ;  /* 0x0000000000847805 */ /* 0x000fe2000001ff00 */
[----:B------:R-:W-:Y:S01]  /*1220*/  IMAD.MOV.U32 R92, RZ, RZ, RZ ;  /* 0x000000ffff5c7224 */ /* 0x000fe200078e00ff */
[----:B--2---:R-:W-:Y:S02]  /*1230*/  @P0 R2UR UR50, R4 ;  /* 0x00000000043202ca */ /* 0x004fe400000e0000 */
[----:B------:R-:W-:Y:S02]  /*1240*/  PLOP3.LUT P0, PT, PT, PT, PT, 0x80, 0x0 ;  /* 0x000000000000781c */ /* 0x000fe40003f0f070 */
[----:B---3--:R-:W-:Y:S01]  /*1250*/  @P1 R2UR UR4, R6 ;  /* 0x00000000060412ca */ /* 0x008fe200000e0000 */
[----:B------:R-:W-:-:S14]  /*1260*/  @P1 BRA `(.L_x_190) ;  /* 0x0000000000341947 */ /* 0x000fdc0003800000 */
[----:B------:R-:W-:Y:S02]  /*1270*/  ULDC.64 UR6, c[0x0][0xa08] ;  /* 0x0002820000067ab9 */ /* 0x000fe40000000a00 */
[----:B------:R-:W-:-:S04]  /*1280*/  ISETP.NE.U32.AND P1, PT, RZ, UR6, PT ;  /* 0x00000006ff007c0c */ /* 0x000fc8000bf25070 */
[----:B------:R-:W-:-:S13]  /*1290*/  ISETP.NE.AND.EX P1, PT, RZ, UR7, PT, P1 ;  /* 0x00000007ff007c0c */ /* 0x000fda000bf25310 */
[----:B------:R-:W-:Y:S05]  /*12a0*/  @!P1 BRA `(.L_x_190) ;  /* 0x0000000000249947 */ /* 0x000fea0003800000 */
[----:B------:R-:W-:Y:S02]  /*12b0*/  ULDC.64 UR4, c[0x0][0xa08] ;  /* 0x0002820000047ab9 */ /* 0x000fe40000000a00 */
[----:B------:R-:W-:-:S06]  /*12c0*/  UIMAD.WIDE UR4, UR37, 0x4, UR4 ;  /* 0x00000004250478a5 */ /* 0x000fcc000f8e0204 */
[----:B------:R-:W-:Y:S02]  /*12d0*/  IMAD.U32 R6, RZ, RZ, UR4 ;  /* 0x00000004ff067e24 */ /* 0x000fe4000f8e00ff */
[----:B------:R-:W-:-:S05]  /*12e0*/  IMAD.U32 R7, RZ, RZ, UR5 ;  /* 0x00000005ff077e24 */ /* 0x000fca000f8e00ff */
[----:B------:R-:W2:Y:S04]  /*12f0*/  LDG.E R64, desc[UR52][R6.64] ;  /* 0x0000003406407981 */ /* 0x000ea8000c1e1900 */
[----:B------:R-:W3:Y:S01]  /*1300*/  LDG.E R4, desc[UR52][R6.64+0x4] ;  /* 0x0000043406047981 */ /* 0x000ee2000c1e1900 */
[----:B--2---:R-:W-:Y:S02]  /*1310*/  R2UR UR4, R64 ;  /* 0x00000000400472ca */ /* 0x004fe400000e0000 */
[----:B---3--:R-:W-:-:S13]  /*1320*/  R2UR UR5, R4 ;  /* 0x00000000040572ca */ /* 0x008fda00000e0000 */
[----:B------:R-:W-:-:S12]  /*1330*/  UIADD3 UR4, -UR4, UR5, URZ ;  /* 0x0000000504047290 */ /* 0x000fd8000fffe13f */
.L_x_190:
[----:B------:R-:W-:Y:S01]  /*1340*/  UIADD3 UR50, -UR50, UR4, URZ ;  /* 0x0000000432327290 */ /* 0x000fe2000fffe13f */
[----:B------:R-:W-:Y:S01]  /*1350*/  CS2R R134, SRZ ;  /* 0x0000000000867805 */ /* 0x000fe2000001ff00 */
[----:B------:R-:W-:Y:S01]  /*1360*/  UMOV UR40, UR46 ;  /* 0x0000002e00287c82 */ /* 0x000fe20008000000 */
[----:B------:R-:W-:Y:S01]  /*1370*/  IMAD.MOV.U32 R93, RZ, RZ, RZ ;  /* 0x000000ffff5d7224 */ /* 0x000fe200078e00ff */
[----:B------:R-:W-:Y:S01]  /*1380*/  UISETP.GE.AND UP0, UPT, UR50, 0x1, UPT ;  /* 0x000000013200788c */ /* 0x000fe2000bf06270 */
[----:B------:R-:W-:Y:S01]  /*1390*/  CS2R R96, SRZ ;  /* 0x0000000000607805 */ /* 0x000fe2000001ff00 */
[----:B------:R-:W-:Y:S01]  /*13a0*/  UIADD3 UR4, UR50, 0x9f, URZ ;  /* 0x0000009f32047890 */ /* 0x000fe2000fffe03f */
[----:B------:R-:W-:Y:S02]  /*13b0*/  CS2R R136, SRZ ;  /* 0x0000000000887805 */ /* 0x000fe4000001ff00 */
[----:B------:R-:W-:Y:S02]  /*13c0*/  CS2R R100, SRZ ;  /* 0x0000000000647805 */ /* 0x000fe4000001ff00 */
[----:B------:R-:W-:-:S02]  /*13d0*/  CS2R R138, SRZ ;  /* 0x00000000008a7805 */ /* 0x000fc4000001ff00 */
[----:B------:R-:W-:Y:S01]  /*13e0*/  PLOP3.LUT P1, PT, PT, PT, UP0, 0x80, 0x0 ;  /* 0x000000000000781c */ /* 0x000fe20003f2f008 */
[----:B------:R-:W-:Y:S01]  /*13f0*/  UIMAD.WIDE UR4, UR4, 0x66666667, URZ ;  /* 0x66666667040478a5 */ /* 0x000fe2000f8e023f */
[----:B------:R-:W-:Y:S02]  /*1400*/  CS2R R104, SRZ ;  /* 0x0000000000687805 */ /* 0x000fe4000001ff00 */
[----:B------:R-:W-:Y:S01]  /*1410*/  CS2R R140, SRZ ;  /* 0x00000000008c7805 */ /* 0x000fe2000001ff00 */
[----:B------:R-:W-:Y:S01]  /*1420*/  IMAD.MOV.U32 R108, RZ, RZ, RZ ;  /* 0x000000ffff6c7224 */ /* 0x000fe200078e00ff */
[----:B------:R-:W-:Y:S01]  /*1430*/  USHF.R.U32.HI UR49, URZ, 0x1f, UR5 ;  /* 0x0000001f3f317899 */ /* 0x000fe20008011605 */
[----:B------:R-:W-:-:S03]  /*1440*/  IMAD.MOV.U32 R142, RZ, RZ, RZ ;  /* 0x000000ffff8e7224 */ /* 0x000fc600078e00ff */
[----:B------:R-:W-:-:S03]  /*1450*/  ULEA.HI.SX32 UR49, UR5, UR49, 0x1a ;  /* 0x0000003105317291 */ /* 0x000fc6000f8fd23f */
[----:B------:R-:W-:Y:S09]  /*1460*/  @!P1 BRA `(.L_x_191) ;  /* 0x0000008800f49947 */ /* 0x000ff20003800000 */
[----:B------:R-:W0:Y:S01]  /*1470*/  SHFL.IDX PT, R0, R220, RZ, 0x1f ;  /* 0x00001fffdc007589 */ /* 0x000e2200000e0000 */
[----:B------:R-:W1:Y:S01]  /*1480*/  S2UR UR48, SR_CgaCtaId ;  /* 0x00000000003079c3 */ /* 0x000e620000008800 */
[----:B------:R-:W-:Y:S01]  /*1490*/  UMOV UR47, 0x400 ;  /* 0x00000400002f7882 */ /* 0x000fe20000000000 */
[----:B0-----:R-:W-:Y:S01]  /*14a0*/  R2UR UR41, R0 ;  /* 0x00000000002972ca */ /* 0x001fe200000e0000 */
[----:B-1----:R-:W-:-:S04]  /*14b0*/  ULEA UR47, UR48, UR47, 0x18 ;  /* 0x0000002f302f7291 */ /* 0x002fc8000f8ec03f */
[----:B------:R-:W-:-:S04]  /*14c0*/  UIADD3 UR5, UR47, 0x1e200, URZ ;  /* 0x0001e2002f057890 */ /* 0x000fc8000fffe03f */
[----:B------:R-:W-:-:S04]  /*14d0*/  ULOP3.LUT UP0, URZ, UR5, 0x9f, URZ, 0xc0, !UPT ;  /* 0x0000009f053f7892 */ /* 0x000fc8000f80c03f */
[----:B------:R-:W-:Y:S02]  /*14e0*/  ULEA.HI UR4, UR41, UR41, URZ, 0x1 ;  /* 0x0000002929047291 */ /* 0x000fe4000f8f083f */
[----:B------:R-:W-:Y:S02]  /*14f0*/  PLOP3.LUT P0, PT, PT, PT, UP0, 0x80, 0x0 ;  /* 0x000000000000781c */ /* 0x000fe40003f0f008 */
[----:B------:R-:W-:-:S04]  /*1500*/  ULOP3.LUT UR4, UR4, 0x3e, URZ, 0xc0, !UPT ;  /* 0x0000003e04047892 */ /* 0x000fc8000f8ec03f */
[----:B------:R-:W-:-:S04]  /*1510*/  UIADD3 UR4, UR41, -UR4, URZ ;  /* 0x8000000429047290 */ /* 0x000fc8000fffe03f */
[----:B------:R-:W-:-:S04]  /*1520*/  ULEA UR4, UR4, UR5, 0xc ;  /* 0x0000000504047291 */ /* 0x000fc8000f8e603f */
[----:B------:R-:W-:-:S04]  /*1530*/  USHF.R.U32.HI UR4, URZ, 0x4, UR4 ;  /* 0x000000043f047899 */ /* 0x000fc80008011604 */
[----:B------:R-:W-:Y:S01]  /*1540*/  ULOP3.LUT UR51, UR4, 0x3fff, URZ, 0xc0, !UPT ;  /* 0x00003fff04337892 */ /* 0x000fe2000f8ec03f */
[----:B------:R-:W-:Y:S11]  /*1550*/  @!P0 BRA `(.L_x_192) ;  /* 0x0000000000408947 */ /* 0x000ff60003800000 */
        /* <DEDUP_REMOVED lines=8> */
[----:B------:R-:W-:Y:S01]  /*15e0*/  MOV R7, UR5 ;  /* 0x0000000500077c02 */ /* 0x000fe20008000f00 */
[----:B------:R-:W-:Y:S02]  /*15f0*/  IMAD.U32 R6, RZ, RZ, UR4 ;  /* 0x00000004ff067e24 */ /* 0x000fe4000f8e00ff */
[----:B------:R-:W-:-:S02]  /*1600*/  IMAD.U32 R11, RZ, RZ, UR7 ;  /* 0x00000007ff0b7e24 */ /* 0x000fc4000f8e00ff */
[----:B------:R-:W-:Y:S02]  /*1610*/  IMAD.MOV.U32 R8, RZ, RZ, 0x70 ;  /* 0x00000070ff087424 */ /* 0x000fe400078e00ff */
[----:B------:R-:W-:Y:S02]  /*1620*/  IMAD.MOV.U32 R12, RZ, RZ, 0x1 ;  /* 0x00000001ff0c7424 */ /* 0x000fe400078e00ff */
[----:B0-----:R-:W-:-:S07]  /*1630*/  IMAD.MOV.U32 R13, RZ, RZ, RZ ;  /* 0x000000ffff0d7224 */ /* 0x001fce00078e00ff */
[----:B------:R-:W-:-:S07]  /*1640*/  LEPC R20, `(.L_x_192) ;  /* 0x000000001014794e */ /* 0x000fce0000000000 */
[----:B-1----:R-:W-:Y:S05]  /*1650*/  CALL.ABS.NOINC R14 ;  /* 0x000000000e007343 */ /* 0x002fea0003c00000 */
.L_x_192:
        /* <DEDUP_REMOVED lines=10> */
[----:B------:R-:W-:Y:S02]  /*1700*/  @UP0 ULDC.64 UR16, c[0x0][0x9a8] ;  /* 0x00026a0000100ab9 */ /* 0x000fe40000000a00 */
[----:B------:R-:W-:Y:S01]  /*1710*/  @UP1 ULDC.64 UR14, c[0x0][0x9b8] ;  /* 0x00026e00000e1ab9 */ /* 0x000fe20000000a00 */
[----:B------:R-:W-:Y:S02]  /*1720*/  @UP0 UIMAD UR8, UR38, UR16, URZ ;  /* 0x00000010260802a4 */ /* 0x000fe4000f8e023f */
[----:B------:R-:W-:Y:S02]  /*1730*/  @UP1 UIMAD UR9, UR38, UR14, URZ ;  /* 0x0000000e260912a4 */ /* 0x000fe4000f8e023f */
        /* <DEDUP_REMOVED lines=28> */
[----:B------:R-:W-:Y:S01]  /*1900*/  ULEA.HI UR4, UR44, UR44, URZ, 0x1 ;  /* 0x0000002c2c047291 */ /* 0x000fe2000f8f083f */
[----:B------:R-:W-:-:S03]  /*1910*/  IMAD.U32 R9, RZ, RZ, UR45 ;  /* 0x0000002dff097e24 */ /* 0x000fc6000f8e00ff */
[----:B------:R-:W-:Y:S02]  /*1920*/  ULOP3.LUT UR4, UR4, 0xfffffffe, URZ, 0xc0, !UPT ;  /* 0xfffffffe04047892 */ /* 0x000fe4000f8ec03f */
[----:B------:R-:W-:Y:S02]  /*1930*/  ISETP.NE.AND P0, PT, R9, 0x3, PT ;  /* 0x000000030900780c */ /* 0x000fe40003f05270 */
[----:B------:R-:W-:-:S06]  /*1940*/  UIADD3 UR4, UR44, -UR4, URZ ;  /* 0x800000042c047290 */ /* 0x000fcc000fffe03f */
[----:B------:R-:W-:Y:S01]  /*1950*/  IMAD.U32 R8, RZ, RZ, UR4 ;  /* 0x00000004ff087e24 */ /* 0x000fe2000f8e00ff */
[----:B------:R-:W-:-:S04]  /*1960*/  ULDC UR4, c[0x0][0x9d8] ;  /* 0x0002760000047ab9 */ /* 0x000fc80000000800 */
[----:B------:R-:W-:-:S04]  /*1970*/  SHF.L.U32 R8, R8, 0x1f, RZ ;  /* 0x0000001f08087819 */ /* 0x000fc800000006ff */
[----:B------:R-:W0:Y:S01]  /*1980*/  SYNCS.PHASECHK.TRANS64.TRYWAIT P1, [UR47+0x33400], R8 ;  /* 0x03340008ff0075a7 */ /* 0x000e22000802016f */
[----:B--2---:R-:W-:-:S04]  /*1990*/  FMUL.FTZ R0, R3, R0 ;  /* 0x0000000003007220 */ /* 0x004fc80000410000 */
[----:B------:R-:W-:Y:S01]  /*19a0*/  FMUL.FTZ R0, R0, UR4 ;  /* 0x0000000400007c20 */ /* 0x000fe20008410000 */
[----:B0-----:R-:W-:Y:S06]  /*19b0*/  @!P1 BRA `(.L_x_193) ;  /* 0x0000012000209947 */ /* 0x001fec0003800000 */
.L_x_339:
[----:B------:R-:W-:Y:S05]  /*19c0*/  @!P0 BRA `(.L_x_194) ;  /* 0x0000000000048947 */ /* 0x000fea0003800000 */
[----:B------:R-:W-:Y:S01]  /*19d0*/  BPT.TRAP 0x1 ;  /* 0x000000040000795c */ /* 0x000fe20000300000 */
.L_x_194:
[----:B0-----:R-:W-:Y:S02]  /*19e0*/  IMAD.U32 R3, RZ, RZ, UR42 ;  /* 0x0000002aff037e24 */ /* 0x001fe4000f8e00ff */
[----:B------:R-:W-:-:S03]  /*19f0*/  IMAD.U32 R4, RZ, RZ, UR43 ;  /* 0x0000002bff047e24 */ /* 0x000fc6000f8e00ff */
[----:B------:R-:W-:Y:S02]  /*1a00*/  LEA R3, R3, UR47, 0x3 ;  /* 0x0000002f03037c11 */ /* 0x000fe4000f8e18ff */
[----:B------:R-:W-:-:S04]  /*1a10*/  SHF.L.U32 R4, R4, 0x1f, RZ ;  /* 0x0000001f04047819 */ /* 0x000fc800000006ff */
[----:B------:R0:W1:Y:S01]  /*1a20*/  SYNCS.PHASECHK.TRANS64.TRYWAIT P1, [R3+URZ+0x33430], R4 ;  /* 0x03343004030075a7 */ /* 0x000062000802017f */
[----:B------:R-:W-:Y:S05]  /*1a30*/  @!P0 BRA `(.L_x_195) ;  /* 0x0000000000048947 */ /* 0x000fea0003800000 */
[----:B------:R-:W-:Y:S01]  /*1a40*/  BPT.TRAP 0x1 ;  /* 0x000000040000795c */ /* 0x000fe20000300000 */
.L_x_195:
[----:B------:R-:W-:Y:S01]  /*1a50*/  IMAD.MOV.U32 R119, RZ, RZ, RZ ;  /* 0x000000ffff777224 */ /* 0x000fe200078e00ff */
[----:B-1----:R-:W-:Y:S06]  /*1a60*/  @P1 BRA `(.L_x_196) ;  /* 0x0000000000081947 */ /* 0x002fec0003800000 */
[----:B------:R-:W1:Y:S02]  /*1a70*/  SYNCS.PHASECHK.TRANS64.TRYWAIT P1, [R3+URZ+0x33430], R4 ;  /* 0x03343004030075a7 */ /* 0x000e64000802017f */
[----:B-1----:R-:W-:Y:S05]  /*1a80*/  @!P1 BRA `(.L_x_197) ;  /* 0x0000012000049947 */ /* 0x002fea0003800000 */
.L_x_196:
        /* <DEDUP_REMOVED lines=11> */
[----:B------:R-:W-:Y:S01]  /*1b40*/  UMOV UR4, UR24 ;  /* 0x0000001800047c82 */ /* 0x000fe20008000000 */
[----:B------:R-:W-:Y:S02]  /*1b50*/  UMOV UR7, 0x80000020 ;  /* 0x8000002000077882 */ /* 0x000fe40000000000 */
        /* <DEDUP_REMOVED lines=191> */
.L_x_198:
        /* <DEDUP_REMOVED lines=11> */
[C---:B01----:R-:W-:Y:S01]  /*2800*/  FMUL.FTZ R4, R0.reuse, R91 ;  /* 0x0000005b00047220 */ /* 0x043fe20000410000 */
        /* <DEDUP_REMOVED lines=17> */
[----:B------:R-:W-:Y:S01]  /*2920*/  FMUL.FTZ R92, R0, R76 ;  /* 0x0000004c005c7220 */ /* 0x000fe20000410000 */
[----:B------:R3:W-:Y:S01]  /*2930*/  MUFU.TANH R105, R25 ;  /* 0x0000001900697308 */ /* 0x0007e20000002400 */
[----:B-1----:R-:W-:-:S02]  /*2940*/  VIADD R24, R222, UR50 ;  /* 0x00000032de187c36 */ /* 0x002fc40008000000 */
[C---:B------:R-:W-:Y:S01]  /*2950*/  FMUL.FTZ R15, R0.reuse, R102 ;  /* 0x00000066000f7220 */ /* 0x040fe20000410000 */
[C---:B------:R-:W-:Y:S01]  /*2960*/  FMUL.FTZ R93, R0.reuse, R77 ;  /* 0x0000004d005d7220 */ /* 0x040fe20000410000 */
[C---:B------:R-:W-:Y:S01]  /*2970*/  FMUL.FTZ R80, R0.reuse, R80 ;  /* 0x0000005000507220 */ /* 0x040fe20000410000 */
[C---:B------:R-:W-:Y:S01]  /*2980*/  FMUL.FTZ R81, R0.reuse, R81 ;  /* 0x0000005100517220 */ /* 0x040fe20000410000 */
[C---:B------:R-:W-:Y:S01]  /*2990*/  FMUL.FTZ R72, R0.reuse, R75 ;  /* 0x0000004b00487220 */ /* 0x040fe20000410000 */
[C---:B------:R-:W-:Y:S01]  /*29a0*/  FMUL.FTZ R76, R0.reuse, R83 ;  /* 0x00000053004c7220 */ /* 0x040fe20000410000 */
[----:B------:R-:W-:Y:S01]  /*29b0*/  MUFU.TANH R10, R10 ;  /* 0x0000000a000a7308 */ /* 0x000fe20000002400 */
[----:B---3--:R-:W-:Y:S02]  /*29c0*/  IMAD.U32 R25, RZ, RZ, UR49 ;  /* 0x00000031ff197e24 */ /* 0x008fe4000f8e00ff */
[C---:B------:R-:W-:Y:S01]  /*29d0*/  FMUL.FTZ R83, R0.reuse, R84 ;  /* 0x0000005400537220 */ /* 0x040fe20000410000 */
[C---:B------:R-:W-:Y:S01]  /*29e0*/  FMUL.FTZ R75, R0.reuse, R78 ;  /* 0x0000004e004b7220 */ /* 0x040fe20000410000 */
[----:B------:R-:W-:Y:S01]  /*29f0*/  FMUL.FTZ R77, R0, R82 ;  /* 0x00000052004d7220 */ /* 0x000fe20000410000 */
[----:B------:R-:W-:-:S02]  /*2a00*/  IMAD R114, R25, -0xa0, R24 ;  /* 0xffffff6019727824 */ /* 0x000fc400078e0218 */
[C---:B------:R-:W-:Y:S01]  /*2a10*/  FMUL.FTZ R82, R0.reuse, R85 ;  /* 0x0000005500527220 */ /* 0x040fe20000410000 */
[C---:B------:R-:W-:Y:S01]  /*2a20*/  FMUL.FTZ R84, R0.reuse, R56 ;  /* 0x0000003800547220 */ /* 0x040fe20000410000 */
[----:B------:R-:W-:Y:S01]  /*2a30*/  MUFU.TANH R11, R11 ;  /* 0x0000000b000b7308 */ /* 0x000fe20000002400 */
[----:B------:R-:W-:Y:S01]  /*2a40*/  FMUL.FTZ R85, R0, R57 ;  /* 0x0000003900557220 */ /* 0x000fe20000410000 */
[----:B------:R-:W-:Y:S01]  /*2a50*/  ISETP.GT.AND P4, PT, R114, RZ, PT ;  /* 0x000000ff7200720c */ /* 0x000fe20003f84270 */
[----:B------:R-:W-:Y:S01]  /*2a60*/  FMUL.FTZ R49, R0, R49 ;  /* 0x0000003100317220 */ /* 0x000fe20000410000 */
[----:B------:R-:W-:Y:S01]  /*2a70*/  ISETP.GT.AND P3, PT, R114, 0x1, PT ;  /* 0x000000017200780c */ /* 0x000fe20003f64270 */
[----:B------:R-:W-:Y:S01]  /*2a80*/  FMUL.FTZ R61, R0, R61 ;  /* 0x0000003d003d7220 */ /* 0x000fe20000410000 */
[----:B------:R-:W-:Y:S01]  /*2a90*/  ISETP.GT.AND P2, PT, R114, 0x8, PT ;  /* 0x000000087200780c */ /* 0x000fe20003f44270 */
[----:B------:R-:W-:Y:S01]  /*2aa0*/  FMUL.FTZ R78, R0, R87 ;  /* 0x00000057004e7220 */ /* 0x000fe20000410000 */
[----:B------:R-:W-:Y:S01]  /*2ab0*/  MUFU.TANH R20, R20 ;  /* 0x0000001400147308 */ /* 0x000fe20000002400 */
[----:B--2---:R-:W-:Y:S01]  /*2ac0*/  FSEL R24, R6, -INF , P4 ;  /* 0xff80000006187808 */ /* 0x004fe20002000000 */
[C---:B------:R-:W-:Y:S01]  /*2ad0*/  FMUL.FTZ R64, R0.reuse, R64 ;  /* 0x0000004000407220 */ /* 0x040fe20000410000 */
[----:B0-----:R-:W-:Y:S01]  /*2ae0*/  FSEL R25, R7, -INF , P3 ;  /* 0xff80000007197808 */ /* 0x001fe20001800000 */
[----:B------:R-:W-:Y:S01]  /*2af0*/  FMUL.FTZ R53, R0, R53 ;  /* 0x0000003500357220 */ /* 0x000fe20000410000 */
[----:B------:R-:W-:Y:S01]  /*2b00*/  ISETP.GT.AND P1, PT, R114, 0x9, PT ;  /* 0x000000097200780c */ /* 0x000fe20003f24270 */
[----:B------:R-:W-:Y:S01]  /*2b10*/  FMUL.FTZ R57, R0, R58 ;  /* 0x0000003a00397220 */ /* 0x000fe20000410000 */
[----:B------:R-:W-:Y:S01]  /*2b20*/  FMNMX.FTZ R7, R24, R25, !PT ;  /* 0x0000001918077209 */ /* 0x000fe20007810000 */
[----:B------:R-:W0:Y:S01]  /*2b30*/  MUFU.TANH R5, R5 ;  /* 0x0000000500057308 */ /* 0x000e220000002400 */
[----:B------:R-:W-:Y:S01]  /*2b40*/  ISETP.GT.AND P6, PT, R114, 0x10, PT ;  /* 0x000000107200780c */ /* 0x000fe20003fc4270 */
[----:B------:R-:W-:Y:S01]  /*2b50*/  FMUL.FTZ R65, R0, R65 ;  /* 0x0000004100417220 */ /* 0x000fe20000410000 */
[----:B------:R-:W-:Y:S01]  /*2b60*/  ISETP.GT.AND P5, PT, R114, 0x11, PT ;  /* 0x000000117200780c */ /* 0x000fe20003fa4270 */
[C---:B------:R-:W-:Y:S01]  /*2b70*/  FMUL.FTZ R52, R0.reuse, R52 ;  /* 0x0000003400347220 */ /* 0x040fe20000410000 */
[C---:B------:R-:W-:Y:S01]  /*2b80*/  FMUL.FTZ R56, R0.reuse, R59 ;  /* 0x0000003b00387220 */ /* 0x040fe20000410000 */
[C---:B------:R-:W-:Y:S01]  /*2b90*/  FMUL.FTZ R68, R0.reuse, R68 ;  /* 0x0000004400447220 */ /* 0x040fe20000410000 */
        /* <DEDUP_REMOVED lines=10> */
[----:B0-----:R-:W-:Y:S01]  /*2c40*/  FSEL R5, R5, -INF , P4 ;  /* 0xff80000005057808 */ /* 0x001fe20002000000 */
[----:B------:R-:W-:Y:S01]  /*2c50*/  FMUL.FTZ R50, R0, R50 ;  /* 0x0000003200327220 */ /* 0x000fe20000410000 */
[----:B------:R-:W-:Y:S01]  /*2c60*/  ISETP.GT.AND P4, PT, R114, 0x18, PT ;  /* 0x000000187200780c */ /* 0x000fe20003f84270 */
[C---:B------:R-:W-:Y:S01]  /*2c70*/  FMUL.FTZ R44, R0.reuse, R44 ;  /* 0x0000002c002c7220 */ /* 0x040fe20000410000 */
        /* <DEDUP_REMOVED lines=12> */
[----:B-1----:R-:W-:Y:S01]  /*2d40*/  FSEL R4, R4, -INF , P3 ;  /* 0xff80000004047808 */ /* 0x002fe20001800000 */
[----:B------:R-:W-:Y:S01]  /*2d50*/  FMUL.FTZ R35, R0, R35 ;  /* 0x0000002300237220 */ /* 0x000fe20000410000 */
[----:B------:R-:W-:Y:S01]  /*2d60*/  ISETP.GT.AND P3, PT, R114, 0x19, PT ;  /* 0x000000197200780c */ /* 0x000fe20003f64270 */
[C---:B------:R-:W-:Y:S01]  /*2d70*/  FMUL.FTZ R34, R0.reuse, R34 ;  /* 0x0000002200227220 */ /* 0x040fe20000410000 */
[----:B------:R-:W-:Y:S01]  /*2d80*/  ULDC UR6, c[0x0][0x988] ;  /* 0x0002620000067ab9 */ /* 0x000fe20000000800 */
[----:B------:R-:W-:Y:S01]  /*2d90*/  FMUL.FTZ R39, R0, R39 ;  /* 0x0000002700277220 */ /* 0x000fe20000410000 */
[----:B------:R-:W-:Y:S01]  /*2da0*/  P2R R104, PR, RZ, 0x1 ;  /* 0x00000001ff687803 */ /* 0x000fe20000000000 */
[----:B------:R-:W1:Y:S01]  /*2db0*/  MUFU.TANH R8, R8 ;  /* 0x0000000800087308 */ /* 0x000e620000002400 */
[----:B--2---:R-:W-:Y:S01]  /*2dc0*/  FSEL R26, R10, -INF , P2 ;  /* 0xff8000000a1a7808 */ /* 0x004fe20001000000 */
[C---:B------:R-:W-:Y:S01]  /*2dd0*/  FMUL.FTZ R38, R0.reuse, R38 ;  /* 0x0000002600267220 */ /* 0x040fe20000410000 */
[----:B0-----:R-:W-:Y:S01]  /*2de0*/  FSEL R89, R89, -INF , P4 ;  /* 0xff80000059597808 */ /* 0x001fe20002000000 */
[----:B------:R-:W-:Y:S01]  /*2df0*/  FMUL.FTZ R31, R0, R31 ;  /* 0x0000001f001f7220 */ /* 0x000fe20000410000 */
[----:B------:R-:W-:Y:S01]  /*2e00*/  FMNMX.FTZ R6, R26, R7, !PT ;  /* 0x000000071a067209 */ /* 0x000fe20007810000 */
[----:B------:R-:W-:Y:S01]  /*2e10*/  FMUL.FTZ R30, R0, R30 ;  /* 0x0000001e001e7220 */ /* 0x000fe20000410000 */
[----:B------:R-:W-:Y:S01]  /*2e20*/  R2UR UR7, R3 ;  /* 0x00000000030772ca */ /* 0x000fe200000e0000 */
[----:B------:R-:W0:Y:S01]  /*2e30*/  MUFU.TANH R88, R88 ;  /* 0x0000005800587308 */ /* 0x000e220000002400 */
[----:B------:R-:W-:Y:S01]  /*2e40*/  UISETP.GE.AND UP0, UPT, UR50, 0xa1, UPT ;  /* 0x000000a13200788c */ /* 0x000fe2000bf06270 */
[----:B------:R-:W-:-:S02]  /*2e50*/  IMAD.MOV.U32 R118, RZ, RZ, R119 ;  /* 0x000000ffff767224 */ /* 0x000fc400078e0077 */
[--C-:B------:R-:W-:Y:S02]  /*2e60*/  IMAD.MOV.U32 R117, RZ, RZ, R119.reuse ;  /* 0x000000ffff757224 */ /* 0x100fe400078e0077 */
[--C-:B------:R-:W-:Y:S02]  /*2e70*/  IMAD.MOV.U32 R116, RZ, RZ, R119.reuse ;  /* 0x000000ffff747224 */ /* 0x100fe400078e0077 */
[----:B------:R2:W-:Y:S01]  /*2e80*/  MUFU.TANH R107, R27 ;  /* 0x0000001b006b7308 */ /* 0x0005e20000002400 */
[----:B-1----:R-:W-:Y:S01]  /*2e90*/  FSEL R8, R8, -INF , P2 ;  /* 0xff80000008087808 */ /* 0x002fe20001000000 */
[----:B------:R-:W-:Y:S01]  /*2ea0*/  IMAD.MOV.U32 R115, RZ, RZ, R119 ;  /* 0x000000ffff737224 */ /* 0x000fe200078e0077 */
[----:B------:R-:W-:Y:S01]  /*2eb0*/  ISETP.GT.AND P2, PT, R114, 0x20, PT ;  /* 0x000000207200780c */ /* 0x000fe20003f44270 */
[----:B------:R-:W-:-:S04]  /*2ec0*/  UIADD3 UR7, UR7, 0x33440, URZ ;  /* 0x0003344007077890 */ /* 0x000fc8000fffe03f */
[----:B------:R-:W1:Y:S01]  /*2ed0*/  MUFU.TANH R9, R9 ;  /* 0x0000000900097308 */ /* 0x000e620000002400 */
[----:B--2---:R-:W-:Y:S01]  /*2ee0*/  FSEL R27, R11, -INF , P1 ;  /* 0xff8000000b1b7808 */ /* 0x004fe20000800000 */
[----:B------:R-:W-:Y:S01]  /*2ef0*/  UPRMT UR7, UR48, 0x654, UR7 ;  /* 0x0000065430077896 */ /* 0x000fe20008000007 */
[----:B0-----:R-:W-:Y:S02]  /*2f00*/  FSEL R88, R88, -INF , P3 ;  /* 0xff80000058587808 */ /* 0x001fe40001800000 */
[----:B------:R-:W-:-:S03]  /*2f10*/  FMNMX.FTZ R7, R27, R6, !PT ;  /* 0x000000061b077209 */ /* 0x000fc60007810000 */
[----:B------:R-:W0:Y:S03]  /*2f20*/  MUFU.TANH R90, R90 ;  /* 0x0000005a005a7308 */ /* 0x000e260000002400 */
[----:B------:R-:W-:Y:S05]  /*2f30*/  SYNCS.ARRIVE.TRANS64.RED.A1T0 RZ, [UR7], RZ ;  /* 0x000000ffffff79a7 */ /* 0x000fea0008100407 */
[----:B------:R2:W-:Y:S01]  /*2f40*/  MUFU.TANH R110, R32 ;  /* 0x00000020006e7308 */ /* 0x0005e20000002400 */
[----:B-1----:R-:W-:Y:S02]  /*2f50*/  FSEL R9, R9, -INF , P1 ;  /* 0xff80000009097808 */ /* 0x002fe40000800000 */
[----:B------:R-:W-:-:S05]  /*2f60*/  ISETP.GT.AND P1, PT, R114, 0x21, PT ;  /* 0x000000217200780c */ /* 0x000fca0003f24270 */
[----:B------:R1:W-:Y:S01]  /*2f70*/  MUFU.TANH R86, R60 ;  /* 0x0000003c00567308 */ /* 0x0003e20000002400 */
[----:B--2---:R-:W-:Y:S02]  /*2f80*/  FSEL R32, R20, -INF , P6 ;  /* 0xff80000014207808 */ /* 0x004fe40003000000 */
[----:B0-----:R-:W-:Y:S02]  /*2f90*/  FSEL R90, R90, -INF , P2 ;  /* 0xff8000005a5a7808 */ /* 0x001fe40001000000 */
[----:B------:R-:W-:-:S03]  /*2fa0*/  FMNMX.FTZ R6, R32, R7, !PT ;  /* 0x0000000720067209 */ /* 0x000fc60007810000 */
[----:B------:R-:W0:Y:S01]  /*2fb0*/  MUFU.TANH R13, R13 ;  /* 0x0000000d000d7308 */ /* 0x000e220000002400 */
[C---:B-1----:R-:W-:Y:S01]  /*2fc0*/  FMUL.FTZ R60, R0.reuse, R66 ;  /* 0x00000042003c7220 */ /* 0x042fe20000410000 */
[C---:B------:R-:W-:Y:S01]  /*2fd0*/  FMUL.FTZ R66, R0.reuse, R40 ;  /* 0x0000002800427220 */ /* 0x040fe20000410000 */
[----:B------:R-:W-:Y:S01]  /*2fe0*/  FMUL.FTZ R40, R0, R43 ;  /* 0x0000002b00287220 */ /* 0x000fe20000410000 */
[----:B------:R-:W-:-:S04]  /*2ff0*/  FSEL R43, R21, -INF , P5 ;  /* 0xff800000152b7808 */ /* 0x000fc80002800000 */
[----:B------:R-:W1:Y:S01]  /*3000*/  MUFU.TANH R91, R91 ;  /* 0x0000005b005b7308 */ /* 0x000e620000002400 */
[----:B------:R-:W-:-:S04]  /*3010*/  FMNMX.FTZ R6, R43, R6, !PT ;  /* 0x000000062b067209 */ /* 0x000fc80007810000 */
[----:B------:R-:W-:-:S03]  /*3020*/  FMNMX.FTZ R7, R89, R6, !PT ;  /* 0x0000000659077209 */ /* 0x000fc60007810000 */
[----:B------:R-:W2:Y:S01]  /*3030*/  MUFU.TANH R12, R12 ;  /* 0x0000000c000c7308 */ /* 0x000ea20000002400 */
[----:B------:R-:W-:Y:S02]  /*3040*/  FMNMX.FTZ R7, R88, R7, !PT ;  /* 0x0000000758077209 */ /* 0x000fe40007810000 */
[----:B0-----:R-:W-:Y:S02]  /*3050*/  FSEL R13, R13, -INF , P6 ;  /* 0xff8000000d0d7808 */ /* 0x001fe40003000000 */
[----:B------:R-:W-:Y:S02]  /*3060*/  ISETP.GT.AND P6, PT, R114, 0x28, PT ;  /* 0x000000287200780c */ /* 0x000fe40003fc4270 */
[----:B------:R-:W-:Y:S01]  /*3070*/  FMNMX.FTZ R6, R90, R7, !PT ;  /* 0x000000075a067209 */ /* 0x000fe20007810000 */
[----:B------:R-:W0:Y:S01]  /*3080*/  MUFU.TANH R92, R92 ;  /* 0x0000005c005c7308 */ /* 0x000e220000002400 */
[----:B-1----:R-:W-:-:S04]  /*3090*/  FSEL R91, R91, -INF , P1 ;  /* 0xff8000005b5b7808 */ /* 0x002fc80000800000 */
[----:B------:R-:W-:-:S03]  /*30a0*/  FMNMX.FTZ R7, R91, R6, !PT ;  /* 0x000000065b077209 */ /* 0x000fc60007810000 */
[----:B------:R-:W1:Y:S01]  /*30b0*/  MUFU.TANH R15, R15 ;  /* 0x0000000f000f7308 */ /* 0x000e620000002400 */
[----:B--2---:R-:W-:Y:S02]  /*30c0*/  FSEL R12, R12, -INF , P5 ;  /* 0xff8000000c0c7808 */ /* 0x004fe40002800000 */
[----:B------:R-:W-:-:S05]  /*30d0*/  ISETP.GT.AND P5, PT, R114, 0x29, PT ;  /* 0x000000297200780c */ /* 0x000fca0003fa4270 */
[----:B------:R-:W2:Y:S01]  /*30e0*/  MUFU.TANH R93, R93 ;  /* 0x0000005d005d7308 */ /* 0x000ea20000002400 */
[----:B0-----:R-:W-:-:S04]  /*30f0*/  FSEL R92, R92, -INF , P6 ;  /* 0xff8000005c5c7808 */ /* 0x001fc80003000000 */
[----:B------:R-:W-:-:S03]  /*3100*/  FMNMX.FTZ R6, R92, R7, !PT ;  /* 0x000000075c067209 */ /* 0x000fc60007810000 */
[----:B------:R-:W0:Y:S01]  /*3110*/  MUFU.TANH R14, R14 ;  /* 0x0000000e000e7308 */ /* 0x000e220000002400 */
[----:B-1----:R-:W-:Y:S02]  /*3120*/  FSEL R15, R15, -INF , P4 ;  /* 0xff8000000f0f7808 */ /* 0x002fe40002000000 */
[----:B------:R-:W-:-:S05]  /*3130*/  ISETP.GT.AND P4, PT, R114, 0x30, PT ;  /* 0x000000307200780c */ /* 0x000fca0003f84270 */
[----:B------:R-:W1:Y:S01]  /*3140*/  MUFU.TANH R80, R80 ;  /* 0x0000005000507308 */ /* 0x000e620000002400 */
[----:B--2---:R-:W-:-:S04]  /*3150*/  FSEL R93, R93, -INF , P5 ;  /* 0xff8000005d5d7808 */ /* 0x004fc80002800000 */
[----:B------:R-:W-:-:S03]  /*3160*/  FMNMX.FTZ R7, R93, R6, !PT ;  /* 0x000000065d077209 */ /* 0x000fc60007810000 */
[----:B------:R-:W2:Y:S01]  /*3170*/  MUFU.TANH R73, R73 ;  /* 0x0000004900497308 */ /* 0x000ea20000002400 */
[----:B0-----:R-:W-:Y:S02]  /*3180*/  FSEL R14, R14, -INF , P3 ;  /* 0xff8000000e0e7808 */ /* 0x001fe40001800000 */
[----:B------:R-:W-:-:S05]  /*3190*/  ISETP.GT.AND P3, PT, R114, 0x31, PT ;  /* 0x000000317200780c */ /* 0x000fca0003f64270 */
[----:B------:R-:W0:Y:S01]  /*31a0*/  MUFU.TANH R81, R81 ;  /* 0x0000005100517308 */ /* 0x000e220000002400 */
[----:B-1----:R-:W-:-:S04]  /*31b0*/  FSEL R80, R80, -INF , P4 ;  /* 0xff80000050507808 */ /* 0x002fc80002000000 */
[----:B------:R-:W-:-:S03]  /*31c0*/  FMNMX.FTZ R6, R80, R7, !PT ;  /* 0x0000000750067209 */ /* 0x000fc60007810000 */
[----:B------:R-:W1:Y:S01]  /*31d0*/  MUFU.TANH R72, R72 ;  /* 0x0000004800487308 */ /* 0x000e620000002400 */
[----:B--2---:R-:W-:Y:S02]  /*31e0*/  FSEL R73, R73, -INF , P2 ;  /* 0xff80000049497808 */ /* 0x004fe40001000000 */
[----:B------:R-:W-:-:S05]  /*31f0*/  ISETP.GT.AND P2, PT, R114, 0x38, PT ;  /* 0x000000387200780c */ /* 0x000fca0003f44270 */
[----:B------:R-:W-:Y:S01]  /*3200*/  MUFU.TANH R83, R83 ;  /* 0x0000005300537308 */ /* 0x000fe20000002400 */
[----:B0-----:R-:W-:-:S04]  /*3210*/  FSEL R81, R81, -INF , P3 ;  /* 0xff80000051517808 */ /* 0x001fc80001800000 */
[----:B------:R-:W-:-:S03]  /*3220*/  FMNMX.FTZ R6, R81, R6, !PT ;  /* 0x0000000651067209 */ /* 0x000fc60007810000 */
[----:B------:R-:W0:Y:S01]  /*3230*/  MUFU.TANH R75, R75 ;  /* 0x0000004b004b7308 */ /* 0x000e220000002400 */
[----:B-1----:R-:W-:Y:S02]  /*3240*/  FSEL R72, R72, -INF , P1 ;  /* 0xff80000048487808 */ /* 0x002fe40000800000 */
[----:B------:R-:W-:-:S05]  /*3250*/  ISETP.GT.AND P1, PT, R114, 0x39, PT ;  /* 0x000000397200780c */ /* 0x000fca0003f24270 */
[----:B------:R-:W1:Y:S08]  /*3260*/  MUFU.TANH R82, R82 ;  /* 0x0000005200527308 */ /* 0x000e700000002400 */
[----:B------:R-:W2:Y:S01]  /*3270*/  MUFU.TANH R74, R74 ;  /* 0x0000004a004a7308 */ /* 0x000ea20000002400 */
[----:B0-----:R-:W-:Y:S02]  /*3280*/  FSEL R75, R75, -INF , P6 ;  /* 0xff8000004b4b7808 */ /* 0x001fe40003000000 */
[----:B------:R-:W-:-:S05]  /*3290*/  ISETP.GT.AND P6, PT, R114, 0x40, PT ;  /* 0x000000407200780c */ /* 0x000fca0003fc4270 */
[----:B------:R-:W-:Y:S01]  /*32a0*/  MUFU.TANH R84, R84 ;  /* 0x0000005400547308 */ /* 0x000fe20000002400 */
[----:B-1----:R-:W-:-:S07]  /*32b0*/  FSEL R82, R82, -INF , P1 ;  /* 0xff80000052527808 */ /* 0x002fce0000800000 */
[----:B------:R-:W0:Y:S01]  /*32c0*/  MUFU.TANH R77, R77 ;  /* 0x0000004d004d7308 */ /* 0x000e220000002400 */
[----:B--2---:R-:W-:Y:S02]  /*32d0*/  FSEL R74, R74, -INF , P5 ;  /* 0xff8000004a4a7808 */ /* 0x004fe40002800000 */
[----:B------:R-:W-:-:S05]  /*32e0*/  ISETP.GT.AND P5, PT, R114, 0x41, PT ;  /* 0x000000417200780c */ /* 0x000fca0003fa4270 */
[----:B------:R-:W-:Y:S08]  /*32f0*/  MUFU.TANH R85, R85 ;  /* 0x0000005500557308 */ /* 0x000ff00000002400 */
[----:B------:R-:W1:Y:S01]  /*3300*/  MUFU.TANH R76, R76 ;  /* 0x0000004c004c7308 */ /* 0x000e620000002400 */
[----:B0-----:R-:W-:Y:S02]  /*3310*/  FSEL R77, R77, -INF , P4 ;  /* 0xff8000004d4d7808 */ /* 0x001fe40002000000 */
[----:B------:R-:W-:-:S05]  /*3320*/  ISETP.GT.AND P4, PT, R114, 0x48, PT ;  /* 0x000000487200780c */ /* 0x000fca0003f84270 */
[----:B------:R0:W-:Y:S08]  /*3330*/  MUFU.TANH R96, R49 ;  /* 0x0000003100607308 */ /* 0x0001f00000002400 */
[----:B------:R-:W2:Y:S01]  /*3340*/  MUFU.TANH R79, R79 ;  /* 0x0000004f004f7308 */ /* 0x000ea20000002400 */
[----:B0-----:R-:W-:Y:S02]  /*3350*/  FSEL R49, R83, -INF , P2 ;  /* 0xff80000053317808 */ /* 0x001fe40001000000 */
[----:B-1----:R-:W-:-:S02]  /*3360*/  FSEL R76, R76, -INF , P3 ;  /* 0xff8000004c4c7808 */ /* 0x002fc40001800000 */
[----:B------:R-:W-:Y:S02]  /*3370*/  FMNMX.FTZ R7, R49, R6, !PT ;  /* 0x0000000631077209 */ /* 0x000fe40007810000 */
[----:B------:R-:W-:Y:S01]  /*3380*/  ISETP.GT.AND P3, PT, R114, 0x49, PT ;  /* 0x000000497200780c */ /* 0x000fe20003f64270 */
[----:B------:R0:W-:Y:S01]  /*3390*/  MUFU.TANH R87, R61 ;  /* 0x0000003d00577308 */ /* 0x0001e20000002400 */
[----:B------:R-:W-:-:S07]  /*33a0*/  FMNMX.FTZ R6, R82, R7, !PT ;  /* 0x0000000752067209 */ /* 0x000fce0007810000 */
[----:B------:R-:W1:Y:S01]  /*33b0*/  MUFU.TANH R78, R78 ;  /* 0x0000004e004e7308 */ /* 0x000e620000002400 */
[----:B--2---:R-:W-:Y:S01]  /*33c0*/  FSEL R79, R79, -INF , P2 ;  /* 0xff8000004f4f7808 */ /* 0x004fe20001000000 */
[----:B0-----:R-:W-:Y:S01]  /*33d0*/  FMUL.FTZ R61, R0, R67 ;  /* 0x00000043003d7220 */ /* 0x001fe20000410000 */
[----:B------:R-:W-:-:S05]  /*33e0*/  ISETP.GT.AND P2, PT, R114, 0x50, PT ;  /* 0x000000507200780c */ /* 0x000fca0003f44270 */
[----:B------:R0:W-:Y:S08]  /*33f0*/  MUFU.TANH R94, R64 ;  /* 0x00000040005e7308 */ /* 0x0001f00000002400 */
[----:B------:R2:W-:Y:S01]  /*3400*/  MUFU.TANH R100, R53 ;  /* 0x0000003500647308 */ /* 0x0005e20000002400 */
[----:B-1----:R-:W-:Y:S01]  /*3410*/  FSEL R78, R78, -INF , P1 ;  /* 0xff8000004e4e7808 */ /* 0x002fe20000800000 */
[----:B0-----:R-:W-:Y:S01]  /*3420*/  FMUL.FTZ R64, R0, R42 ;  /* 0x0000002a00407220 */ /* 0x001fe20000410000 */
[----:B------:R-:W-:-:S05]  /*3430*/  ISETP.GT.AND P1, PT, R114, 0x51, PT ;  /* 0x000000517200780c */ /* 0x000fca0003f24270 */
[----:B------:R-:W0:Y:S01]  /*3440*/  MUFU.TANH R57, R57 ;  /* 0x0000003900397308 */ /* 0x000e220000002400 */
[----:B--2---:R-:W-:-:S04]  /*3450*/  FSEL R53, R84, -INF , P6 ;  /* 0xff80000054357808 */ /* 0x004fc80003000000 */
[----:B------:R-:W-:-:S03]  /*3460*/  FMNMX.FTZ R7, R53, R6, !PT ;  /* 0x0000000635077209 */ /* 0x000fc60007810000 */
[----:B------:R-:W-:Y:S08]  /*3470*/  MUFU.TANH R65, R65 ;  /* 0x0000004100417308 */ /* 0x000ff00000002400 */
[----:B------:R1:W-:Y:S01]  /*3480*/  MUFU.TANH R99, R52 ;  /* 0x0000003400637308 */ /* 0x0003e20000002400 */
[----:B0-----:R-:W-:Y:S02]  /*3490*/  FSEL R57, R57, -INF , P6 ;  /* 0xff80000039397808 */ /* 0x001fe40003000000 */
[----:B------:R-:W-:-:S05]  /*34a0*/  ISETP.GT.AND P6, PT, R114, 0x58, PT ;  /* 0x000000587200780c */ /* 0x000fca0003fc4270 */
[----:B------:R-:W0:Y:S01]  /*34b0*/  MUFU.TANH R56, R56 ;  /* 0x0000003800387308 */ /* 0x000e220000002400 */
[----:B-1----:R-:W-:-:S04]  /*34c0*/  FSEL R52, R85, -INF , P5 ;  /* 0xff80000055347808 */ /* 0x002fc80002800000 */
        /* <DEDUP_REMOVED lines=15> */
[----:B------:R-:W1:Y:S08]  /*35c0*/  MUFU.TANH R66, R66 ;  /* 0x0000004200427308 */ /* 0x000e700000002400 */
[----:B------:R2:W-:Y:S01]  /*35d0*/  MUFU.TANH R98, R51 ;  /* 0x0000003300627308 */ /* 0x0005e20000002400 */
[----:B0-----:R-:W-:Y:S02]  /*35e0*/  FSEL R59, R59, -INF , P3 ;  /* 0xff8000003b3b7808 */ /* 0x001fe40001800000 */
[----:B------:R-:W-:-:S05]  /*35f0*/  ISETP.GT.AND P3, PT, R114, 0x61, PT ;  /* 0x000000617200780c */ /* 0x000fca0003f64270 */
[----:B------:R-:W0:Y:S01]  /*3600*/  MUFU.TANH R60, R60 ;  /* 0x0000003c003c7308 */ /* 0x000e220000002400 */
[----:B--2---:R-:W-:-:S04]  /*3610*/  FSEL R51, R94, -INF , P2 ;  /* 0xff8000005e337808 */ /* 0x004fc80001000000 */
[----:B------:R-:W-:-:S03]  /*3620*/  FMNMX.FTZ R7, R51, R6, !PT ;  /* 0x0000000633077209 */ /* 0x000fc60007810000 */
[----:B------:R1:W-:Y:S08]  /*3630*/  MUFU.TANH R67, R41 ;  /* 0x0000002900437308 */ /* 0x0003f00000002400 */
[----:B------:R2:W-:Y:S01]  /*3640*/  MUFU.TANH R97, R50 ;  /* 0x0000003200617308 */ /* 0x0005e20000002400 */
[----:B-1----:R-:W-:Y:S02]  /*3650*/  FSEL R41, R66, -INF , P4 ;  /* 0xff80000042297808 */ /* 0x002fe40002000000 */
[----:B0-----:R-:W-:-:S02]  /*3660*/  FSEL R60, R60, -INF , P2 ;  /* 0xff8000003c3c7808 */ /* 0x001fc40001000000 */
[----:B------:R-:W-:-:S03]  /*3670*/  ISETP.GT.AND P2, PT, R114, 0x68, PT ;  /* 0x000000687200780c */ /* 0x000fc60003f44270 */
        /* <DEDUP_REMOVED lines=11> */
[----:B------:R-:W-:Y:S01]  /*3730*/  MUFU.TANH R45, R45 ;  /* 0x0000002d002d7308 */ /* 0x000fe20000002400 */
[----:B------:R-:W-:-:S04]  /*3740*/  FMNMX.FTZ R6, R44, R7, !PT ;  /* 0x000000072c067209 */ /* 0x000fc80007810000 */
[----:B------:R-:W-:-:S03]  /*3750*/  FMNMX.FTZ R7, R41, R6, !PT ;  /* 0x0000000629077209 */ /* 0x000fc60007810000 */
[----:B------:R-:W1:Y:S01]  /*3760*/  MUFU.TANH R63, R63 ;  /* 0x0000003f003f7308 */ /* 0x000e620000002400 */
[----:B0-----:R-:W-:Y:S02]  /*3770*/  FSEL R62, R62, -INF , P6 ;  /* 0xff8000003e3e7808 */ /* 0x001fe40003000000 */
[----:B------:R-:W-:-:S05]  /*3780*/  ISETP.GT.AND P6, PT, R114, 0x70, PT ;  /* 0x000000707200780c */ /* 0x000fca0003fc4270 */
[----:B------:R-:W0:Y:S08]  /*3790*/  MUFU.TANH R64, R64 ;  /* 0x0000004000407308 */ /* 0x000e300000002400 */
[----:B------:R2:W-:Y:S01]  /*37a0*/  MUFU.TANH R108, R28 ;  /* 0x0000001c006c7308 */ /* 0x0005e20000002400 */
[----:B-1----:R-:W-:Y:S02]  /*37b0*/  FSEL R63, R63, -INF , P5 ;  /* 0xff8000003f3f7808 */ /* 0x002fe40002800000 */
[----:B------:R-:W-:-:S05]  /*37c0*/  ISETP.GT.AND P5, PT, R114, 0x71, PT ;  /* 0x000000717200780c */ /* 0x000fca0003fa4270 */
[----:B------:R-:W1:Y:S01]  /*37d0*/  MUFU.TANH R40, R40 ;  /* 0x0000002800287308 */ /* 0x000e620000002400 */
[----:B--2---:R-:W-:-:S04]  /*37e0*/  FSEL R28, R67, -INF , P3 ;  /* 0xff800000431c7808 */ /* 0x004fc80001800000 */
[----:B------:R-:W-:-:S03]  /*37f0*/  FMNMX.FTZ R6, R28, R7, !PT ;  /* 0x000000071c067209 */ /* 0x000fc60007810000 */
[----:B------:R2:W-:Y:S08]  /*3800*/  MUFU.TANH R109, R29 ;  /* 0x0000001d006d7308 */ /* 0x0005f00000002400 */
[----:B------:R3:W4:Y:S01]  /*3810*/  MUFU.TANH R70, R46 ;  /* 0x0000002e00467308 */ /* 0x0007220000002400 */
[----:B--2---:R-:W-:Y:S02]  /*3820*/  FSEL R29, R42, -INF , P2 ;  /* 0xff8000002a1d7808 */ /* 0x004fe40001000000 */
[----:B------:R-:W-:-:S02]  /*3830*/  FSEL R42, R95, -INF , P6 ;  /* 0xff8000005f2a7808 */ /* 0x000fc40003000000 */
[----:B------:R-:W-:Y:S02]  /*3840*/  FMNMX.FTZ R7, R29, R6, !PT ;  /* 0x000000061d077209 */ /* 0x000fe40007810000 */
[----:B0-----:R-:W-:Y:S01]  /*3850*/  FSEL R6, R64, -INF , P4 ;  /* 0xff80000040067808 */ /* 0x001fe20002000000 */
[----:B------:R0:W-:Y:S01]  /*3860*/  MUFU.TANH R112, R36 ;  /* 0x0000002400707308 */ /* 0x0001e20000002400 */
[----:B------:R-:W-:Y:S02]  /*3870*/  ISETP.GT.AND P4, PT, R114, 0x78, PT ;  /* 0x000000787200780c */ /* 0x000fe40003f84270 */
[----:B---3--:R-:W-:Y:S02]  /*3880*/  FSEL R46, R96, -INF , P5 ;  /* 0xff800000602e7808 */ /* 0x008fe40002800000 */
[----:B-1----:R-:W-:Y:S02]  /*3890*/  FSEL R40, R40, -INF , P3 ;  /* 0xff80000028287808 */ /* 0x002fe40001800000 */
[----:B------:R-:W-:Y:S01]  /*38a0*/  ISETP.GT.AND P3, PT, R114, 0x79, PT ;  /* 0x000000797200780c */ /* 0x000fe20003f64270 */
[----:B------:R1:W2:Y:S01]  /*38b0*/  MUFU.TANH R102, R55 ;  /* 0x0000003700667308 */ /* 0x0002a20000002400 */
[----:B0-----:R-:W-:-:S02]  /*38c0*/  FSEL R36, R45, -INF , P1 ;  /* 0xff8000002d247808 */ /* 0x001fc40000800000 */
[----:B------:R-:W-:Y:S01]  /*38d0*/  FSEL R64, R100, -INF , P3 ;  /* 0xff80000064407808 */ /* 0x000fe20001800000 */
[----:B------:R-:W-:Y:S01]  /*38e0*/  IMAD.MOV.U32 R100, RZ, RZ, R119 ;  /* 0x000000ffff647224 */ /* 0x000fe200078e0077 */
[----:B------:R-:W-:-:S03]  /*38f0*/  FMNMX.FTZ R7, R36, R7, !PT ;  /* 0x0000000724077209 */ /* 0x000fc60007810000 */
[----:B------:R-:W0:Y:S01]  /*3900*/  MUFU.TANH R111, R33 ;  /* 0x00000021006f7308 */ /* 0x000e220000002400 */
[----:B------:R-:W-:Y:S02]  /*3910*/  FMNMX.FTZ R7, R42, R7, !PT ;  /* 0x000000072a077209 */ /* 0x000fe40007810000 */
[----:B-1----:R-:W-:Y:S01]  /*3920*/  FSEL R55, R99, -INF , P4 ;  /* 0xff80000063377808 */ /* 0x002fe20002000000 */
[----:B------:R-:W-:Y:S01]  /*3930*/  IMAD.MOV.U32 R99, RZ, RZ, R119 ;  /* 0x000000ffff637224 */ /* 0x000fe200078e0077 */
[----:B------:R-:W-:Y:S02]  /*3940*/  FMNMX.FTZ R10, R46, R7, !PT ;  /* 0x000000072e0a7209 */ /* 0x000fe40007810000 */
[----:B----4-:R-:W-:Y:S01]  /*3950*/  FSEL R7, R70, -INF , P2 ;  /* 0xff80000046077808 */ /* 0x010fe20001000000 */
[----:B------:R1:W3:Y:S01]  /*3960*/  MUFU.TANH R113, R37 ;  /* 0x0000002500717308 */ /* 0x0002e20000002400 */
[----:B------:R-:W-:Y:S02]  /*3970*/  ISETP.GT.AND P2, PT, R114, 0x80, PT ;  /* 0x000000807200780c */ /* 0x000fe40003f44270 */
[----:B------:R-:W-:-:S02]  /*3980*/  FMNMX.FTZ R11, R55, R10, !PT ;  /* 0x0000000a370b7209 */ /* 0x000fc40007810000 */
[----:B------:R-:W-:Y:S02]  /*3990*/  FSEL R10, R71, -INF , P1 ;  /* 0xff800000470a7808 */ /* 0x000fe40000800000 */
[----:B------:R-:W-:Y:S01]  /*39a0*/  ISETP.GT.AND P1, PT, R114, 0x81, PT ;  /* 0x000000817200780c */ /* 0x000fe20003f24270 */
[----:B------:R4:W-:Y:S01]  /*39b0*/  MUFU.TANH R94, R35 ;  /* 0x00000023005e7308 */ /* 0x0009e20000002400 */
[----:B------:R-:W-:Y:S01]  /*39c0*/  FSEL R65, R103, -INF , P2 ;  /* 0xff80000067417808 */ /* 0x000fe20001000000 */
[--C-:B------:R-:W-:Y:S01]  /*39d0*/  IMAD.MOV.U32 R103, RZ, RZ, R119.reuse ;  /* 0x000000ffff677224 */ /* 0x100fe200078e0077 */
[----:B------:R-:W-:Y:S02]  /*39e0*/  FMNMX.FTZ R20, R64, R11, !PT ;  /* 0x0000000b40147209 */ /* 0x000fe40007810000 */
[----:B------:R-:W-:Y:S01]  /*39f0*/  FSEL R11, R97, -INF , P6 ;  /* 0xff800000610b7808 */ /* 0x000fe20003000000 */
[--C-:B------:R-:W-:Y:S01]  /*3a00*/  IMAD.MOV.U32 R97, RZ, RZ, R119.reuse ;  /* 0x000000ffff617224 */ /* 0x100fe200078e0077 */
[----:B------:R-:W-:Y:S01]  /*3a10*/  ISETP.GT.AND P6, PT, R114, 0x88, PT ;  /* 0x000000887200780c */ /* 0x000fe20003fc4270 */
[----:B------:R-:W-:Y:S01]  /*3a20*/  MUFU.TANH R96, R39 ;  /* 0x0000002700607308 */ /* 0x000fe20000002400 */
[----:B------:R-:W-:Y:S01]  /*3a30*/  FSEL R66, R105, -INF , P1 ;  /* 0xff80000069427808 */ /* 0x000fe20000800000 */
[----:B------:R-:W-:Y:S01]  /*3a40*/  IMAD.MOV.U32 R105, RZ, RZ, R119 ;  /* 0x000000ffff697224 */ /* 0x000fe200078e0077 */
[----:B------:R-:W-:-:S02]  /*3a50*/  FMNMX.FTZ R21, R65, R20, !PT ;  /* 0x0000001441157209 */ /* 0x000fc40007810000 */
[----:B------:R-:W-:Y:S01]  /*3a60*/  FSEL R20, R98, -INF , P5 ;  /* 0xff80000062147808 */ /* 0x000fe20002800000 */
[--C-:B------:R-:W-:Y:S01]  /*3a70*/  IMAD.MOV.U32 R98, RZ, RZ, R119.reuse ;  /* 0x000000ffff627224 */ /* 0x100fe200078e0077 */
[----:B------:R-:W-:Y:S01]  /*3a80*/  ISETP.GT.AND P5, PT, R114, 0x89, PT ;  /* 0x000000897200780c */ /* 0x000fe20003fa4270 */
[----:B------:R-:W-:Y:S01]  /*3a90*/  MUFU.TANH R95, R38 ;  /* 0x00000026005f7308 */ /* 0x000fe20000002400 */
[----:B------:R-:W-:Y:S01]  /*3aa0*/  FSEL R67, R108, -INF , P6 ;  /* 0xff8000006c437808 */ /* 0x000fe20003000000 */
[--C-:B------:R-:W-:Y:S01]  /*3ab0*/  IMAD.MOV.U32 R108, RZ, RZ, R119.reuse ;  /* 0x000000ffff6c7224 */ /* 0x100fe200078e0077 */
[----:B------:R-:W-:Y:S02]  /*3ac0*/  FMNMX.FTZ R70, R66, R21, !PT ;  /* 0x0000001542467209 */ /* 0x000fe40007810000 */
[----:B------:R-:W-:Y:S01]  /*3ad0*/  FSEL R21, R101, -INF , P4 ;  /* 0xff80000065157808 */ /* 0x000fe20002000000 */
[----:B------:R-:W-:Y:S01]  /*3ae0*/  IMAD.MOV.U32 R101, RZ, RZ, R119 ;  /* 0x000000ffff657224 */ /* 0x000fe200078e0077 */
[----:B------:R-:W-:-:S02]  /*3af0*/  ISETP.GT.AND P4, PT, R114, 0x90, PT ;  /* 0x000000907200780c */ /* 0x000fc40003f84270 */
[----:B------:R-:W-:Y:S01]  /*3b00*/  FSEL R68, R109, -INF , P5 ;  /* 0xff8000006d447808 */ /* 0x000fe20002800000 */
[--C-:B------:R-:W-:Y:S01]  /*3b10*/  IMAD.MOV.U32 R109, RZ, RZ, R119.reuse ;  /* 0x000000ffff6d7224 */ /* 0x100fe200078e0077 */
[----:B-1----:R-:W-:Y:S02]  /*3b20*/  FMNMX.FTZ R37, R67, R70, !PT ;  /* 0x0000004643257209 */ /* 0x002fe40007810000 */
[----:B--2---:R-:W-:Y:S02]  /*3b30*/  FSEL R33, R102, -INF , P3 ;  /* 0xff80000066217808 */ /* 0x004fe40001800000 */
[----:B------:R-:W-:Y:S02]  /*3b40*/  ISETP.GT.AND P3, PT, R114, 0x91, PT ;  /* 0x000000917200780c */ /* 0x000fe40003f64270 */
[----:B------:R-:W-:Y:S01]  /*3b50*/  FSEL R69, R110, -INF , P4 ;  /* 0xff8000006e457808 */ /* 0x000fe20002000000 */
[----:B------:R-:W-:Y:S01]  /*3b60*/  IMAD.MOV.U32 R110, RZ, RZ, R119 ;  /* 0x000000ffff6e7224 */ /* 0x000fe200078e0077 */
[----:B------:R-:W-:-:S02]  /*3b70*/  FMNMX.FTZ R84, R68, R37, !PT ;  /* 0x0000002544547209 */ /* 0x000fc40007810000 */
[----:B------:R-:W-:Y:S01]  /*3b80*/  FSEL R37, R106, -INF , P2 ;  /* 0xff8000006a257808 */ /* 0x000fe20001000000 */
[--C-:B------:R-:W-:Y:S01]  /*3b90*/  IMAD.MOV.U32 R106, RZ, RZ, R119.reuse ;  /* 0x000000ffff6a7224 */ /* 0x100fe200078e0077 */
[C---:B------:R-:W-:Y:S02]  /*3ba0*/  ISETP.GT.AND P2, PT, R114.reuse, 0x98, PT ;  /* 0x000000987200780c */ /* 0x040fe40003f44270 */
[----:B0-----:R-:W-:Y:S01]  /*3bb0*/  FSEL R70, R111, -INF , P3 ;  /* 0xff8000006f467808 */ /* 0x001fe20001800000 */
[--C-:B------:R-:W-:Y:S01]  /*3bc0*/  IMAD.MOV.U32 R111, RZ, RZ, R119.reuse ;  /* 0x000000ffff6f7224 */ /* 0x100fe200078e0077 */
[----:B------:R-:W-:Y:S02]  /*3bd0*/  FMNMX.FTZ R83, R69, R84, !PT ;  /* 0x0000005445537209 */ /* 0x000fe40007810000 */
[----:B------:R-:W-:Y:S01]  /*3be0*/  FSEL R45, R107, -INF , P1 ;  /* 0xff8000006b2d7808 */ /* 0x000fe20000800000 */
        /* <DEDUP_REMOVED lines=9> */
[----:B----4-:R-:W-:Y:S02]  /*3c80*/  FMNMX.FTZ R35, R5, R4, !PT ;  /* 0x0000000405237209 */ /* 0x010fe40007810000 */
[----:B------:R-:W-:Y:S02]  /*3c90*/  FMNMX.FTZ R86, R83, R84, !PT ;  /* 0x0000005453567209 */ /* 0x000fe40007810000 */
[----:B------:R-:W0:Y:S01]  /*3ca0*/  MUFU.TANH R84, R30 ;  /* 0x0000001e00547308 */ /* 0x000e220000002400 */
[----:B------:R-:W-:Y:S02]  /*3cb0*/  MOV R102, R119 ;  /* 0x0000007700667202 */ /* 0x000fe40000000f00 */
[----:B------:R-:W1:Y:S01]  /*3cc0*/  SHFL.BFLY PT, R85, R86, 0x2, 0x1f ;  /* 0x0c401f0056557f89 */ /* 0x000e6200000e0000 */
[----:B0-----:R-:W-:-:S02]  /*3cd0*/  FSEL R84, R84, -INF , P6 ;  /* 0xff80000054547808 */ /* 0x001fc40003000000 */
[----:B-1----:R-:W-:Y:S01]  /*3ce0*/  FMNMX.FTZ R87, R86, R85, !PT ;  /* 0x0000005556577209 */ /* 0x002fe20007810000 */
[----:B------:R-:W-:Y:S01]  /*3cf0*/  IMAD.U32 R85, RZ, RZ, UR6 ;  /* 0x00000006ff557e24 */ /* 0x000fe2000f8e00ff */
[----:B------:R-:W0:Y:S03]  /*3d00*/  MUFU.TANH R86, R31 ;  /* 0x0000001f00567308 */ /* 0x000e260000002400 */
[----:B------:R-:W1:Y:S01]  /*3d10*/  SHFL.BFLY PT, R120, R87, 0x1, 0x1f ;  /* 0x0c201f0057787f89 */ /* 0x000e6200000e0000 */
[----:B0-----:R-:W-:Y:S02]  /*3d20*/  FSEL R86, R86, -INF , P5 ;  /* 0xff80000056567808 */ /* 0x001fe40002800000 */
[----:B-1----:R-:W-:Y:S02]  /*3d30*/  FMNMX.FTZ R120, R87, R120, !PT ;  /* 0x0000007857787209 */ /* 0x002fe40007810000 */
[----:B------:R0:W1:Y:S02]  /*3d40*/  MUFU.TANH R87, R34 ;  /* 0x0000002200577308 */ /* 0x0000640000002400 */
[C---:B------:R-:W-:Y:S01]  /*3d50*/  FSETP.NEU.FTZ.AND P0, PT, R120.reuse, -INF , PT ;  /* 0xff8000007800780b */ /* 0x040fe20003f1d000 */
[----:B------:R-:W-:-:S05]  /*3d60*/  FFMA.FTZ R85, R120, R85, -8 ;  /* 0xc100000078557423 */ /* 0x000fca0000010055 */
[----:B------:R-:W-:Y:S02]  /*3d70*/  FSEL R85, R85, RZ, P0 ;  /* 0x000000ff55557208 */ /* 0x000fe40000000000 */
[----:B0-----:R-:W-:Y:S02]  /*3d80*/  FMNMX.FTZ R34, R8, R35, !PT ;  /* 0x0000002308227209 */ /* 0x001fe40007810000 */
[----:B------:R-:W-:Y:S01]  /*3d90*/  ISETP.NE.AND P0, PT, R104, RZ, PT ;  /* 0x000000ff6800720c */ /* 0x000fe20003f05270 */
[----:B------:R-:W-:-:S01]  /*3da0*/  FFMA.FTZ R31, R43, UR6, -R85 ;  /* 0x000000062b1f7c23 */ /* 0x000fc20008010855 */
[----:B------:R-:W-:Y:S01]  /*3db0*/  FMNMX.FTZ R34, R9, R34, !PT ;  /* 0x0000002209227209 */ /* 0x000fe20007810000 */
[----:B------:R-:W-:-:S01]  /*3dc0*/  FFMA.FTZ R88, R88, UR6, -R85 ;  /* 0x0000000658587c23 */ /* 0x000fc20008010855 */
[--C-:B------:R-:W-:Y:S01]  /*3dd0*/  FFMA.FTZ R30, R32, UR6, -R85.reuse ;  /* 0x00000006201e7c23 */ /* 0x100fe20008010855 */
[----:B------:R-:W-:-:S01]  /*3de0*/  FFMA.FTZ R32, R89, UR6, -R85 ;  /* 0x0000000659207c23 */ /* 0x000fc20008010855 */
[----:B------:R-:W-:Y:S01]  /*3df0*/  FMNMX.FTZ R39, R13, R34, !PT ;  /* 0x000000220d277209 */ /* 0x000fe20007810000 */
[----:B------:R-:W-:Y:S01]  /*3e00*/  MUFU.EX2 R35, R88 ;  /* 0x0000005800237308 */ /* 0x000fe20000000800 */
[----:B------:R-:W-:-:S01]  /*3e10*/  FFMA.FTZ R90, R90, UR6, -R85 ;  /* 0x000000065a5a7c23 */ /* 0x000fc20008010855 */
[--C-:B------:R-:W-:Y:S01]  /*3e20*/  FFMA.FTZ R92, R92, UR6, -R85.reuse ;  /* 0x000000065c5c7c23 */ /* 0x100fe20008010855 */
[----:B------:R-:W-:Y:S01]  /*3e30*/  FMNMX.FTZ R38, R12, R39, !PT ;  /* 0x000000270c267209 */ /* 0x000fe20007810000 */
[--C-:B------:R-:W-:Y:S01]  /*3e40*/  FFMA.FTZ R39, R91, UR6, -R85.reuse ;  /* 0x000000065b277c23 */ /* 0x100fe20008010855 */
[----:B------:R-:W-:-:S01]  /*3e50*/  FFMA.FTZ R24, R24, UR6, -R85 ;  /* 0x0000000618187c23 */ /* 0x000fc20008010855 */
[--C-:B------:R-:W-:Y:S01]  /*3e60*/  FFMA.FTZ R25, R25, UR6, -R85.reuse ;  /* 0x0000000619197c23 */ /* 0x100fe20008010855 */
[----:B------:R-:W-:Y:S01]  /*3e70*/  FMNMX.FTZ R43, R15, R38, !PT ;  /* 0x000000260f2b7209 */ /* 0x000fe20007810000 */
[----:B------:R0:W-:Y:S01]  /*3e80*/  MUFU.EX2 R34, R90 ;  /* 0x0000005a00227308 */ /* 0x0001e20000000800 */
[----:B------:R-:W-:-:S01]  /*3e90*/  FFMA.FTZ R26, R26, UR6, -R85 ;  /* 0x000000061a1a7c23 */ /* 0x000fc20008010855 */
[--C-:B------:R-:W-:Y:S01]  /*3ea0*/  FFMA.FTZ R27, R27, UR6, -R85.reuse ;  /* 0x000000061b1b7c23 */ /* 0x100fe20008010855 */
[----:B------:R-:W-:Y:S01]  /*3eb0*/  FMNMX.FTZ R38, R14, R43, !PT ;  /* 0x0000002b0e267209 */ /* 0x000fe20007810000 */
[--C-:B------:R-:W-:Y:S01]  /*3ec0*/  FFMA.FTZ R80, R80, UR6, -R85.reuse ;  /* 0x0000000650507c23 */ /* 0x100fe20008010855 */
[----:B------:R-:W-:-:S01]  /*3ed0*/  FFMA.FTZ R81, R81, UR6, -R85 ;  /* 0x0000000651517c23 */ /* 0x000fc20008010855 */
[--C-:B------:R-:W-:Y:S01]  /*3ee0*/  FFMA.FTZ R49, R49, UR6, -R85.reuse ;  /* 0x0000000631317c23 */ /* 0x100fe20008010855 */
[----:B------:R-:W-:Y:S01]  /*3ef0*/  FMNMX.FTZ R43, R73, R38, !PT ;  /* 0x00000026492b7209 */ /* 0x000fe20007810000 */
[----:B------:R-:W-:Y:S01]  /*3f00*/  MUFU.EX2 R24, R24 ;  /* 0x0000001800187308 */ /* 0x000fe20000000800 */
[----:B0-----:R-:W-:Y:S01]  /*3f10*/  FSEL R90, R95, -INF , P2 ;  /* 0xff8000005f5a7808 */ /* 0x001fe20001000000 */
[--C-:B------:R-:W-:Y:S01]  /*3f20*/  FFMA.FTZ R82, R82, UR6, -R85.reuse ;  /* 0x0000000652527c23 */ /* 0x100fe20008010855 */
[----:B------:R-:W-:Y:S01]  /*3f30*/  FMNMX.FTZ R88, R72, R43, !PT ;  /* 0x0000002b48587209 */ /* 0x000fe20007810000 */
[--C-:B------:R-:W-:Y:S01]  /*3f40*/  FFMA.FTZ R43, R93, UR6, -R85.reuse ;  /* 0x000000065d2b7c23 */ /* 0x100fe20008010855 */
[----:B------:R-:W-:-:S01]  /*3f50*/  FFMA.FTZ R93, R44, UR6, -R85 ;  /* 0x000000062c5d7c23 */ /* 0x000fc20008010855 */
[----:B-1----:R-:W-:Y:S01]  /*3f60*/  FSEL R44, R87, -INF , P4 ;  /* 0xff800000572c7808 */ /* 0x002fe20002000000 */
[----:B------:R-:W-:-:S01]  /*3f70*/  FFMA.FTZ R53, R53, UR6, -R85 ;  /* 0x0000000635357c23 */ /* 0x000fc20008010855 */
        /* <DEDUP_REMOVED lines=15> */
[----:B------:R-:W-:Y:S01]  /*4070*/  FFMA.FTZ R29, R29, UR6, -R85 ;  /* 0x000000061d1d7c23 */ /* 0x000fe20008010855 */
[----:B------:R-:W-:Y:S01]  /*4080*/  FMNMX.FTZ R89, R79, R88, !PT ;  /* 0x000000584f597209 */ /* 0x000fe20007810000 */
[----:B------:R-:W-:Y:S01]  /*4090*/  MUFU.EX2 R25, R25 ;  /* 0x0000001900197308 */ /* 0x000fe20000000800 */
[----:B------:R-:W-:-:S02]  /*40a0*/  IMAD.MOV.U32 R104, RZ, RZ, R119 ;  /* 0x000000ffff687224 */ /* 0x000fc400078e0077 */
[----:B------:R-:W-:Y:S01]  /*40b0*/  FMNMX.FTZ R88, R78, R89, !PT ;  /* 0x000000594e587209 */ /* 0x000fe20007810000 */
[--C-:B------:R-:W-:Y:S02]  /*40c0*/  IMAD.MOV.U32 R96, RZ, RZ, R119.reuse ;  /* 0x000000ffff607224 */ /* 0x100fe400078e0077 */
[----:B------:R-:W-:Y:S01]  /*40d0*/  IMAD.MOV.U32 R95, RZ, RZ, R119 ;  /* 0x000000ffff5f7224 */ /* 0x000fe200078e0077 */
[----:B------:R-:W-:Y:S01]  /*40e0*/  FMNMX.FTZ R89, R57, R88, !PT ;  /* 0x0000005839597209 */ /* 0x000fe20007810000 */
[----:B------:R-:W-:Y:S03]  /*40f0*/  MUFU.EX2 R26, R26 ;  /* 0x0000001a001a7308 */ /* 0x000fe60000000800 */
[----:B------:R-:W-:-:S04]  /*4100*/  FMNMX.FTZ R89, R56, R89, !PT ;  /* 0x0000005938597209 */ /* 0x000fc80007810000 */
[----:B------:R-:W-:Y:S01]  /*4110*/  FMNMX.FTZ R88, R58, R89, !PT ;  /* 0x000000593a587209 */ /* 0x000fe20007810000 */
[----:B------:R-:W0:Y:S03]  /*4120*/  MUFU.EX2 R27, R27 ;  /* 0x0000001b001b7308 */ /* 0x000e260000000800 */
[----:B------:R-:W-:-:S04]  /*4130*/  FMNMX.FTZ R89, R59, R88, !PT ;  /* 0x000000583b597209 */ /* 0x000fc80007810000 */
[----:B------:R-:W-:Y:S01]  /*4140*/  FMNMX.FTZ R88, R60, R89, !PT ;  /* 0x000000593c587209 */ /* 0x000fe20007810000 */
[----:B------:R-:W-:Y:S03]  /*4150*/  MUFU.EX2 R30, R30 ;  /* 0x0000001e001e7308 */ /* 0x000fe60000000800 */
[----:B------:R-:W-:-:S04]  /*4160*/  FMNMX.FTZ R89, R61, R88, !PT ;  /* 0x000000583d597209 */ /* 0x000fc80007810000 */
[----:B------:R-:W-:Y:S01]  /*4170*/  FMNMX.FTZ R88, R62, R89, !PT ;  /* 0x000000593e587209 */ /* 0x000fe20007810000 */
[----:B------:R-:W-:Y:S01]  /*4180*/  MUFU.EX2 R31, R31 ;  /* 0x0000001f001f7308 */ /* 0x000fe20000000800 */
[----:B0-----:R-:W-:Y:S02]  /*4190*/  F2FP.SATFINITE.E4M3.F32.PACK_AB_MERGE_C R200, R27, R26, RZ ;  /* 0x0000001a1bc8723e */ /* 0x001fe400048070ff */
[----:B------:R-:W-:Y:S02]  /*41a0*/  FMNMX.FTZ R89, R63, R88, !PT ;  /* 0x000000583f597209 */ /* 0x000fe40007810000 */
[----:B------:R-:W-:Y:S02]  /*41b0*/  F2FP.SATFINITE.E4M3.F32.PACK_AB_MERGE_C R200, R25, R24, R200 ;  /* 0x0000001819c8723e */ /* 0x000fe400048070c8 */
[----:B------:R-:W-:Y:S01]  /*41c0*/  FMNMX.FTZ R89, R6, R89, !PT ;  /* 0x0000005906597209 */ /* 0x000fe20007810000 */
[----:B------:R-:W0:Y:S03]  /*41d0*/  MUFU.EX2 R32, R32 ;  /* 0x0000002000207308 */ /* 0x000e260000000800 */
[----:B------:R-:W-:-:S04]  /*41e0*/  FMNMX.FTZ R88, R40, R89, !PT ;  /* 0x0000005928587209 */ /* 0x000fc80007810000 */
[----:B------:R-:W-:Y:S01]  /*41f0*/  FMNMX.FTZ R89, R7, R88, !PT ;  /* 0x0000005807597209 */ /* 0x000fe20007810000 */
[----:B------:R-:W-:Y:S03]  /*4200*/  MUFU.EX2 R39, R39 ;  /* 0x0000002700277308 */ /* 0x000fe60000000800 */
[----:B------:R-:W-:-:S04]  /*4210*/  FMNMX.FTZ R88, R10, R89, !PT ;  /* 0x000000590a587209 */ /* 0x000fc80007810000 */
[----:B------:R-:W-:Y:S01]  /*4220*/  FMNMX.FTZ R89, R11, R88, !PT ;  /* 0x000000580b597209 */ /* 0x000fe20007810000 */
[----:B------:R-:W1:Y:S01]  /*4230*/  MUFU.EX2 R43, R43 ;  /* 0x0000002b002b7308 */ /* 0x000e620000000800 */
[----:B0-----:R-:W-:Y:S02]  /*4240*/  F2FP.SATFINITE.E4M3.F32.PACK_AB_MERGE_C R202, R35, R32, RZ ;  /* 0x0000002023ca723e */ /* 0x001fe400048070ff */
[----:B------:R-:W-:Y:S02]  /*4250*/  FMNMX.FTZ R88, R20, R89, !PT ;  /* 0x0000005914587209 */ /* 0x000fe40007810000 */
[----:B------:R-:W-:Y:S02]  /*4260*/  F2FP.SATFINITE.E4M3.F32.PACK_AB_MERGE_C R202, R31, R30, R202 ;  /* 0x0000001e1fca723e */ /* 0x000fe400048070ca */
[----:B------:R-:W-:Y:S01]  /*4270*/  FMNMX.FTZ R88, R21, R88, !PT ;  /* 0x0000005815587209 */ /* 0x000fe20007810000 */
[----:B------:R-:W-:Y:S03]  /*4280*/  MUFU.EX2 R80, R80 ;  /* 0x0000005000507308 */ /* 0x000fe60000000800 */
[----:B------:R-:W-:-:S04]  /*4290*/  FMNMX.FTZ R88, R33, R88, !PT ;  /* 0x0000005821587209 */ /* 0x000fc80007810000 */
[----:B------:R-:W-:Y:S01]  /*42a0*/  FMNMX.FTZ R88, R37, R88, !PT ;  /* 0x0000005825587209 */ /* 0x000fe20007810000 */
[----:B------:R-:W-:Y:S01]  /*42b0*/  MUFU.EX2 R81, R81 ;  /* 0x0000005100517308 */ /* 0x000fe20000000800 */
[----:B-1----:R-:W-:Y:S02]  /*42c0*/  F2FP.SATFINITE.E4M3.F32.PACK_AB_MERGE_C R204, R43, R38, RZ ;  /* 0x000000262bcc723e */ /* 0x002fe400048070ff */
[----:B------:R-:W-:Y:S02]  /*42d0*/  FMNMX.FTZ R89, R45, R88, !PT ;  /* 0x000000582d597209 */ /* 0x000fe40007810000 */
[----:B------:R-:W-:Y:S02]  /*42e0*/  F2FP.SATFINITE.E4M3.F32.PACK_AB_MERGE_C R204, R39, R34, R204 ;  /* 0x0000002227cc723e */ /* 0x000fe400048070cc */
[----:B------:R-:W-:Y:S01]  /*42f0*/  FMNMX.FTZ R89, R84, R89, !PT ;  /* 0x0000005954597209 */ /* 0x000fe20007810000 */
[----:B------:R-:W-:Y:S03]  /*4300*/  MUFU.EX2 R49, R49 ;  /* 0x0000003100317308 */ /* 0x000fe60000000800 */
[----:B------:R-:W-:-:S02]  /*4310*/  FMNMX.FTZ R91, R86, R89, !PT ;  /* 0x00000059565b7209 */ /* 0x000fc40007810000 */
[----:B------:R-:W-:Y:S02]  /*4320*/  FSEL R89, R94, -INF , P3 ;  /* 0xff8000005e597808 */ /* 0x000fe40001800000 */
[----:B------:R-:W-:Y:S01]  /*4330*/  FMNMX.FTZ R88, R44, R91, !PT ;  /* 0x0000005b2c587209 */ /* 0x000fe20007810000 */
[----:B------:R-:W0:Y:S03]  /*4340*/  MUFU.EX2 R82, R82 ;  /* 0x0000005200527308 */ /* 0x000e260000000800 */
[----:B------:R-:W-:Y:S01]  /*4350*/  FMNMX.FTZ R91, R89, R88, !PT ;  /* 0x00000058595b7209 */ /* 0x000fe20007810000 */
[--C-:B------:R-:W-:Y:S01]  /*4360*/  FFMA.FTZ R88, R36, UR6, -R85.reuse ;  /* 0x0000000624587c23 */ /* 0x100fe20008010855 */
[----:B------:R-:W-:-:S01]  /*4370*/  FFMA.FTZ R36, R42, UR6, -R85 ;  /* 0x000000062a247c23 */ /* 0x000fc20008010855 */
[--C-:B------:R-:W-:Y:S01]  /*4380*/  FFMA.FTZ R42, R55, UR6, -R85.reuse ;  /* 0x00000006372a7c23 */ /* 0x100fe20008010855 */
        /* <DEDUP_REMOVED lines=8> */
[----:B------:R-:W-:-:S01]  /*4410*/  FFMA.FTZ R66, R69, UR6, -R85 ;  /* 0x0000000645427c23 */ /* 0x000fc20008010855 */
[----:B------:R-:W1:Y:S01]  /*4420*/  SHFL.BFLY PT, R94, R93, 0x2, 0x1f ;  /* 0x0c401f005d5e7f89 */ /* 0x000e6200000e0000 */
[----:B------:R-:W-:-:S01]  /*4430*/  FFMA.FTZ R69, R70, UR6, -R85 ;  /* 0x0000000646457c23 */ /* 0x000fc20008010855 */
[--C-:B------:R-:W-:Y:S01]  /*4440*/  FFMA.FTZ R68, R71, UR6, -R85.reuse ;  /* 0x0000000647447c23 */ /* 0x100fe20008010855 */
[----:B------:R-:W-:-:S01]  /*4450*/  FFMA.FTZ R71, R83, UR6, -R85 ;  /* 0x0000000653477c23 */ /* 0x000fc20008010855 */
[----:B------:R-:W-:Y:S01]  /*4460*/  MUFU.EX2 R53, R53 ;  /* 0x0000003500357308 */ /* 0x000fe20000000800 */
[----:B0-----:R-:W-:-:S04]  /*4470*/  F2FP.SATFINITE.E4M3.F32.PACK_AB_MERGE_C R206, R82, R49, RZ ;  /* 0x0000003152ce723e */ /* 0x001fc800048070ff */
        /* <DEDUP_REMOVED lines=12> */
[----:B------:R-:W-:-:S03]  /*4540*/  IMAD.U32 R93, RZ, RZ, UR6 ;  /* 0x00000006ff5d7e24 */ /* 0x000fc6000f8e00ff */
        /* <DEDUP_REMOVED lines=23> */
[----:B------:R-:W-:Y:S01]  /*46c0*/  FADD.FTZ R60, R26, R61 ;  /* 0x0000003d1a3c7221 */ /* 0x000fe20000010000 */
[----:B------:R-:W-:-:S01]  /*46d0*/  FFMA.FTZ R75, R75, UR6, -R83 ;  /* 0x000000064b4b7c23 */ /* 0x000fc20008010853 */
[--C-:B------:R-:W-:Y:S01]  /*46e0*/  FFMA.FTZ R74, R74, UR6, -R83.reuse ;  /* 0x000000064a4a7c23 */ /* 0x100fe20008010853 */
[----:B------:R-:W-:-:S01]  /*46f0*/  FFMA.FTZ R40, R40, UR6, -R83 ;  /* 0x0000000628287c23 */ /* 0x000fc20008010853 */
[----:B------:R-:W1:Y:S01]  /*4700*/  MUFU.EX2 R70, R70 ;  /* 0x0000004600467308 */ /* 0x000e620000000800 */
[----:B------:R-:W-:-:S01]  /*4710*/  FADD.FTZ R61, R27, R60 ;  /* 0x0000003c1b3d7221 */ /* 0x000fc20000010000 */
[--C-:B------:R-:W-:Y:S01]  /*4720*/  FFMA.FTZ R79, R79, UR6, -R83.reuse ;  /* 0x000000064f4f7c23 */ /* 0x100fe20008010853 */
[----:B------:R-:W-:-:S01]  /*4730*/  FFMA.FTZ R78, R78, UR6, -R83 ;  /* 0x000000064e4e7c23 */ /* 0x000fc20008010853 */
[----:B------:R-:W-:Y:S01]  /*4740*/  FFMA.FTZ R57, R57, UR6, -R83 ;  /* 0x0000000639397c23 */ /* 0x000fe20008010853 */
[----:B------:R-:W-:-:S01]  /*4750*/  FADD.FTZ R60, R30, R61 ;  /* 0x0000003d1e3c7221 */ /* 0x000fc20000010000 */
[--C-:B------:R-:W-:Y:S01]  /*4760*/  FFMA.FTZ R56, R56, UR6, -R83.reuse ;  /* 0x0000000638387c23 */ /* 0x100fe20008010853 */
[----:B------:R-:W-:-:S01]  /*4770*/  FFMA.FTZ R62, R62, UR6, -R83 ;  /* 0x000000063e3e7c23 */ /* 0x000fc20008010853 */
[----:B------:R-:W2:Y:S01]  /*4780*/  MUFU.EX2 R85, R85 ;  /* 0x0000005500557308 */ /* 0x000ea20000000800 */
[----:B0-----:R-:W-:-:S01]  /*4790*/  FADD.FTZ R77, R5, R4 ;  /* 0x00000004054d7221 */ /* 0x001fc20000010000 */
[----:B------:R-:W-:Y:S01]  /*47a0*/  FADD.FTZ R61, R31, R60 ;  /* 0x0000003c1f3d7221 */ /* 0x000fe20000010000 */
[----:B------:R-:W-:-:S01]  /*47b0*/  FFMA.FTZ R63, R63, UR6, -R83 ;  /* 0x000000063f3f7c23 */ /* 0x000fc20008010853 */
[--C-:B------:R-:W-:Y:S01]  /*47c0*/  FFMA.FTZ R6, R6, UR6, -R83.reuse ;  /* 0x0000000606067c23 */ /* 0x100fe20008010853 */
[----:B------:R-:W-:-:S01]  /*47d0*/  FFMA.FTZ R7, R7, UR6, -R83 ;  /* 0x0000000607077c23 */ /* 0x000fc20008010853 */
[----:B------:R-:W-:Y:S01]  /*47e0*/  FADD.FTZ R60, R32, R61 ;  /* 0x0000003d203c7221 */ /* 0x000fe20000010000 */
[----:B------:R-:W-:-:S01]  /*47f0*/  FFMA.FTZ R10, R10, UR6, -R83 ;  /* 0x000000060a0a7c23 */ /* 0x000fc20008010853 */
        /* <DEDUP_REMOVED lines=8> */
[----:B------:R-:W3:Y:S01]  /*4880*/  MUFU.EX2 R9, R9 ;  /* 0x0000000900097308 */ /* 0x000ee20000000800 */
[----:B------:R-:W-:-:S01]  /*4890*/  FFMA.FTZ R86, R86, UR6, -R83 ;  /* 0x0000000656567c23 */ /* 0x000fc20008010853 */
[--C-:B------:R-:W-:Y:S01]  /*48a0*/  FFMA.FTZ R44, R44, UR6, -R83.reuse ;  /* 0x000000062c2c7c23 */ /* 0x100fe20008010853 */
[----:B------:R-:W-:-:S01]  /*48b0*/  FFMA.FTZ R89, R89, UR6, -R83 ;  /* 0x0000000659597c23 */ /* 0x000fc20008010853 */
[----:B------:R-:W-:-:S04]  /*48c0*/  FFMA.FTZ R90, R90, UR6, -R83 ;  /* 0x000000065a5a7c23 */ /* 0x000fc80008010853 */
[----:B------:R4:W5:Y:S08]  /*48d0*/  MUFU.EX2 R93, R15 ;  /* 0x0000000f005d7308 */ /* 0x0009700000000800 */
[----:B------:R-:W5:Y:S01]  /*48e0*/  MUFU.EX2 R94, R94 ;  /* 0x0000005e005e7308 */ /* 0x000f620000000800 */
[----:B----4-:R-:W-:-:S01]  /*48f0*/  FFMA.FTZ R15, R76, UR6, -R83 ;  /* 0x000000064c0f7c23 */ /* 0x010fc20008010853 */
[----:B-1----:R-:W-:Y:S01]  /*4900*/  FADD.FTZ R76, R70, R77 ;  /* 0x0000004d464c7221 */ /* 0x002fe20000010000 */
[----:B--2---:R-:W-:Y:S01]  /*4910*/  F2FP.SATFINITE.E4M3.F32.PACK_AB_MERGE_C R70, R85, R70, RZ ;  /* 0x000000465546723e */ /* 0x004fe200048070ff */
[----:B------:R-:W-:Y:S01]  /*4920*/  FFMA.FTZ R83, R92, UR6, -R83 ;  /* 0x000000065c537c23 */ /* 0x000fe20008010853 */
[----:B------:R-:W-:-:S02]  /*4930*/  IMAD.MOV.U32 R92, RZ, RZ, R119 ;  /* 0x000000ffff5c7224 */ /* 0x000fc400078e0077 */
[----:B------:R-:W-:Y:S01]  /*4940*/  FADD.FTZ R77, R85, R76 ;  /* 0x0000004c554d7221 */ /* 0x000fe20000010000 */
[----:B------:R-:W-:Y:S01]  /*4950*/  F2FP.SATFINITE.E4M3.F32.PACK_AB_MERGE_C R201, R4, R5, R70 ;  /* 0x0000000504c9723e */ /* 0x000fe20004807046 */
[----:B------:R-:W1:Y:S01]  /*4960*/  MUFU.EX2 R12, R12 ;  /* 0x0000000c000c7308 */ /* 0x000e620000000800 */
[----:B------:R-:W-:Y:S02]  /*4970*/  IMAD.MOV.U32 R85, RZ, RZ, R119 ;  /* 0x000000ffff557224 */ /* 0x000fe400078e0077 */
[----:B0-----:R-:W-:Y:S01]  /*4980*/  FADD.FTZ R76, R8, R77 ;  /* 0x0000004d084c7221 */ /* 0x001fe20000010000 */
[----:B------:R-:W-:-:S01]  /*4990*/  FADD.FTZ R77, R35, R60 ;  /* 0x0000003c234d7221 */ /* 0x000fc20000010000 */
[----:B------:R-:W-:Y:S02]  /*49a0*/  IMAD.MOV.U32 R70, RZ, RZ, R119 ;  /* 0x000000ffff467224 */ /* 0x000fe400078e0077 */
[----:B---3--:R-:W-:-:S01]  /*49b0*/  FADD.FTZ R76, R9, R76 ;  /* 0x0000004c094c7221 */ /* 0x008fc20000010000 */
[----:B------:R-:W-:Y:S01]  /*49c0*/  FADD.FTZ R60, R34, R77 ;  /* 0x0000004d223c7221 */ /* 0x000fe20000010000 */
[----:B------:R-:W0:Y:S01]  /*49d0*/  MUFU.EX2 R13, R13 ;  /* 0x0000000d000d7308 */ /* 0x000e220000000800 */
[----:B------:R-:W-:-:S02]  /*49e0*/  IMAD.MOV.U32 R34, RZ, RZ, R119 ;  /* 0x000000ffff227224 */ /* 0x000fc400078e0077 */
[----:B-----5:R-:W-:Y:S01]  /*49f0*/  FADD.FTZ R61, R93, R76 ;  /* 0x0000004c5d3d7221 */ /* 0x020fe20000010000 */
[C---:B------:R-:W-:Y:S01]  /*4a00*/  F2FP.SATFINITE.E4M3.F32.PACK_AB_MERGE_C R93, R94.reuse, R93, RZ ;  /* 0x0000005d5e5d723e */ /* 0x040fe200048070ff */
[----:B------:R-:W-:Y:S02]  /*4a10*/  IMAD.MOV.U32 R76, RZ, RZ, R119 ;  /* 0x000000ffff4c7224 */ /* 0x000fe400078e0077 */
[----:B------:R-:W-:-:S01]  /*4a20*/  FADD.FTZ R61, R94, R61 ;  /* 0x0000003d5e3d7221 */ /* 0x000fc20000010000 */
[----:B------:R-:W-:Y:S01]  /*4a30*/  F2FP.SATFINITE.E4M3.F32.PACK_AB_MERGE_C R203, R9, R8, R93 ;  /* 0x0000000809cb723e */ /* 0x000fe2000480705d */
[----:B------:R-:W2:Y:S01]  /*4a40*/  MUFU.EX2 R75, R75 ;  /* 0x0000004b004b7308 */ /* 0x000ea20000000800 */
[--C-:B------:R-:W-:Y:S02]  /*4a50*/  IMAD.MOV.U32 R94, RZ, RZ, R119.reuse ;  /* 0x000000ffff5e7224 */ /* 0x100fe400078e0077 */
[----:B------:R-:W-:-:S05]  /*4a60*/  IMAD.MOV.U32 R93, RZ, RZ, R119 ;  /* 0x000000ffff5d7224 */ /* 0x000fca00078e0077 */
[----:B------:R-:W3:Y:S08]  /*4a70*/  MUFU.EX2 R74, R74 ;  /* 0x0000004a004a7308 */ /* 0x000ef00000000800 */
[----:B------:R-:W4:Y:S08]  /*4a80*/  MUFU.EX2 R14, R14 ;  /* 0x0000000e000e7308 */ /* 0x000f300000000800 */
[----:B------:R1:W-:Y:S08]  /*4a90*/  MUFU.EX2 R3, R40 ;  /* 0x0000002800037308 */ /* 0x0003f00000000800 */
[----:B------:R-:W5:Y:S01]  /*4aa0*/  MUFU.EX2 R15, R15 ;  /* 0x0000000f000f7308 */ /* 0x000f620000000800 */
[----:B-1----:R-:W-:-:S01]  /*4ab0*/  FADD.FTZ R40, R12, R61 ;  /* 0x0000003d0c287221 */ /* 0x002fc20000010000 */
[----:B------:R-:W-:Y:S01]  /*4ac0*/  FADD.FTZ R61, R39, R60 ;  /* 0x0000003c273d7221 */ /* 0x000fe20000010000 */
[----:B------:R-:W-:-:S02]  /*4ad0*/  IMAD.MOV.U32 R39, RZ, RZ, R119 ;  /* 0x000000ffff277224 */ /* 0x000fc400078e0077 */
[----:B0-----:R-:W-:Y:S01]  /*4ae0*/  FADD.FTZ R40, R13, R40 ;  /* 0x000000280d287221 */ /* 0x001fe20000010000 */
[----:B------:R-:W-:-:S02]  /*4af0*/  FADD.FTZ R60, R38, R61 ;  /* 0x0000003d263c7221 */ /* 0x000fc40000010000 */
[----:B------:R-:W0:Y:S01]  /*4b00*/  MUFU.EX2 R79, R79 ;  /* 0x0000004f004f7308 */ /* 0x000e220000000800 */
[----:B--2---:R-:W-:-:S01]  /*4b10*/  FADD.FTZ R61, R75, R40 ;  /* 0x000000284b3d7221 */ /* 0x004fc20000010000 */
[----:B------:R-:W-:Y:S01]  /*4b20*/  FADD.FTZ R77, R43, R60 ;  /* 0x0000003c2b4d7221 */ /* 0x000fe20000010000 */
[----:B------:R-:W-:Y:S02]  /*4b30*/  IMAD.MOV.U32 R43, RZ, RZ, R119 ;  /* 0x000000ffff2b7224 */ /* 0x000fe400078e0077 */
[----:B---3--:R-:W-:Y:S01]  /*4b40*/  FADD.FTZ R61, R74, R61 ;  /* 0x0000003d4a3d7221 */ /* 0x008fe20000010000 */
        /* <DEDUP_REMOVED lines=22> */
[----:B------:R-:W-:-:S01]  /*4cb0*/  FADD.FTZ R27, R47, R32 ;  /* 0x000000202f1b7221 */ /* 0x000fc20000010000 */
[----:B------:R-:W-:Y:S01]  /*4cc0*/  F2FP.SATFINITE.E4M3.F32.PACK_AB_MERGE_C R207, R15, R14, R78 ;  /* 0x0000000e0fcf723e */ /* 0x000fe2000480704e */
[----:B------:R-:W1:Y:S01]  /*4cd0*/  MUFU.EX2 R72, R72 ;  /* 0x0000004800487308 */ /* 0x000e620000000800 */
[----:B--2---:R-:W-:-:S01]  /*4ce0*/  FADD.FTZ R35, R57, R26 ;  /* 0x0000001a39237221 */ /* 0x004fc20000010000 */
[----:B------:R-:W-:Y:S01]  /*4cf0*/  FADD.FTZ R54, R54, R27 ;  /* 0x0000001b36367221 */ /* 0x000fe20000010000 */
[--C-:B------:R-:W-:Y:S02]  /*4d00*/  IMAD.MOV.U32 R78, RZ, RZ, R119.reuse ;  /* 0x000000ffff4e7224 */ /* 0x100fe400078e0077 */
[--C-:B------:R-:W-:Y:S02]  /*4d10*/  IMAD.MOV.U32 R77, RZ, RZ, R119.reuse ;  /* 0x000000ffff4d7224 */ /* 0x100fe400078e0077 */
        /* <DEDUP_REMOVED lines=8> */
[----:B------:R-:W-:Y:S01]  /*4da0*/  FADD.FTZ R35, R51, R54 ;  /* 0x0000003633237221 */ /* 0x000fe20000010000 */
[--C-:B------:R-:W-:Y:S02]  /*4db0*/  IMAD.MOV.U32 R54, RZ, RZ, R119.reuse ;  /* 0x000000ffff367224 */ /* 0x100fe400078e0077 */
[----:B------:R-:W-:Y:S02]  /*4dc0*/  IMAD.MOV.U32 R49, RZ, RZ, R119 ;  /* 0x000000ffff317224 */ /* 0x000fe400078e0077 */
[----:B------:R-:W-:-:S01]  /*4dd0*/  FADD.FTZ R35, R50, R35 ;  /* 0x0000002332237221 */ /* 0x000fc20000010000 */
[----:B------:R-:W-:Y:S01]  /*4de0*/  IMAD.MOV.U32 R47, RZ, RZ, R119 ;  /* 0x000000ffff2f7224 */ /* 0x000fe200078e0077 */
[----:B------:R-:W1:Y:S01]  /*4df0*/  MUFU.EX2 R59, R59 ;  /* 0x0000003b003b7308 */ /* 0x000e620000000800 */
[----:B--2---:R-:W-:-:S01]  /*4e00*/  FADD.FTZ R27, R73, R32 ;  /* 0x00000020491b7221 */ /* 0x004fc20000010000 */
[----:B------:R-:W-:Y:S01]  /*4e10*/  FADD.FTZ R38, R48, R35 ;  /* 0x0000002330267221 */ /* 0x000fe20000010000 */
[----:B------:R-:W-:Y:S01]  /*4e20*/  F2FP.SATFINITE.E4M3.F32.PACK_AB_MERGE_C R72, R73, R72, RZ ;  /* 0x000000484948723e */ /* 0x000fe200048070ff */
[----:B------:R-:W-:Y:S01]  /*4e30*/  IMAD.MOV.U32 R73, RZ, RZ, R119 ;  /* 0x000000ffff497224 */ /* 0x000fe200078e0077 */
[C---:B------:R-:W-:Y:S01]  /*4e40*/  F2FP.SATFINITE.E4M3.F32.PACK_AB_MERGE_C R48, R87.reuse, R48, RZ ;  /* 0x000000305730723e */ /* 0x040fe200048070ff */
[----:B------:R-:W-:Y:S01]  /*4e50*/  FADD.FTZ R38, R87, R38 ;  /* 0x0000002657267221 */ /* 0x000fe20000010000 */
[----:B------:R-:W-:Y:S01]  /*4e60*/  F2FP.SATFINITE.E4M3.F32.PACK_AB_MERGE_C R209, R56, R57, R72 ;  /* 0x0000003938d1723e */ /* 0x000fe20004807048 */
[----:B------:R-:W2:Y:S01]  /*4e70*/  MUFU.EX2 R62, R62 ;  /* 0x0000003e003e7308 */ /* 0x000ea20000000800 */
[----:B0-----:R-:W-:-:S01]  /*4e80*/  FADD.FTZ R32, R58, R27 ;  /* 0x0000001b3a207221 */ /* 0x001fc20000010000 */
[----:B------:R-:W-:Y:S01]  /*4e90*/  FADD.FTZ R25, R41, R38 ;  /* 0x0000002629197221 */ /* 0x000fe20000010000 */
[----:B------:R-:W-:Y:S01]  /*4ea0*/  F2FP.SATFINITE.E4M3.F32.PACK_AB_MERGE_C R210, R50, R51, R48 ;  /* 0x0000003332d2723e */ /* 0x000fe20004807030 */
[----:B------:R-:W-:-:S02]  /*4eb0*/  IMAD.MOV.U32 R87, RZ, RZ, R119 ;  /* 0x000000ffff577224 */ /* 0x000fc400078e0077 */
[----:B------:R-:W-:Y:S02]  /*4ec0*/  IMAD.MOV.U32 R72, RZ, RZ, R119 ;  /* 0x000000ffff487224 */ /* 0x000fe400078e0077 */
[----:B------:R-:W0:Y:S01]  /*4ed0*/  MUFU.EX2 R63, R63 ;  /* 0x0000003f003f7308 */ /* 0x000e220000000800 */
[----:B-1----:R-:W-:-:S01]  /*4ee0*/  FADD.FTZ R27, R59, R32 ;  /* 0x000000203b1b7221 */ /* 0x002fc20000010000 */
[--C-:B------:R-:W-:Y:S02]  /*4ef0*/  IMAD.MOV.U32 R57, RZ, RZ, R119.reuse ;  /* 0x000000ffff397224 */ /* 0x100fe400078e0077 */
[--C-:B------:R-:W-:Y:S02]  /*4f00*/  IMAD.MOV.U32 R56, RZ, RZ, R119.reuse ;  /* 0x000000ffff387224 */ /* 0x100fe400078e0077 */
[----:B------:R-:W-:Y:S02]  /*4f10*/  IMAD.MOV.U32 R51, RZ, RZ, R119 ;  /* 0x000000ffff337224 */ /* 0x000fe400078e0077 */
[----:B------:R-:W1:Y:S01]  /*4f20*/  MUFU.EX2 R6, R6 ;  /* 0x0000000600067308 */ /* 0x000e620000000800 */
[----:B--2---:R-:W-:-:S01]  /*4f30*/  FADD.FTZ R24, R62, R27 ;  /* 0x0000001b3e187221 */ /* 0x004fc20000010000 */
[----:B------:R-:W-:-:S02]  /*4f40*/  IMAD.MOV.U32 R50, RZ, RZ, R119 ;  /* 0x000000ffff327224 */ /* 0x000fc400078e0077 */
[--C-:B------:R-:W-:Y:S02]  /*4f50*/  IMAD.MOV.U32 R48, RZ, RZ, R119.reuse ;  /* 0x000000ffff307224 */ /* 0x100fe400078e0077 */
[--C-:B------:R-:W-:Y:S02]  /*4f60*/  IMAD.MOV.U32 R40, RZ, RZ, R119.reuse ;  /* 0x000000ffff287224 */ /* 0x100fe400078e0077 */
[----:B------:R-:W2:Y:S01]  /*4f70*/  MUFU.EX2 R28, R28 ;  /* 0x0000001c001c7308 */ /* 0x000ea20000000800 */
[C---:B0-----:R-:W-:Y:S01]  /*4f80*/  F2FP.SATFINITE.E4M3.F32.PACK_AB_MERGE_C R62, R63.reuse, R62, RZ ;  /* 0x0000003e3f3e723e */ /* 0x041fe200048070ff */
[----:B------:R-:W-:Y:S01]  /*4f90*/  FADD.FTZ R63, R63, R24 ;  /* 0x000000183f3f7221 */ /* 0x000fe20000010000 */
[--C-:B------:R-:W-:Y:S02]  /*4fa0*/  IMAD.MOV.U32 R38, RZ, RZ, R119.reuse ;  /* 0x000000ffff267224 */ /* 0x100fe400078e0077 */
[----:B------:R-:W-:Y:S01]  /*4fb0*/  F2FP.SATFINITE.E4M3.F32.PACK_AB_MERGE_C R211, R59, R58, R62 ;  /* 0x0000003a3bd3723e */ /* 0x000fe2000480703e */
[----:B------:R-:W-:-:S02]  /*4fc0*/  IMAD.MOV.U32 R62, RZ, RZ, R119 ;  /* 0x000000ffff3e7224 */ /* 0x000fc400078e0077 */
[----:B------:R-:W0:Y:S01]  /*4fd0*/  MUFU.EX2 R29, R29 ;  /* 0x0000001d001d7308 */ /* 0x000e220000000800 */
[----:B-1----:R-:W-:-:S01]  /*4fe0*/  FADD.FTZ R24, R6, R63 ;  /* 0x0000003f06187221 */ /* 0x002fc20000010000 */
[--C-:B------:R-:W-:Y:S02]  /*4ff0*/  IMAD.MOV.U32 R63, RZ, RZ, R119.reuse ;  /* 0x000000ffff3f7224 */ /* 0x100fe400078e0077 */
[--C-:B------:R-:W-:Y:S02]  /*5000*/  IMAD.MOV.U32 R59, RZ, RZ, R119.reuse ;  /* 0x000000ffff3b7224 */ /* 0x100fe400078e0077 */
[----:B------:R-:W-:Y:S01]  /*5010*/  FADD.FTZ R24, R3, R24 ;  /* 0x0000001803187221 */ /* 0x000fe20000010000 */
[----:B------:R-:W-:Y:S01]  /*5020*/  IMAD.MOV.U32 R58, RZ, RZ, R119 ;  /* 0x000000ffff3a7224 */ /* 0x000fe200078e0077 */
[----:B------:R-:W1:Y:S01]  /*5030*/  MUFU.EX2 R7, R7 ;  /* 0x0000000700077308 */ /* 0x000e620000000800 */
[----:B--2---:R-:W-:-:S01]  /*5040*/  FADD.FTZ R30, R28, R25 ;  /* 0x000000191c1e7221 */ /* 0x004fc20000010000 */
[----:B------:R-:W-:-:S06]  /*5050*/  IMAD.MOV.U32 R35, RZ, RZ, R119 ;  /* 0x000000ffff237224 */ /* 0x000fcc00078e0077 */
[----:B------:R-:W2:Y:S01]  /*5060*/  MUFU.EX2 R10, R10 ;  /* 0x0000000a000a7308 */ /* 0x000ea20000000800 */
[----:B0-----:R-:W-:-:S07]  /*5070*/  FADD.FTZ R27, R29, R30 ;  /* 0x0000001e1d1b7221 */ /* 0x001fce0000010000 */
[----:B------:R-:W0:Y:S01]  /*5080*/  MUFU.EX2 R88, R88 ;  /* 0x0000005800587308 */ /* 0x000e220000000800 */
[----:B-1----:R-:W-:-:S07]  /*5090*/  FADD.FTZ R31, R7, R24 ;  /* 0x00000018071f7221 */ /* 0x002fce0000010000 */
[----:B------:R-:W1:Y:S01]  /*50a0*/  MUFU.EX2 R36, R36 ;  /* 0x0000002400247308 */ /* 0x000e620000000800 */
[C---:B--2---:R-:W-:Y:S01]  /*50b0*/  F2FP.SATFINITE.E4M3.F32.PACK_AB_MERGE_C R30, R10.reuse, R7, RZ ;  /* 0x000000070a1e723e */ /* 0x044fe200048070ff */
[----:B------:R-:W-:Y:S01]  /*50c0*/  FADD.FTZ R10, R10, R31 ;  /* 0x0000001f0a0a7221 */ /* 0x000fe20000010000 */
[--C-:B------:R-:W-:Y:S02]  /*50d0*/  IMAD.MOV.U32 R31, RZ, RZ, R119.reuse ;  /* 0x000000ffff1f7224 */ /* 0x100fe400078e0077 */
[----:B------:R-:W-:Y:S01]  /*50e0*/  F2FP.SATFINITE.E4M3.F32.PACK_AB_MERGE_C R213, R3, R6, R30 ;  /* 0x0000000603d5723e */ /* 0x000fe2000480701e */
[----:B------:R-:W-:Y:S02]  /*50f0*/  IMAD.MOV.U32 R30, RZ, RZ, R119 ;  /* 0x000000ffff1e7224 */ /* 0x000fe400078e0077 */
[----:B------:R-:W2:Y:S01]  /*5100*/  MUFU.EX2 R11, R11 ;  /* 0x0000000b000b7308 */ /* 0x000ea20000000800 */
[----:B0-----:R-:W-:-:S01]  /*5110*/  FADD.FTZ R27, R88, R27 ;  /* 0x0000001b581b7221 */ /* 0x001fc20000010000 */
[----:B------:R-:W-:Y:S01]  /*5120*/  F2FP.SATFINITE.E4M3.F32.PACK_AB_MERGE_C R29, R88, R29, RZ ;  /* 0x0000001d581d723e */ /* 0x000fe200048070ff */
[----:B------:R-:W-:-:S03]  /*5130*/  IMAD.MOV.U32 R88, RZ, RZ, R119 ;  /* 0x000000ffff587224 */ /* 0x000fc600078e0077 */
[----:B------:R-:W-:Y:S01]  /*5140*/  F2FP.SATFINITE.E4M3.F32.PACK_AB_MERGE_C R212, R28, R41, R29 ;  /* 0x000000291cd4723e */ /* 0x000fe2000480701d */
[----:B------:R-:W-:Y:S01]  /*5150*/  IMAD.MOV.U32 R41, RZ, RZ, R119 ;  /* 0x000000ffff297224 */ /* 0x000fe200078e0077 */
[----:B------:R-:W0:Y:S01]  /*5160*/  MUFU.EX2 R91, R91 ;  /* 0x0000005b005b7308 */ /* 0x000e220000000800 */
[----:B-1----:R-:W-:-:S01]  /*5170*/  FADD.FTZ R24, R36, R27 ;  /* 0x0000001b24187221 */ /* 0x002fc20000010000 */
[----:B------:R-:W-:Y:S01]  /*5180*/  IMAD.MOV.U32 R29, RZ, RZ, R119 ;  /* 0x000000ffff1d7224 */ /* 0x000fe200078e0077 */
[----:B------:R-:W-:-:S05]  /*5190*/  MOV R28, R119 ;  /* 0x00000077001c7202 */ /* 0x000fca0000000f00 */
[----:B------:R-:W1:Y:S01]  /*51a0*/  MUFU.EX2 R20, R20 ;  /* 0x0000001400147308 */ /* 0x000e620000000800 */
[----:B--2---:R-:W-:-:S07]  /*51b0*/  FADD.FTZ R7, R11, R10 ;  /* 0x0000000a0b077221 */ /* 0x004fce0000010000 */
[----:B------:R-:W-:Y:S01]  /*51c0*/  MUFU.EX2 R42, R42 ;  /* 0x0000002a002a7308 */ /* 0x000fe20000000800 */
[----:B0-----:R-:W-:-:S07]  /*51d0*/  FADD.FTZ R27, R91, R24 ;  /* 0x000000185b1b7221 */ /* 0x001fce0000010000 */
[----:B------:R-:W0:Y:S01]  /*51e0*/  MUFU.EX2 R55, R55 ;  /* 0x0000003700377308 */ /* 0x000e220000000800 */
[----:B-1----:R-:W-:-:S07]  /*51f0*/  FADD.FTZ R10, R20, R7 ;  /* 0x00000007140a7221 */ /* 0x002fce0000010000 */
[----:B------:R-:W1:Y:S08]  /*5200*/  MUFU.EX2 R21, R21 ;  /* 0x0000001500157308 */ /* 0x000e700000000800 */
[----:B------:R2:W3:Y:S01]  /*5210*/  MUFU.EX2 R26, R33 ;  /* 0x00000021001a7308 */ /* 0x0004e20000000800 */
[----:B0-----:R-:W-:Y:S01]  /*5220*/  F2FP.SATFINITE.E4M3.F32.PACK_AB_MERGE_C R24, R55, R42, RZ ;  /* 0x0000002a3718723e */ /* 0x001fe200048070ff */
[----:B------:R-:W-:Y:S01]  /*5230*/  FADD.FTZ R42, R42, R27 ;  /* 0x0000001b2a2a7221 */ /* 0x000fe20000010000 */
[----:B------:R-:W-:-:S02]  /*5240*/  IMAD.MOV.U32 R27, RZ, RZ, R119 ;  /* 0x000000ffff1b7224 */ /* 0x000fc400078e0077 */
[----:B------:R-:W-:Y:S01]  /*5250*/  F2FP.SATFINITE.E4M3.F32.PACK_AB_MERGE_C R214, R91, R36, R24 ;  /* 0x000000245bd6723e */ /* 0x000fe20004807018 */
[----:B------:R-:W-:-:S01]  /*5260*/  FADD.FTZ R55, R55, R42 ;  /* 0x0000002a37377221 */ /* 0x000fc20000010000 */
[----:B------:R-:W-:Y:S01]  /*5270*/  IMAD.MOV.U32 R91, RZ, RZ, R119 ;  /* 0x000000ffff5b7224 */ /* 0x000fe200078e0077 */
[----:B------:R-:W-:Y:S01]  /*5280*/  MUFU.EX2 R64, R64 ;  /* 0x0000004000407308 */ /* 0x000fe20000000800 */
[----:B-1----:R-:W-:-:S01]  /*5290*/  FADD.FTZ R7, R21, R10 ;  /* 0x0000000a15077221 */ /* 0x002fc20000010000 */
[--C-:B------:R-:W-:Y:S02]  /*52a0*/  IMAD.MOV.U32 R42, RZ, RZ, R119.reuse ;  /* 0x000000ffff2a7224 */ /* 0x100fe400078e0077 */
[--C-:B------:R-:W-:Y:S02]  /*52b0*/  IMAD.MOV.U32 R36, RZ, RZ, R119.reuse ;  /* 0x000000ffff247224 */ /* 0x100fe400078e0077 */
[----:B--2---:R-:W-:Y:S02]  /*52c0*/  IMAD.MOV.U32 R33, RZ, RZ, R119 ;  /* 0x000000ffff217224 */ /* 0x004fe400078e0077 */
[----:B------:R-:W0:Y:S01]  /*52d0*/  MUFU.EX2 R67, R67 ;  /* 0x0000004300437308 */ /* 0x000e220000000800 */
[C---:B---3--:R-:W-:Y:S01]  /*52e0*/  F2FP.SATFINITE.E4M3.F32.PACK_AB_MERGE_C R21, R26.reuse, R21, RZ ;  /* 0x000000151a15723e */ /* 0x048fe200048070ff */
[----:B------:R-:W-:Y:S01]  /*52f0*/  FADD.FTZ R26, R26, R7 ;  /* 0x000000071a1a7221 */ /* 0x000fe20000010000 */
[----:B------:R-:W-:-:S02]  /*5300*/  IMAD.MOV.U32 R24, RZ, RZ, R119 ;  /* 0x000000ffff187224 */ /* 0x000fc400078e0077 */
[----:B------:R-:W-:-:S03]  /*5310*/  F2FP.SATFINITE.E4M3.F32.PACK_AB_MERGE_C R215, R20, R11, R21 ;  /* 0x0000000b14d7723e */ /* 0x000fc60004807015 */
[----:B------:R-:W1:Y:S08]  /*5320*/  MUFU.EX2 R46, R46 ;  /* 0x0000002e002e7308 */ /* 0x000e700000000800 */
[----:B------:R-:W2:Y:S01]  /*5330*/  MUFU.EX2 R37, R37 ;  /* 0x0000002500257308 */ /* 0x000ea20000000800 */
[----:B0-----:R-:W-:-:S07]  /*5340*/  F2FP.SATFINITE.E4M3.F32.PACK_AB_MERGE_C R7, R67, R64, RZ ;  /* 0x000000404307723e */ /* 0x001fce00048070ff */
[----:B------:R-:W0:Y:S01]  /*5350*/  MUFU.EX2 R65, R65 ;  /* 0x0000004100417308 */ /* 0x000e220000000800 */
[----:B-1----:R-:W-:-:S01]  /*5360*/  FADD.FTZ R4, R46, R55 ;  /* 0x000000372e047221 */ /* 0x002fc20000010000 */
[----:B------:R-:W-:-:S06]  /*5370*/  IMAD.MOV.U32 R55, RZ, RZ, R119 ;  /* 0x000000ffff377224 */ /* 0x000fcc00078e0077 */
[----:B------:R1:W3:Y:S01]  /*5380*/  MUFU.EX2 R32, R45 ;  /* 0x0000002d00207308 */ /* 0x0002e20000000800 */
[----:B--2---:R-:W-:-:S01]  /*5390*/  FADD.FTZ R5, R37, R26 ;  /* 0x0000001a25057221 */ /* 0x004fc20000010000 */
[----:B------:R-:W-:-:S06]  /*53a0*/  IMAD.MOV.U32 R26, RZ, RZ, R119 ;  /* 0x000000ffff1a7224 */ /* 0x000fcc00078e0077 */
[----:B------:R-:W2:Y:S01]  /*53b0*/  MUFU.EX2 R84, R84 ;  /* 0x0000005400547308 */ /* 0x000ea20000000800 */
[C---:B0-----:R-:W-:Y:S01]  /*53c0*/  F2FP.SATFINITE.E4M3.F32.PACK_AB_MERGE_C R216, R65.reuse, R46, R7 ;  /* 0x0000002e41d8723e */ /* 0x041fe20004807007 */
[----:B------:R-:W-:Y:S01]  /*53d0*/  FADD.FTZ R65, R65, R4 ;  /* 0x0000000441417221 */ /* 0x000fe20000010000 */
[--C-:B------:R-:W-:Y:S02]  /*53e0*/  IMAD.MOV.U32 R46, RZ, RZ, R119.reuse ;  /* 0x000000ffff2e7224 */ /* 0x100fe400078e0077 */
[----:B-1----:R-:W-:Y:S02]  /*53f0*/  IMAD.MOV.U32 R45, RZ, RZ, R119 ;  /* 0x000000ffff2d7224 */ /* 0x002fe400078e0077 */
[----:B------:R-:W-:-:S01]  /*5400*/  FADD.FTZ R64, R64, R65 ;  /* 0x0000004140407221 */ /* 0x000fc20000010000 */
[----:B------:R-:W-:Y:S01]  /*5410*/  MOV R65, R119 ;  /* 0x0000007700417202 */ /* 0x000fe20000000f00 */
[----:B------:R0:W1:Y:S01]  /*5420*/  MUFU.EX2 R25, R86 ;  /* 0x0000005600197308 */ /* 0x0000620000000800 */
[----:B---3--:R-:W-:-:S01]  /*5430*/  FADD.FTZ R5, R32, R5 ;  /* 0x0000000520057221 */ /* 0x008fc20000010000 */
[----:B------:R-:W-:Y:S01]  /*5440*/  FADD.FTZ R67, R67, R64 ;  /* 0x0000004043437221 */ /* 0x000fe20000010000 */
[----:B------:R-:W-:-:S05]  /*5450*/  IMAD.MOV.U32 R64, RZ, RZ, R119 ;  /* 0x000000ffff407224 */ /* 0x000fca00078e0077 */
[----:B------:R-:W-:Y:S01]  /*5460*/  MUFU.EX2 R68, R68 ;  /* 0x0000004400447308 */ /* 0x000fe20000000800 */
[----:B--2---:R-:W-:-:S01]  /*5470*/  FADD.FTZ R4, R84, R5 ;  /* 0x0000000554047221 */ /* 0x004fc20000010000 */
[----:B0-----:R-:W-:-:S06]  /*5480*/  IMAD.MOV.U32 R86, RZ, RZ, R119 ;  /* 0x000000ffff567224 */ /* 0x001fcc00078e0077 */
[----:B------:R-:W0:Y:S01]  /*5490*/  MUFU.EX2 R71, R71 ;  /* 0x0000004700477308 */ /* 0x000e220000000800 */
[C---:B-1----:R-:W-:Y:S01]  /*54a0*/  F2FP.SATFINITE.E4M3.F32.PACK_AB_MERGE_C R84, R25.reuse, R84, RZ ;  /* 0x000000541954723e */ /* 0x042fe200048070ff */
[----:B------:R-:W-:-:S03]  /*54b0*/  FADD.FTZ R25, R25, R4 ;  /* 0x0000000419197221 */ /* 0x000fc60000010000 */
[----:B------:R-:W-:Y:S01]  /*54c0*/  F2FP.SATFINITE.E4M3.F32.PACK_AB_MERGE_C R217, R32, R37, R84 ;  /* 0x0000002520d9723e */ /* 0x000fe20004807054 */
[--C-:B------:R-:W-:Y:S02]  /*54d0*/  IMAD.MOV.U32 R84, RZ, RZ, R119.reuse ;  /* 0x000000ffff547224 */ /* 0x100fe400078e0077 */
[----:B------:R-:W1:Y:S01]  /*54e0*/  MUFU.EX2 R66, R66 ;  /* 0x0000004200427308 */ /* 0x000e620000000800 */
[--C-:B------:R-:W-:Y:S02]  /*54f0*/  IMAD.MOV.U32 R37, RZ, RZ, R119.reuse ;  /* 0x000000ffff257224 */ /* 0x100fe400078e0077 */
[----:B------:R-:W-:-:S05]  /*5500*/  IMAD.MOV.U32 R32, RZ, RZ, R119 ;  /* 0x000000ffff207224 */ /* 0x000fca00078e0077 */
[----:B------:R-:W2:Y:S01]  /*5510*/  MUFU.EX2 R44, R44 ;  /* 0x0000002c002c7308 */ /* 0x000ea20000000800 */
[----:B0-----:R-:W-:-:S07]  /*5520*/  F2FP.SATFINITE.E4M3.F32.PACK_AB_MERGE_C R5, R71, R68, RZ ;  /* 0x000000444705723e */ /* 0x001fce00048070ff */
[----:B------:R-:W0:Y:S01]  /*5530*/  MUFU.EX2 R69, R69 ;  /* 0x0000004500457308 */ /* 0x000e220000000800 */
[----:B-1----:R-:W-:-:S01]  /*5540*/  FADD.FTZ R4, R66, R67 ;  /* 0x0000004342047221 */ /* 0x002fc20000010000 */
[----:B------:R-:W-:-:S06]  /*5550*/  IMAD.MOV.U32 R67, RZ, RZ, R119 ;  /* 0x000000ffff437224 */ /* 0x000fcc00078e0077 */
        /* <DEDUP_REMOVED lines=74> */
[----:B------:R-:W-:-:S02]  /*5a00*/  UMOV UR51, UR43 ;  /* 0x0000002b00337c82 */ /* 0x000fc40008000000 */
[----:B------:R-:W-:Y:S01]  /*5a10*/  UMOV UR49, UR42 ;  /* 0x0000002a00317c82 */ /* 0x000fe20008000000 */
[----:B------:R-:W-:-:S08]  /*5a20*/  ULDC UR48, c[0x0][0x988] ;  /* 0x0002620000307ab9 */ /* 0x000fd00000000800 */
.L_x_210:
[----:B------:R-:W-:Y:S01]  /*5a30*/  ISETP.NE.AND P2, PT, RZ, UR41, PT ;  /* 0x00000029ff007c0c */ /* 0x000fe2000bf45270 */
[----:B------:R-:W-:-:S04]  /*5a40*/  UISETP.NE.AND UP0, UPT, UR49, 0x1, UPT ;  /* 0x000000013100788c */ /* 0x000fc8000bf05270 */
[----:B------:R-:W-:-:S04]  /*5a50*/  USEL UR43, URZ, 0x1, UP0 ;  /* 0x000000013f2b7887 */ /* 0x000fc80008000000 */
[----:B------:R-:W-:-:S04]  /*5a60*/  ULOP3.LUT UR43, UR51, UR43, URZ, 0x3c, !UPT ;  /* 0x0000002b332b7292 */ /* 0x000fc8000f8e3c3f */
[----:B------:R-:W-:Y:S08]  /*5a70*/  @P2 BRA `(.L_x_200) ;  /* 0x0000000000442947 */ /* 0x000ff00003800000 */
[----:B------:R-:W-:Y:S05]  /*5a80*/  @!P0 BRA `(.L_x_201) ;  /* 0x0000000000048947 */ /* 0x000fea0003800000 */
[----:B------:R-:W-:Y:S01]  /*5a90*/  BPT.TRAP 0x1 ;  /* 0x000000040000795c */ /* 0x000fe20000300000 */
.L_x_201:
[----:B------:R-:W0:Y:S01]  /*5aa0*/  S2UR UR10, SR_CgaCtaId ;  /* 0x00000000000a79c3 */ /* 0x000e220000008800 */
[----:B------:R-:W-:Y:S01]  /*5ab0*/  UIADD3 UR6, UR49, 0x1, URZ ;  /* 0x0000000131067890 */ /* 0x000fe2000fffe03f */
[----:B------:R-:W-:Y:S01]  /*5ac0*/  IMAD.U32 R7, RZ, RZ, UR43 ;  /* 0x0000002bff077e24 */ /* 0x000fe2000f8e00ff */
[----:B------:R-:W-:Y:S02]  /*5ad0*/  UMOV UR7, 0x400 ;  /* 0x0000040000077882 */ /* 0x000fe40000000000 */
[----:B------:R-:W-:Y:S02]  /*5ae0*/  UISETP.NE.AND UP0, UPT, UR6, 0x2, UPT ;  /* 0x000000020600788c */ /* 0x000fe4000bf05270 */
[----:B------:R-:W-:Y:S02]  /*5af0*/  SHF.L.U32 R7, R7, 0x1f, RZ ;  /* 0x0000001f07077819 */ /* 0x000fe400000006ff */
[----:B------:R-:W-:Y:S02]  /*5b00*/  USEL UR6, UR6, URZ, UP0 ;  /* 0x0000003f06067287 */ /* 0x000fe40008000000 */
[----:B0-----:R-:W-:-:S04]  /*5b10*/  ULEA UR7, UR10, UR7, 0x18 ;  /* 0x000000070a077291 */ /* 0x001fc8000f8ec03f */
[----:B------:R-:W-:-:S09]  /*5b20*/  ULEA UR6, UR6, UR7, 0x3 ;  /* 0x0000000706067291 */ /* 0x000fd2000f8e183f */
[----:B------:R0:W1:Y:S01]  /*5b30*/  SYNCS.PHASECHK.TRANS64.TRYWAIT P1, [UR6+0x33430], R7 ;  /* 0x03343007ff0075a7 */ /* 0x0000620008020146 */
[----:B------:R-:W-:Y:S05]  /*5b40*/  @!P0 BRA `(.L_x_202) ;  /* 0x0000000000048947 */ /* 0x000fea0003800000 */
[----:B------:R-:W-:Y:S01]  /*5b50*/  BPT.TRAP 0x1 ;  /* 0x000000040000795c */ /* 0x000fe20000300000 */
.L_x_202:
[----:B-1----:R-:W-:Y:S05]  /*5b60*/  @P1 BRA `(.L_x_200) ;  /* 0x0000000000081947 */ /* 0x002fea0003800000 */
[----:B------:R-:W1:Y:S02]  /*5b70*/  SYNCS.PHASECHK.TRANS64.TRYWAIT P1, [UR6+0x33430], R7 ;  /* 0x03343007ff0075a7 */ /* 0x000e640008020146 */
[----:B-1----:R-:W-:Y:S05]  /*5b80*/  @!P1 BRA `(.L_x_203) ;  /* 0x000000dc00d89947 */ /* 0x002fea0003800000 */
.L_x_200:
        /* <DEDUP_REMOVED lines=189> */
.L_x_205:
[----:B------:R-:W0:Y:S01]  /*6760*/  S2UR UR7, SR_CgaCtaId ;  /* 0x00000000000779c3 */ /* 0x000e220000008800 */
[----:B------:R-:W-:Y:S01]  /*6770*/  UMOV UR6, 0x400 ;  /* 0x0000040000067882 */ /* 0x000fe20000000000 */
[----:B------:R-:W-:-:S05]  /*6780*/  IMAD.U32 R7, RZ, RZ, UR51 ;  /* 0x00000033ff077e24 */ /* 0x000fca000f8e00ff */
[----:B------:R-:W-:Y:S01]  /*6790*/  SHF.L.U32 R7, R7, 0x1f, RZ ;  /* 0x0000001f07077819 */ /* 0x000fe200000006ff */
[----:B0-----:R-:W-:-:S04]  /*67a0*/  ULEA UR6, UR7, UR6, 0x18 ;  /* 0x0000000607067291 */ /* 0x001fc8000f8ec03f */
[----:B------:R-:W-:-:S09]  /*67b0*/  ULEA UR6, UR49, UR6, 0x3 ;  /* 0x0000000631067291 */ /* 0x000fd2000f8e183f */
[----:B------:R0:W1:Y:S01]  /*67c0*/  SYNCS.PHASECHK.TRANS64.TRYWAIT P1, [UR6+0x33450], R7 ;  /* 0x03345007ff0075a7 */ /* 0x0000620008020146 */
[----:B------:R-:W-:Y:S05]  /*67d0*/  @!P0 BRA `(.L_x_206) ;  /* 0x0000000000048947 */ /* 0x000fea0003800000 */
[----:B------:R-:W-:Y:S01]  /*67e0*/  BPT.TRAP 0x1 ;  /* 0x000000040000795c */ /* 0x000fe20000300000 */
.L_x_206:
[----:B-1----:R-:W-:Y:S05]  /*67f0*/  @P1 BRA `(.L_x_204) ;  /* 0x0000000000081947 */ /* 0x002fea0003800000 */
[----:B------:R-:W1:Y:S02]  /*6800*/  SYNCS.PHASECHK.TRANS64.TRYWAIT P1, [UR6+0x33450], R7 ;  /* 0x03345007ff0075a7 */ /* 0x000e640008020146 */
[----:B-1----:R-:W-:Y:S05]  /*6810*/  @!P1 BRA `(.L_x_207) ;  /* 0x000000d000cc9947 */ /* 0x002fea0003800000 */
.L_x_204:
[----:B------:R-:W2:Y:S01]  /*6820*/  S2UR UR11, SR_CgaCtaId ;  /* 0x00000000000b79c3 */ /* 0x000ea20000008800 */
[----:B------:R-:W-:Y:S01]  /*6830*/  UMOV UR6, 0x400 ;  /* 0x0000040000067882 */ /* 0x000fe20000000000 */
[----:B------:R-:W-:Y:S01]  /*6840*/  WARPGROUP.ARRIVE ;  /* 0x00000000000079c5 */ /* 0x000fe20000000000 */
[----:B------:R-:W-:Y:S01]  /*6850*/  UMOV UR7, 0xc0000010 ;  /* 0xc000001000077882 */ /* 0x000fe20000000000 */
[----:B01----:R-:W-:Y:S01]  /*6860*/  IADD3 R7, -R23, 0xb, RZ ;  /* 0x0000000b17077810 */ /* 0x003fe20007ffe1ff */
[----:B--2---:R-:W-:-:S04]  /*6870*/  ULEA UR14, UR11, UR6, 0x18 ;  /* 0x000000060b0e7291 */ /* 0x004fc8000f8ec03f */
[----:B------:R-:W-:-:S04]  /*6880*/  UIADD3 UR6, UR14, 0x200, URZ ;  /* 0x000002000e067890 */ /* 0x000fc8000fffe03f */
        /* <DEDUP_REMOVED lines=30> */
.L_x_208:
        /* <DEDUP_REMOVED lines=505> */
.L_x_209:
        /* <DEDUP_REMOVED lines=148> */
.L_x_199:
[----:B------:R-:W-:Y:S06]  /*9340*/  BAR.ARV 0x8, 0x180 ;  /* 0x0206000000007b1d */ /* 0x000fec0000002000 */
[----:B------:R-:W-:Y:S05]  /*9350*/  @!P0 BRA `(.L_x_211) ;  /* 0x0000000000048947 */ /* 0x000fea0003800000 */
[----:B------:R-:W-:Y:S01]  /*9360*/  BPT.TRAP 0x1 ;  /* 0x000000040000795c */ /* 0x000fe20000300000 */
.L_x_211:
        /* <DEDUP_REMOVED lines=9> */
.L_x_212:
[----:B-1----:R-:W-:Y:S05]  /*9400*/  @P1 BRA `(.L_x_213) ;  /* 0x0000000000081947 */ /* 0x002fea0003800000 */
[----:B------:R-:W1:Y:S02]  /*9410*/  SYNCS.PHASECHK.TRANS64.TRYWAIT P1, [UR16+0x33450], R0 ;  /* 0x03345000ff0075a7 */ /* 0x000e640008020150 */
[----:B-1----:R-:W-:Y:S05]  /*9420*/  @!P1 BRA `(.L_x_214) ;  /* 0x000000a400e09947 */ /* 0x002fea0003800000 */
.L_x_213:
[----:B------:R-:W-:Y:S01]  /*9430*/  UIADD3 UR4, UR4, 0x200, URZ ;  /* 0x0000020004047890 */ /* 0x000fe2000fffe03f */
[----:B------:R-:W-:Y:S01]  /*9440*/  WARPGROUP.ARRIVE ;  /* 0x00000000000079c5 */ /* 0x000fe20000000000 */
[----:B------:R-:W-:Y:S01]  /*9450*/  UMOV UR11, 0xc0000010 ;  /* 0xc0000010000b7882 */ /* 0x000fe20000000000 */
[----:B------:R-:W-:Y:S01]  /*9460*/  UMOV UR15, 0xc0000010 ;  /* 0xc0000010000f7882 */ /* 0x000fe20000000000 */
[----:B------:R-:W-:Y:S01]  /*9470*/  USHF.R.U32.HI UR4, URZ, 0x4, UR4 ;  /* 0x000000043f047899 */ /* 0x000fe20008011604 */
[----:B------:R-:W-:Y:S01]  /*9480*/  IMAD.MOV.U32 R5, RZ, RZ, 0x3f800000 ;  /* 0x3f800000ff057424 */ /* 0x000fe200078e00ff */
[----:B------:R-:W-:Y:S02]  /*9490*/  ULDC.64 UR8, c[0x0][0x9a0] ;  /* 0x0002680000087ab9 */ /* 0x000fe40000000a00 */
[----:B------:R-:W-:Y:S02]  /*94a0*/  ULOP3.LUT UR4, UR4, 0x3fff, URZ, 0xc0, !UPT ;  /* 0x00003fff04047892 */ /* 0x000fe4000f8ec03f */
[----:B------:R-:W-:-:S02]  /*94b0*/  UISETP.NE.U32.AND UP0, UPT, UR8, URZ, UPT ;  /* 0x0000003f0800728c */ /* 0x000fc4000bf05070 */
[----:B------:R-:W-:Y:S02]  /*94c0*/  ULOP3.LUT UR4, UR4, 0x10000, URZ, 0xfc, !UPT ;  /* 0x0001000004047892 */ /* 0x000fe4000f8efc3f */
[----:B------:R-:W-:Y:S02]  /*94d0*/  UISETP.NE.AND.EX UP0, UPT, UR9, URZ, UPT, UP0 ;  /* 0x0000003f0900728c */ /* 0x000fe4000bf05300 */
[----:B------:R-:W-:-:S04]  /*94e0*/  UIMAD UR10, UR42, 0x780, UR4 ;  /* 0x000007802a0a78a4 */ /* 0x000fc8000f8e0204 */
[----:B------:R-:W-:Y:S01]  /*94f0*/  UIADD3 UR4, UR10, 0x180, URZ ;  /* 0x000001800a047890 */ /* 0x000fe2000fffe03f */
[----:B------:R-:W-:-:S04]  /*9500*/  PLOP3.LUT P1, PT, PT, PT, UP0, 0x80, 0x0 ;  /* 0x000000000000781c */ /* 0x000fc80003f2f008 */
[----:B------:R-:W-:Y:S01]  /*9510*/  QGMMA.64x192x32.F32.E4M3.E4M3 R24, R200, gdesc[UR8], R24, gsb0 ;  /* 0x02e00008c8187df3 */ /* 0x000fe20008000818 */
[----:B------:R-:W-:Y:S01]  /*9520*/  @UP0 ULDC.64 UR12, c[0x0][0x9c8] ;  /* 0x00027200000c0ab9 */ /* 0x000fe20000000a00 */
[----:B------:R-:W-:Y:S01]  /*9530*/  UMOV UR14, UR4 ;  /* 0x00000004000e7c82 */ /* 0x000fe20008000000 */
[----:B------:R-:W-:Y:S02]  /*9540*/  UIADD3 UR4, UR10, 0x300, URZ ;  /* 0x000003000a047890 */ /* 0x000fe4000fffe03f */
[----:B------:R-:W-:Y:S02]  /*9550*/  @UP0 UIMAD UR7, UR38, UR12, URZ ;  /* 0x0000000c260702a4 */ /* 0x000fe4000f8e023f */
[----:B------:R-:W-:Y:S02]  /*9560*/  @UP0 USHF.R.S32.HI UR11, URZ, 0x1f, UR46 ;  /* 0x0000001f3f0b0899 */ /* 0x000fe4000801142e */
[----:B------:R-:W-:Y:S01]  /*9570*/  @UP0 UIMAD UR7, UR37, UR13, UR7 ;  /* 0x0000000d250702a4 */ /* 0x000fe2000f8e0207 */
[----:B------:R-:W-:-:S02]  /*9580*/  WARPGROUP.DEPBAR.LE gsb0, 0x0 ;  /* 0x00008000000079c5 */ /* 0x000fc40000010000 */
[----:B------:R-:W-:-:S08]  /*9590*/  WARPGROUP.ARRIVE ;  /* 0x00000000000079c5 */ /* 0x000fd00000000000 */
[----:B------:R-:W-:Y:S01]  /*95a0*/  QGMMA.64x192x32.F32.E4M3.E4M3 R24, R204, gdesc[UR12], R24, gsb0 ;  /* 0x02e0000ccc187df3 */ /* 0x000fe20008000818 */
[----:B------:R-:W-:Y:S01]  /*95b0*/  UMOV UR14, UR4 ;  /* 0x00000004000e7c82 */ /* 0x000fe20008000000 */
[----:B------:R-:W-:Y:S01]  /*95c0*/  UMOV UR15, 0xc0000010 ;  /* 0xc0000010000f7882 */ /* 0x000fe20000000000 */
[----:B------:R-:W-:-:S03]  /*95d0*/  @UP0 UIMAD.WIDE.U32 UR4, UR37, UR12, URZ ;  /* 0x0000000c250402a5 */ /* 0x000fc6000f8e003f */
[----:B------:R-:W-:Y:S01]  /*95e0*/  @UP0 ULDC.64 UR12, c[0x0][0x9d0] ;  /* 0x00027400000c0ab9 */ /* 0x000fe20000000a00 */
[----:B------:R-:W-:Y:S02]  /*95f0*/  @UP0 UIADD3 UR5, UR5, UR7, URZ ;  /* 0x0000000705050290 */ /* 0x000fe4000fffe03f */
[----:B------:R-:W-:Y:S02]  /*9600*/  @UP0 UIMAD UR7, UR11, UR12, URZ ;  /* 0x0000000c0b0702a4 */ /* 0x000fe4000f8e023f */
[----:B------:R-:W-:Y:S02]  /*9610*/  @UP0 UIMAD.WIDE.U32 UR4, UR46, UR12, UR4 ;  /* 0x0000000c2e0402a5 */ /* 0x000fe4000f8e0004 */
        /* <DEDUP_REMOVED lines=8> */
[----:B------:R-:W-:Y:S02]  /*96a0*/  WARPGROUP.DEPBAR.LE gsb0, 0x0 ;  /* 0x00008000000079c5 */ /* 0x000fe40000010000 */
[----:B------:R-:W-:-:S06]  /*96b0*/  WARPGROUP.ARRIVE ;  /* 0x00000000000079c5 */ /* 0x000fcc0000000000 */
[----:B------:R-:W-:Y:S01]  /*96c0*/  QGMMA.64x192x32.F32.E4M3.E4M3 R24, R208, gdesc[UR12], R24, gsb0 ;  /* 0x02e0000cd0187df3 */ /* 0x000fe20008000818 */
[----:B------:R-:W-:Y:S01]  /*96d0*/  UMOV UR14, UR4 ;  /* 0x00000004000e7c82 */ /* 0x000fe20008000000 */
[----:B------:R-:W-:Y:S01]  /*96e0*/  UMOV UR15, 0xc0000010 ;  /* 0xc0000010000f7882 */ /* 0x000fe20000000000 */
[----:B------:R-:W-:Y:S01]  /*96f0*/  UIADD3 UR10, UR10, 0x600, URZ ;  /* 0x000006000a0a7890 */ /* 0x000fe2000fffe03f */
[----:B------:R-:W-:Y:S01]  /*9700*/  UMOV UR11, 0xc0000010 ;  /* 0xc0000010000b7882 */ /* 0x000fe20000000000 */
[----:B-1----:R-:W1:Y:S04]  /*9710*/  SHFL.BFLY PT, R3, R4, 0x2, 0x1f ;  /* 0x0c401f0004037f89 */ /* 0x002e6800000e0000 */
[----:B------:R-:W4:Y:S01]  /*9720*/  SHFL.BFLY PT, R7, R6, 0x2, 0x1f ;  /* 0x0c401f0006077f89 */ /* 0x000f2200000e0000 */
[----:B------:R-:W-:-:S02]  /*9730*/  WARPGROUP.DEPBAR.LE gsb0, 0x0 ;  /* 0x00008000000079c5 */ /* 0x000fc40000010000 */
[----:B------:R-:W-:-:S08]  /*9740*/  WARPGROUP.ARRIVE ;  /* 0x00000000000079c5 */ /* 0x000fd00000000000 */
[----:B------:R-:W-:Y:S01]  /*9750*/  QGMMA.64x192x32.F32.E4M3.E4M3 R24, R212, gdesc[UR12], R24, gsb0 ;  /* 0x02e0000cd4187df3 */ /* 0x000fe20008000818 */
[----:B-1----:R-:W-:-:S01]  /*9760*/  FADD.FTZ R3, R3, R4 ;  /* 0x0000000403037221 */ /* 0x002fc20000010000 */
[----:B----4-:R-:W-:-:S04]  /*9770*/  FADD.FTZ R7, R7, R6 ;  /* 0x0000000607077221 */ /* 0x010fc80000010000 */
[----:B0-----:R-:W0:Y:S04]  /*9780*/  SHFL.BFLY PT, R0, R3, 0x1, 0x1f ;  /* 0x0c201f0003007f89 */ /* 0x001e2800000e0000 */
[----:B--2---:R-:W1:Y:S01]  /*9790*/  SHFL.BFLY PT, R8, R7, 0x1, 0x1f ;  /* 0x0c201f0007087f89 */ /* 0x004e6200000e0000 */
[----:B------:R-:W-:Y:S02]  /*97a0*/  IMAD.MOV.U32 R4, RZ, RZ, RZ ;  /* 0x000000ffff047224 */ /* 0x000fe400078e00ff */
        /* <DEDUP_REMOVED lines=10> */
[----:B------:R-:W0:Y:S08]  /*9850*/  @P2 MUFU.LG2 R6, R12 ;  /* 0x0000000c00062308 */ /* 0x000e300000000c00 */
[----:B------:R-:W1:Y:S08]  /*9860*/  @P3 MUFU.LG2 R9, R13 ;  /* 0x0000000d00093308 */ /* 0x000e700000000c00 */
[----:B------:R-:W2:Y:S01]  /*9870*/  @P1 MUFU.RCP R8, R11 ;  /* 0x0000000b00081308 */ /* 0x000ea20000001000 */
[----:B------:R-:W-:Y:S01]  /*9880*/  IMAD.U32 R7, RZ, RZ, UR6 ;  /* 0x00000006ff077e24 */ /* 0x000fe2000f8e00ff */
[----:B------:R-:W-:-:S02]  /*9890*/  WARPGROUP.DEPBAR.LE gsb0, 0x0 ;  /* 0x00008000000079c5 */ /* 0x000fc40000010000 */
[----:B------:R-:W-:-:S06]  /*98a0*/  WARPGROUP.ARRIVE ;  /* 0x00000000000079c5 */ /* 0x000fcc0000000000 */
[----:B------:R-:W-:Y:S01]  /*98b0*/  QGMMA.64x192x32.F32.E4M3.E4M3 R24, R216, gdesc[UR8], R24, gsb0 ;  /* 0x02e00008d8187df3 */ /* 0x000fe20008000818 */
[----:B------:R-:W-:Y:S02]  /*98c0*/  IMAD.U32 R14, RZ, RZ, UR6 ;  /* 0x00000006ff0e7e24 */ /* 0x000fe4000f8e00ff */
[----:B------:R-:W-:Y:S01]  /*98d0*/  @P2 FMUL.FTZ R7, R7, 0.69314718246459960938 ;  /* 0x3f31721807072820 */ /* 0x000fe20000410000 */
[----:B0-----:R-:W-:Y:S01]  /*98e0*/  @P2 FMUL.FTZ R6, R6, 0.69314718246459960938 ;  /* 0x3f31721806062820 */ /* 0x001fe20000410000 */
[----:B-1----:R-:W-:Y:S01]  /*98f0*/  @P3 FMUL.FTZ R9, R9, 0.69314718246459960938 ;  /* 0x3f31721809093820 */ /* 0x002fe20000410000 */
[----:B------:R-:W-:Y:S01]  /*9900*/  @P3 FMUL.FTZ R10, R14, 0.69314718246459960938 ;  /* 0x3f3172180e0a3820 */ /* 0x000fe20000410000 */
[----:B------:R-:W-:Y:S02]  /*9910*/  IMAD.MOV.U32 R0, RZ, RZ, -0x800000 ;  /* 0xff800000ff007424 */ /* 0x000fe400078e00ff */
[----:B------:R-:W-:-:S01]  /*9920*/  @P2 FFMA.FTZ R0, R7, R120, R6 ;  /* 0x0000007807002223 */ /* 0x000fc20000010006 */
[----:B------:R-:W-:-:S02]  /*9930*/  IMAD.MOV.U32 R3, RZ, RZ, -0x800000 ;  /* 0xff800000ff037424 */ /* 0x000fc400078e00ff */
[----:B------:R-:W-:-:S01]  /*9940*/  @P3 FFMA.FTZ R3, R10, R122, R9 ;  /* 0x0000007a0a033223 */ /* 0x000fc20000010009 */
[-C--:B---3--:R-:W-:Y:S01]  /*9950*/  FMUL.FTZ R4, R4, R5.reuse ;  /* 0x0000000504047220 */ /* 0x088fe20000410000 */
[----:B--2---:R-:W-:Y:S01]  /*9960*/  FMUL.FTZ R6, R8, R5 ;  /* 0x0000000508067220 */ /* 0x004fe20000410000 */
[----:B------:R-:W-:Y:S02]  /*9970*/  WARPGROUP.DEPBAR.LE gsb0, 0x0 ;  /* 0x00008000000079c5 */ /* 0x000fe40000010000 */
[----:B------:R-:W-:Y:S05]  /*9980*/  @!P0 BRA `(.L_x_215) ;  /* 0x0000000000048947 */ /* 0x000fea0003800000 */
[----:B------:R-:W-:Y:S01]  /*9990*/  BPT.TRAP 0x1 ;  /* 0x000000040000795c */ /* 0x000fe20000300000 */
.L_x_215:
[----:B------:R-:W-:Y:S01]  /*99a0*/  UIADD3 UR4, UR16, 0x33460, URZ ;  /* 0x0003346010047890 */ /* 0x000fe2000fffe03f */
[-C--:B------:R-:W-:Y:S01]  /*99b0*/  FMUL.FTZ R140, R25, R4.reuse ;  /* 0x00000004198c7220 */ /* 0x080fe20000410000 */
[----:B------:R-:W-:Y:S01]  /*99c0*/  UIADD3 UR42, UR42, 0x1, URZ ;  /* 0x000000012a2a7890 */ /* 0x000fe2000fffe03f */
[-C--:B------:R-:W-:Y:S01]  /*99d0*/  FMUL.FTZ R141, R28, R4.reuse ;  /* 0x000000041c8d7220 */ /* 0x080fe20000410000 */
[----:B------:R-:W-:Y:S01]  /*99e0*/  UPRMT UR4, UR17, 0x654, UR4 ;  /* 0x0000065411047896 */ /* 0x000fe20008000004 */
[-C--:B------:R-:W-:Y:S01]  /*99f0*/  FMUL.FTZ R139, R29, R4.reuse ;  /* 0x000000041d8b7220 */ /* 0x080fe20000410000 */
[----:B------:R-:W-:Y:S01]  /*9a00*/  UISETP.NE.AND UP0, UPT, UR42, 0x2, UPT ;  /* 0x000000022a00788c */ /* 0x000fe2000bf05270 */
        /* <DEDUP_REMOVED lines=36> */
[----:B------:R-:W-:Y:S01]  /*9c50*/  SYNCS.ARRIVE.TRANS64.RED.A1T0 RZ, [UR4], RZ ;  /* 0x000000ffffff79a7 */ /* 0x000fe20008100404 */
        /* <DEDUP_REMOVED lines=22> */
[----:B------:R-:W-:Y:S01]  /*9dc0*/  USEL UR4, URZ, 0x1, UP0 ;  /* 0x000000013f047887 */ /* 0x000fe20008000000 */
        /* <DEDUP_REMOVED lines=30> */
[----:B------:R-:W-:Y:S01]  /*9fb0*/  PLOP3.LUT P0, PT, PT, PT, PT, 0x8, 0x0 ;  /* 0x000000000000781c */ /* 0x000fe20003f0e170 */
[-C--:B------:R-:W-:Y:S01]  /*9fc0*/  FMUL.FTZ R13, R111, R6.reuse ;  /* 0x000000066f0d7220 */ /* 0x080fe20000410000 */
[-C--:B------:R-:W-:Y:S01]  /*9fd0*/  FMUL.FTZ R14, R114, R6.reuse ;  /* 0x00000006720e7220 */ /* 0x080fe20000410000 */
[-C--:B------:R-:W-:Y:S01]  /*9fe0*/  FMUL.FTZ R10, R115, R6.reuse ;  /* 0x00000006730a7220 */ /* 0x080fe20000410000 */
[-C--:B------:R-:W-:Y:S01]  /*9ff0*/  FMUL.FTZ R9, R118, R6.reuse ;  /* 0x0000000676097220 */ /* 0x080fe20000410000 */
[----:B------:R-:W-:Y:S01]  /*a000*/  FMUL.FTZ R119, R119, R6 ;  /* 0x0000000677777220 */ /* 0x000fe20000410000 */
[----:B------:R-:W-:-:S02]  /*a010*/  UIADD3 UR44, UR44, 0x1, URZ ;  /* 0x000000012c2c7890 */ /* 0x000fc4000fffe03f */
[----:B------:R-:W-:Y:S02]  /*a020*/  USEL UR42, UR42, URZ, UP0 ;  /* 0x0000003f2a2a7287 */ /* 0x000fe40008000000 */
[----:B------:R-:W-:-:S12]  /*a030*/  ULOP3.LUT UR43, UR43, UR4, URZ, 0x3c, !UPT ;  /* 0x000000042b2b7292 */ /* 0x000fd8000f8e3c3f */
.L_x_191:
[----:B------:R-:W0:Y:S01]  /*a040*/  S2R R7, SR_CgaCtaId ;  /* 0x0000000000077919 */ /* 0x000e220000008800 */
[----:B------:R-:W-:Y:S01]  /*a050*/  MOV R4, 0x400 ;  /* 0x0000040000047802 */ /* 0x000fe20000000f00 */
[----:B------:R-:W-:Y:S01]  /*a060*/  BSSY B0, `(.L_x_216) ;  /* 0x0000312000007945 */ /* 0x000fe20003800000 */
[----:B------:R-:W-:Y:S02]  /*a070*/  BAR.SYNC.DEFER_BLOCKING 0x5, 0x180 ;  /* 0x0146000000007b1d */ /* 0x000fe40000010000 */
[----:B0-----:R-:W-:-:S05]  /*a080*/  LEA R4, R7, R4, 0x18 ;  /* 0x0000000407047211 */ /* 0x001fca00078ec0ff */
[----:B------:R-:W0:Y:S02]  /*a090*/  LDS.128 R64, [R4+0x334d0] ;  /* 0x0334d00004407984 */ /* 0x000e240000000c00 */
[----:B0-----:R-:W-:Y:S02]  /*a0a0*/  R2UR UR5, R65 ;  /* 0x00000000410572ca */ /* 0x001fe400000e0000 */
[----:B------:R-:W-:Y:S01]  /*a0b0*/  R2UR UR46, R66 ;  /* 0x00000000422e72ca */ /* 0x000fe200000e0000 */
[----:B------:R-:W-:Y:S06]  /*a0c0*/  BAR.ARV 0x4, 0x180 ;  /* 0x0106000000007b1d */ /* 0x000fec0000002000 */
[----:B------:R-:W-:Y:S08]  /*a0d0*/  @P0 BRA `(.L_x_217) ;  /* 0x0000002400000947 */ /* 0x000ff00003800000 */
[----:B------:R-:W0:Y:S01]  /*a0e0*/  S2R R70, SR_TID.X ;  /* 0x0000000000467919 */ /* 0x000e220000002100 */
[----:B------:R-:W-:Y:S01]  /*a0f0*/  ULDC.64 UR6, c[0x4][0x38] ;  /* 0x01000e0000067ab9 */ /* 0x000fe20000000a00 */
[----:B0-----:R-:W-:-:S05]  /*a100*/  IMAD.SHL.U32 R6, R70, 0x4, RZ ;  /* 0x0000000446067824 */ /* 0x001fca00078e00ff */
[----:B------:R-:W-:-:S04]  /*a110*/  LOP3.LUT R6, R6, 0xc, RZ, 0xc0, !PT ;  /* 0x0000000c06067812 */ /* 0x000fc800078ec0ff */
[----:B------:R-:W-:-:S05]  /*a120*/  IADD3 R6, P0, R6, UR6, RZ ;  /* 0x0000000606067c10 */ /* 0x000fca000ff1e0ff */
[----:B------:R-:W-:Y:S01]  /*a130*/  IMAD.X R7, RZ, RZ, UR7, P0 ;  /* 0x00000007ff077e24 */ /* 0x000fe200080e06ff */
[----:B------:R-:W-:Y:S01]  /*a140*/  F2FP.BF16.F32.PACK_AB R24, R13, R24 ;  /* 0x000000180d18723e */ /* 0x000fe200000010ff */
[----:B------:R-:W-:-:S03]  /*a150*/  ULDC.64 UR6, c[0x0][0xc00] ;  /* 0x0003000000067ab9 */ /* 0x000fc60000000a00 */
[----:B------:R0:W2:Y:S01]  /*a160*/  LDG.E.CONSTANT R6, desc[UR52][R6.64] ;  /* 0x0000003406067981 */ /* 0x0000a2000c1e9900 */
[----:B------:R-:W-:Y:S01]  /*a170*/  F2FP.BF16.F32.PACK_AB R73, R73, R76 ;  /* 0x0000004c4949723e */ /* 0x000fe200000010ff */
[----:B------:R-:W-:Y:S01]  /*a180*/  UISETP.NE.U32.AND UP0, UPT, UR6, URZ, UPT ;  /* 0x0000003f0600728c */ /* 0x000fe2000bf05070 */
[----:B------:R-:W-:Y:S01]  /*a190*/  F2FP.BF16.F32.PACK_AB R72, R69, R72 ;  /* 0x000000484548723e */ /* 0x000fe200000010ff */
[----:B------:R-:W1:Y:S01]  /*a1a0*/  S2R R13, SR_SWINHI ;  /* 0x00000000000d7919 */ /* 0x000e620000002f00 */
[----:B------:R-:W-:Y:S01]  /*a1b0*/  F2FP.BF16.F32.PACK_AB R63, R63, R68 ;  /* 0x000000443f3f723e */ /* 0x000fe200000010ff */
[----:B------:R-:W-:Y:S01]  /*a1c0*/  USHF.L.U32 UR8, UR37, 0x2, URZ ;  /* 0x0000000225087899 */ /* 0x000fe2000800063f */
[----:B------:R-:W-:Y:S01]  /*a1d0*/  F2FP.BF16.F32.PACK_AB R62, R59, R62 ;  /* 0x0000003e3b3e723e */ /* 0x000fe200000010ff */
[----:B------:R-:W-:Y:S01]  /*a1e0*/  UISETP.NE.AND.EX UP0, UPT, UR7, URZ, UPT, UP0 ;  /* 0x0000003f0700728c */ /* 0x000fe2000bf05300 */
[----:B------:R-:W-:Y:S01]  /*a1f0*/  F2FP.BF16.F32.PACK_AB R25, R25, R28 ;  /* 0x0000001c1919723e */ /* 0x000fe200000010ff */
[----:B------:R-:W-:Y:S01]  /*a200*/  USHF.L.U64.HI UR9, UR37, 0x2, UR38 ;  /* 0x0000000225097899 */ /* 0x000fe20008010226 */
[----:B0-----:R-:W-:Y:S01]  /*a210*/  LOP3.LUT P0, R7, R70, 0x3, RZ, 0xc0, !PT ;  /* 0x0000000346077812 */ /* 0x001fe2000780c0ff */
[----:B------:R-:W-:Y:S01]  /*a220*/  UIADD3 UR4, UP1, UR8, UR6, URZ ;  /* 0x0000000608047290 */ /* 0x000fe2000ff3e03f */
[----:B------:R-:W-:-:S02]  /*a230*/  F2FP.BF16.F32.PACK_AB R8, R15, R8 ;  /* 0x000000080f08723e */ /* 0x000fc400000010ff */
[----:B------:R-:W-:Y:S01]  /*a240*/  ISETP.EQ.OR P0, PT, R7, 0x3, !P0 ;  /* 0x000000030700780c */ /* 0x000fe20004702670 */
[----:B------:R-:W-:Y:S01]  /*a250*/  UIADD3.X UR6, UR9, UR7, URZ, UP1, !UPT ;  /* 0x0000000709067290 */ /* 0x000fe20008ffe43f */
[----:B------:R-:W-:Y:S02]  /*a260*/  F2FP.BF16.F32.PACK_AB R55, R55, R58 ;  /* 0x0000003a3737723e */ /* 0x000fe400000010ff */
[----:B------:R-:W-:Y:S02]  /*a270*/  F2FP.BF16.F32.PACK_AB R54, R51, R54 ;  /* 0x000000363336723e */ /* 0x000fe400000010ff */
[----:B------:R-:W-:Y:S02]  /*a280*/  SEL R79, R73, R72, P0 ;  /* 0x00000048494f7207 */ /* 0x000fe40000000000 */
[----:B------:R-:W-:Y:S02]  /*a290*/  SEL R72, R72, R73, P0 ;  /* 0x0000004948487207 */ /* 0x000fe40000000000 */
[----:B------:R-:W-:-:S02]  /*a2a0*/  F2FP.BF16.F32.PACK_AB R120, R61, R120 ;  /* 0x000000783d78723e */ /* 0x000fc400000010ff */
[----:B------:R-:W-:Y:S02]  /*a2b0*/  F2FP.BF16.F32.PACK_AB R47, R47, R50 ;  /* 0x000000322f2f723e */ /* 0x000fe400000010ff */
[----:B------:R-:W-:Y:S02]  /*a2c0*/  F2FP.BF16.F32.PACK_AB R46, R43, R46 ;  /* 0x0000002e2b2e723e */ /* 0x000fe400000010ff */
[----:B------:R-:W-:Y:S02]  /*a2d0*/  F2FP.BF16.F32.PACK_AB R41, R41, R44 ;  /* 0x0000002c2929723e */ /* 0x000fe400000010ff */
[----:B------:R-:W-:Y:S02]  /*a2e0*/  SEL R73, R63, R62, P0 ;  /* 0x0000003e3f497207 */ /* 0x000fe40000000000 */
[----:B------:R-:W-:Y:S02]  /*a2f0*/  F2FP.BF16.F32.PACK_AB R14, R9, R14 ;  /* 0x0000000e090e723e */ /* 0x000fe400000010ff */
[----:B------:R-:W-:-:S02]  /*a300*/  SEL R61, R25, R8, P0 ;  /* 0x00000008193d7207 */ /* 0x000fc40000000000 */
[----:B------:R-:W-:Y:S02]  /*a310*/  SEL R44, R8, R25, P0 ;  /* 0x00000019082c7207 */ /* 0x000fe40000000000 */
[----:B------:R-:W-:Y:S02]  /*a320*/  SEL R62, R62, R63, P0 ;  /* 0x0000003f3e3e7207 */ /* 0x000fe40000000000 */
[----:B------:R-:W-:Y:S02]  /*a330*/  F2FP.BF16.F32.PACK_AB R39, R39, R42 ;  /* 0x0000002a2727723e */ /* 0x000fe400000010ff */
[----:B------:R-:W-:Y:S02]  /*a340*/  F2FP.BF16.F32.PACK_AB R38, R35, R38 ;  /* 0x000000262326723e */ /* 0x000fe400000010ff */
[----:B------:R-:W-:Y:S02]  /*a350*/  SEL R63, R55, R54, P0 ;  /* 0x00000036373f7207 */ /* 0x000fe40000000000 */
[----:B------:R-:W-:-:S02]  /*a360*/  MOV R8, R4 ;  /* 0x0000000400087202 */ /* 0x000fc40000000f00 */
[----:B-1----:R-:W-:Y:S02]  /*a370*/  MOV R9, R13 ;  /* 0x0000000d00097202 */ /* 0x002fe40000000f00 */
[----:B------:R-:W-:Y:S02]  /*a380*/  SEL R54, R54, R55, P0 ;  /* 0x0000003736367207 */ /* 0x000fe40000000000 */
[----:B------:R-:W-:Y:S02]  /*a390*/  SEL R55, R47, R46, P0 ;  /* 0x0000002e2f377207 */ /* 0x000fe40000000000 */
[----:B------:R-:W-:Y:S02]  /*a3a0*/  SEL R46, R46, R47, P0 ;  /* 0x0000002f2e2e7207 */ /* 0x000fe40000000000 */
[----:B------:R-:W-:Y:S02]  /*a3b0*/  F2FP.BF16.F32.PACK_AB R89, R89, R92 ;  /* 0x0000005c5959723e */ /* 0x000fe400000010ff */
[----:B------:R-:W-:-:S02]  /*a3c0*/  F2FP.BF16.F32.PACK_AB R88, R85, R88 ;  /* 0x000000585558723e */ /* 0x000fc400000010ff */
[----:B------:R-:W-:Y:S02]  /*a3d0*/  SEL R47, R39, R38, P0 ;  /* 0x00000026272f7207 */ /* 0x000fe40000000000 */
[----:B------:R-:W-:Y:S01]  /*a3e0*/  SEL R58, R38, R39, P0 ;  /* 0x00000027263a7207 */ /* 0x000fe20000000000 */
[----:B------:R-:W-:Y:S01]  /*a3f0*/  IMAD.WIDE R38, R224, 0x2, R8 ;  /* 0x00000002e0267825 */ /* 0x000fe200078e0208 */
[----:B------:R-:W-:Y:S02]  /*a400*/  SEL R75, R89, R88, P0 ;  /* 0x00000058594b7207 */ /* 0x000fe40000000000 */
[----:B------:R-:W-:Y:S02]  /*a410*/  F2FP.BF16.F32.PACK_AB R11, R11, R20 ;  /* 0x000000140b0b723e */ /* 0x000fe400000010ff */
[----:B------:R-:W-:Y:S02]  /*a420*/  F2FP.BF16.F32.PACK_AB R12, R12, R5 ;  /* 0x000000050c0c723e */ /* 0x000fe400000010ff */
[----:B------:R-:W-:-:S02]  /*a430*/  SEL R88, R88, R89, P0 ;  /* 0x0000005958587207 */ /* 0x000fc40000000000 */
[----:B------:R-:W-:Y:S02]  /*a440*/  IADD3 R89, P5, R38, 0x40, RZ ;  /* 0x0000004026597810 */ /* 0x000fe40007fbe0ff */
[----:B------:R-:W-:Y:S02]  /*a450*/  SEL R65, R11, R12, P0 ;  /* 0x0000000c0b417207 */ /* 0x000fe40000000000 */
[----:B------:R-:W-:Y:S01]  /*a460*/  SEL R50, R12, R11, P0 ;  /* 0x0000000b0c327207 */ /* 0x000fe20000000000 */
[----:B------:R-:W-:Y:S01]  /*a470*/  IMAD.X R35, RZ, RZ, R39, P5 ;  /* 0x000000ffff237224 */ /* 0x000fe200028e0627 */
[----:B------:R-:W-:Y:S02]  /*a480*/  LOP3.LUT R12, R89, 0x380, RZ, 0xc0, !PT ;  /* 0x00000380590c7812 */ /* 0x000fe400078ec0ff */
[----:B------:R-:W-:Y:S02]  /*a490*/  F2FP.BF16.F32.PACK_AB R57, R57, R60 ;  /* 0x0000003c3939723e */ /* 0x000fe400000010ff */
[----:B------:R-:W-:-:S02]  /*a4a0*/  F2FP.BF16.F32.PACK_AB R56, R53, R56 ;  /* 0x000000383538723e */ /* 0x000fc400000010ff */
[----:B------:R-:W-:Y:S02]  /*a4b0*/  F2FP.BF16.F32.PACK_AB R119, R119, R10 ;  /* 0x0000000a7777723e */ /* 0x000fe400000010ff */
[C---:B------:R-:W-:Y:S02]  /*a4c0*/  IADD3 R87, P4, R38.reuse, 0x20, RZ ;  /* 0x0000002026577810 */ /* 0x040fe40007f9e0ff */
[----:B------:R-:W-:Y:S02]  /*a4d0*/  F2FP.BF16.F32.PACK_AB R49, R49, R52 ;  /* 0x000000343131723e */ /* 0x000fe400000010ff */
[----:B------:R-:W-:Y:S02]  /*a4e0*/  F2FP.BF16.F32.PACK_AB R48, R45, R48 ;  /* 0x000000302d30723e */ /* 0x000fe400000010ff */
[----:B------:R-:W-:Y:S02]  /*a4f0*/  IADD3 R91, P6, R38, 0x60, RZ ;  /* 0x00000060265b7810 */ /* 0x000fe40007fde0ff */
[----:B------:R-:W-:-:S02]  /*a500*/  SHF.R.U64 R12, R12, 0x3, RZ ;  /* 0x000000030c0c7819 */ /* 0x000fc400000012ff */
[----:B------:R-:W-:Y:S02]  /*a510*/  IADD3 R95, P2, R38, 0x4020, RZ ;  /* 0x00004020265f7810 */ /* 0x000fe40007f5e0ff */
[----:B------:R-:W-:Y:S01]  /*a520*/  F2FP.BF16.F32.PACK_AB R40, R37, R40 ;  /* 0x000000282528723e */ /* 0x000fe200000010ff */
[----:B------:R-:W-:Y:S01]  /*a530*/  IMAD.X R37, RZ, RZ, R39, P4 ;  /* 0x000000ffff257224 */ /* 0x000fe200020e0627 */
[----:B------:R-:W-:Y:S02]  /*a540*/  SEL R59, R57, R56, P0 ;  /* 0x00000038393b7207 */ /* 0x000fe40000000000 */
[----:B------:R-:W-:Y:S02]  /*a550*/  F2FP.BF16.F32.PACK_AB R97, R97, R100 ;  /* 0x000000646161723e */ /* 0x000fe400000010ff */
[----:B------:R-:W-:Y:S02]  /*a560*/  F2FP.BF16.F32.PACK_AB R96, R93, R96 ;  /* 0x000000605d60723e */ /* 0x000fe400000010ff */
[----:B------:R-:W-:-:S02]  /*a570*/  F2FP.BF16.F32.PACK_AB R31, R31, R34 ;  /* 0x000000221f1f723e */ /* 0x000fc400000010ff */
[----:B------:R-:W-:Y:S02]  /*a580*/  SEL R56, R56, R57, P0 ;  /* 0x0000003938387207 */ /* 0x000fe40000000000 */
[----:B------:R-:W-:Y:S02]  /*a590*/  SEL R85, R14, R119, P0 ;  /* 0x000000770e557207 */ /* 0x000fe40000000000 */
[----:B------:R-:W-:Y:S02]  /*a5a0*/  SEL R74, R119, R14, P0 ;  /* 0x0000000e774a7207 */ /* 0x000fe40000000000 */
[----:B------:R-:W-:Y:S02]  /*a5b0*/  LOP3.LUT R10, R87, 0x380, RZ, 0xc0, !PT ;  /* 0x00000380570a7812 */ /* 0x000fe400078ec0ff */
[----:B------:R-:W-:Y:S02]  /*a5c0*/  F2FP.BF16.F32.PACK_AB R33, R33, R36 ;  /* 0x000000242121723e */ /* 0x000fe400000010ff */
[----:B------:R-:W-:-:S02]  /*a5d0*/  F2FP.BF16.F32.PACK_AB R32, R29, R32 ;  /* 0x000000201d20723e */ /* 0x000fc400000010ff */
[----:B------:R-:W-:Y:S02]  /*a5e0*/  SEL R57, R49, R48, P0 ;  /* 0x0000003031397207 */ /* 0x000fe40000000000 */
[----:B------:R-:W-:Y:S02]  /*a5f0*/  LOP3.LUT R14, R91, 0x380, RZ, 0xc0, !PT ;  /* 0x000003805b0e7812 */ /* 0x000fe400078ec0ff */
[----:B------:R-:W-:Y:S02]  /*a600*/  LOP3.LUT R34, R12, R89, RZ, 0x3c, !PT ;  /* 0x000000590c227212 */ /* 0x000fe400078e3cff */
[----:B------:R-:W-:Y:S02]  /*a610*/  SEL R48, R48, R49, P0 ;  /* 0x0000003130307207 */ /* 0x000fe40000000000 */
[----:B------:R-:W-:Y:S02]  /*a620*/  LOP3.LUT R12, R95, 0x380, RZ, 0xc0, !PT ;  /* 0x000003805f0c7812 */ /* 0x000fe400078ec0ff */
[----:B------:R-:W-:-:S02]  /*a630*/  SEL R49, R41, R40, P0 ;  /* 0x0000002829317207 */ /* 0x000fc40000000000 */
[----:B------:R-:W-:Y:S02]  /*a640*/  SEL R40, R40, R41, P0 ;  /* 0x0000002928287207 */ /* 0x000fe40000000000 */
[----:B------:R-:W-:Y:S02]  /*a650*/  SEL R71, R97, R96, P0 ;  /* 0x0000006061477207 */ /* 0x000fe40000000000 */
[----:B------:R-:W-:Y:S02]  /*a660*/  SHF.R.U64 R10, R10, 0x3, RZ ;  /* 0x000000030a0a7819 */ /* 0x000fe400000012ff */
[----:B------:R-:W-:Y:S02]  /*a670*/  SEL R41, R33, R32, P0 ;  /* 0x0000002021297207 */ /* 0x000fe40000000000 */
[----:B------:R-:W-:Y:S01]  /*a680*/  SEL R42, R32, R33, P0 ;  /* 0x00000021202a7207 */ /* 0x000fe20000000000 */
[----:B------:R-:W-:Y:S01]  /*a690*/  IMAD.X R33, RZ, RZ, R39, P6 ;  /* 0x000000ffff217224 */ /* 0x000fe200030e0627 */
[----:B------:R-:W-:-:S02]  /*a6a0*/  SEL R96, R96, R97, P0 ;  /* 0x0000006160607207 */ /* 0x000fc40000000000 */
[----:B------:R-:W-:Y:S02]  /*a6b0*/  IADD3 R93, P1, R38, 0x4000, RZ ;  /* 0x00004000265d7810 */ /* 0x000fe40007f3e0ff */
[----:B------:R-:W-:Y:S02]  /*a6c0*/  SHF.R.U64 R14, R14, 0x3, RZ ;  /* 0x000000030e0e7819 */ /* 0x000fe400000012ff */
[----:B------:R-:W-:Y:S02]  /*a6d0*/  IADD3 R97, P3, R38, 0x4040, RZ ;  /* 0x0000404026617810 */ /* 0x000fe40007f7e0ff */
[----:B------:R-:W-:Y:S02]  /*a6e0*/  SHF.R.U64 R12, R12, 0x3, RZ ;  /* 0x000000030c0c7819 */ /* 0x000fe400000012ff */
[----:B------:R-:W-:Y:S01]  /*a6f0*/  IADD3 R103, P6, R38, 0x8020, RZ ;  /* 0x0000802026677810 */ /* 0x000fe20007fde0ff */
[----:B------:R-:W-:Y:S01]  /*a700*/  IMAD.X R29, RZ, RZ, R39, P3 ;  /* 0x000000ffff1d7224 */ /* 0x000fe200018e0627 */
[----:B------:R-:W-:-:S02]  /*a710*/  LOP3.LUT R36, R10, R87, RZ, 0x3c, !PT ;  /* 0x000000570a247212 */ /* 0x000fc400078e3cff */
[----:B------:R-:W-:Y:S01]  /*a720*/  F2FP.BF16.F32.PACK_AB R21, R21, R26 ;  /* 0x0000001a1515723e */ /* 0x000fe200000010ff */
[----:B------:R-:W-:Y:S01]  /*a730*/  IMAD.X R15, RZ, RZ, R39, P6 ;  /* 0x000000ffff0f7224 */ /* 0x000fe200030e0627 */
[----:B------:R-:W-:Y:S02]  /*a740*/  LOP3.LUT R32, R14, R91, RZ, 0x3c, !PT ;  /* 0x0000005b0e207212 */ /* 0x000fe400078e3cff */
[----:B------:R-:W-:Y:S02]  /*a750*/  LOP3.LUT R10, R93, 0x380, RZ, 0xc0, !PT ;  /* 0x000003805d0a7812 */ /* 0x000fe400078ec0ff */
[----:B------:R-:W-:Y:S02]  /*a760*/  F2FP.BF16.F32.PACK_AB R81, R81, R84 ;  /* 0x000000545151723e */ /* 0x000fe400000010ff */
[----:B------:R-:W-:Y:S02]  /*a770*/  F2FP.BF16.F32.PACK_AB R80, R77, R80 ;  /* 0x000000504d50723e */ /* 0x000fe400000010ff */
[----:B------:R-:W-:-:S02]  /*a780*/  LOP3.LUT R14, R97, 0x380, RZ, 0xc0, !PT ;  /* 0x00000380610e7812 */ /* 0x000fc400078ec0ff */
[----:B------:R-:W-:Y:S02]  /*a790*/  LOP3.LUT R26, R12, R95, RZ, 0x3c, !PT ;  /* 0x0000005f0c1a7212 */ /* 0x000fe400078e3cff */
[----:B------:R-:W-:Y:S02]  /*a7a0*/  LOP3.LUT R12, R103, 0x380, RZ, 0xc0, !PT ;  /* 0x00000380670c7812 */ /* 0x000fe400078ec0ff */
[----:B------:R-:W-:Y:S01]  /*a7b0*/  F2FP.BF16.F32.PACK_AB R30, R27, R30 ;  /* 0x0000001e1b1e723e */ /* 0x000fe200000010ff */
[----:B------:R-:W-:Y:S01]  /*a7c0*/  IMAD.X R27, RZ, RZ, R39, P2 ;  /* 0x000000ffff1b7224 */ /* 0x000fe200010e0627 */
[----:B------:R-:W-:Y:S02]  /*a7d0*/  F2FP.BF16.F32.PACK_AB R104, R101, R104 ;  /* 0x000000686568723e */ /* 0x000fe400000010ff */
[----:B------:R-:W-:Y:S02]  /*a7e0*/  IADD3 R99, P4, R38, 0x4060, RZ ;  /* 0x0000406026637810 */ /* 0x000fe40007f9e0ff */
[----:B------:R-:W-:-:S02]  /*a7f0*/  SHF.R.U64 R10, R10, 0x3, RZ ;  /* 0x000000030a0a7819 */ /* 0x000fc400000012ff */
[----:B------:R-:W-:Y:S01]  /*a800*/  SEL R77, R81, R80, P0 ;  /* 0x00000050514d7207 */ /* 0x000fe20000000000 */
[----:B------:R-:W-:Y:S01]  /*a810*/  IMAD.X R25, RZ, RZ, R39, P4 ;  /* 0x000000ffff197224 */ /* 0x000fe200020e0627 */
[----:B------:R-:W-:Y:S02]  /*a820*/  IADD3 R101, P5, R38, 0x8000, RZ ;  /* 0x0000800026657810 */ /* 0x000fe40007fbe0ff */
[----:B------:R-:W-:Y:S02]  /*a830*/  SHF.R.U64 R14, R14, 0x3, RZ ;  /* 0x000000030e0e7819 */ /* 0x000fe400000012ff */
[----:B------:R-:W-:Y:S02]  /*a840*/  SEL R80, R80, R81, P0 ;  /* 0x0000005150507207 */ /* 0x000fe40000000000 */
[----:B------:R-:W-:Y:S02]  /*a850*/  IADD3 R107, P2, R38, 0x8060, RZ ;  /* 0x00008060266b7810 */ /* 0x000fe40007f5e0ff */
[----:B------:R-:W-:-:S02]  /*a860*/  SHF.R.U64 R12, R12, 0x3, RZ ;  /* 0x000000030c0c7819 */ /* 0x000fc400000012ff */
[----:B------:R-:W-:Y:S02]  /*a870*/  F2FP.BF16.F32.PACK_AB R141, R141, R142 ;  /* 0x0000008e8d8d723e */ /* 0x000fe400000010ff */
[----:B------:R-:W-:Y:S02]  /*a880*/  F2FP.BF16.F32.PACK_AB R140, R139, R140 ;  /* 0x0000008c8b8c723e */ /* 0x000fe400000010ff */
[----:B------:R-:W-:Y:S02]  /*a890*/  SEL R81, R31, R30, P0 ;  /* 0x0000001e1f517207 */ /* 0x000fe40000000000 */
[----:B------:R-:W-:Y:S01]  /*a8a0*/  SEL R64, R30, R31, P0 ;  /* 0x0000001f1e407207 */ /* 0x000fe20000000000 */
[----:B------:R-:W-:Y:S01]  /*a8b0*/  IMAD.X R31, RZ, RZ, R39, P1 ;  /* 0x000000ffff1f7224 */ /* 0x000fe200008e0627 */
[----:B------:R-:W-:Y:S02]  /*a8c0*/  LOP3.LUT R11, R38, 0x380, RZ, 0xc0, !PT ;  /* 0x00000380260b7812 */ /* 0x000fe400078ec0ff */
[----:B------:R-:W-:-:S02]  /*a8d0*/  LOP3.LUT R20, R99, 0x380, RZ, 0xc0, !PT ;  /* 0x0000038063147812 */ /* 0x000fc400078ec0ff */
[----:B------:R-:W-:Y:S02]  /*a8e0*/  LOP3.LUT R30, R10, R93, RZ, 0x3c, !PT ;  /* 0x0000005d0a1e7212 */ /* 0x000fe400078e3cff */
[----:B------:R-:W-:Y:S02]  /*a8f0*/  F2FP.BF16.F32.PACK_AB R105, R105, R108 ;  /* 0x0000006c6969723e */ /* 0x000fe400000010ff */
[----:B------:R-:W-:Y:S02]  /*a900*/  LOP3.LUT R28, R14, R97, RZ, 0x3c, !PT ;  /* 0x000000610e1c7212 */ /* 0x000fe400078e3cff */
[----:B------:R-:W-:Y:S02]  /*a910*/  LOP3.LUT R10, R101, 0x380, RZ, 0xc0, !PT ;  /* 0x00000380650a7812 */ /* 0x000fe400078ec0ff */
[----:B------:R-:W-:Y:S02]  /*a920*/  LOP3.LUT R60, R107, 0x380, RZ, 0xc0, !PT ;  /* 0x000003806b3c7812 */ /* 0x000fe400078ec0ff */
[----:B------:R-:W-:-:S02]  /*a930*/  LOP3.LUT R14, R12, R103, RZ, 0x3c, !PT ;  /* 0x000000670c0e7212 */ /* 0x000fc400078e3cff */
[----:B------:R-:W-:Y:S02]  /*a940*/  SEL R5, R141, R140, P0 ;  /* 0x0000008c8d057207 */ /* 0x000fe40000000000 */
[----:B------:R-:W-:Y:S02]  /*a950*/  F2FP.BF16.F32.PACK_AB R137, R137, R138 ;  /* 0x0000008a8989723e */ /* 0x000fe400000010ff */
[----:B------:R-:W-:Y:S02]  /*a960*/  F2FP.BF16.F32.PACK_AB R136, R135, R136 ;  /* 0x000000888788723e */ /* 0x000fe400000010ff */
[----:B------:R-:W-:Y:S02]  /*a970*/  SHF.R.U64 R11, R11, 0x3, RZ ;  /* 0x000000030b0b7819 */ /* 0x000fe400000012ff */
[----:B------:R-:W-:Y:S02]  /*a980*/  SHF.R.U64 R20, R20, 0x3, RZ ;  /* 0x0000000314147819 */ /* 0x000fe400000012ff */
[----:B------:R-:W-:-:S02]  /*a990*/  SEL R69, R105, R104, P0 ;  /* 0x0000006869457207 */ /* 0x000fc40000000000 */
[----:B------:R-:W-:Y:S02]  /*a9a0*/  SHF.R.U64 R10, R10, 0x3, RZ ;  /* 0x000000030a0a7819 */ /* 0x000fe400000012ff */
[----:B------:R-:W-:Y:S02]  /*a9b0*/  F2FP.BF16.F32.PACK_AB R133, R133, R134 ;  /* 0x000000868585723e */ /* 0x000fe400000010ff */
[----:B------:R-:W-:Y:S02]  /*a9c0*/  F2FP.BF16.F32.PACK_AB R132, R131, R132 ;  /* 0x000000848384723e */ /* 0x000fe400000010ff */
[----:B------:R-:W-:Y:S02]  /*a9d0*/  SEL R104, R104, R105, P0 ;  /* 0x0000006968687207 */ /* 0x000fe40000000000 */
[----:B------:R-:W-:Y:S02]  /*a9e0*/  SHF.R.U64 R60, R60, 0x3, RZ ;  /* 0x000000033c3c7819 */ /* 0x000fe400000012ff */
[----:B------:R-:W-:-:S02]  /*a9f0*/  F2FP.BF16.F32.PACK_AB R129, R129, R130 ;  /* 0x000000828181723e */ /* 0x000fc400000010ff */
[----:B------:R-:W-:Y:S02]  /*aa00*/  F2FP.BF16.F32.PACK_AB R128, R127, R128 ;  /* 0x000000807f80723e */ /* 0x000fe400000010ff */
[----:B------:R-:W-:Y:S02]  /*aa10*/  SEL R83, R21, R24, P0 ;  /* 0x0000001815537207 */ /* 0x000fe40000000000 */
[----:B------:R-:W-:Y:S01]  /*aa20*/  SEL R68, R24, R21, P0 ;  /* 0x0000001518447207 */ /* 0x000fe20000000000 */
[--C-:B------:R-:W-:Y:S01]  /*aa30*/  IMAD.X R21, RZ, RZ, R39.reuse, P5 ;  /* 0x000000ffff157224 */ /* 0x100fe200028e0627 */
[----:B------:R-:W-:Y:S02]  /*aa40*/  IADD3 R105, P1, R38, 0x8040, RZ ;  /* 0x0000804026697810 */ /* 0x000fe40007f3e0ff */
[----:B------:R-:W-:Y:S02]  /*aa50*/  MOV R84, R14 ;  /* 0x0000000e00547202 */ /* 0x000fe40000000f00 */
[----:B------:R-:W-:Y:S01]  /*aa60*/  F2FP.BF16.F32.PACK_AB R125, R125, R126 ;  /* 0x0000007e7d7d723e */ /* 0x000fe200000010ff */
[----:B------:R-:W-:Y:S01]  /*aa70*/  IMAD.X R13, RZ, RZ, R39, P1 ;  /* 0x000000ffff0d7224 */ /* 0x000fe200008e0627 */
[----:B------:R-:W-:-:S02]  /*aa80*/  F2FP.BF16.F32.PACK_AB R124, R123, R124 ;  /* 0x0000007c7b7c723e */ /* 0x000fc400000010ff */
[----:B------:R-:W-:Y:S02]  /*aa90*/  SEL R7, R137, R136, P0 ;  /* 0x0000008889077207 */ /* 0x000fe40000000000 */
[----:B------:R-:W-:Y:S02]  /*aaa0*/  LOP3.LUT R38, R11, R38, RZ, 0x3c, !PT ;  /* 0x000000260b267212 */ /* 0x000fe400078e3cff */
[----:B------:R-:W-:Y:S02]  /*aab0*/  LOP3.LUT R24, R20, R99, RZ, 0x3c, !PT ;  /* 0x0000006314187212 */ /* 0x000fe400078e3cff */
[----:B------:R-:W-:Y:S02]  /*aac0*/  F2FP.BF16.F32.PACK_AB R121, R121, R122 ;  /* 0x0000007a7979723e */ /* 0x000fe400000010ff */
[----:B------:R-:W-:Y:S02]  /*aad0*/  SEL R140, R140, R141, P0 ;  /* 0x0000008d8c8c7207 */ /* 0x000fe40000000000 */
[----:B------:R-:W-:-:S02]  /*aae0*/  IADD3.X R11, RZ, R39, RZ, P2, !PT ;  /* 0x00000027ff0b7210 */ /* 0x000fc400017fe4ff */
[----:B------:R-:W-:Y:S02]  /*aaf0*/  LOP3.LUT R20, R10, R101, RZ, 0x3c, !PT ;  /* 0x000000650a147212 */ /* 0x000fe400078e3cff */
[----:B------:R-:W-:Y:S02]  /*ab00*/  SEL R136, R136, R137, P0 ;  /* 0x0000008988887207 */ /* 0x000fe40000000000 */
[----:B------:R-:W-:Y:S02]  /*ab10*/  SEL R43, R133, R132, P0 ;  /* 0x00000084852b7207 */ /* 0x000fe40000000000 */
[----:B------:R-:W-:Y:S02]  /*ab20*/  LOP3.LUT R10, R60, R107, RZ, 0x3c, !PT ;  /* 0x0000006b3c0a7212 */ /* 0x000fe400078e3cff */
[----:B------:R-:W-:Y:S02]  /*ab30*/  SEL R132, R132, R133, P0 ;  /* 0x0000008584847207 */ /* 0x000fe40000000000 */
[----:B------:R-:W-:-:S02]  /*ab40*/  SEL R45, R129, R128, P0 ;  /* 0x00000080812d7207 */ /* 0x000fc40000000000 */
[----:B------:R-:W-:Y:S02]  /*ab50*/  SEL R128, R128, R129, P0 ;  /* 0x0000008180807207 */ /* 0x000fe40000000000 */
[----:B------:R-:W-:Y:S02]  /*ab60*/  SEL R51, R125, R124, P0 ;  /* 0x0000007c7d337207 */ /* 0x000fe40000000000 */
[----:B------:R-:W-:Y:S02]  /*ab70*/  LOP3.LUT R52, R105, 0x380, RZ, 0xc0, !PT ;  /* 0x0000038069347812 */ /* 0x000fe400078ec0ff */
[----:B------:R-:W-:Y:S02]  /*ab80*/  MOV R91, R26 ;  /* 0x0000001a005b7202 */ /* 0x000fe40000000f00 */
[----:B------:R-:W-:Y:S02]  /*ab90*/  SEL R124, R124, R125, P0 ;  /* 0x0000007d7c7c7207 */ /* 0x000fe40000000000 */
[----:B------:R-:W-:-:S02]  /*aba0*/  SEL R53, R121, R120, P0 ;  /* 0x0000007879357207 */ /* 0x000fc40000000000 */
[----:B------:R-:W-:Y:S02]  /*abb0*/  SEL R120, R120, R121, P0 ;  /* 0x0000007978787207 */ /* 0x000fe40000000000 */
[----:B------:R-:W-:Y:S02]  /*abc0*/  MOV R78, R10 ;  /* 0x0000000a004e7202 */ /* 0x000fe40000000f00 */
[----:B------:R-:W-:Y:S02]  /*abd0*/  SHF.R.U64 R52, R52, 0x3, RZ ;  /* 0x0000000334347819 */ /* 0x000fe400000012ff */
[----:B------:R-:W-:Y:S02]  /*abe0*/  MOV R86, R20 ;  /* 0x0000001400567202 */ /* 0x000fe40000000f00 */
[----:B------:R-:W-:Y:S01]  /*abf0*/  LOP3.LUT R12, R52, R105, RZ, 0x3c, !PT ;  /* 0x00000069340c7212 */ /* 0x000fe200078e3cff */
[----:B--2---:R0:W-:Y:S01]  /*ac00*/  SHFL.IDX PT, R14, R5, R6, 0x1c1f ;  /* 0x001c1f06050e7589 */ /* 0x0041e200000e0000 */
[----:B------:R-:W-:-:S02]  /*ac10*/  MOV R89, R24 ;  /* 0x0000001800597202 */ /* 0x000fc40000000f00 */
[----:B------:R-:W-:Y:S01]  /*ac20*/  MOV R82, R12 ;  /* 0x0000000c00527202 */ /* 0x000fe20000000f00 */
[----:B------:R-:W-:Y:S01]  /*ac30*/  SHFL.IDX PT, R26, R7, R6, 0x1c1f ;  /* 0x001c1f06071a7589 */ /* 0x000fe200000e0000 */
[----:B------:R-:W-:Y:S02]  /*ac40*/  MOV R97, R38 ;  /* 0x0000002600617202 */ /* 0x000fe40000000f00 */
[----:B------:R-:W-:Y:S01]  /*ac50*/  MOV R95, R36 ;  /* 0x00000024005f7202 */ /* 0x000fe20000000f00 */
[----:B------:R-:W-:Y:S01]  /*ac60*/  SHFL.IDX PT, R69, R69, R6, 0x1c1f ;  /* 0x001c1f0645457589 */ /* 0x000fe200000e0000 */
[----:B------:R-:W-:Y:S02]  /*ac70*/  MOV R92, R30 ;  /* 0x0000001e005c7202 */ /* 0x000fe40000000f00 */
[----:B0-----:R-:W-:Y:S01]  /*ac80*/  LOP3.LUT R5, R6, 0x2, RZ, 0x3c, !PT ;  /* 0x0000000206057812 */ /* 0x001fe200078e3cff */
[----:B------:R-:W-:Y:S01]  /*ac90*/  SHFL.IDX PT, R71, R71, R6, 0x1c1f ;  /* 0x001c1f0647477589 */ /* 0x000fe200000e0000 */
[----:B------:R-:W-:-:S02]  /*aca0*/  MOV R90, R28 ;  /* 0x0000001c005a7202 */ /* 0x000fc40000000f00 */
[----:B------:R-:W-:Y:S01]  /*acb0*/  MOV R94, R34 ;  /* 0x00000022005e7202 */ /* 0x000fe20000000f00 */
[----:B------:R-:W0:Y:S01]  /*acc0*/  SHFL.IDX PT, R7, R140, R5, 0x1c1f ;  /* 0x001c1f058c077589 */ /* 0x000e2200000e0000 */
[----:B------:R-:W-:Y:S02]  /*acd0*/  MOV R93, R32 ;  /* 0x00000020005d7202 */ /* 0x000fe40000000f00 */
[----:B------:R-:W-:Y:S01]  /*ace0*/  PLOP3.LUT P2, PT, PT, PT, UP0, 0x80, 0x0 ;  /* 0x000000000000781c */ /* 0x000fe20003f4f008 */
[----:B------:R-:W1:Y:S04]  /*acf0*/  SHFL.IDX PT, R11, R136, R5, 0x1c1f ;  /* 0x001c1f05880b7589 */ /* 0x000e6800000e0000 */
[----:B------:R-:W2:Y:S04]  /*ad00*/  SHFL.IDX PT, R104, R104, R5, 0x1c1f ;  /* 0x001c1f0568687589 */ /* 0x000ea800000e0000 */
[----:B------:R-:W3:Y:S04]  /*ad10*/  SHFL.IDX PT, R96, R96, R5, 0x1c1f ;  /* 0x001c1f0560607589 */ /* 0x000ee800000e0000 */
[----:B------:R-:W-:Y:S04]  /*ad20*/  SHFL.IDX PT, R43, R43, R6, 0x1c1f ;  /* 0x001c1f062b2b7589 */ /* 0x000fe800000e0000 */
[----:B------:R-:W-:Y:S04]  /*ad30*/  SHFL.IDX PT, R75, R75, R6, 0x1c1f ;  /* 0x001c1f064b4b7589 */ /* 0x000fe800000e0000 */
[----:B------:R-:W4:Y:S01]  /*ad40*/  SHFL.IDX PT, R132, R132, R5, 0x1c1f ;  /* 0x001c1f0584847589 */ /* 0x000f2200000e0000 */
[----:B0-----:R-:W-:-:S02]  /*ad50*/  SEL R12, R14, R7, P0 ;  /* 0x000000070e0c7207 */ /* 0x001fc40000000000 */
[----:B------:R-:W-:Y:S01]  /*ad60*/  SEL R14, R7, R14, P0 ;  /* 0x0000000e070e7207 */ /* 0x000fe20000000000 */
[----:B------:R-:W0:Y:S01]  /*ad70*/  SHFL.IDX PT, R88, R88, R5, 0x1c1f ;  /* 0x001c1f0558587589 */ /* 0x000e2200000e0000 */
[----:B-1----:R-:W-:Y:S01]  /*ad80*/  SEL R24, R26, R11, P0 ;  /* 0x0000000b1a187207 */ /* 0x002fe20000000000 */
[----:B------:R-:W-:Y:S01]  /*ad90*/  IMAD.U32 R7, RZ, RZ, UR6 ;  /* 0x00000006ff077e24 */ /* 0x000fe2000f8e00ff */
[----:B------:R-:W-:Y:S01]  /*ada0*/  SEL R26, R11, R26, P0 ;  /* 0x0000001a0b1a7207 */ /* 0x000fe20000000000 */
[----:B------:R-:W-:Y:S01]  /*adb0*/  SHFL.IDX PT, R45, R45, R6, 0x1c1f ;  /* 0x001c1f062d2d7589 */ /* 0x000fe200000e0000 */
[----:B--2---:R-:W-:Y:S01]  /*adc0*/  SEL R13, R69, R104, P0 ;  /* 0x00000068450d7207 */ /* 0x004fe20000000000 */
[----:B------:R-:W-:Y:S01]  /*add0*/  ULDC.64 UR6, c[0x0][0xc08] ;  /* 0x0003020000067ab9 */ /* 0x000fe20000000a00 */
[----:B------:R-:W-:Y:S01]  /*ade0*/  SEL R15, R104, R69, P0 ;  /* 0x00000045680f7207 */ /* 0x000fe20000000000 */
[----:B------:R-:W-:Y:S01]  /*adf0*/  SHFL.IDX PT, R77, R77, R6, 0x1c1f ;  /* 0x001c1f064d4d7589 */ /* 0x000fe200000e0000 */
[----:B---3--:R-:W-:-:S02]  /*ae00*/  SEL R25, R71, R96, P0 ;  /* 0x0000006047197207 */ /* 0x008fc40000000000 */
[----:B------:R-:W-:Y:S01]  /*ae10*/  SEL R27, R96, R71, P0 ;  /* 0x00000047601b7207 */ /* 0x000fe20000000000 */
[----:B------:R-:W1:Y:S04]  /*ae20*/  SHFL.IDX PT, R128, R128, R5, 0x1c1f ;  /* 0x001c1f0580807589 */ /* 0x000e6800000e0000 */
[----:B------:R-:W2:Y:S04]  /*ae30*/  SHFL.IDX PT, R80, R80, R5, 0x1c1f ;  /* 0x001c1f0550507589 */ /* 0x000ea800000e0000 */
[----:B------:R-:W-:Y:S01]  /*ae40*/  SHFL.IDX PT, R51, R51, R6, 0x1c1f ;  /* 0x001c1f0633337589 */ /* 0x000fe200000e0000 */
[----:B----4-:R-:W-:-:S02]  /*ae50*/  SEL R28, R43, R132, P0 ;  /* 0x000000842b1c7207 */ /* 0x010fc40000000000 */
[----:B------:R-:W-:Y:S01]  /*ae60*/  SEL R30, R132, R43, P0 ;  /* 0x0000002b841e7207 */ /* 0x000fe20000000000 */
[----:B------:R-:W-:Y:S01]  /*ae70*/  SHFL.IDX PT, R79, R79, R6, 0x1c1f ;  /* 0x001c1f064f4f7589 */ /* 0x000fe200000e0000 */
[----:B0-----:R-:W-:Y:S02]  /*ae80*/  SEL R29, R75, R88, P0 ;  /* 0x000000584b1d7207 */ /* 0x001fe40000000000 */
[----:B------:R-:W-:Y:S01]  /*ae90*/  SEL R31, R88, R75, P0 ;  /* 0x0000004b581f7207 */ /* 0x000fe20000000000 */
[----:B------:R-:W0:Y:S04]  /*aea0*/  SHFL.IDX PT, R124, R124, R5, 0x1c1f ;  /* 0x001c1f057c7c7589 */ /* 0x000e2800000e0000 */
[----:B------:R-:W3:Y:S04]  /*aeb0*/  SHFL.IDX PT, R72, R72, R5, 0x1c1f ;  /* 0x001c1f0548487589 */ /* 0x000ee800000e0000 */
[----:B------:R-:W-:Y:S01]  /*aec0*/  SHFL.IDX PT, R53, R53, R6, 0x1c1f ;  /* 0x001c1f0635357589 */ /* 0x000fe200000e0000 */
[----:B-1----:R-:W-:-:S02]  /*aed0*/  SEL R32, R45, R128, P0 ;  /* 0x000000802d207207 */ /* 0x002fc40000000000 */
[----:B------:R-:W-:Y:S01]  /*aee0*/  SEL R34, R128, R45, P0 ;  /* 0x0000002d80227207 */ /* 0x000fe20000000000 */
[----:B------:R-:W-:Y:S01]  /*aef0*/  SHFL.IDX PT, R73, R73, R6, 0x1c1f ;  /* 0x001c1f0649497589 */ /* 0x000fe200000e0000 */
[----:B--2---:R-:W-:Y:S02]  /*af00*/  SEL R33, R77, R80, P0 ;  /* 0x000000504d217207 */ /* 0x004fe40000000000 */
[----:B------:R-:W-:Y:S01]  /*af10*/  SEL R35, R80, R77, P0 ;  /* 0x0000004d50237207 */ /* 0x000fe20000000000 */
[----:B------:R-:W-:Y:S04]  /*af20*/  SHFL.IDX PT, R120, R120, R5, 0x1c1f ;  /* 0x001c1f0578787589 */ /* 0x000fe800000e0000 */
[----:B------:R-:W1:Y:S01]  /*af30*/  SHFL.IDX PT, R62, R62, R5, 0x1c1f ;  /* 0x001c1f053e3e7589 */ /* 0x000e6200000e0000 */
[----:B------:R-:W-:Y:S01]  /*af40*/  BAR.SYNC.DEFER_BLOCKING 0x1, 0x100 ;  /* 0x0044000000007b1d */ /* 0x000fe20000010000 */
[----:B0-----:R-:W-:-:S02]  /*af50*/  SEL R36, R51, R124, P0 ;  /* 0x0000007c33247207 */ /* 0x001fc40000000000 */
[----:B------:R-:W-:Y:S02]  /*af60*/  SEL R38, R124, R51, P0 ;  /* 0x000000337c267207 */ /* 0x000fe40000000000 */
[----:B---3--:R-:W-:Y:S02]  /*af70*/  SEL R37, R79, R72, P0 ;  /* 0x000000484f257207 */ /* 0x008fe40000000000 */
[----:B------:R-:W-:Y:S01]  /*af80*/  SEL R39, R72, R79, P0 ;  /* 0x0000004f48277207 */ /* 0x000fe20000000000 */
[----:B------:R-:W-:Y:S04]  /*af90*/  SHFL.IDX PT, R59, R59, R6, 0x1c1f ;  /* 0x001c1f063b3b7589 */ /* 0x000fe800000e0000 */
[----:B------:R-:W-:Y:S04]  /*afa0*/  SHFL.IDX PT, R63, R63, R6, 0x1c1f ;  /* 0x001c1f063f3f7589 */ /* 0x000fe800000e0000 */
[----:B------:R-:W-:Y:S04]  /*afb0*/  SHFL.IDX PT, R56, R56, R5, 0x1c1f ;  /* 0x001c1f0538387589 */ /* 0x000fe800000e0000 */
[----:B------:R-:W0:Y:S01]  /*afc0*/  SHFL.IDX PT, R54, R54, R5, 0x1c1f ;  /* 0x001c1f0536367589 */ /* 0x000e2200000e0000 */
[----:B-1----:R-:W-:-:S03]  /*afd0*/  SEL R43, R62, R73, P0 ;  /* 0x000000493e2b7207 */ /* 0x002fc60000000000 */
[----:B------:R-:W-:Y:S04]  /*afe0*/  SHFL.IDX PT, R57, R57, R6, 0x1c1f ;  /* 0x001c1f0639397589 */ /* 0x000fe800000e0000 */
[----:B------:R-:W-:Y:S04]  /*aff0*/  SHFL.IDX PT, R55, R55, R6, 0x1c1f ;  /* 0x001c1f0637377589 */ /* 0x000fe800000e0000 */
[----:B------:R-:W1:Y:S04]  /*b000*/  SHFL.IDX PT, R48, R48, R5, 0x1c1f ;  /* 0x001c1f0530307589 */ /* 0x000e6800000e0000 */
[----:B------:R2:W3:Y:S04]  /*b010*/  SHFL.IDX PT, R52, R46, R5, 0x1c1f ;  /* 0x001c1f052e347589 */ /* 0x0004e800000e0000 */
[----:B------:R-:W-:Y:S04]  /*b020*/  SHFL.IDX PT, R49, R49, R6, 0x1c1f ;  /* 0x001c1f0631317589 */ /* 0x000fe800000e0000 */
[----:B------:R4:W-:Y:S01]  /*b030*/  SHFL.IDX PT, R10, R41, R6, 0x1c1f ;  /* 0x001c1f06290a7589 */ /* 0x0009e200000e0000 */
[----:B0-----:R-:W-:-:S02]  /*b040*/  SEL R45, R63, R54, P0 ;  /* 0x000000363f2d7207 */ /* 0x001fc40000000000 */
[----:B--2---:R-:W-:Y:S01]  /*b050*/  SEL R46, R56, R59, P0 ;  /* 0x0000003b382e7207 */ /* 0x004fe20000000000 */
[----:B------:R-:W-:Y:S04]  /*b060*/  SHFL.IDX PT, R61, R61, R6, 0x1c1f ;  /* 0x001c1f063d3d7589 */ /* 0x000fe800000e0000 */
[----:B------:R-:W-:Y:S01]  /*b070*/  SHFL.IDX PT, R65, R65, R6, 0x1c1f ;  /* 0x001c1f0641417589 */ /* 0x000fe200000e0000 */
[----:B----4-:R-:W-:-:S03]  /*b080*/  SEL R41, R73, R62, P0 ;  /* 0x0000003e49297207 */ /* 0x010fc60000000000 */
[----:B------:R0:W-:Y:S04]  /*b090*/  SHFL.IDX PT, R60, R47, R6, 0x1c1f ;  /* 0x001c1f062f3c7589 */ /* 0x0001e800000e0000 */
[----:B------:R-:W-:Y:S04]  /*b0a0*/  SHFL.IDX PT, R66, R81, R6, 0x1c1f ;  /* 0x001c1f0651427589 */ /* 0x000fe800000e0000 */
[----:B------:R-:W-:Y:S01]  /*b0b0*/  SHFL.IDX PT, R70, R83, R6, 0x1c1f ;  /* 0x001c1f0653467589 */ /* 0x000fe200000e0000 */
[----:B0-----:R-:W-:-:S03]  /*b0c0*/  SEL R47, R54, R63, P0 ;  /* 0x0000003f362f7207 */ /* 0x001fc60000000000 */
[----:B------:R-:W-:Y:S04]  /*b0d0*/  SHFL.IDX PT, R76, R85, R6, 0x1c1f ;  /* 0x001c1f06554c7589 */ /* 0x000fe800000e0000 */
[----:B------:R0:W2:Y:S04]  /*b0e0*/  SHFL.IDX PT, R6, R40, R5, 0x1c1f ;  /* 0x001c1f0528067589 */ /* 0x0000a800000e0000 */
[----:B------:R-:W4:Y:S04]  /*b0f0*/  SHFL.IDX PT, R81, R58, R5, 0x1c1f ;  /* 0x001c1f053a517589 */ /* 0x000f2800000e0000 */
[----:B------:R1:W4:Y:S01]  /*b100*/  SHFL.IDX PT, R21, R42, R5, 0x1c1f ;  /* 0x001c1f052a157589 */ /* 0x00032200000e0000 */
[----:B0-----:R-:W-:-:S03]  /*b110*/  SEL R40, R53, R120, P0 ;  /* 0x0000007835287207 */ /* 0x001fc60000000000 */
[----:B------:R-:W0:Y:S04]  /*b120*/  SHFL.IDX PT, R83, R64, R5, 0x1c1f ;  /* 0x001c1f0540537589 */ /* 0x000e2800000e0000 */
[----:B------:R3:W-:Y:S01]  /*b130*/  SHFL.IDX PT, R20, R44, R5, 0x1c1f ;  /* 0x001c1f052c147589 */ /* 0x0007e200000e0000 */
[----:B-1----:R-:W-:-:S03]  /*b140*/  SEL R42, R120, R53, P0 ;  /* 0x00000035782a7207 */ /* 0x002fc60000000000 */
[----:B------:R-:W-:Y:S04]  /*b150*/  SHFL.IDX PT, R85, R68, R5, 0x1c1f ;  /* 0x001c1f0544557589 */ /* 0x000fe800000e0000 */
[----:B------:R-:W-:Y:S04]  /*b160*/  SHFL.IDX PT, R50, R50, R5, 0x1c1f ;  /* 0x001c1f0532327589 */ /* 0x000fe800000e0000 */
[----:B------:R-:W1:Y:S01]  /*b170*/  SHFL.IDX PT, R87, R74, R5, 0x1c1f ;  /* 0x001c1f054a577589 */ /* 0x000e6200000e0000 */
[----:B---3--:R-:W-:Y:S01]  /*b180*/  SEL R44, R59, R56, P0 ;  /* 0x000000383b2c7207 */ /* 0x008fe20000000000 */
[----:B------:R-:W-:Y:S01]  /*b190*/  UISETP.NE.U32.AND UP1, UPT, UR6, URZ, UPT ;  /* 0x0000003f0600728c */ /* 0x000fe2000bf25070 */
[----:B------:R-:W3:Y:S01]  /*b1a0*/  LDC R64, c[0x0][0xbe8] ;  /* 0x0002fa00ff407b82 */ /* 0x000ee20000000800 */
[----:B------:R2:W-:Y:S04]  /*b1b0*/  STSM.16.M88.4 [R97], R12 ;  /* 0x0000000c61007844 */ /* 0x0005e80000000200 */
[----:B------:R4:W-:Y:S04]  /*b1c0*/  STSM.16.M88.4 [R95], R24 ;  /* 0x000000185f007844 */ /* 0x0009e80000000200 */
[----:B------:R0:W-:Y:S04]  /*b1d0*/  STSM.16.M88.4 [R94], R28 ;  /* 0x0000001c5e007844 */ /* 0x0001e80000000200 */
[----:B------:R1:W-:Y:S01]  /*b1e0*/  STSM.16.M88.4 [R93], R32 ;  /* 0x000000205d007844 */ /* 0x0003e20000000200 */
[----:B--2---:R-:W-:-:S03]  /*b1f0*/  SEL R12, R57, R48, P0 ;  /* 0x00000030390c7207 */ /* 0x004fc60000000000 */
[----:B------:R-:W-:Y:S01]  /*b200*/  STSM.16.M88.4 [R92], R36 ;  /* 0x000000245c007844 */ /* 0x000fe20000000200 */
[----:B------:R-:W-:Y:S02]  /*b210*/  SEL R14, R48, R57, P0 ;  /* 0x00000039300e7207 */ /* 0x000fe40000000000 */
[----:B------:R-:W-:Y:S01]  /*b220*/  SEL R13, R55, R52, P0 ;  /* 0x00000034370d7207 */ /* 0x000fe20000000000 */
[----:B------:R-:W-:Y:S01]  /*b230*/  STSM.16.M88.4 [R91], R40 ;  /* 0x000000285b007844 */ /* 0x000fe20000000200 */
[----:B------:R-:W-:Y:S02]  /*b240*/  SEL R15, R52, R55, P0 ;  /* 0x00000037340f7207 */ /* 0x000fe40000000000 */
[----:B----4-:R-:W-:Y:S01]  /*b250*/  SEL R24, R49, R6, P0 ;  /* 0x0000000631187207 */ /* 0x010fe20000000000 */
[----:B------:R-:W-:Y:S01]  /*b260*/  STSM.16.M88.4 [R90], R44 ;  /* 0x0000002c5a007844 */ /* 0x000fe20000000200 */
[----:B------:R-:W-:Y:S01]  /*b270*/  SEL R26, R6, R49, P0 ;  /* 0x00000031061a7207 */ /* 0x000fe20000000000 */
[----:B------:R-:W-:Y:S01]  /*b280*/  IMAD.U32 R6, RZ, RZ, UR4 ;  /* 0x00000004ff067e24 */ /* 0x000fe2000f8e00ff */
[----:B------:R-:W-:Y:S01]  /*b290*/  SEL R25, R60, R81, P0 ;  /* 0x000000513c197207 */ /* 0x000fe20000000000 */
[----:B------:R2:W-:Y:S01]  /*b2a0*/  STSM.16.M88.4 [R89], R12 ;  /* 0x0000000c59007844 */ /* 0x0005e20000000200 */
[----:B------:R-:W-:-:S02]  /*b2b0*/  SEL R27, R81, R60, P0 ;  /* 0x0000003c511b7207 */ /* 0x000fc40000000000 */
[----:B0-----:R-:W-:Y:S02]  /*b2c0*/  SEL R28, R10, R21, P0 ;  /* 0x000000150a1c7207 */ /* 0x001fe40000000000 */
[----:B------:R-:W-:Y:S01]  /*b2d0*/  SEL R30, R21, R10, P0 ;  /* 0x0000000a151e7207 */ /* 0x000fe20000000000 */
[----:B------:R-:W-:Y:S01]  /*b2e0*/  STSM.16.M88.4 [R86], R24 ;  /* 0x0000001856007844 */ /* 0x000fe20000000200 */
[----:B------:R-:W-:Y:S02]  /*b2f0*/  SEL R29, R66, R83, P0 ;  /* 0x00000053421d7207 */ /* 0x000fe40000000000 */
[----:B------:R-:W-:Y:S02]  /*b300*/  SEL R31, R83, R66, P0 ;  /* 0x00000042531f7207 */ /* 0x000fe40000000000 */
[----:B-1----:R-:W-:Y:S02]  /*b310*/  SEL R33, R76, R87, P0 ;  /* 0x000000574c217207 */ /* 0x002fe40000000000 */
[----:B------:R-:W-:Y:S01]  /*b320*/  SEL R35, R87, R76, P0 ;  /* 0x0000004c57237207 */ /* 0x000fe20000000000 */
[----:B------:R-:W-:Y:S01]  /*b330*/  STSM.16.M88.4 [R84], R28 ;  /* 0x0000001c54007844 */ /* 0x000fe20000000200 */
[----:B------:R-:W-:-:S02]  /*b340*/  SEL R32, R65, R50, P0 ;  /* 0x0000003241207207 */ /* 0x000fc40000000000 */
[----:B--2---:R-:W-:Y:S02]  /*b350*/  SEL R12, R61, R20, P0 ;  /* 0x000000143d0c7207 */ /* 0x004fe40000000000 */
[----:B------:R-:W-:Y:S02]  /*b360*/  SEL R14, R20, R61, P0 ;  /* 0x0000003d140e7207 */ /* 0x000fe40000000000 */
[----:B------:R-:W-:Y:S02]  /*b370*/  SEL R13, R70, R85, P0 ;  /* 0x00000055460d7207 */ /* 0x000fe40000000000 */
[----:B------:R-:W-:Y:S02]  /*b380*/  SEL R15, R85, R70, P0 ;  /* 0x00000046550f7207 */ /* 0x000fe40000000000 */
[----:B------:R-:W-:-:S03]  /*b390*/  SEL R34, R50, R65, P0 ;  /* 0x0000004132227207 */ /* 0x000fc60000000000 */
[----:B------:R0:W-:Y:S04]  /*b3a0*/  STSM.16.M88.4 [R82], R12 ;  /* 0x0000000c52007844 */ /* 0x0001e80000000200 */
[----:B------:R1:W-:Y:S01]  /*b3b0*/  STSM.16.M88.4 [R78], R32 ;  /* 0x000000204e007844 */ /* 0x0003e20000000200 */
[----:B------:R-:W-:Y:S06]  /*b3c0*/  BAR.SYNC.DEFER_BLOCKING 0x1, 0x100 ;  /* 0x0044000000007b1d */ /* 0x000fec0000010000 */
[----:B------:R-:W2:Y:S01]  /*b3d0*/  @P2 LDG.E R5, desc[UR52][R6.64] ;  /* 0x0000003406052981 */ /* 0x000ea2000c1e1900 */
[----:B------:R-:W-:Y:S01]  /*b3e0*/  UISETP.NE.AND.EX UP1, UPT, UR7, URZ, UPT, UP1 ;  /* 0x0000003f0700728c */ /* 0x000fe2000bf25310 */
[----:B---3--:R-:W-:Y:S01]  /*b3f0*/  ISETP.NE.AND P1, PT, R64, 0x1, PT ;  /* 0x000000014000780c */ /* 0x008fe20003f25270 */
[----:B------:R-:W-:Y:S01]  /*b400*/  UMOV UR4, URZ ;  /* 0x0000003f00047c82 */ /* 0x000fe20008000000 */
[----:B0-----:R-:W-:-:S03]  /*b410*/  IMAD.U32 R14, RZ, RZ, UR39 ;  /* 0x00000027ff0e7e24 */ /* 0x001fc6000f8e00ff */
[----:B------:R-:W-:-:S05]  /*b420*/  PLOP3.LUT P0, PT, PT, PT, UP1, 0x80, 0x0 ;  /* 0x000000000000781c */ /* 0x000fca0003f0f018 */
[----:B------:R-:W-:-:S03]  /*b430*/  @UP1 UIADD3 UR6, UP2, UR8, UR6, URZ ;  /* 0x0000000608061290 */ /* 0x000fc6000ff5e03f */
[----:B------:R-:W-:Y:S01]  /*b440*/  ULDC UR8, c[0x0][0xa88] ;  /* 0x0002a20000087ab9 */ /* 0x000fe20000000800 */
[----:B------:R-:W-:Y:S01]  /*b450*/  @UP1 UIADD3.X UR7, UR9, UR7, URZ, UP2, !UPT ;  /* 0x0000000709071290 */ /* 0x000fe200097fe43f */
[----:B------:R-:W0:Y:S01]  /*b460*/  @P1 LDC R10, c[0x0][0xbec] ;  /* 0x0002fb00ff0a1b82 */ /* 0x000e220000000800 */
[----:B------:R-:W-:-:S04]  /*b470*/  IMAD.U32 R12, RZ, RZ, UR6 ;  /* 0x00000006ff0c7e24 */ /* 0x000fc8000f8e00ff */
[----:B------:R-:W-:-:S03]  /*b480*/  IMAD.U32 R13, RZ, RZ, UR7 ;  /* 0x00000007ff0d7e24 */ /* 0x000fc6000f8e00ff */
[----:B------:R-:W3:Y:S01]  /*b490*/  @P1 LDC R20, c[0x0][0xbf0] ;  /* 0x0002fc00ff141b82 */ /* 0x000ee20000000800 */
[----:B--2---:R-:W-:Y:S01]  /*b4a0*/  @P2 R2UR UR4, R5 ;  /* 0x00000000050422ca */ /* 0x004fe200000e0000 */
[----:B------:R-:W-:-:S06]  /*b4b0*/  IMAD.U32 R5, RZ, RZ, UR8 ;  /* 0x00000008ff057e24 */ /* 0x000fcc000f8e00ff */
[----:B------:R1:W5:Y:S01]  /*b4c0*/  @P0 LDG.E R5, desc[UR52][R12.64] ;  /* 0x000000340c050981 */ /* 0x000362000c1e1900 */
[----:B0--3--:R-:W-:Y:S07]  /*b4d0*/  @P0 BRA `(.L_x_218) ;  /* 0x0000000000100947 */ /* 0x009fee0003800000 */
[----:B------:R-:W-:Y:S05]  /*b4e0*/  @!P2 BRA `(.L_x_218) ;  /* 0x00000000000ca947 */ /* 0x000fea0003800000 */
[----:B-1----:R-:W2:Y:S04]  /*b4f0*/  LDG.E R12, desc[UR52][R6.64] ;  /* 0x00000034060c7981 */ /* 0x002ea8000c1e1900 */
[----:B-----5:R-:W2:Y:S02]  /*b500*/  LDG.E R5, desc[UR52][R6.64+0x4] ;  /* 0x0000043406057981 */ /* 0x020ea4000c1e1900 */
[----:B--2---:R-:W-:-:S07]  /*b510*/  IMAD.IADD R5, R5, 0x1, -R12 ;  /* 0x0000000105057824 */ /* 0x004fce00078e0a0c */
.L_x_218:
[----:B------:R-:W-:Y:S01]  /*b520*/  USHF.R.S32.HI UR14, URZ, 0x1f, UR40 ;  /* 0x0000001f3f0e7899 */ /* 0x000fe20008011428 */
[----:B-1----:R-:W-:Y:S01]  /*b530*/  IMAD R13, R14, 0x80, R223 ;  /* 0x000000800e0d7824 */ /* 0x002fe200078e02df */
[----:B------:R-:W-:Y:S01]  /*b540*/  ULDC.64 UR12, c[0x0][0xb90] ;  /* 0x0002e400000c7ab9 */ /* 0x000fe20000000a00 */
[----:B------:R-:W-:Y:S01]  /*b550*/  USHF.R.S32.HI UR9, URZ, 0x1f, UR4 ;  /* 0x0000001f3f097899 */ /* 0x000fe20008011404 */
[----:B------:R-:W-:Y:S01]  /*b560*/  IMAD.U32 R30, RZ, RZ, UR39 ;  /* 0x00000027ff1e7e24 */ /* 0x000fe2000f8e00ff */
[----:B------:R-:W-:Y:S01]  /*b570*/  UIMAD UR10, UR14, UR12, URZ ;  /* 0x0000000c0e0a72a4 */ /* 0x000fe2000f8e023f */
[----:B------:R-:W-:Y:S01]  /*b580*/  @P1 IMAD.HI.U32 R7, R13, R10, RZ ;  /* 0x0000000a0d071227 */ /* 0x000fe200078e00ff */
[----:B------:R-:W-:Y:S01]  /*b590*/  UMOV UR8, UR4 ;  /* 0x0000000400087c82 */ /* 0x000fe20008000000 */
[----:B------:R-:W-:Y:S02]  /*b5a0*/  USEL UR38, UR38, URZ, !UP0 ;  /* 0x0000003f26267287 */ /* 0x000fe4000c000000 */
[----:B------:R-:W-:Y:S01]  /*b5b0*/  UIMAD.WIDE.U32 UR6, UR40, UR12, UR8 ;  /* 0x0000000c280672a5 */ /* 0x000fe2000f8e0008 */
[----:B------:R-:W-:Y:S01]  /*b5c0*/  IMAD.MOV.U32 R6, RZ, RZ, R13 ;  /* 0x000000ffff067224 */ /* 0x000fe200078e000d */
[----:B------:R-:W-:Y:S01]  /*b5d0*/  UIMAD UR10, UR40, UR13, UR10 ;  /* 0x0000000d280a72a4 */ /* 0x000fe2000f8e020a */
[----:B------:R-:W-:Y:S01]  /*b5e0*/  @P1 SHF.R.U32.HI R6, RZ, R20, R7 ;  /* 0x00000014ff061219 */ /* 0x000fe20000011607 */
[----:B------:R-:W-:Y:S01]  /*b5f0*/  USEL UR37, UR37, URZ, !UP0 ;  /* 0x0000003f25257287 */ /* 0x000fe2000c000000 */
[----:B------:R-:W-:Y:S01]  /*b600*/  IMAD R7, R19, 0x40, R2 ;  /* 0x0000004013077824 */ /* 0x000fe200078e0202 */
[----:B------:R-:W-:Y:S01]  /*b610*/  ULDC.64 UR12, c[0x0][0xb98] ;  /* 0x0002e600000c7ab9 */ /* 0x000fe20000000a00 */
[----:B------:R-:W-:Y:S01]  /*b620*/  UIADD3 UR7, UR7, UR10, URZ ;  /* 0x0000000a07077290 */ /* 0x000fe2000fffe03f */
[----:B------:R-:W-:Y:S01]  /*b630*/  IMAD.MOV R11, RZ, RZ, -R6 ;  /* 0x000000ffff0b7224 */ /* 0x000fe200078e0a06 */
[----:B------:R-:W-:Y:S01]  /*b640*/  UIMAD UR8, UR38, UR12, URZ ;  /* 0x0000000c260872a4 */ /* 0x000fe2000f8e023f */
[----:B------:R-:W-:Y:S01]  /*b650*/  IMAD.WIDE R8, R7, 0x2, R8 ;  /* 0x0000000207087825 */ /* 0x000fe200078e0208 */
[----:B------:R-:W-:Y:S01]  /*b660*/  UIMAD.WIDE.U32 UR6, UR37, UR12, UR6 ;  /* 0x0000000c250672a5 */ /* 0x000fe2000f8e0006 */
[----:B------:R-:W-:Y:S01]  /*b670*/  SHF.R.S32.HI R7, RZ, 0x1f, R6 ;  /* 0x0000001fff077819 */ /* 0x000fe20000011406 */
[----:B------:R-:W-:Y:S01]  /*b680*/  UIMAD UR8, UR37, UR13, UR8 ;  /* 0x0000000d250872a4 */ /* 0x000fe2000f8e0208 */
[----:B------:R-:W-:Y:S01]  /*b690*/  IMAD R11, R64, R11, R13 ;  /* 0x0000000b400b7224 */ /* 0x000fe200078e020d */
[----:B------:R-:W-:Y:S01]  /*b6a0*/  IADD3 R15, P6, R8, 0x2000, RZ ;  /* 0x00002000080f7810 */ /* 0x000fe20007fde0ff */
[----:B------:R-:W-:Y:S01]  /*b6b0*/  IMAD R30, R30, 0x80, R221 ;  /* 0x000000801e1e7824 */ /* 0x000fe200078e02dd */
[----:B------:R-:W-:Y:S01]  /*b6c0*/  IADD3 R6, P0, R6, UR6, RZ ;  /* 0x0000000606067c10 */ /* 0x000fe2000ff1e0ff */
[----:B-----5:R-:W-:Y:S01]  /*b6d0*/  IMAD R65, R5, R64, RZ ;  /* 0x0000004005417224 */ /* 0x020fe200078e02ff */
[----:B------:R-:W-:Y:S01]  /*b6e0*/  LOP3.LUT R12, R15, 0x380, RZ, 0xc0, !PT ;  /* 0x000003800f0c7812 */ /* 0x000fe200078ec0ff */
[----:B------:R-:W-:Y:S01]  /*b6f0*/  IMAD.U32 R10, RZ, RZ, UR8 ;  /* 0x00000008ff0a7e24 */ /* 0x000fe2000f8e00ff */
[----:B------:R-:W-:Y:S01]  /*b700*/  IADD3 R25, P2, R8, 0x1000, RZ ;  /* 0x0000100008197810 */ /* 0x000fe20007f5e0ff */
[----:B------:R-:W-:Y:S01]  /*b710*/  ULDC.64 UR10, c[0x0][0xaa0] ;  /* 0x0002a800000a7ab9 */ /* 0x000fe20000000a00 */
[----:B------:R-:W-:-:S02]  /*b720*/  SHF.R.U64 R12, R12, 0x3, RZ ;  /* 0x000000030c0c7819 */ /* 0x000fc400000012ff */
[----:B------:R-:W-:Y:S01]  /*b730*/  IADD3.X R7, R7, UR7, R10, P0, !PT ;  /* 0x0000000707077c10 */ /* 0x000fe200087fe40a */
[----:B------:R-:W-:Y:S01]  /*b740*/  ULDC.64 UR6, c[0x0][0xb88] ;  /* 0x0002e20000067ab9 */ /* 0x000fe20000000a00 */
[----:B------:R-:W-:Y:S02]  /*b750*/  SHF.R.S32.HI R10, RZ, 0x1f, R11 ;  /* 0x0000001fff0a7819 */ /* 0x000fe4000001140b */
[----:B------:R-:W-:Y:S01]  /*b760*/  LOP3.LUT R12, R12, R15, RZ, 0x3c, !PT ;  /* 0x0000000f0c0c7212 */ /* 0x000fe200078e3cff */
[----:B------:R-:W-:Y:S01]  /*b770*/  IMAD.WIDE.U32 R6, R11, UR6, R6 ;  /* 0x000000060b067c25 */ /* 0x000fe2000f8e0006 */
[----:B------:R-:W-:Y:S02]  /*b780*/  LOP3.LUT R24, R25, 0x380, RZ, 0xc0, !PT ;  /* 0x0000038019187812 */ /* 0x000fe400078ec0ff */
[----:B------:R-:W-:Y:S01]  /*b790*/  IADD3 R45, P0, R8, 0x5000, RZ ;  /* 0x00005000082d7810 */ /* 0x000fe20007f1e0ff */
[----:B------:R-:W-:Y:S01]  /*b7a0*/  IMAD R14, R10, UR6, RZ ;  /* 0x000000060a0e7c24 */ /* 0x000fe2000f8e02ff */
[----:B------:R-:W-:-:S02]  /*b7b0*/  SHF.R.U64 R24, R24, 0x3, RZ ;  /* 0x0000000318187819 */ /* 0x000fc400000012ff */
[----:B------:R-:W-:Y:S01]  /*b7c0*/  LOP3.LUT R44, R45, 0x380, RZ, 0xc0, !PT ;  /* 0x000003802d2c7812 */ /* 0x000fe200078ec0ff */
[----:B------:R-:W-:Y:S01]  /*b7d0*/  IMAD R15, R11, UR7, R14 ;  /* 0x000000070b0f7c24 */ /* 0x000fe2000f8e020e */
[----:B------:R-:W-:Y:S01]  /*b7e0*/  ULDC.64 UR6, c[0x0][0xb50] ;  /* 0x0002d40000067ab9 */ /* 0x000fe20000000a00 */
[----:B------:R-:W-:Y:S01]  /*b7f0*/  LOP3.LUT R24, R24, R25, RZ, 0x3c, !PT ;  /* 0x0000001918187212 */ /* 0x000fe200078e3cff */
[----:B------:R-:W-:Y:S01]  /*b800*/  IMAD.X R25, RZ, RZ, R9, P2 ;  /* 0x000000ffff197224 */ /* 0x000fe200010e0609 */
[----:B------:R-:W-:Y:S01]  /*b810*/  IADD3 R29, P2, R8, 0x7000, RZ ;  /* 0x00007000081d7810 */ /* 0x000fe20007f5e0ff */
[----:B------:R-:W-:Y:S01]  /*b820*/  IMAD.IADD R7, R7, 0x1, R15 ;  /* 0x0000000107077824 */ /* 0x000fe200078e020f */
[----:B------:R-:W-:Y:S01]  /*b830*/  LEA R15, P3, R6, UR6, 0x2 ;  /* 0x00000006060f7c11 */ /* 0x000fe2000f8610ff */
[----:B------:R-:W-:Y:S01]  /*b840*/  VIADD R14, R30, 0x8 ;  /* 0x000000081e0e7836 */ /* 0x000fe20000000000 */
[----:B------:R-:W-:Y:S02]  /*b850*/  SHF.R.U64 R44, R44, 0x3, RZ ;  /* 0x000000032c2c7819 */ /* 0x000fe400000012ff */
[----:B------:R-:W-:Y:S01]  /*b860*/  LEA.HI.X R27, R6, UR7, R7, 0x2, P3 ;  /* 0x00000007061b7c11 */ /* 0x000fe200098f1407 */
[----:B------:R-:W-:Y:S01]  /*b870*/  SHFL.IDX PT, R20, R15, 0x1, 0x1c1f ;  /* 0x003c1f000f147f89 */ /* 0x000fe200000e0000 */
[----:B------:R-:W-:-:S02]  /*b880*/  IADD3 R37, P3, R8, 0x6000, RZ ;  /* 0x0000600008257810 */ /* 0x000fc40007f7e0ff */
[----:B------:R-:W-:Y:S01]  /*b890*/  LOP3.LUT R28, R29, 0x380, RZ, 0xc0, !PT ;  /* 0x000003801d1c7812 */ /* 0x000fe200078ec0ff */
[----:B------:R-:W-:Y:S01]  /*b8a0*/  SHFL.IDX PT, R6, R15, RZ, 0x1c1f ;  /* 0x001c1fff0f067589 */ /* 0x000fe200000e0000 */
[----:B------:R-:W-:Y:S02]  /*b8b0*/  LOP3.LUT R36, R37, 0x380, RZ, 0xc0, !PT ;  /* 0x0000038025247812 */ /* 0x000fe400078ec0ff */
[----:B------:R-:W-:Y:S01]  /*b8c0*/  LOP3.LUT R44, R44, R45, RZ, 0x3c, !PT ;  /* 0x0000002d2c2c7212 */ /* 0x000fe200078e3cff */
[----:B------:R-:W0:Y:S01]  /*b8d0*/  SHFL.IDX PT, R7, R27, RZ, 0x1c1f ;  /* 0x001c1fff1b077589 */ /* 0x000e2200000e0000 */
[----:B------:R-:W-:Y:S01]  /*b8e0*/  SHF.R.U64 R36, R36, 0x3, RZ ;  /* 0x0000000324247819 */ /* 0x000fe200000012ff */
[--C-:B------:R-:W-:Y:S01]  /*b8f0*/  IMAD.X R45, RZ, RZ, R9.reuse, P0 ;  /* 0x000000ffff2d7224 */ /* 0x100fe200000e0609 */
[----:B------:R-:W-:Y:S01]  /*b900*/  SHF.R.U64 R28, R28, 0x3, RZ ;  /* 0x000000031c1c7819 */ /* 0x000fe200000012ff */
[----:B------:R-:W1:Y:S01]  /*b910*/  SHFL.IDX PT, R21, R27, 0x1, 0x1c1f ;  /* 0x003c1f001b157f89 */ /* 0x000e6200000e0000 */
[----:B------:R-:W-:Y:S01]  /*b920*/  LOP3.LUT R36, R36, R37, RZ, 0x3c, !PT ;  /* 0x0000002524247212 */ /* 0x000fe200078e3cff */
[----:B------:R-:W-:Y:S01]  /*b930*/  IMAD.X R37, RZ, RZ, R9, P3 ;  /* 0x000000ffff257224 */ /* 0x000fe200018e0609 */
[----:B------:R-:W-:-:S02]  /*b940*/  IADD3 R26, P3, R8, 0xb000, RZ ;  /* 0x0000b000081a7810 */ /* 0x000fc40007f7e0ff */
[----:B------:R-:W-:Y:S02]  /*b950*/  LOP3.LUT P0, RZ, R22, 0x3, RZ, 0xc0, !PT ;  /* 0x0000000316ff7812 */ /* 0x000fe4000780c0ff */
[----:B------:R-:W-:Y:S01]  /*b960*/  LOP3.LUT R28, R28, R29, RZ, 0x3c, !PT ;  /* 0x0000001d1c1c7212 */ /* 0x000fe200078e3cff */
[--C-:B------:R-:W-:Y:S01]  /*b970*/  IMAD.X R29, RZ, RZ, R9.reuse, P2 ;  /* 0x000000ffff1d7224 */ /* 0x100fe200010e0609 */
[----:B------:R-:W-:Y:S01]  /*b980*/  LOP3.LUT R5, R26, 0x380, RZ, 0xc0, !PT ;  /* 0x000003801a057812 */ /* 0x000fe200078ec0ff */
[----:B------:R-:W-:Y:S01]  /*b990*/  UIMAD UR8, UR9, UR10, URZ ;  /* 0x0000000a090872a4 */ /* 0x000fe2000f8e023f */
[-C--:B------:R-:W-:Y:S02]  /*b9a0*/  ISETP.GE.OR P2, PT, R30, R65.reuse, P0 ;  /* 0x000000411e00720c */ /* 0x080fe40000746670 */
[C---:B------:R-:W-:Y:S02]  /*b9b0*/  IADD3 R13, P5, R8.reuse, 0x3000, RZ ;  /* 0x00003000080d7810 */ /* 0x040fe40007fbe0ff */
[----:B------:R-:W-:Y:S01]  /*b9c0*/  IADD3 R49, P4, R8, 0x4000, RZ ;  /* 0x0000400008317810 */ /* 0x000fe20007f9e0ff */
[----:B------:R-:W-:Y:S01]  /*b9d0*/  UIMAD.WIDE.U32 UR6, UR4, UR10, URZ ;  /* 0x0000000a040672a5 */ /* 0x000fe2000f8e003f */
[----:B------:R-:W-:Y:S01]  /*b9e0*/  SHF.R.U64 R5, R5, 0x3, RZ ;  /* 0x0000000305057819 */ /* 0x000fe200000012ff */
[----:B------:R-:W-:Y:S01]  /*b9f0*/  UIMAD UR8, UR4, UR11, UR8 ;  /* 0x0000000b040872a4 */ /* 0x000fe2000f8e0208 */
[----:B------:R-:W-:Y:S01]  /*ba00*/  ISETP.GE.OR P0, PT, R14, R65, P0 ;  /* 0x000000410e00720c */ /* 0x000fe20000706670 */
[--C-:B------:R-:W-:Y:S01]  /*ba10*/  IMAD.X R11, RZ, RZ, R9.reuse, P5 ;  /* 0x000000ffff0b7224 */ /* 0x100fe200028e0609 */
[----:B------:R-:W-:Y:S01]  /*ba20*/  LOP3.LUT R40, R5, R26, RZ, 0x3c, !PT ;  /* 0x0000001a05287212 */ /* 0x000fe200078e3cff */
[----:B------:R-:W-:Y:S01]  /*ba30*/  ULDC.64 UR10, c[0x0][0xae8] ;  /* 0x0002ba00000a7ab9 */ /* 0x000fe20000000a00 */
[----:B------:R-:W2:Y:S01]  /*ba40*/  @P1 LDC R5, c[0x0][0xbec] ;  /* 0x0002fb00ff051b82 */ /* 0x000ea20000000800 */
[----:B0-----:R0:W-:Y:S01]  /*ba50*/  @!P2 ST.E desc[UR52][R6.64], R0 ;  /* 0x000000000600a985 */ /* 0x0011e2000c101934 */
[----:B------:R-:W-:Y:S01]  /*ba60*/  LOP3.LUT R10, R13, 0x380, RZ, 0xc0, !PT ;  /* 0x000003800d0a7812 */ /* 0x000fe200078ec0ff */
[--C-:B------:R-:W-:Y:S01]  /*ba70*/  IMAD.X R41, RZ, RZ, R9.reuse, P3 ;  /* 0x000000ffff297224 */ /* 0x100fe200018e0609 */
[----:B------:R-:W-:Y:S01]  /*ba80*/  LOP3.LUT R48, R49, 0x380, RZ, 0xc0, !PT ;  /* 0x0000038031307812 */ /* 0x000fe200078ec0ff */
[----:B------:R-:W-:Y:S01]  /*ba90*/  UIADD3 UR7, UR7, UR8, URZ ;  /* 0x0000000807077290 */ /* 0x000fe2000fffe03f */
[----:B------:R-:W-:Y:S01]  /*baa0*/  SHF.R.U64 R10, R10, 0x3, RZ ;  /* 0x000000030a0a7819 */ /* 0x000fe200000012ff */
[----:B------:R-:W-:Y:S01]  /*bab0*/  UIMAD UR4, UR14, UR10, URZ ;  /* 0x0000000a0e0472a4 */ /* 0x000fe2000f8e023f */
[----:B------:R-:W-:Y:S01]  /*bac0*/  SHF.R.U64 R48, R48, 0x3, RZ ;  /* 0x0000000330307819 */ /* 0x000fe200000012ff */
[----:B-1----:R1:W-:Y:S01]  /*bad0*/  @!P0 ST.E desc[UR52][R20.64], R3 ;  /* 0x0000000314008985 */ /* 0x0023e2000c101934 */
[----:B------:R-:W-:Y:S01]  /*bae0*/  LOP3.LUT R10, R10, R13, RZ, 0x3c, !PT ;  /* 0x0000000d0a0a7212 */ /* 0x000fe200078e3cff */
[----:B------:R-:W-:Y:S01]  /*baf0*/  IMAD.X R13, RZ, RZ, R9, P6 ;  /* 0x000000ffff0d7224 */ /* 0x000fe200030e0609 */
[----:B------:R-:W-:Y:S01]  /*bb00*/  LOP3.LUT R48, R48, R49, RZ, 0x3c, !PT ;  /* 0x0000003130307212 */ /* 0x000fe200078e3cff */
[----:B0-----:R-:W0:Y:S01]  /*bb10*/  @P1 LDC R7, c[0x0][0xbf0] ;  /* 0x0002fc00ff071b82 */ /* 0x001e220000000800 */
[----:B------:R-:W-:Y:S01]  /*bb20*/  IMAD R0, R18, 0x20, R19 ;  /* 0x0000002012007824 */ /* 0x000fe200078e0213 */
[----:B------:R-:W-:Y:S01]  /*bb30*/  UIMAD UR4, UR40, UR11, UR4 ;  /* 0x0000000b280472a4 */ /* 0x000fe2000f8e0204 */
[----:B------:R-:W-:Y:S01]  /*bb40*/  IMAD.X R49, RZ, RZ, R9, P4 ;  /* 0x000000ffff317224 */ /* 0x000fe200020e0609 */
[----:B------:R-:W-:Y:S01]  /*bb50*/  UIMAD.WIDE.U32 UR6, UR40, UR10, UR6 ;  /* 0x0000000a280672a5 */ /* 0x000fe2000f8e0006 */
[C---:B------:R-:W-:Y:S01]  /*bb60*/  IADD3 R61, P6, R8.reuse, 0x8000, RZ ;  /* 0x00008000083d7810 */ /* 0x040fe20007fde0ff */
[----:B------:R-:W-:Y:S01]  /*bb70*/  ULDC.64 UR8, c[0x0][0xaf0] ;  /* 0x0002bc0000087ab9 */ /* 0x000fe20000000a00 */
[C---:B------:R-:W-:Y:S01]  /*bb80*/  IADD3 R57, P5, R8.reuse, 0x9000, RZ ;  /* 0x0000900008397810 */ /* 0x040fe20007fbe0ff */
[----:B-1----:R-:W-:Y:S01]  /*bb90*/  IMAD.U32 R3, RZ, RZ, UR39 ;  /* 0x00000027ff037e24 */ /* 0x002fe2000f8e00ff */
[----:B------:R-:W-:Y:S01]  /*bba0*/  IADD3 R53, P4, R8, 0xa000, RZ ;  /* 0x0000a00008357810 */ /* 0x000fe20007f9e0ff */
[----:B------:R-:W-:Y:S01]  /*bbb0*/  UIADD3 UR7, UR7, UR4, URZ ;  /* 0x0000000407077290 */ /* 0x000fe2000fffe03f */
[----:B------:R-:W-:Y:S01]  /*bbc0*/  LOP3.LUT R60, R61, 0x380, RZ, 0xc0, !PT ;  /* 0x000003803d3c7812 */ /* 0x000fe200078ec0ff */
[----:B------:R-:W-:Y:S01]  /*bbd0*/  IMAD R20, R3, 0x80, R0 ;  /* 0x0000008003147824 */ /* 0x000fe200078e0200 */
[----:B------:R-:W-:Y:S01]  /*bbe0*/  LOP3.LUT R56, R57, 0x380, RZ, 0xc0, !PT ;  /* 0x0000038039387812 */ /* 0x000fe200078ec0ff */
[----:B------:R-:W-:Y:S01]  /*bbf0*/  UIMAD UR4, UR38, UR8, URZ ;  /* 0x00000008260472a4 */ /* 0x000fe2000f8e023f */
[----:B------:R-:W-:Y:S01]  /*bc00*/  LOP3.LUT R52, R53, 0x380, RZ, 0xc0, !PT ;  /* 0x0000038035347812 */ /* 0x000fe200078ec0ff */
[----:B--2---:R-:W-:Y:S01]  /*bc10*/  @P1 IMAD.HI.U32 R0, R20, R5, RZ ;  /* 0x0000000514001227 */ /* 0x004fe200078e00ff */
[----:B------:R-:W-:Y:S01]  /*bc20*/  LOP3.LUT R33, R8, 0x380, RZ, 0xc0, !PT ;  /* 0x0000038008217812 */ /* 0x000fe200078ec0ff */
[----:B------:R-:W-:Y:S01]  /*bc30*/  UIMAD.WIDE.U32 UR6, UR37, UR8, UR6 ;  /* 0x00000008250672a5 */ /* 0x000fe2000f8e0006 */
[----:B------:R-:W-:Y:S01]  /*bc40*/  SHF.R.U64 R60, R60, 0x3, RZ ;  /* 0x000000033c3c7819 */ /* 0x000fe200000012ff */
[----:B------:R-:W-:Y:S01]  /*bc50*/  IMAD.MOV.U32 R3, RZ, RZ, R20 ;  /* 0x000000ffff037224 */ /* 0x000fe200078e0014 */
[----:B------:R-:W-:Y:S01]  /*bc60*/  SHF.R.U64 R56, R56, 0x3, RZ ;  /* 0x0000000338387819 */ /* 0x000fe200000012ff */
[----:B------:R-:W-:Y:S01]  /*bc70*/  UIMAD UR4, UR37, UR9, UR4 ;  /* 0x00000009250472a4 */ /* 0x000fe2000f8e0204 */
[----:B------:R-:W-:Y:S01]  /*bc80*/  SHF.R.U64 R52, R52, 0x3, RZ ;  /* 0x0000000334347819 */ /* 0x000fe200000012ff */
[----:B------:R-:W5:Y:S01]  /*bc90*/  LD.E.128 R24, desc[UR52][R24.64] ;  /* 0x0000003418187980 */ /* 0x000f62000c101d00 */
[----:B0-----:R-:W-:-:S02]  /*bca0*/  @P1 SHF.R.U32.HI R3, RZ, R7, R0 ;  /* 0x00000007ff031219 */ /* 0x001fc40000011600 */
[----:B------:R-:W-:Y:S01]  /*bcb0*/  SHF.R.U64 R33, R33, 0x3, RZ ;  /* 0x0000000321217819 */ /* 0x000fe200000012ff */
[----:B------:R-:W-:Y:S01]  /*bcc0*/  UIADD3 UR4, UR7, UR4, URZ ;  /* 0x0000000407047290 */ /* 0x000fe2000fffe03f */
[----:B------:R-:W-:Y:S01]  /*bcd0*/  SHF.R.S32.HI R0, RZ, 0x1f, R3 ;  /* 0x0000001fff007819 */ /* 0x000fe20000011403 */
[----:B------:R-:W5:Y:S01]  /*bce0*/  LD.E.128 R12, desc[UR52][R12.64] ;  /* 0x000000340c0c7980 */ /* 0x000f62000c101d00 */
[----:B------:R-:W-:Y:S01]  /*bcf0*/  IADD3 R5, -R3, RZ, RZ ;  /* 0x000000ff03057210 */ /* 0x000fe20007ffe1ff */
[----:B------:R-:W-:Y:S01]  /*bd00*/  IMAD.U32 R6, RZ, RZ, UR6 ;  /* 0x00000006ff067e24 */ /* 0x000fe2000f8e00ff */
[----:B------:R-:W-:Y:S01]  /*bd10*/  LOP3.LUT R60, R60, R61, RZ, 0x3c, !PT ;  /* 0x0000003d3c3c7212 */ /* 0x000fe200078e3cff */
[--C-:B------:R-:W-:Y:S01]  /*bd20*/  IMAD.X R61, RZ, RZ, R9.reuse, P6 ;  /* 0x000000ffff3d7224 */ /* 0x100fe200030e0609 */
[----:B------:R-:W-:Y:S01]  /*bd30*/  LOP3.LUT R56, R56, R57, RZ, 0x3c, !PT ;  /* 0x0000003938387212 */ /* 0x000fe200078e3cff */
[--C-:B------:R-:W-:Y:S01]  /*bd40*/  IMAD.X R57, RZ, RZ, R9.reuse, P5 ;  /* 0x000000ffff397224 */ /* 0x100fe200028e0609 */
[----:B------:R-:W-:Y:S01]  /*bd50*/  LOP3.LUT R52, R52, R53, RZ, 0x3c, !PT ;  /* 0x0000003534347212 */ /* 0x000fe200078e3cff */
[--C-:B------:R-:W-:Y:S01]  /*bd60*/  IMAD.X R53, RZ, RZ, R9.reuse, P4 ;  /* 0x000000ffff357224 */ /* 0x100fe200020e0609 */
[----:B------:R-:W-:Y:S01]  /*bd70*/  LOP3.LUT R32, R33, R8, RZ, 0x3c, !PT ;  /* 0x0000000821207212 */ /* 0x000fe200078e3cff */
[----:B------:R-:W-:Y:S01]  /*bd80*/  IMAD.MOV.U32 R33, RZ, RZ, R9 ;  /* 0x000000ffff217224 */ /* 0x000fe200078e0009 */
[----:B------:R-:W5:Y:S01]  /*bd90*/  LD.E.128 R48, desc[UR52][R48.64] ;  /* 0x0000003430307980 */ /* 0x000f62000c101d00 */
[----:B------:R-:W-:Y:S01]  /*bda0*/  IMAD.U32 R7, RZ, RZ, UR7 ;  /* 0x00000007ff077e24 */ /* 0x000fe2000f8e00ff */
[----:B------:R-:W-:Y:S01]  /*bdb0*/  ULDC.64 UR6, c[0x0][0xae0] ;  /* 0x0002b80000067ab9 */ /* 0x000fe20000000a00 */
[----:B------:R-:W-:Y:S01]  /*bdc0*/  IMAD R5, R64, R5, R20 ;  /* 0x0000000540057224 */ /* 0x000fe200078e0214 */
[----:B------:R-:W5:Y:S01]  /*bdd0*/  LD.E.128 R8, desc[UR52][R10.64] ;  /* 0x000000340a087980 */ /* 0x000f62000c101d00 */
[----:B------:R-:W-:-:S02]  /*bde0*/  IMAD R0, R0, UR6, RZ ;  /* 0x0000000600007c24 */ /* 0x000fc4000f8e02ff */
[----:B------:R-:W-:Y:S01]  /*bdf0*/  IMAD.U32 R7, RZ, RZ, UR4 ;  /* 0x00000004ff077e24 */ /* 0x000fe2000f8e00ff */
[----:B------:R-:W5:Y:S01]  /*be00*/  LD.E.128 R32, desc[UR52][R32.64] ;  /* 0x0000003420207980 */ /* 0x000f62000c101d00 */
[C---:B------:R-:W-:Y:S01]  /*be10*/  IMAD R21, R3.reuse, UR7, R0 ;  /* 0x0000000703157c24 */ /* 0x040fe2000f8e0200 */
[----:B------:R-:W-:Y:S02]  /*be20*/  SHF.R.S32.HI R0, RZ, 0x1f, R5 ;  /* 0x0000001fff007819 */ /* 0x000fe40000011405 */
[----:B------:R-:W5:Y:S01]  /*be30*/  LD.E.128 R44, desc[UR52][R44.64] ;  /* 0x000000342c2c7980 */ /* 0x000f62000c101d00 */
[----:B------:R-:W-:Y:S01]  /*be40*/  IMAD.WIDE.U32 R6, R3, UR6, R6 ;  /* 0x0000000603067c25 */ /* 0x000fe2000f8e0006 */
[----:B------:R-:W-:Y:S02]  /*be50*/  ULDC.64 UR6, c[0x0][0xad8] ;  /* 0x0002b60000067ab9 */ /* 0x000fe40000000a00 */
[----:B------:R-:W5:Y:S04]  /*be60*/  LD.E.128 R36, desc[UR52][R36.64] ;  /* 0x0000003424247980 */ /* 0x000f68000c101d00 */
[----:B------:R-:W5:Y:S04]  /*be70*/  LD.E.128 R28, desc[UR52][R28.64] ;  /* 0x000000341c1c7980 */ /* 0x000f68000c101d00 */
[----:B------:R-:W5:Y:S04]  /*be80*/  LD.E.128 R60, desc[UR52][R60.64] ;  /* 0x000000343c3c7980 */ /* 0x000f68000c101d00 */
[----:B------:R-:W5:Y:S04]  /*be90*/  LD.E.128 R56, desc[UR52][R56.64] ;  /* 0x0000003438387980 */ /* 0x000f68000c101d00 */
[----:B------:R-:W5:Y:S04]  /*bea0*/  LD.E.128 R52, desc[UR52][R52.64] ;  /* 0x0000003434347980 */ /* 0x000f68000c101d00 */
[----:B------:R-:W5:Y:S01]  /*beb0*/  LD.E.128 R40, desc[UR52][R40.64] ;  /* 0x0000003428287980 */ /* 0x000f62000c101d00 */
[----:B------:R-:W-:Y:S01]  /*bec0*/  IMAD.U32 R66, RZ, RZ, UR39 ;  /* 0x00000027ff427e24 */ /* 0x000fe2000f8e00ff */
[----:B------:R-:W-:Y:S01]  /*bed0*/  @!PT LDS RZ, [RZ] ;  /* 0x00000000fffff984 */ /* 0x000fe20000000800 */
[----:B------:R-:W-:Y:S01]  /*bee0*/  @!PT LDS RZ, [RZ] ;  /* 0x00000000fffff984 */ /* 0x000fe20000000800 */
[----:B------:R-:W-:Y:S01]  /*bef0*/  @!PT LDS RZ, [RZ] ;  /* 0x00000000fffff984 */ /* 0x000fe20000000800 */
[----:B------:R-:W-:Y:S01]  /*bf00*/  @!PT LDS RZ, [RZ] ;  /* 0x00000000fffff984 */ /* 0x000fe20000000800 */
[----:B------:R0:W-:Y:S06]  /*bf10*/  MEMBAR.ALL.CTA ;  /* 0x0000000000007992 */ /* 0x0001ec0000008000 */
[----:B0-----:R-:W0:Y:S01]  /*bf20*/  FENCE.VIEW.ASYNC.S ;  /* 0x00000000000073c6 */ /* 0x001e220000000000 */
[----:B------:R-:W-:-:S02]  /*bf30*/  IMAD.IADD R7, R7, 0x1, R21 ;  /* 0x0000000107077824 */ /* 0x000fc400078e0215 */
[----:B------:R-:W-:Y:S02]  /*bf40*/  IMAD R20, R0, UR6, RZ ;  /* 0x0000000600147c24 */ /* 0x000fe4000f8e02ff */
[----:B------:R-:W-:Y:S02]  /*bf50*/  IMAD R66, R66, 0x80, R19 ;  /* 0x0000008042427824 */ /* 0x000fe400078e0213 */
[C---:B------:R-:W-:Y:S02]  /*bf60*/  IMAD R3, R5.reuse, UR7, R20 ;  /* 0x0000000705037c24 */ /* 0x040fe4000f8e0214 */
[----:B------:R-:W-:Y:S01]  /*bf70*/  IMAD.WIDE.U32 R6, R5, UR6, R6 ;  /* 0x0000000605067c25 */ /* 0x000fe2000f8e0006 */
[C---:B------:R-:W-:Y:S01]  /*bf80*/  ISETP.GE.AND P2, PT, R66.reuse, R65, PT ;  /* 0x000000414200720c */ /* 0x040fe20003f46270 */
[----:B------:R-:W-:Y:S02]  /*bf90*/  ULDC.64 UR6, c[0x0][0xa80] ;  /* 0x0002a00000067ab9 */ /* 0x000fe40000000a00 */
[----:B------:R-:W-:Y:S01]  /*bfa0*/  VIADD R0, R66, 0x20 ;  /* 0x0000002042007836 */ /* 0x000fe20000000000 */
[----:B------:R-:W-:Y:S01]  /*bfb0*/  LEA R64, P3, R6, UR6, 0x1 ;  /* 0x0000000606407c11 */ /* 0x000fe2000f8608ff */
[----:B------:R-:W-:-:S02]  /*bfc0*/  IMAD.IADD R3, R7, 0x1, R3 ;  /* 0x0000000107037824 */ /* 0x000fc400078e0203 */
[----:B------:R-:W-:Y:S01]  /*bfd0*/  VIADD R4, R4, 0x33420 ;  /* 0x0003342004047836 */ /* 0x000fe20000000000 */
[-C--:B------:R-:W-:Y:S01]  /*bfe0*/  ISETP.GE.AND P1, PT, R0, R65.reuse, PT ;  /* 0x000000410000720c */ /* 0x080fe20003f26270 */
[----:B------:R-:W-:Y:S01]  /*bff0*/  VIADD R0, R66, 0x40 ;  /* 0x0000004042007836 */ /* 0x000fe20000000000 */
[----:B------:R-:W-:Y:S02]  /*c000*/  LEA.HI.X R3, R6, UR7, R3, 0x1, P3 ;  /* 0x0000000706037c11 */ /* 0x000fe400098f0c03 */
[----:B------:R-:W-:Y:S01]  /*c010*/  PRMT R4, RZ, 0x654, R4 ;  /* 0x00000654ff047816 */ /* 0x000fe20000000004 */
[----:B0-----:R0:W1:Y:S01]  /*c020*/  SHFL.IDX PT, R21, R64, RZ, 0x181f ;  /* 0x00181fff40157589 */ /* 0x00106200000e0000 */
[----:B------:R-:W-:Y:S01]  /*c030*/  ISETP.GE.AND P0, PT, R0, R65, PT ;  /* 0x000000410000720c */ /* 0x000fe20003f06270 */
[----:B------:R-:W-:Y:S01]  /*c040*/  BSSY B1, `(.L_x_219) ;  /* 0x0000011000017945 */ /* 0x000fe20003800000 */
[----:B------:R0:W-:Y:S01]  /*c050*/  SYNCS.ARRIVE.TRANS64.RED.A1T0 RZ, [R4+URZ], RZ ;  /* 0x000000ff04ff79a7 */ /* 0x0001e2000810043f */
[----:B------:R0:W2:Y:S02]  /*c060*/  SHFL.IDX PT, R0, R3, RZ, 0x181f ;  /* 0x00181fff03007589 */ /* 0x0000a400000e0000 */
[----:B------:R-:W-:Y:S08]  /*c070*/  @P2 BRA `(.L_x_220) ;  /* 0x0000000000342947 */ /* 0x000ff00003800000 */
[----:B------:R-:W-:Y:S02]  /*c080*/  ULDC UR4, c[0x0][0xac8] ;  /* 0x0002b20000047ab9 */ /* 0x000fe40000000800 */
[----:B------:R-:W-:Y:S02]  /*c090*/  ISETP.GE.AND P4, PT, R2, UR4, PT ;  /* 0x0000000402007c0c */ /* 0x000fe4000bf86270 */
[----:B------:R-:W-:Y:S02]  /*c0a0*/  ISETP.GE.AND P3, PT, R16, UR4, PT ;  /* 0x0000000410007c0c */ /* 0x000fe4000bf66270 */
[----:B------:R-:W-:-:S09]  /*c0b0*/  ISETP.GE.AND P2, PT, R17, UR4, PT ;  /* 0x0000000411007c0c */ /* 0x000fd2000bf46270 */
[-C--:B01----:R-:W-:Y:S02]  /*c0c0*/  @!P4 LEA R4, P6, R2, R21.reuse, 0x1 ;  /* 0x000000150204c211 */ /* 0x083fe400078c08ff */
[-C--:B------:R-:W-:Y:S02]  /*c0d0*/  @!P3 LEA R6, P5, R16, R21.reuse, 0x1 ;  /* 0x000000151006b211 */ /* 0x080fe400078a08ff */
[-C--:B--2---:R-:W-:Y:S02]  /*c0e0*/  @!P4 LEA.HI.X R5, R2, R0.reuse, R227, 0x1, P6 ;  /* 0x000000000205c211 */ /* 0x084fe400030f0ce3 */
[C---:B------:R-:W-:Y:S02]  /*c0f0*/  @!P2 LEA R20, P6, R17.reuse, R21, 0x1 ;  /* 0x000000151114a211 */ /* 0x040fe400078c08ff */
[-C--:B------:R-:W-:Y:S01]  /*c100*/  @!P3 LEA.HI.X R7, R16, R0.reuse, R226, 0x1, P5 ;  /* 0x000000001007b211 */ /* 0x080fe200028f0ce2 */
[----:B-----5:R3:W-:Y:S01]  /*c110*/  @!P4 ST.E.128 desc[UR52][R4.64], R32 ;  /* 0x000000200400c985 */ /* 0x0207e2000c101d34 */
[----:B------:R-:W-:-:S03]  /*c120*/  @!P2 LEA.HI.X R21, R17, R0, R225, 0x1, P6 ;  /* 0x000000001115a211 */ /* 0x000fc600030f0ce1 */
[----:B------:R3:W-:Y:S04]  /*c130*/  @!P3 ST.E.128 desc[UR52][R6.64], R48 ;  /* 0x000000300600b985 */ /* 0x0007e8000c101d34 */
[----:B------:R3:W-:Y:S02]  /*c140*/  @!P2 ST.E.128 desc[UR52][R20.64], R60 ;  /* 0x0000003c1400a985 */ /* 0x0007e4000c101d34 */
.L_x_220:
[----:B------:R-:W-:Y:S05]  /*c150*/  BSYNC B1 ;  /* 0x0000000000017941 */ /* 0x000fea0003800000 */
.L_x_219:
[----:B--2---:R2:W4:Y:S01]  /*c160*/  SHFL.IDX PT, R0, R3, 0x1, 0x181f ;  /* 0x00381f0003007f89 */ /* 0x00452200000e0000 */
[----:B------:R-:W-:Y:S03]  /*c170*/  BSSY B1, `(.L_x_221) ;  /* 0x0000010000017945 */ /* 0x000fe60003800000 */
[----:B-1-3--:R2:W1:Y:S01]  /*c180*/  SHFL.IDX PT, R21, R64, 0x1, 0x181f ;  /* 0x00381f0040157f89 */ /* 0x00a46200000e0000 */
[----:B------:R-:W-:Y:S05]  /*c190*/  @P1 BRA `(.L_x_222) ;  /* 0x0000000000341947 */ /* 0x000fea0003800000 */
[----:B------:R-:W-:Y:S02]  /*c1a0*/  ULDC UR4, c[0x0][0xac8] ;  /* 0x0002b20000047ab9 */ /* 0x000fe40000000800 */
[----:B------:R-:W-:Y:S02]  /*c1b0*/  ISETP.GE.AND P4, PT, R2, UR4, PT ;  /* 0x0000000402007c0c */ /* 0x000fe4000bf86270 */
[----:B------:R-:W-:Y:S02]  /*c1c0*/  ISETP.GE.AND P5, PT, R16, UR4, PT ;  /* 0x0000000410007c0c */ /* 0x000fe4000bfa6270 */
[----:B------:R-:W-:-:S09]  /*c1d0*/  ISETP.GE.AND P6, PT, R17, UR4, PT ;  /* 0x0000000411007c0c */ /* 0x000fd2000bfc6270 */
[-C--:B01----:R-:W-:Y:S02]  /*c1e0*/  @!P4 LEA R4, P1, R2, R21.reuse, 0x1 ;  /* 0x000000150204c211 */ /* 0x083fe400078208ff */
[-C--:B------:R-:W-:Y:S02]  /*c1f0*/  @!P5 LEA R6, P2, R16, R21.reuse, 0x1 ;  /* 0x000000151006d211 */ /* 0x080fe400078408ff */
[C---:B------:R-:W-:Y:S02]  /*c200*/  @!P6 LEA R20, P3, R17.reuse, R21, 0x1 ;  /* 0x000000151114e211 */ /* 0x040fe400078608ff */
[-C--:B----4-:R-:W-:Y:S02]  /*c210*/  @!P4 LEA.HI.X R5, R2, R0.reuse, R227, 0x1, P1 ;  /* 0x000000000205c211 */ /* 0x090fe400008f0ce3 */
[-C--:B------:R-:W-:Y:S02]  /*c220*/  @!P5 LEA.HI.X R7, R16, R0.reuse, R226, 0x1, P2 ;  /* 0x000000001007d211 */ /* 0x080fe400010f0ce2 */
[----:B------:R-:W-:Y:S01]  /*c230*/  @!P6 LEA.HI.X R21, R17, R0, R225, 0x1, P3 ;  /* 0x000000001115e211 */ /* 0x000fe200018f0ce1 */
[----:B-----5:R3:W-:Y:S04]  /*c240*/  @!P4 ST.E.128 desc[UR52][R4.64], R24 ;  /* 0x000000180400c985 */ /* 0x0207e8000c101d34 */
[----:B------:R3:W-:Y:S04]  /*c250*/  @!P5 ST.E.128 desc[UR52][R6.64], R44 ;  /* 0x0000002c0600d985 */ /* 0x0007e8000c101d34 */
[----:B------:R3:W-:Y:S02]  /*c260*/  @!P6 ST.E.128 desc[UR52][R20.64], R56 ;  /* 0x000000381400e985 */ /* 0x0007e4000c101d34 */
.L_x_222:
[----:B------:R-:W-:Y:S05]  /*c270*/  BSYNC B1 ;  /* 0x0000000000017941 */ /* 0x000fea0003800000 */
.L_x_221:
[----:B----4-:R4:W0:Y:S01]  /*c280*/  SHFL.IDX PT, R0, R3, 0x2, 0x181f ;  /* 0x00581f0003007f89 */ /* 0x01082200000e0000 */
        /* <DEDUP_REMOVED lines=10> */
[-C--:B------:R-:W-:Y:S02]  /*c330*/  @!P3 LEA.HI.X R5, R2, R0.reuse, R227, 0x1, P0 ;  /* 0x000000000205b211 */ /* 0x080fe400000f0ce3 */
[-C--:B------:R-:W-:Y:S02]  /*c340*/  @!P4 LEA.HI.X R7, R16, R0.reuse, R226, 0x1, P1 ;  /* 0x000000001007c211 */ /* 0x080fe400008f0ce2 */
[----:B------:R-:W-:Y:S01]  /*c350*/  @!P5 LEA.HI.X R21, R17, R0, R225, 0x1, P2 ;  /* 0x000000001115d211 */ /* 0x000fe200010f0ce1 */
[----:B-----5:R3:W-:Y:S04]  /*c360*/  @!P3 ST.E.128 desc[UR52][R4.64], R12 ;  /* 0x0000000c0400b985 */ /* 0x0207e8000c101d34 */
[----:B------:R3:W-:Y:S04]  /*c370*/  @!P4 ST.E.128 desc[UR52][R6.64], R36 ;  /* 0x000000240600c985 */ /* 0x0007e8000c101d34 */
[----:B------:R3:W-:Y:S02]  /*c380*/  @!P5 ST.E.128 desc[UR52][R20.64], R52 ;  /* 0x000000341400d985 */ /* 0x0007e4000c101d34 */
.L_x_224:
[----:B------:R-:W-:Y:S05]  /*c390*/  BSYNC B1 ;  /* 0x0000000000017941 */ /* 0x000fea0003800000 */
.L_x_223:
[----:B0-----:R-:W-:Y:S01]  /*c3a0*/  VIADD R0, R66, 0x60 ;  /* 0x0000006042007836 */ /* 0x001fe20000000000 */
[----:B--2-4-:R-:W0:Y:S04]  /*c3b0*/  SHFL.IDX PT, R3, R3, 0x3, 0x181f ;  /* 0x00781f0003037f89 */ /* 0x014e2800000e0000 */
[----:B------:R-:W-:Y:S01]  /*c3c0*/  ISETP.GE.AND P0, PT, R0, R65, PT ;  /* 0x000000410000720c */ /* 0x000fe20003f06270 */
[----:B---3-5:R2:W3:-:S12]  /*c3d0*/  SHFL.IDX PT, R13, R64, 0x3, 0x181f ;  /* 0x00781f00400d7f89 */ /* 0x0284d800000e0000 */
[----:B--2---:R-:W-:Y:S05]  /*c3e0*/  @P0 BRA `(.L_x_225) ;  /* 0x0000000c00640947 */ /* 0x004fea0003800000 */
[----:B------:R-:W-:Y:S02]  /*c3f0*/  ULDC UR4, c[0x0][0xac8] ;  /* 0x0002b20000047ab9 */ /* 0x000fe40000000800 */
[----:B------:R-:W-:Y:S02]  /*c400*/  ISETP.GE.AND P2, PT, R2, UR4, PT ;  /* 0x0000000402007c0c */ /* 0x000fe4000bf46270 */
[----:B------:R-:W-:-:S11]  /*c410*/  ISETP.GE.AND P3, PT, R16, UR4, PT ;  /* 0x0000000410007c0c */ /* 0x000fd6000bf66270 */
[-C--:B---3--:R-:W-:Y:S02]  /*c420*/  @!P2 LEA R4, P0, R2, R13.reuse, 0x1 ;  /* 0x0000000d0204a211 */ /* 0x088fe400078008ff */
[----:B------:R-:W-:Y:S02]  /*c430*/  @!P3 LEA R6, P1, R16, R13, 0x1 ;  /* 0x0000000d1006b211 */ /* 0x000fe400078208ff */
[-C--:B0-----:R-:W-:Y:S02]  /*c440*/  @!P2 LEA.HI.X R5, R2, R3.reuse, R227, 0x1, P0 ;  /* 0x000000030205a211 */ /* 0x081fe400000f0ce3 */
[----:B------:R-:W-:Y:S02]  /*c450*/  @!P3 LEA.HI.X R7, R16, R3, R226, 0x1, P1 ;  /* 0x000000031007b211 */ /* 0x000fe400008f0ce2 */
[----:B------:R-:W-:Y:S01]  /*c460*/  ISETP.GE.AND P0, PT, R17, UR4, PT ;  /* 0x0000000411007c0c */ /* 0x000fe2000bf06270 */
[----:B------:R2:W-:Y:S04]  /*c470*/  @!P2 ST.E.128 desc[UR52][R4.64], R8 ;  /* 0x000000080400a985 */ /* 0x0005e8000c101d34 */
[----:B------:R2:W-:Y:S08]  /*c480*/  @!P3 ST.E.128 desc[UR52][R6.64], R28 ;  /* 0x0000001c0600b985 */ /* 0x0005f0000c101d34 */
[----:B------:R-:W-:Y:S05]  /*c490*/  @P0 BRA `(.L_x_225) ;  /* 0x0000000c00380947 */ /* 0x000fea0003800000 */
[----:B--2---:R-:W-:-:S04]  /*c4a0*/  LEA R4, P0, R17, R13, 0x1 ;  /* 0x0000000d11047211 */ /* 0x004fc800078008ff */
[----:B------:R-:W-:-:S05]  /*c4b0*/  LEA.HI.X R5, R17, R3, R225, 0x1, P0 ;  /* 0x0000000311057211 */ /* 0x000fca00000f0ce1 */
[----:B------:R4:W-:Y:S01]  /*c4c0*/  ST.E.128 desc[UR52][R4.64], R40 ;  /* 0x0000002804007985 */ /* 0x0009e2000c101d34 */
[----:B------:R-:W-:Y:S05]  /*c4d0*/  BRA `(.L_x_225) ;  /* 0x0000000c00287947 */ /* 0x000fea0003800000 */
.L_x_217:
[----:B------:R-:W-:Y:S01]  /*c4e0*/  ULDC.64 UR6, c[0x0][0xc00] ;  /* 0x0003000000067ab9 */ /* 0x000fe20000000a00 */
[----:B------:R-:W-:Y:S01]  /*c4f0*/  ULDC UR4, c[0x0][0xa88] ;  /* 0x0002a20000047ab9 */ /* 0x000fe20000000800 */
[----:B------:R-:W-:Y:S01]  /*c500*/  UISETP.NE.U32.AND UP0, UPT, UR6, URZ, UPT ;  /* 0x0000003f0600728c */ /* 0x000fe2000bf05070 */
[----:B------:R-:W0:Y:S03]  /*c510*/  LDC R11, c[0x0][0xbe8] ;  /* 0x0002fa00ff0b7b82 */ /* 0x000e260000000800 */
[----:B------:R-:W-:-:S03]  /*c520*/  UISETP.NE.AND.EX UP0, UPT, UR7, URZ, UPT, UP0 ;  /* 0x0000003f0700728c */ /* 0x000fc6000bf05300 */
[----:B------:R-:W-:Y:S02]  /*c530*/  ULDC.64 UR6, c[0x0][0xc00] ;  /* 0x0003000000067ab9 */ /* 0x000fe40000000a00 */
[----:B------:R-:W-:Y:S01]  /*c540*/  UIMAD.WIDE UR6, UR37, 0x4, UR6 ;  /* 0x00000004250678a5 */ /* 0x000fe2000f8e0206 */
[----:B------:R-:W-:-:S05]  /*c550*/  PLOP3.LUT P2, PT, PT, PT, UP0, 0x80, 0x0 ;  /* 0x000000000000781c */ /* 0x000fca0003f4f008 */
[----:B------:R-:W-:Y:S02]  /*c560*/  IMAD.U32 R4, RZ, RZ, UR6 ;  /* 0x00000006ff047e24 */ /* 0x000fe4000f8e00ff */
[----:B------:R-:W-:Y:S01]  /*c570*/  IMAD.U32 R5, RZ, RZ, UR7 ;  /* 0x00000007ff057e24 */ /* 0x000fe2000f8e00ff */
[----:B------:R-:W-:Y:S02]  /*c580*/  ULDC.64 UR6, c[0x0][0xc08] ;  /* 0x0003020000067ab9 */ /* 0x000fe40000000a00 */
[----:B------:R-:W-:-:S03]  /*c590*/  UISETP.NE.U32.AND UP1, UPT, UR6, URZ, UPT ;  /* 0x0000003f0600728c */ /* 0x000fc6000bf25070 */
[----:B------:R-:W2:Y:S01]  /*c5a0*/  @P2 LDG.E R3, desc[UR52][R4.64] ;  /* 0x0000003404032981 */ /* 0x000ea2000c1e1900 */
[----:B------:R-:W-:Y:S01]  /*c5b0*/  UISETP.NE.AND.EX UP1, UPT, UR7, URZ, UPT, UP1 ;  /* 0x0000003f0700728c */ /* 0x000fe2000bf25310 */
[----:B------:R-:W-:-:S05]  /*c5c0*/  IMAD.U32 R0, RZ, RZ, UR4 ;  /* 0x00000004ff007e24 */ /* 0x000fca000f8e00ff */
[----:B------:R-:W-:-:S05]  /*c5d0*/  PLOP3.LUT P3, PT, PT, PT, UP1, 0x80, 0x0 ;  /* 0x000000000000781c */ /* 0x000fca0003f6f018 */
[----:B------:R-:W-:Y:S02]  /*c5e0*/  @UP1 ULDC.64 UR6, c[0x0][0xc08] ;  /* 0x0003020000061ab9 */ /* 0x000fe40000000a00 */
[----:B------:R-:W-:-:S06]  /*c5f0*/  @UP1 UIMAD.WIDE UR6, UR37, 0x4, UR6 ;  /* 0x00000004250618a5 */ /* 0x000fcc000f8e0206 */
[----:B------:R-:W-:Y:S02]  /*c600*/  IMAD.U32 R6, RZ, RZ, UR6 ;  /* 0x00000006ff067e24 */ /* 0x000fe4000f8e00ff */
[----:B------:R-:W-:-:S05]  /*c610*/  IMAD.U32 R7, RZ, RZ, UR7 ;  /* 0x00000007ff077e24 */ /* 0x000fca000f8e00ff */
[----:B------:R1:W5:Y:S01]  /*c620*/  @P3 LDG.E R0, desc[UR52][R6.64] ;  /* 0x0000003406003981 */ /* 0x000362000c1e1900 */
[----:B0-----:R-:W-:Y:S01]  /*c630*/  ISETP.NE.AND P0, PT, R11, 0x1, PT ;  /* 0x000000010b00780c */ /* 0x001fe20003f05270 */
[----:B------:R-:W-:Y:S01]  /*c640*/  UMOV UR4, URZ ;  /* 0x0000003f00047c82 */ /* 0x000fe20008000000 */
[----:B------:R-:W-:Y:S01]  /*c650*/  USHF.R.S32.HI UR10, URZ, 0x1f, UR40 ;  /* 0x0000001f3f0a7899 */ /* 0x000fe20008011428 */
[----:B------:R-:W-:-:S10]  /*c660*/  ISETP.GE.AND P1, PT, R228, 0x80, PT ;  /* 0x00000080e400780c */ /* 0x000fd40003f26270 */
[----:B------:R-:W0:Y:S01]  /*c670*/  @P0 LDC R9, c[0x0][0xbec] ;  /* 0x0002fb00ff090b82 */ /* 0x000e220000000800 */
[----:B--2---:R-:W-:-:S13]  /*c680*/  @P2 R2UR UR4, R3 ;  /* 0x00000000030422ca */ /* 0x004fda00000e0000 */
[----:B------:R-:W-:Y:S01]  /*c690*/  USHF.R.S32.HI UR9, URZ, 0x1f, UR4 ;  /* 0x0000001f3f097899 */ /* 0x000fe20008011404 */
[----:B01----:R-:W-:Y:S11]  /*c6a0*/  @P3 BRA `(.L_x_226) ;  /* 0x0000000000103947 */ /* 0x003ff60003800000 */
[----:B------:R-:W-:Y:S05]  /*c6b0*/  @!P2 BRA `(.L_x_226) ;  /* 0x00000000000ca947 */ /* 0x000fea0003800000 */
[----:B------:R-:W2:Y:S04]  /*c6c0*/  LDG.E R3, desc[UR52][R4.64] ;  /* 0x0000003404037981 */ /* 0x000ea8000c1e1900 */
[----:B-----5:R-:W2:Y:S02]  /*c6d0*/  LDG.E R0, desc[UR52][R4.64+0x4] ;  /* 0x0000043404007981 */ /* 0x020ea4000c1e1900 */
[----:B--2---:R-:W-:-:S07]  /*c6e0*/  IMAD.IADD R0, R0, 0x1, -R3 ;  /* 0x0000000100007824 */ /* 0x004fce00078e0a03 */
.L_x_226:
[----:B------:R-:W-:Y:S01]  /*c6f0*/  USEL UR37, UR37, URZ, !UP0 ;  /* 0x0000003f25257287 */ /* 0x000fe2000c000000 */
[----:B------:R-:W-:Y:S01]  /*c700*/  BSSY B1, `(.L_x_227) ;  /* 0x000002d000017945 */ /* 0x000fe20003800000 */
[----:B------:R-:W-:-:S03]  /*c710*/  USEL UR38, UR38, URZ, !UP0 ;  /* 0x0000003f26267287 */ /* 0x000fc6000c000000 */
[----:B------:R-:W-:Y:S09]  /*c720*/  @P1 BRA `(.L_x_228) ;  /* 0x0000000000a81947 */ /* 0x000ff20003800000 */
[----:B------:R-:W0:Y:S01]  /*c730*/  S2R R4, SR_TID.X ;  /* 0x0000000000047919 */ /* 0x000e220000002100 */
[----:B------:R-:W1:Y:S01]  /*c740*/  LDC R6, c[0x0][0xbe8] ;  /* 0x0002fa00ff067b82 */ /* 0x000e620000000800 */
[----:B------:R-:W-:-:S04]  /*c750*/  IMAD.U32 R3, RZ, RZ, UR39 ;  /* 0x00000027ff037e24 */ /* 0x000fc8000f8e00ff */
[----:B0-----:R-:W-:Y:S02]  /*c760*/  IMAD R3, R3, 0x80, R4 ;  /* 0x0000008003037824 */ /* 0x001fe400078e0204 */
[----:B-1---5:R-:W-:Y:S02]  /*c770*/  IMAD R4, R0, R6, RZ ;  /* 0x0000000600047224 */ /* 0x022fe400078e02ff */
[----:B------:R-:W-:-:S05]  /*c780*/  VIADD R5, R3, 0xffffff80 ;  /* 0xffffff8003057836 */ /* 0x000fca0000000000 */
[----:B------:R-:W-:-:S13]  /*c790*/  ISETP.GE.AND P1, PT, R5, R4, PT ;  /* 0x000000040500720c */ /* 0x000fda0003f26270 */
[----:B------:R-:W-:Y:S05]  /*c7a0*/  @P1 BRA `(.L_x_228) ;  /* 0x0000000000881947 */ /* 0x000fea0003800000 */
[----:B------:R-:W-:Y:S01]  /*c7b0*/  ISETP.NE.AND P1, PT, R6, 0x1, PT ;  /* 0x000000010600780c */ /* 0x000fe20003f25270 */
[----:B------:R-:W-:Y:S01]  /*c7c0*/  ULDC.64 UR12, c[0x0][0xb90] ;  /* 0x0002e400000c7ab9 */ /* 0x000fe20000000a00 */
[----:B------:R-:W-:Y:S01]  /*c7d0*/  UMOV UR6, UR4 ;  /* 0x0000000400067c82 */ /* 0x000fe20008000000 */
[----:B------:R-:W-:Y:S01]  /*c7e0*/  UIMAD UR8, UR10, UR12, URZ ;  /* 0x0000000c0a0872a4 */ /* 0x000fe2000f8e023f */
[----:B------:R-:W-:Y:S02]  /*c7f0*/  UMOV UR7, UR9 ;  /* 0x0000000900077c82 */ /* 0x000fe40008000000 */
[----:B------:R-:W-:Y:S02]  /*c800*/  UIMAD.WIDE.U32 UR6, UR40, UR12, UR6 ;  /* 0x0000000c280672a5 */ /* 0x000fe4000f8e0006 */
[----:B------:R-:W-:-:S03]  /*c810*/  UIMAD UR8, UR40, UR13, UR8 ;  /* 0x0000000d280872a4 */ /* 0x000fc6000f8e0208 */
[----:B------:R-:W-:Y:S02]  /*c820*/  ULDC.64 UR12, c[0x0][0xb98] ;  /* 0x0002e600000c7ab9 */ /* 0x000fe40000000a00 */
[----:B------:R-:W0:Y:S01]  /*c830*/  @P1 LDC R4, c[0x0][0xbec] ;  /* 0x0002fb00ff041b82 */ /* 0x000e220000000800 */
[----:B------:R-:W-:Y:S02]  /*c840*/  UIADD3 UR7, UR7, UR8, URZ ;  /* 0x0000000807077290 */ /* 0x000fe4000fffe03f */
[----:B------:R-:W-:Y:S02]  /*c850*/  UIMAD UR8, UR38, UR12, URZ ;  /* 0x0000000c260872a4 */ /* 0x000fe4000f8e023f */
[----:B------:R-:W-:Y:S02]  /*c860*/  UIMAD.WIDE.U32 UR6, UR37, UR12, UR6 ;  /* 0x0000000c250672a5 */ /* 0x000fe4000f8e0006 */
[----:B------:R-:W-:Y:S01]  /*c870*/  UIMAD UR8, UR37, UR13, UR8 ;  /* 0x0000000d250872a4 */ /* 0x000fe2000f8e0208 */
[----:B------:R-:W1:Y:S02]  /*c880*/  @P1 LDC R8, c[0x0][0xbf0] ;  /* 0x0002fc00ff081b82 */ /* 0x000e640000000800 */
[----:B------:R-:W-:Y:S01]  /*c890*/  ULDC.64 UR12, c[0x0][0xb88] ;  /* 0x0002e200000c7ab9 */ /* 0x000fe20000000a00 */
[----:B0-----:R-:W-:-:S04]  /*c8a0*/  @P1 IMAD.HI.U32 R3, R5, R4, RZ ;  /* 0x0000000405031227 */ /* 0x001fc800078e00ff */
[----:B------:R-:W-:Y:S01]  /*c8b0*/  IMAD.MOV.U32 R4, RZ, RZ, R5 ;  /* 0x000000ffff047224 */ /* 0x000fe200078e0005 */
[----:B-1----:R-:W-:Y:S01]  /*c8c0*/  @P1 SHF.R.U32.HI R4, RZ, R8, R3 ;  /* 0x00000008ff041219 */ /* 0x002fe20000011603 */
[----:B------:R-:W-:-:S04]  /*c8d0*/  IMAD.U32 R8, RZ, RZ, UR8 ;  /* 0x00000008ff087e24 */ /* 0x000fc8000f8e00ff */
[----:B------:R-:W-:-:S04]  /*c8e0*/  IMAD.MOV R3, RZ, RZ, -R4 ;  /* 0x000000ffff037224 */ /* 0x000fc800078e0a04 */
[----:B------:R-:W-:Y:S01]  /*c8f0*/  IMAD R3, R6, R3, R5 ;  /* 0x0000000306037224 */ /* 0x000fe200078e0205 */
[----:B------:R-:W-:Y:S02]  /*c900*/  SHF.R.S32.HI R5, RZ, 0x1f, R4 ;  /* 0x0000001fff057819 */ /* 0x000fe40000011404 */
[----:B------:R-:W-:Y:S02]  /*c910*/  IADD3 R4, P1, R4, UR6, RZ ;  /* 0x0000000604047c10 */ /* 0x000fe4000ff3e0ff */
[----:B------:R-:W-:Y:S02]  /*c920*/  SHF.R.S32.HI R6, RZ, 0x1f, R3 ;  /* 0x0000001fff067819 */ /* 0x000fe40000011403 */
[----:B------:R-:W-:Y:S01]  /*c930*/  IADD3.X R5, R5, UR7, R8, P1, !PT ;  /* 0x0000000705057c10 */ /* 0x000fe20008ffe408 */
[----:B------:R-:W-:Y:S02]  /*c940*/  ULDC.64 UR6, c[0x0][0xb50] ;  /* 0x0002d40000067ab9 */ /* 0x000fe40000000a00 */
[----:B------:R-:W-:-:S02]  /*c950*/  IMAD R6, R6, UR12, RZ ;  /* 0x0000000c06067c24 */ /* 0x000fc4000f8e02ff */
[----:B------:R-:W-:-:S04]  /*c960*/  IMAD.WIDE.U32 R4, R3, UR12, R4 ;  /* 0x0000000c03047c25 */ /* 0x000fc8000f8e0004 */
[----:B------:R-:W-:Y:S01]  /*c970*/  IMAD R7, R3, UR13, R6 ;  /* 0x0000000d03077c24 */ /* 0x000fe2000f8e0206 */
[----:B------:R-:W-:-:S03]  /*c980*/  LEA R6, P1, R4, UR6, 0x2 ;  /* 0x0000000604067c11 */ /* 0x000fc6000f8210ff */
[----:B------:R-:W-:-:S05]  /*c990*/  IMAD.IADD R3, R5, 0x1, R7 ;  /* 0x0000000105037824 */ /* 0x000fca00078e0207 */
[----:B------:R-:W-:Y:S01]  /*c9a0*/  LEA.HI.X R7, R4, UR7, R3, 0x2, P1 ;  /* 0x0000000704077c11 */ /* 0x000fe200088f1403 */
[----:B------:R-:W-:-:S05]  /*c9b0*/  IMAD.MOV.U32 R3, RZ, RZ, -0x800000 ;  /* 0xff800000ff037424 */ /* 0x000fca00078e00ff */
[----:B------:R0:W-:Y:S02]  /*c9c0*/  STG.E desc[UR52][R6.64], R3 ;  /* 0x0000000306007986 */ /* 0x0001e4000c101934 */
.L_x_228:
[----:B------:R-:W-:Y:S05]  /*c9d0*/  BSYNC B1 ;  /* 0x0000000000017941 */ /* 0x000fea0003800000 */
.L_x_227:
[----:B------:R-:W1:Y:S01]  /*c9e0*/  @P0 LDC R5, c[0x0][0xbf0] ;  /* 0x0002fc00ff050b82 */ /* 0x000e620000000800 */
[----:B------:R-:W-:Y:S01]  /*c9f0*/  ULDC.64 UR12, c[0x0][0xaa0] ;  /* 0x0002a800000c7ab9 */ /* 0x000fe20000000a00 */
[----:B0-----:R-:W-:Y:S01]  /*ca00*/  IMAD R3, R18, 0x20, R19 ;  /* 0x0000002012037824 */ /* 0x001fe200078e0213 */
[----:B------:R-:W-:Y:S01]  /*ca10*/  UIMAD UR8, UR9, UR12, URZ ;  /* 0x0000000c090872a4 */ /* 0x000fe2000f8e023f */
[----:B------:R-:W-:Y:S01]  /*ca20*/  IMAD.U32 R8, RZ, RZ, UR39 ;  /* 0x00000027ff087e24 */ /* 0x000fe2000f8e00ff */
[----:B------:R-:W-:Y:S01]  /*ca30*/  UIMAD.WIDE.U32 UR6, UR4, UR12, URZ ;  /* 0x0000000c040672a5 */ /* 0x000fe2000f8e003f */
[----:B------:R-:W-:Y:S01]  /*ca40*/  BSSY B1, `(.L_x_229) ;  /* 0x000003d000017945 */ /* 0x000fe20003800000 */
[----:B------:R-:W-:Y:S01]  /*ca50*/  UIMAD UR8, UR4, UR13, UR8 ;  /* 0x0000000d040872a4 */ /* 0x000fe2000f8e0208 */
[----:B------:R-:W-:Y:S02]  /*ca60*/  IMAD R8, R8, 0x80, R3 ;  /* 0x0000008008087824 */ /* 0x000fe400078e0203 */
[----:B------:R-:W-:Y:S01]  /*ca70*/  ULDC.64 UR12, c[0x0][0xae8] ;  /* 0x0002ba00000c7ab9 */ /* 0x000fe20000000a00 */
[----:B------:R-:W-:Y:S01]  /*ca80*/  UIADD3 UR7, UR7, UR8, URZ ;  /* 0x0000000807077290 */ /* 0x000fe2000fffe03f */
[----:B------:R-:W-:Y:S01]  /*ca90*/  @P0 IMAD.HI.U32 R4, R8, R9, RZ ;  /* 0x0000000908040227 */ /* 0x000fe200078e00ff */
[----:B------:R-:W-:-:S02]  /*caa0*/  UIMAD UR4, UR10, UR12, URZ ;  /* 0x0000000c0a0472a4 */ /* 0x000fc4000f8e023f */
[----:B------:R-:W-:Y:S01]  /*cab0*/  UIMAD.WIDE.U32 UR6, UR40, UR12, UR6 ;  /* 0x0000000c280672a5 */ /* 0x000fe2000f8e0006 */
[----:B------:R-:W-:Y:S01]  /*cac0*/  IMAD.MOV.U32 R3, RZ, RZ, R8 ;  /* 0x000000ffff037224 */ /* 0x000fe200078e0008 */
[----:B------:R-:W-:Y:S01]  /*cad0*/  UIMAD UR4, UR40, UR13, UR4 ;  /* 0x0000000d280472a4 */ /* 0x000fe2000f8e0204 */
[----:B------:R-:W-:-:S03]  /*cae0*/  ULDC.64 UR8, c[0x0][0xaf0] ;  /* 0x0002bc0000087ab9 */ /* 0x000fc60000000a00 */
[----:B------:R-:W-:Y:S02]  /*caf0*/  UIADD3 UR7, UR7, UR4, URZ ;  /* 0x0000000407077290 */ /* 0x000fe4000fffe03f */
[----:B------:R-:W-:Y:S01]  /*cb00*/  UIMAD UR4, UR38, UR8, URZ ;  /* 0x00000008260472a4 */ /* 0x000fe2000f8e023f */
[----:B-1----:R-:W-:Y:S01]  /*cb10*/  @P0 SHF.R.U32.HI R3, RZ, R5, R4 ;  /* 0x00000005ff030219 */ /* 0x002fe20000011604 */
[----:B------:R-:W-:Y:S02]  /*cb20*/  UIMAD.WIDE.U32 UR6, UR37, UR8, UR6 ;  /* 0x00000008250672a5 */ /* 0x000fe4000f8e0006 */
[----:B------:R-:W-:Y:S01]  /*cb30*/  UIMAD UR4, UR37, UR9, UR4 ;  /* 0x00000009250472a4 */ /* 0x000fe2000f8e0204 */
[--C-:B------:R-:W-:Y:S01]  /*cb40*/  SHF.R.S32.HI R4, RZ, 0x1f, R3.reuse ;  /* 0x0000001fff047819 */ /* 0x100fe20000011403 */
[----:B------:R-:W-:Y:S01]  /*cb50*/  IMAD.MOV R7, RZ, RZ, -R3 ;  /* 0x000000ffff077224 */ /* 0x000fe200078e0a03 */
[----:B------:R-:W-:Y:S01]  /*cb60*/  ULDC.64 UR8, c[0x0][0xae0] ;  /* 0x0002b80000087ab9 */ /* 0x000fe20000000a00 */
[----:B------:R-:W-:-:S02]  /*cb70*/  UIADD3 UR4, UR7, UR4, URZ ;  /* 0x0000000407047290 */ /* 0x000fc4000fffe03f */
[----:B------:R-:W-:Y:S02]  /*cb80*/  IMAD.U32 R5, RZ, RZ, UR7 ;  /* 0x00000007ff057e24 */ /* 0x000fe4000f8e00ff */
[----:B------:R-:W-:Y:S02]  /*cb90*/  IMAD R6, R4, UR8, RZ ;  /* 0x0000000804067c24 */ /* 0x000fe4000f8e02ff */
[----:B------:R-:W-:Y:S01]  /*cba0*/  IMAD.U32 R4, RZ, RZ, UR6 ;  /* 0x00000006ff047e24 */ /* 0x000fe2000f8e00ff */
[----:B------:R-:W-:Y:S01]  /*cbb0*/  ULDC.64 UR6, c[0x0][0xad8] ;  /* 0x0002b60000067ab9 */ /* 0x000fe20000000a00 */
[----:B------:R-:W-:Y:S02]  /*cbc0*/  IMAD.U32 R5, RZ, RZ, UR4 ;  /* 0x00000004ff057e24 */ /* 0x000fe4000f8e00ff */
[----:B------:R-:W-:Y:S02]  /*cbd0*/  IMAD R7, R11, R7, R8 ;  /* 0x000000070b077224 */ /* 0x000fe400078e0208 */
[----:B------:R-:W-:-:S02]  /*cbe0*/  IMAD R9, R3, UR9, R6 ;  /* 0x0000000903097c24 */ /* 0x000fc4000f8e0206 */
[----:B------:R-:W-:Y:S01]  /*cbf0*/  IMAD.WIDE.U32 R4, R3, UR8, R4 ;  /* 0x0000000803047c25 */ /* 0x000fe2000f8e0004 */
[----:B------:R-:W-:-:S03]  /*cc00*/  SHF.R.S32.HI R3, RZ, 0x1f, R7 ;  /* 0x0000001fff037819 */ /* 0x000fc60000011407 */
[----:B------:R-:W-:Y:S02]  /*cc10*/  IMAD.U32 R8, RZ, RZ, UR39 ;  /* 0x00000027ff087e24 */ /* 0x000fe4000f8e00ff */
[----:B------:R-:W-:Y:S02]  /*cc20*/  IMAD.IADD R5, R5, 0x1, R9 ;  /* 0x0000000105057824 */ /* 0x000fe400078e0209 */
[----:B------:R-:W-:Y:S02]  /*cc30*/  IMAD R6, R3, UR6, RZ ;  /* 0x0000000603067c24 */ /* 0x000fe4000f8e02ff */
[----:B------:R-:W-:Y:S02]  /*cc40*/  IMAD R8, R8, 0x80, R19 ;  /* 0x0000008008087824 */ /* 0x000fe400078e0213 */
[----:B-----5:R-:W-:Y:S02]  /*cc50*/  IMAD R11, R0, R11, RZ ;  /* 0x0000000b000b7224 */ /* 0x020fe400078e02ff */
[----:B------:R-:W-:-:S02]  /*cc60*/  IMAD R3, R7, UR7, R6 ;  /* 0x0000000707037c24 */ /* 0x000fc4000f8e0206 */
[----:B------:R-:W-:Y:S01]  /*cc70*/  IMAD.WIDE.U32 R4, R7, UR6, R4 ;  /* 0x0000000607047c25 */ /* 0x000fe2000f8e0004 */
[C---:B------:R-:W-:Y:S01]  /*cc80*/  ISETP.GE.AND P2, PT, R8.reuse, R11, PT ;  /* 0x0000000b0800720c */ /* 0x040fe20003f46270 */
[----:B------:R-:W-:Y:S02]  /*cc90*/  ULDC.64 UR6, c[0x0][0xa80] ;  /* 0x0002a00000067ab9 */ /* 0x000fe40000000a00 */
[----:B------:R-:W-:Y:S01]  /*cca0*/  VIADD R0, R8, 0x20 ;  /* 0x0000002008007836 */ /* 0x000fe20000000000 */
[----:B------:R-:W-:Y:S02]  /*ccb0*/  IADD3 R3, R5, R3, RZ ;  /* 0x0000000305037210 */ /* 0x000fe40007ffe0ff */
[----:B------:R-:W-:Y:S02]  /*ccc0*/  LEA R6, P3, R4, UR6, 0x1 ;  /* 0x0000000604067c11 */ /* 0x000fe4000f8608ff */
[-C--:B------:R-:W-:Y:S01]  /*ccd0*/  ISETP.GE.AND P1, PT, R0, R11.reuse, PT ;  /* 0x0000000b0000720c */ /* 0x080fe20003f26270 */
[----:B------:R-:W-:Y:S01]  /*cce0*/  VIADD R0, R8, 0x40 ;  /* 0x0000004008007836 */ /* 0x000fe20000000000 */
[----:B------:R-:W-:Y:S01]  /*ccf0*/  LEA.HI.X R3, R4, UR7, R3, 0x1, P3 ;  /* 0x0000000704037c11 */ /* 0x000fe200098f0c03 */
[----:B------:R0:W1:Y:S03]  /*cd00*/  SHFL.IDX PT, R5, R6, RZ, 0x181f ;  /* 0x00181fff06057589 */ /* 0x00006600000e0000 */
[----:B------:R-:W-:-:S02]  /*cd10*/  ISETP.GE.AND P0, PT, R0, R11, PT ;  /* 0x0000000b0000720c */ /* 0x000fc40003f06270 */
[----:B------:R0:W2:Y:S01]  /*cd20*/  SHFL.IDX PT, R0, R3, RZ, 0x181f ;  /* 0x00181fff03007589 */ /* 0x0000a200000e0000 */
[----:B------:R-:W-:Y:S10]  /*cd30*/  @P2 BRA `(.L_x_230) ;  /* 0x0000000000342947 */ /* 0x000ff40003800000 */
[----:B------:R-:W-:Y:S02]  /*cd40*/  ULDC UR4, c[0x0][0xac8] ;  /* 0x0002b20000047ab9 */ /* 0x000fe40000000800 */
[----:B------:R-:W-:Y:S02]  /*cd50*/  ISETP.GE.AND P4, PT, R2, UR4, PT ;  /* 0x0000000402007c0c */ /* 0x000fe4000bf86270 */
[----:B------:R-:W-:Y:S02]  /*cd60*/  ISETP.GE.AND P3, PT, R16, UR4, PT ;  /* 0x0000000410007c0c */ /* 0x000fe4000bf66270 */
[----:B------:R-:W-:-:S09]  /*cd70*/  ISETP.GE.AND P2, PT, R17, UR4, PT ;  /* 0x0000000411007c0c */ /* 0x000fd2000bf46270 */
[-C--:B-1----:R-:W-:Y:S02]  /*cd80*/  @!P4 LEA R12, P6, R2, R5.reuse, 0x1 ;  /* 0x00000005020cc211 */ /* 0x082fe400078c08ff */
[-C--:B------:R-:W-:Y:S02]  /*cd90*/  @!P3 LEA R14, P5, R16, R5.reuse, 0x1 ;  /* 0x00000005100eb211 */ /* 0x080fe400078a08ff */
[-C--:B--2---:R-:W-:Y:S02]  /*cda0*/  @!P4 LEA.HI.X R13, R2, R0.reuse, R227, 0x1, P6 ;  /* 0x00000000020dc211 */ /* 0x084fe400030f0ce3 */
[C---:B------:R-:W-:Y:S02]  /*cdb0*/  @!P2 LEA R4, P6, R17.reuse, R5, 0x1 ;  /* 0x000000051104a211 */ /* 0x040fe400078c08ff */
[-C--:B------:R-:W-:Y:S01]  /*cdc0*/  @!P3 LEA.HI.X R15, R16, R0.reuse, R226, 0x1, P5 ;  /* 0x00000000100fb211 */ /* 0x080fe200028f0ce2 */
[----:B------:R3:W-:Y:S01]  /*cdd0*/  @!P4 ST.E.128 desc[UR52][R12.64], RZ ;  /* 0x000000ff0c00c985 */ /* 0x0007e2000c101d34 */
[----:B------:R-:W-:-:S03]  /*cde0*/  @!P2 LEA.HI.X R5, R17, R0, R225, 0x1, P6 ;  /* 0x000000001105a211 */ /* 0x000fc600030f0ce1 */
[----:B------:R3:W-:Y:S04]  /*cdf0*/  @!P3 ST.E.128 desc[UR52][R14.64], RZ ;  /* 0x000000ff0e00b985 */ /* 0x0007e8000c101d34 */
[----:B------:R3:W-:Y:S02]  /*ce00*/  @!P2 ST.E.128 desc[UR52][R4.64], RZ ;  /* 0x000000ff0400a985 */ /* 0x0007e4000c101d34 */
.L_x_230:
[----:B------:R-:W-:Y:S05]  /*ce10*/  BSYNC B1 ;  /* 0x0000000000017941 */ /* 0x000fea0003800000 */
.L_x_229:
        /* <DEDUP_REMOVED lines=8> */
[-C--:B-1----:R-:W-:Y:S02]  /*cea0*/  @!P4 LEA R12, P1, R2, R5.reuse, 0x1 ;  /* 0x00000005020cc211 */ /* 0x082fe400078208ff */
[-C--:B------:R-:W-:Y:S02]  /*ceb0*/  @!P5 LEA R14, P2, R16, R5.reuse, 0x1 ;  /* 0x00000005100ed211 */ /* 0x080fe400078408ff */
[C---:B------:R-:W-:Y:S02]  /*cec0*/  @!P6 LEA R4, P3, R17.reuse, R5, 0x1 ;  /* 0x000000051104e211 */ /* 0x040fe400078608ff */
[-C--:B----4-:R-:W-:Y:S02]  /*ced0*/  @!P4 LEA.HI.X R13, R2, R0.reuse, R227, 0x1, P1 ;  /* 0x00000000020dc211 */ /* 0x090fe400008f0ce3 */
[-C--:B------:R-:W-:Y:S02]  /*cee0*/  @!P5 LEA.HI.X R15, R16, R0.reuse, R226, 0x1, P2 ;  /* 0x00000000100fd211 */ /* 0x080fe400010f0ce2 */
[----:B------:R-:W-:Y:S01]  /*cef0*/  @!P6 LEA.HI.X R5, R17, R0, R225, 0x1, P3 ;  /* 0x000000001105e211 */ /* 0x000fe200018f0ce1 */
[----:B------:R3:W-:Y:S04]  /*cf00*/  @!P4 ST.E.128 desc[UR52][R12.64], RZ ;  /* 0x000000ff0c00c985 */ /* 0x0007e8000c101d34 */
[----:B------:R3:W-:Y:S04]  /*cf10*/  @!P5 ST.E.128 desc[UR52][R14.64], RZ ;  /* 0x000000ff0e00d985 */ /* 0x0007e8000c101d34 */
[----:B------:R3:W-:Y:S02]  /*cf20*/  @!P6 ST.E.128 desc[UR52][R4.64], RZ ;  /* 0x000000ff0400e985 */ /* 0x0007e4000c101d34 */
.L_x_232:
[----:B------:R-:W-:Y:S05]  /*cf30*/  BSYNC B1 ;  /* 0x0000000000017941 */ /* 0x000fea0003800000 */
.L_x_231:
        /* <DEDUP_REMOVED lines=11> */
[-C--:B0-----:R-:W-:Y:S02]  /*cff0*/  @!P3 LEA.HI.X R13, R2, R0.reuse, R227, 0x1, P0 ;  /* 0x00000000020db211 */ /* 0x081fe400000f0ce3 */
[-C--:B------:R-:W-:Y:S02]  /*d000*/  @!P4 LEA.HI.X R15, R16, R0.reuse, R226, 0x1, P1 ;  /* 0x00000000100fc211 */ /* 0x080fe400008f0ce2 */
[----:B------:R-:W-:Y:S01]  /*d010*/  @!P5 LEA.HI.X R5, R17, R0, R225, 0x1, P2 ;  /* 0x000000001105d211 */ /* 0x000fe200010f0ce1 */
[----:B------:R3:W-:Y:S04]  /*d020*/  @!P3 ST.E.128 desc[UR52][R12.64], RZ ;  /* 0x000000ff0c00b985 */ /* 0x0007e8000c101d34 */
[----:B------:R3:W-:Y:S04]  /*d030*/  @!P4 ST.E.128 desc[UR52][R14.64], RZ ;  /* 0x000000ff0e00c985 */ /* 0x0007e8000c101d34 */
[----:B------:R3:W-:Y:S02]  /*d040*/  @!P5 ST.E.128 desc[UR52][R4.64], RZ ;  /* 0x000000ff0400d985 */ /* 0x0007e4000c101d34 */
.L_x_234:
[----:B------:R-:W-:Y:S05]  /*d050*/  BSYNC B1 ;  /* 0x0000000000017941 */ /* 0x000fea0003800000 */
.L_x_233:
[----:B0-----:R-:W-:Y:S01]  /*d060*/  VIADD R0, R8, 0x60 ;  /* 0x0000006008007836 */ /* 0x001fe20000000000 */
[----:B--2-4-:R-:W0:Y:S04]  /*d070*/  SHFL.IDX PT, R3, R3, 0x3, 0x181f ;  /* 0x00781f0003037f89 */ /* 0x014e2800000e0000 */
[----:B------:R-:W-:Y:S01]  /*d080*/  ISETP.GE.AND P0, PT, R0, R11, PT ;  /* 0x0000000b0000720c */ /* 0x000fe20003f06270 */
[----:B-1-3--:R1:W2:-:S12]  /*d090*/  SHFL.IDX PT, R5, R6, 0x3, 0x181f ;  /* 0x00781f0006057f89 */ /* 0x00a29800000e0000 */
[----:B-1----:R-:W-:Y:S05]  /*d0a0*/  @P0 BRA `(.L_x_225) ;  /* 0x0000000000340947 */ /* 0x002fea0003800000 */
[----:B------:R-:W-:Y:S02]  /*d0b0*/  ULDC UR4, c[0x0][0xac8] ;  /* 0x0002b20000047ab9 */ /* 0x000fe40000000800 */
[----:B------:R-:W-:Y:S02]  /*d0c0*/  ISETP.GE.AND P3, PT, R2, UR4, PT ;  /* 0x0000000402007c0c */ /* 0x000fe4000bf66270 */
[----:B------:R-:W-:Y:S02]  /*d0d0*/  ISETP.GE.AND P4, PT, R16, UR4, PT ;  /* 0x0000000410007c0c */ /* 0x000fe4000bf86270 */
[----:B------:R-:W-:-:S09]  /*d0e0*/  ISETP.GE.AND P5, PT, R17, UR4, PT ;  /* 0x0000000411007c0c */ /* 0x000fd2000bfa6270 */
[-C--:B--2---:R-:W-:Y:S02]  /*d0f0*/  @!P3 LEA R6, P0, R2, R5.reuse, 0x1 ;  /* 0x000000050206b211 */ /* 0x084fe400078008ff */
        /* <DEDUP_REMOVED lines=8> */
.L_x_225:
[----:B------:R-:W-:Y:S05]  /*d180*/  BSYNC B0 ;  /* 0x0000000000007941 */ /* 0x000fea0003800000 */
.L_x_216:
[----:B------:R-:W-:Y:S02]  /*d190*/  ULDC UR4, c[0x0][0xc3c] ;  /* 0x00030f0000047ab9 */ /* 0x000fe40000000800 */
[----:B------:R-:W-:-:S13]  /*d1a0*/  ISETP.GE.AND P0, PT, R67, UR4, PT ;  /* 0x0000000443007c0c */ /* 0x000fda000bf06270 */
[----:B------:R-:W-:Y:S05]  /*d1b0*/  @!P0 BRA `(.L_x_235) ;  /* 0xffffff3800f08947 */ /* 0x000fea000383ffff */
[----:B------:R-:W-:Y:S05]  /*d1c0*/  EXIT ;  /* 0x000000000000794d */ /* 0x000fea0003800000 */
.L_x_188:
[----:B------:R-:W-:-:S08]  /*d1d0*/  NOP ;  /* 0x0000000000007918 */ /* 0x000fd00000000000 */
[----:B------:R-:W0:-:S00]  /*d1e0*/  USETMAXREG.DEALLOC.CTAPOOL 0x28 ;  /* 0x00000028000079c8 */ /* 0x000e0000080e0500 */
[----:B0-----:R-:W-:Y:S02]  /*d1f0*/  LOP3.LUT R0, R0, 0x3, RZ, 0xc0, !PT ;  /* 0x0000000300007812 */ /* 0x001fe400078ec0ff */
[----:B------:R-:W-:-:S04]  /*d200*/  LOP3.LUT R32, R32, 0xfffffeff, RZ, 0xc0, !PT ;  /* 0xfffffeff20207812 */ /* 0x000fc800078ec0ff */
[----:B------:R-:W0:Y:S02]  /*d210*/  SHFL.IDX PT, R0, R0, RZ, 0x1f ;  /* 0x00001fff00007589 */ /* 0x000e2400000e0000 */
[----:B0-----:R-:W-:-:S13]  /*d220*/  ISETP.NE.AND P0, PT, R0, RZ, PT ;  /* 0x000000ff0000720c */ /* 0x001fda0003f05270 */
[----:B------:R-:W-:Y:S01]  /*d230*/  @P0 BAR.SYNC.DEFER_BLOCKING 0x5, 0x180 ;  /* 0x0146000000000b1d */ /* 0x000fe20000010000 */
[----:B------:R-:W-:Y:S02]  /*d240*/  @P0 MOV R3, 0x400 ;  /* 0x0000040000030802 */ /* 0x000fe40000000f00 */
[----:B------:R-:W-:Y:S02]  /*d250*/  @P0 LOP3.LUT R32, R32, 0x100, RZ, 0xfc, !PT ;  /* 0x0000010020200812 */ /* 0x000fe400078efcff */
[----:B------:R-:W-:-:S05]  /*d260*/  @P0 LEA R2, R2, R3, 0x18 ;  /* 0x0000000302020211 */ /* 0x000fca00078ec0ff */
[----:B------:R-:W0:Y:S02]  /*d270*/  @P0 LDS.128 R16, [R2+0x334d0] ;  /* 0x0334d00002100984 */ /* 0x000e240000000c00 */
[----:B0-----:R-:W-:Y:S01]  /*d280*/  @P0 R2UR UR40, R19 ;  /* 0x00000000132802ca */ /* 0x001fe200000e0000 */
[----:B------:R-:W-:Y:S06]  /*d290*/  @P0 BAR.ARV 0x4, 0x180 ;  /* 0x0106000000000b1d */ /* 0x000fec0000002000 */
[----:B------:R-:W-:Y:S08]  /*d2a0*/  @P0 BRA `(.L_x_236) ;  /* 0x00000008000c0947 */ /* 0x000ff00003800000 */
[----:B------:R-:W0:Y:S01]  /*d2b0*/  S2R R4, SR_TID.X ;  /* 0x0000000000047919 */ /* 0x000e220000002100 */
[----:B------:R-:W-:Y:S01]  /*d2c0*/  ULDC UR4, c[0x0][0xc3c] ;  /* 0x00030f0000047ab9 */ /* 0x000fe20000000800 */
[----:B------:R-:W-:Y:S01]  /*d2d0*/  IMAD.MOV.U32 R0, RZ, RZ, RZ ;  /* 0x000000ffff007224 */ /* 0x000fe200078e00ff */
[----:B------:R-:W1:Y:S01]  /*d2e0*/  LDC R11, c[0x0][0xc38] ;  /* 0x00030e00ff0b7b82 */ /* 0x000e620000000800 */
[----:B0-----:R-:W-:-:S04]  /*d2f0*/  LOP3.LUT R5, R4, 0x1f, RZ, 0xc0, !PT ;  /* 0x0000001f04057812 */ /* 0x001fc800078ec0ff */
[----:B------:R-:W-:-:S04]  /*d300*/  ISETP.NE.AND P0, PT, R5, 0x1f, PT ;  /* 0x0000001f0500780c */ /* 0x000fc80003f05270 */
[----:B------:R-:W-:-:S13]  /*d310*/  ISETP.GE.OR P1, PT, R5, UR4, !P0 ;  /* 0x0000000405007c0c */ /* 0x000fda000c726670 */
[----:B------:R-:W0:Y:S02]  /*d320*/  @!P1 LDC.64 R2, c[0x0][0xc80] ;  /* 0x00032000ff029b82 */ /* 0x000e240000000a00 */
[----:B0-----:R-:W-:-:S05]  /*d330*/  @!P1 IMAD.WIDE.U32 R2, R5, 0x4, R2 ;  /* 0x0000000405029825 */ /* 0x001fca00078e0002 */
[----:B------:R-:W2:Y:S01]  /*d340*/  @!P1 LDG.E R0, desc[UR52][R2.64] ;  /* 0x0000003402009981 */ /* 0x000ea2000c1e1900 */
[C---:B------:R-:W-:Y:S01]  /*d350*/  ISETP.NE.AND P1, PT, R5.reuse, RZ, PT ;  /* 0x000000ff0500720c */ /* 0x040fe20003f25270 */
[----:B------:R-:W-:Y:S01]  /*d360*/  UMOV UR4, URZ ;  /* 0x0000003f00047c82 */ /* 0x000fe20008000000 */
[C---:B------:R-:W-:Y:S01]  /*d370*/  ISETP.GE.U32.AND P2, PT, R5.reuse, 0x2, PT ;  /* 0x000000020500780c */ /* 0x040fe20003f46070 */
[----:B------:R-:W-:Y:S01]  /*d380*/  IMAD.MOV.U32 R16, RZ, RZ, RZ ;  /* 0x000000ffff107224 */ /* 0x000fe200078e00ff */
[C---:B------:R-:W-:Y:S02]  /*d390*/  ISETP.GE.U32.AND P3, PT, R5.reuse, 0x4, PT ;  /* 0x000000040500780c */ /* 0x040fe40003f66070 */
[C---:B------:R-:W-:Y:S02]  /*d3a0*/  ISETP.GE.U32.AND P4, PT, R5.reuse, 0x8, PT ;  /* 0x000000080500780c */ /* 0x040fe40003f86070 */
[----:B------:R-:W-:Y:S01]  /*d3b0*/  ISETP.GE.U32.AND P5, PT, R5, 0x10, PT ;  /* 0x000000100500780c */ /* 0x000fe20003fa6070 */
[----:B--2---:R-:W0:Y:S02]  /*d3c0*/  SHFL.UP PT, R4, R0, 0x1, RZ ;  /* 0x0420000000047989 */ /* 0x004e2400000e00ff */
[----:B0-----:R-:W-:-:S05]  /*d3d0*/  SEL R7, R4, RZ, P1 ;  /* 0x000000ff04077207 */ /* 0x001fca0000800000 */
[----:B------:R-:W-:-:S05]  /*d3e0*/  IMAD.IADD R7, R0, 0x1, R7 ;  /* 0x0000000100077824 */ /* 0x000fca00078e0207 */
[----:B------:R-:W0:Y:S02]  /*d3f0*/  SHFL.UP PT, R4, R7, 0x2, RZ ;  /* 0x0440000007047989 */ /* 0x000e2400000e00ff */
        /* <DEDUP_REMOVED lines=10> */
[----:B------:R-:W-:Y:S02]  /*d4a0*/  IMAD.IADD R6, R2, 0x1, R7 ;  /* 0x0000000102067824 */ /* 0x000fe400078e0207 */
[----:B------:R-:W0:Y:S03]  /*d4b0*/  S2R R7, SR_CTAID.X ;  /* 0x0000000000077919 */ /* 0x000e260000002500 */
[----:B------:R-:W1:Y:S02]  /*d4c0*/  SHFL.IDX PT, R4, R6, 0x1f, 0x1f ;  /* 0x03e01f0006047f89 */ /* 0x000e6400000e0000 */
[----:B-1----:R-:W-:-:S04]  /*d4d0*/  IMAD R4, R4, R11, RZ ;  /* 0x0000000b04047224 */ /* 0x002fc800078e02ff */
[----:B------:R-:W-:Y:S01]  /*d4e0*/  IMAD.MOV.U32 R3, RZ, RZ, R4 ;  /* 0x000000ffff037224 */ /* 0x000fe200078e0004 */
[----:B0-----:R-:W-:-:S13]  /*d4f0*/  ISETP.GT.AND P6, PT, R4, R7, PT ;  /* 0x000000070400720c */ /* 0x001fda0003fc4270 */
[----:B------:R-:W-:Y:S05]  /*d500*/  @P6 BRA `(.L_x_237) ;  /* 0x0000000000946947 */ /* 0x000fea0003800000 */
[----:B------:R-:W-:Y:S01]  /*d510*/  IMAD.MOV.U32 R4, RZ, RZ, R3 ;  /* 0x000000ffff047224 */ /* 0x000fe200078e0003 */
[----:B------:R-:W-:Y:S01]  /*d520*/  UMOV UR4, URZ ;  /* 0x0000003f00047c82 */ /* 0x000fe20008000000 */
[----:B------:R-:W-:-:S05]  /*d530*/  ULDC UR5, c[0x0][0xc3c] ;  /* 0x00030f0000057ab9 */ /* 0x000fca0000000800 */
.L_x_241:
[----:B------:R-:W-:-:S04]  /*d540*/  UIADD3 UR4, UR4, 0x1f, URZ ;  /* 0x0000001f04047890 */ /* 0x000fc8000fffe03f */
[----:B------:R-:W-:-:S06]  /*d550*/  UISETP.GE.AND UP0, UPT, UR4, UR5, UPT ;  /* 0x000000050400728c */ /* 0x000fcc000bf06270 */
[----:B------:R-:W-:-:S13]  /*d560*/  PLOP3.LUT P6, PT, PT, PT, UP0, 0x40, 0x0 ;  /* 0x000000000000781c */ /* 0x000fda0003fce808 */
[----:B------:R-:W-:Y:S05]  /*d570*/  @!P6 BRA `(.L_x_238) ;  /* 0x00000004002ce947 */ /* 0x000fea0003800000 */
[----:B------:R-:W-:Y:S01]  /*d580*/  VIADD R9, R5, UR4 ;  /* 0x0000000405097c36 */ /* 0x000fe20008000000 */
[----:B------:R-:W-:Y:S01]  /*d590*/  BSSY B0, `(.L_x_239) ;  /* 0x0000007000007945 */ /* 0x000fe20003800000 */
[----:B------:R-:W-:-:S03]  /*d5a0*/  IMAD.MOV.U32 R0, RZ, RZ, RZ ;  /* 0x000000ffff007224 */ /* 0x000fc600078e00ff */
[----:B------:R-:W-:-:S13]  /*d5b0*/  ISETP.GE.OR P6, PT, R9, UR5, !P0 ;  /* 0x0000000509007c0c */ /* 0x000fda000c7c6670 */
[----:B------:R-:W-:Y:S05]  /*d5c0*/  @P6 BRA `(.L_x_240) ;  /* 0x00000000000c6947 */ /* 0x000fea0003800000 */
[----:B------:R-:W0:Y:S02]  /*d5d0*/  LDC.64 R2, c[0x0][0xc80] ;  /* 0x00032000ff027b82 */ /* 0x000e240000000a00 */
[----:B0-----:R-:W-:-:S05]  /*d5e0*/  IMAD.WIDE R2, R9, 0x4, R2 ;  /* 0x0000000409027825 */ /* 0x001fca00078e0202 */
[----:B------:R0:W5:Y:S02]  /*d5f0*/  LDG.E R0, desc[UR52][R2.64] ;  /* 0x0000003402007981 */ /* 0x000164000c1e1900 */
.L_x_240:
[----:B------:R-:W-:Y:S05]  /*d600*/  BSYNC B0 ;  /* 0x0000000000007941 */ /* 0x000fea0003800000 */
.L_x_239:
[----:B0----5:R-:W0:Y:S02]  /*d610*/  SHFL.UP PT, R2, R0, 0x1, RZ ;  /* 0x0420000000027989 */ /* 0x021e2400000e00ff */
        /* <DEDUP_REMOVED lines=14> */
[----:B------:R-:W0:Y:S03]  /*d700*/  LDC R11, c[0x0][0xc38] ;  /* 0x00030e00ff0b7b82 */ /* 0x000e260000000800 */
[----:B------:R-:W0:Y:S02]  /*d710*/  SHFL.IDX PT, R3, R6, 0x1f, 0x1f ;  /* 0x03e01f0006037f89 */ /* 0x000e2400000e0000 */
[----:B0-----:R-:W-:-:S04]  /*d720*/  IMAD R3, R3, R11, RZ ;  /* 0x0000000b03037224 */ /* 0x001fc800078e02ff */
[----:B------:R-:W-:-:S05]  /*d730*/  IMAD.IADD R4, R3, 0x1, R4 ;  /* 0x0000000103047824 */ /* 0x000fca00078e0204 */
[----:B------:R-:W-:-:S13]  /*d740*/  ISETP.GT.AND P6, PT, R4, R7, PT ;  /* 0x000000070400720c */ /* 0x000fda0003fc4270 */
[----:B------:R-:W-:Y:S05]  /*d750*/  @!P6 BRA `(.L_x_241) ;  /* 0xfffffffc0078e947 */ /* 0x000fea000383ffff */
.L_x_237:
[----:B------:R-:W-:-:S04]  /*d760*/  IMAD.IADD R8, R4, 0x1, -R3 ;  /* 0x0000000104087824 */ /* 0x000fc800078e0a03 */
[----:B------:R-:W-:-:S05]  /*d770*/  IMAD R2, R6, R11, R8 ;  /* 0x0000000b06027224 */ /* 0x000fca00078e0208 */
[----:B------:R-:W-:-:S13]  /*d780*/  ISETP.GT.AND P0, PT, R2, R7, PT ;  /* 0x000000070200720c */ /* 0x000fda0003f04270 */
[----:B------:R-:W-:Y:S02]  /*d790*/  VOTEU.ANY UR5, UPT, !P0 ;  /* 0x0000000000057886 */ /* 0x000fe400040e0100 */
[----:B------:R-:W-:Y:S02]  /*d7a0*/  UPOPC UR40, UR5 ;  /* 0x00000005002872bf */ /* 0x000fe40008000000 */
[----:B------:R-:W-:-:S04]  /*d7b0*/  ISETP.NE.AND P0, PT, RZ, UR5, PT ;  /* 0x00000005ff007c0c */ /* 0x000fc8000bf05270 */
[----:B------:R-:W-:-:S05]  /*d7c0*/  IMAD.U32 R13, RZ, RZ, UR40 ;  /* 0x00000028ff0d7e24 */ /* 0x000fca000f8e00ff */
[----:B------:R-:W0:Y:S02]  /*d7d0*/  SHFL.IDX PT, R10, R0, R13, 0x1f ;  /* 0x00001f0d000a7589 */ /* 0x000e2400000e0000 */
[----:B0-----:R-:W-:-:S04]  /*d7e0*/  IABS R9, R10 ;  /* 0x0000000a00097213 */ /* 0x001fc80000000000 */
[----:B------:R-:W0:Y:S08]  /*d7f0*/  I2F.RP R4, R9 ;  /* 0x0000000900047306 */ /* 0x000e300000209400 */
[----:B0-----:R-:W0:Y:S02]  /*d800*/  MUFU.RCP R4, R4 ;  /* 0x0000000400047308 */ /* 0x001e240000001000 */
[----:B0-----:R-:W-:-:S06]  /*d810*/  VIADD R2, R4, 0xffffffe ;  /* 0x0ffffffe04027836 */ /* 0x001fcc0000000000 */
[----:B------:R0:W1:Y:S01]  /*d820*/  F2I.FTZ.U32.TRUNC.NTZ R3, R2 ;  /* 0x0000000200037305 */ /* 0x000062000021f000 */
[----:B------:R-:W-:Y:S05]  /*d830*/  @!P0 BRA `(.L_x_242) ;  /* 0x00000000000c8947 */ /* 0x000fea0003800000 */
[----:B------:R-:W-:-:S06]  /*d840*/  UIADD3 UR5, UR40, -0x1, URZ ;  /* 0xffffffff28057890 */ /* 0x000fcc000fffe03f */
[----:B------:R-:W-:-:S05]  /*d850*/  IMAD.U32 R13, RZ, RZ, UR5 ;  /* 0x00000005ff0d7e24 */ /* 0x000fca000f8e00ff */
[----:B------:R2:W3:Y:S02]  /*d860*/  SHFL.IDX PT, R16, R6, R13, 0x1f ;  /* 0x00001f0d06107589 */ /* 0x0004e400000e0000 */
.L_x_242:
[----:B---3--:R-:W-:Y:S01]  /*d870*/  IMAD R16, R16, R11, R8 ;  /* 0x0000000b10107224 */ /* 0x008fe200078e0208 */
[----:B0-----:R-:W-:Y:S01]  /*d880*/  IABS R2, R10 ;  /* 0x0000000a00027213 */ /* 0x001fe20000000000 */
[----:B-1----:R-:W-:Y:S01]  /*d890*/  IMAD.MOV R0, RZ, RZ, -R3 ;  /* 0x000000ffff007224 */ /* 0x002fe200078e0a03 */
[----:B------:R-:W-:Y:S01]  /*d8a0*/  UIADD3 UR40, UR40, UR4, URZ ;  /* 0x0000000428287290 */ /* 0x000fe2000fffe03f */
[----:B------:R-:W-:Y:S02]  /*d8b0*/  IMAD.IADD R11, R7, 0x1, -R16 ;  /* 0x00000001070b7824 */ /* 0x000fe400078e0a10 */
[----:B------:R-:W-:Y:S02]  /*d8c0*/  IMAD.MOV R4, RZ, RZ, -R2 ;  /* 0x000000ffff047224 */ /* 0x000fe400078e0a02 */
[----:B------:R-:W-:Y:S01]  /*d8d0*/  IMAD R7, R0, R9, RZ ;  /* 0x0000000900077224 */ /* 0x000fe200078e02ff */
[----:B------:R-:W-:Y:S01]  /*d8e0*/  IABS R0, R11 ;  /* 0x0000000b00007213 */ /* 0x000fe20000000000 */
[----:B------:R-:W-:-:S04]  /*d8f0*/  IMAD.MOV.U32 R2, RZ, RZ, RZ ;  /* 0x000000ffff027224 */ /* 0x000fc800078e00ff */
[----:B------:R-:W-:-:S04]  /*d900*/  IMAD.HI.U32 R2, R3, R7, R2 ;  /* 0x0000000703027227 */ /* 0x000fc800078e0002 */
[----:B------:R-:W-:Y:S02]  /*d910*/  IMAD.MOV.U32 R3, RZ, RZ, R0 ;  /* 0x000000ffff037224 */ /* 0x000fe400078e0000 */
[----:B------:R-:W-:Y:S02]  /*d920*/  IMAD.MOV.U32 R0, RZ, RZ, R4 ;  /* 0x000000ffff007224 */ /* 0x000fe400078e0004 */
[----:B------:R-:W-:-:S04]  /*d930*/  IMAD.HI.U32 R2, R2, R3, RZ ;  /* 0x0000000302027227 */ /* 0x000fc800078e00ff */
[----:B------:R-:W-:-:S05]  /*d940*/  IMAD R0, R2, R0, R3 ;  /* 0x0000000002007224 */ /* 0x000fca00078e0203 */
[----:B------:R-:W-:-:S13]  /*d950*/  ISETP.GT.U32.AND P1, PT, R9, R0, PT ;  /* 0x000000000900720c */ /* 0x000fda0003f24070 */
[----:B------:R-:W-:Y:S02]  /*d960*/  @!P1 IMAD.IADD R0, R0, 0x1, -R9 ;  /* 0x0000000100009824 */ /* 0x000fe400078e0a09 */
[----:B------:R-:W-:Y:S01]  /*d970*/  @!P1 VIADD R2, R2, 0x1 ;  /* 0x0000000102029836 */ /* 0x000fe20000000000 */
[----:B------:R-:W-:Y:S02]  /*d980*/  ISETP.NE.AND P1, PT, R10, RZ, PT ;  /* 0x000000ff0a00720c */ /* 0x000fe40003f25270 */
[----:B------:R-:W-:Y:S02]  /*d990*/  ISETP.GE.U32.AND P0, PT, R0, R9, PT ;  /* 0x000000090000720c */ /* 0x000fe40003f06070 */
[----:B------:R-:W-:-:S04]  /*d9a0*/  LOP3.LUT R0, R11, R10, RZ, 0x3c, !PT ;  /* 0x0000000a0b007212 */ /* 0x000fc800078e3cff */
[----:B------:R-:W-:-:S07]  /*d9b0*/  ISETP.GE.AND P2, PT, R0, RZ, PT ;  /* 0x000000ff0000720c */ /* 0x000fce0003f46270 */
[----:B------:R-:W-:-:S06]  /*d9c0*/  @P0 VIADD R2, R2, 0x1 ;  /* 0x0000000102020836 */ /* 0x000fcc0000000000 */
[----:B------:R-:W-:Y:S01]  /*d9d0*/  @!P2 IMAD.MOV R2, RZ, RZ, -R2 ;  /* 0x000000ffff02a224 */ /* 0x000fe200078e0a02 */
[----:B------:R-:W-:-:S05]  /*d9e0*/  @!P1 LOP3.LUT R2, RZ, R10, RZ, 0x33, !PT ;  /* 0x0000000aff029212 */ /* 0x000fca00078e33ff */
[--C-:B------:R-:W-:Y:S02]  /*d9f0*/  IMAD.MOV R17, RZ, RZ, -R2.reuse ;  /* 0x000000ffff117224 */ /* 0x100fe400078e0a02 */
[----:B------:R-:W-:Y:S02]  /*da00*/  IMAD.MOV.U32 R18, RZ, RZ, R2 ;  /* 0x000000ffff127224 */ /* 0x000fe400078e0002 */
[----:B------:R-:W-:Y:S01]  /*da10*/  IMAD R17, R10, R17, R11 ;  /* 0x000000110a117224 */ /* 0x000fe200078e020b */
[----:B------:R-:W-:Y:S06]  /*da20*/  BRA `(.L_x_243) ;  /* 0x0000000000107947 */ /* 0x000fec0003800000 */
.L_x_238:
[----:B------:R-:W-:Y:S01]  /*da30*/  IMAD.MOV.U32 R16, RZ, RZ, R7 ;  /* 0x000000ffff107224 */ /* 0x000fe200078e0007 */
[----:B------:R-:W-:Y:S01]  /*da40*/  MOV R17, RZ ;  /* 0x000000ff00117202 */ /* 0x000fe20000000f00 */
[----:B------:R-:W-:Y:S01]  /*da50*/  IMAD.MOV.U32 R18, RZ, RZ, RZ ;  /* 0x000000ffff127224 */ /* 0x000fe200078e00ff */
[----:B------:R-:W-:-:S06]  /*da60*/  ULDC UR40, c[0x0][0xc3c] ;  /* 0x00030f0000287ab9 */ /* 0x000fcc0000000800 */
.L_x_243:
[----:B------:R-:W-:Y:S01]  /*da70*/  ISETP.NE.AND P0, PT, R5, RZ, PT ;  /* 0x000000ff0500720c */ /* 0x000fe20003f05270 */
[----:B------:R-:W-:-:S12]  /*da80*/  IMAD.U32 R19, RZ, RZ, UR40 ;  /* 0x00000028ff137e24 */ /* 0x000fd8000f8e00ff */
[----:B------:R-:W0:Y:S01]  /*da90*/  @!P0 S2R R3, SR_CgaCtaId ;  /* 0x0000000000038919 */ /* 0x000e220000008800 */
[----:B------:R-:W-:-:S04]  /*daa0*/  @!P0 MOV R0, 0x400 ;  /* 0x0000040000008802 */ /* 0x000fc80000000f00 */
[----:B0-----:R-:W-:-:S05]  /*dab0*/  @!P0 LEA R0, R3, R0, 0x18 ;  /* 0x0000000003008211 */ /* 0x001fca00078ec0ff */
[----:B------:R0:W-:Y:S01]  /*dac0*/  @!P0 STS.128 [R0+0x334d0], R16 ;  /* 0x0334d01000008388 */ /* 0x0001e20000000c00 */
[----:B------:R-:W-:Y:S06]  /*dad0*/  BAR.ARV 0x5, 0x180 ;  /* 0x0146000000007b1d */ /* 0x000fec0000002000 */
.L_x_236:
[----:B------:R-:W-:Y:S01]  /*dae0*/  ULDC UR4, c[0x0][0xc3c] ;  /* 0x00030f0000047ab9 */ /* 0x000fe20000000800 */
[----:B------:R1:W-:Y:S01]  /*daf0*/  STL [R1+0x14], RZ ;  /* 0x000014ff01007387 */ /* 0x0003e20000100800 */
[----:B------:R-:W-:Y:S01]  /*db00*/  UISETP.GE.AND UP0, UPT, UR40, UR4, UPT ;  /* 0x000000042800728c */ /* 0x000fe2000bf06270 */
[----:B------:R-:W-:Y:S02]  /*db10*/  IMAD.MOV.U32 R31, RZ, RZ, 0x1 ;  /* 0x00000001ff1f7424 */ /* 0x000fe400078e00ff */
[----:B------:R-:W-:-:S03]  /*db20*/  IMAD.MOV.U32 R28, RZ, RZ, RZ ;  /* 0x000000ffff1c7224 */ /* 0x000fc600078e00ff */
[----:B------:R-:W-:-:S13]  /*db30*/  PLOP3.LUT P0, PT, PT, PT, UP0, 0x80, 0x0 ;  /* 0x000000000000781c */ /* 0x000fda0003f0f008 */
[----:B-1----:R-:W-:Y:S05]  /*db40*/  @P0 BRA `(.L_x_244) ;  /* 0x0000005800b40947 */ /* 0x002fea0003800000 */
[----:B------:R-:W0:Y:S01]  /*db50*/  S2R R10, SR_TID.X ;  /* 0x00000000000a7919 */ /* 0x000e220000002100 */
[----:B------:R-:W1:Y:S01]  /*db60*/  S2UR UR4, SR_CgaCtaId ;  /* 0x00000000000479c3 */ /* 0x000e620000008800 */
[----:B------:R-:W-:Y:S01]  /*db70*/  MOV R22, 0x400 ;  /* 0x0000040000167802 */ /* 0x000fe20000000f00 */
[----:B------:R-:W-:Y:S01]  /*db80*/  IMAD.MOV.U32 R31, RZ, RZ, 0x1 ;  /* 0x00000001ff1f7424 */ /* 0x000fe200078e00ff */
[----:B------:R-:W-:Y:S01]  /*db90*/  ULOP3.LUT UR46, UR36, 0x2, URZ, 0xfc, !UPT ;  /* 0x00000002242e7892 */ /* 0x000fe2000f8efc3f */
[----:B------:R-:W-:Y:S01]  /*dba0*/  IMAD.MOV.U32 R28, RZ, RZ, RZ ;  /* 0x000000ffff1c7224 */ /* 0x000fe200078e00ff */
[----:B------:R-:W-:Y:S01]  /*dbb0*/  ULOP3.LUT UR47, UR36, 0x1, URZ, 0xfc, !UPT ;  /* 0x00000001242f7892 */ /* 0x000fe2000f8efc3f */
[----:B------:R-:W-:Y:S01]  /*dbc0*/  ULDC UR48, c[0x0][0xc] ;  /* 0x0000030000307ab9 */ /* 0x000fe20000000800 */
[----:B-1----:R-:W-:-:S05]  /*dbd0*/  IMAD.U32 R37, RZ, RZ, UR4 ;  /* 0x00000004ff257e24 */ /* 0x002fca000f8e00ff */
[----:B------:R-:W-:Y:S01]  /*dbe0*/  LEA R22, R37, R22, 0x18 ;  /* 0x0000001625167211 */ /* 0x000fe200078ec0ff */
[C---:B0-----:R-:W-:Y:S01]  /*dbf0*/  IMAD.SHL.U32 R0, R10.reuse, 0x40, RZ ;  /* 0x000000400a007824 */ /* 0x041fe200078e00ff */
[----:B------:R-:W-:Y:S01]  /*dc00*/  SHF.R.U32.HI R3, RZ, 0x1, R10 ;  /* 0x00000001ff037819 */ /* 0x000fe2000001160a */
[C---:B------:R-:W-:Y:S02]  /*dc10*/  IMAD.SHL.U32 R4, R10.reuse, 0x20, RZ ;  /* 0x000000200a047824 */ /* 0x040fe400078e00ff */
[----:B------:R-:W-:Y:S01]  /*dc20*/  IMAD.SHL.U32 R33, R10, 0x10, RZ ;  /* 0x000000100a217824 */ /* 0x000fe200078e00ff */
[----:B------:R-:W-:Y:S01]  /*dc30*/  LOP3.LUT R2, R0, 0x180, RZ, 0xc0, !PT ;  /* 0x0000018000027812 */ /* 0x000fe200078ec0ff */
[----:B------:R-:W-:Y:S01]  /*dc40*/  IMAD.SHL.U32 R8, R10, 0x4, RZ ;  /* 0x000000040a087824 */ /* 0x000fe200078e00ff */
[----:B------:R-:W-:Y:S01]  /*dc50*/  LOP3.LUT R5, R4, 0x80, RZ, 0xc0, !PT ;  /* 0x0000008004057812 */ /* 0x000fe200078ec0ff */
[----:B------:R-:W-:Y:S01]  /*dc60*/  IMAD.SHL.U32 R9, R10, 0x2, RZ ;  /* 0x000000020a097824 */ /* 0x000fe200078e00ff */
[----:B------:R-:W-:Y:S01]  /*dc70*/  LOP3.LUT R2, R2, 0x30, R3, 0xf8, !PT ;  /* 0x0000003002027812 */ /* 0x000fe200078ef803 */
[----:B------:R-:W-:Y:S01]  /*dc80*/  IMAD.SHL.U32 R3, R10, 0x8, RZ ;  /* 0x000000080a037824 */ /* 0x000fe200078e00ff */
[----:B------:R-:W-:-:S02]  /*dc90*/  LOP3.LUT R7, R33, 0x600, RZ, 0xc0, !PT ;  /* 0x0000060021077812 */ /* 0x000fc400078ec0ff */
[----:B------:R-:W-:Y:S02]  /*dca0*/  LOP3.LUT R5, R5, 0x10, R10, 0xf8, !PT ;  /* 0x0000001005057812 */ /* 0x000fe400078ef80a */
[----:B------:R-:W-:Y:S02]  /*dcb0*/  LOP3.LUT R7, R7, 0x60, R4, 0xf8, !PT ;  /* 0x0000006007077812 */ /* 0x000fe400078ef804 */
[----:B------:R-:W-:Y:S02]  /*dcc0*/  LOP3.LUT R3, R2, 0x30, R3, 0x78, !PT ;  /* 0x0000003002037812 */ /* 0x000fe400078e7803 */
[----:B------:R-:W-:Y:S02]  /*dcd0*/  LOP3.LUT R5, R5, 0x10, R8, 0x78, !PT ;  /* 0x0000001005057812 */ /* 0x000fe400078e7808 */
[----:B------:R-:W-:Y:S02]  /*dce0*/  LOP3.LUT R2, R7, 0x100, R4, 0xf8, !PT ;  /* 0x0000010007027812 */ /* 0x000fe400078ef804 */
[----:B------:R-:W-:-:S02]  /*dcf0*/  LOP3.LUT R0, R3, 0x640, R0, 0xf8, !PT ;  /* 0x0000064003007812 */ /* 0x000fc400078ef800 */
[----:B--2---:R-:W-:Y:S02]  /*dd00*/  LOP3.LUT R6, R33, 0x1b0, RZ, 0xc0, !PT ;  /* 0x000001b021067812 */ /* 0x004fe400078ec0ff */
[----:B------:R-:W-:Y:S01]  /*dd10*/  LOP3.LUT R2, R2, R5, RZ, 0xfc, !PT ;  /* 0x0000000502027212 */ /* 0x000fe200078efcff */
[----:B------:R0:W-:Y:S01]  /*dd20*/  STL [R1+0x8], R0 ;  /* 0x0000080001007387 */ /* 0x0001e20000100800 */
[----:B------:R-:W-:-:S03]  /*dd30*/  LOP3.LUT R6, R6, 0x30, R9, 0x78, !PT ;  /* 0x0000003006067812 */ /* 0x000fc600078e7809 */
[----:B------:R1:W-:Y:S04]  /*dd40*/  STL [R1+0x4], R2 ;  /* 0x0000040201007387 */ /* 0x0003e80000100800 */
[----:B------:R-:W-:Y:S01]  /*dd50*/  STL [R1+0x14], RZ ;  /* 0x000014ff01007387 */ /* 0x000fe20000100800 */
[----:B0-----:R-:W-:-:S04]  /*dd60*/  LOP3.LUT R0, R10, 0x7f, RZ, 0xc0, !PT ;  /* 0x0000007f0a007812 */ /* 0x001fc800078ec0ff */
[----:B-1----:R-:W-:Y:S02]  /*dd70*/  SHF.R.U32.HI R2, RZ, 0x2, R0 ;  /* 0x00000002ff027819 */ /* 0x002fe40000011600 */
[----:B------:R-:W-:Y:S02]  /*dd80*/  LOP3.LUT R0, R6, 0x640, R33, 0xf8, !PT ;  /* 0x0000064006007812 */ /* 0x000fe400078ef821 */
[----:B------:R-:W-:Y:S02]  /*dd90*/  LOP3.LUT R33, R33, 0x30, RZ, 0xc0, !PT ;  /* 0x0000003021217812 */ /* 0x000fe400078ec0ff */
[----:B------:R-:W-:Y:S01]  /*dda0*/  LOP3.LUT R2, R2, 0x60, R4, 0xf8, !PT ;  /* 0x0000006002027812 */ /* 0x000fe200078ef804 */
[----:B------:R0:W-:Y:S01]  /*ddb0*/  STL [R1], R0 ;  /* 0x0000000001007387 */ /* 0x0001e20000100800 */
[C---:B------:R-:W-:Y:S02]  /*ddc0*/  LOP3.LUT R4, R33.reuse, 0x40, RZ, 0xfc, !PT ;  /* 0x0000004021047812 */ /* 0x040fe400078efcff */
[----:B------:R-:W-:-:S02]  /*ddd0*/  LOP3.LUT R3, R33, 0x80, RZ, 0xfc, !PT ;  /* 0x0000008021037812 */ /* 0x000fc400078efcff */
[----:B------:R-:W-:Y:S01]  /*dde0*/  LOP3.LUT R2, R2, 0x80, RZ, 0xfc, !PT ;  /* 0x0000008002027812 */ /* 0x000fe200078efcff */
[----:B0-----:R-:W-:-:S05]  /*ddf0*/  IMAD.IADD R0, R22, 0x1, R0 ;  /* 0x0000000116007824 */ /* 0x001fca00078e0200 */
[----:B------:R0:W-:Y:S02]  /*de00*/  STL [R1+0xc], R0 ;  /* 0x00000c0001007387 */ /* 0x0001e40000100800 */
.L_x_321:
[----:B------:R-:W-:Y:S01]  /*de10*/  ULDC.64 UR4, c[0x0][0xc88] ;  /* 0x0003220000047ab9 */ /* 0x000fe20000000a00 */
[----:B------:R-:W-:Y:S01]  /*de20*/  ULDC.64 UR6, c[0x0][0xa00] ;  /* 0x0002800000067ab9 */ /* 0x000fe20000000a00 */
[----:B------:R-:W-:Y:S01]  /*de30*/  UIMAD.WIDE UR4, UR40, 0x4, UR4 ;  /* 0x00000004280478a5 */ /* 0x000fe2000f8e0204 */
[----:B------:R-:W-:-:S05]  /*de40*/  ULDC.64 UR8, c[0x0][0xa18] ;  /* 0x0002860000087ab9 */ /* 0x000fca0000000a00 */
[----:B0-----:R-:W-:Y:S02]  /*de50*/  IMAD.U32 R2, RZ, RZ, UR4 ;  /* 0x00000004ff027e24 */ /* 0x001fe4000f8e00ff */
[----:B--2---:R-:W-:Y:S01]  /*de60*/  IMAD.U32 R3, RZ, RZ, UR5 ;  /* 0x00000005ff037e24 */ /* 0x004fe2000f8e00ff */
[----:B------:R-:W-:-:S04]  /*de70*/  ULDC.64 UR4, c[0x0][0xa28] ;  /* 0x00028a0000047ab9 */ /* 0x000fc80000000a00 */
[----:B------:R-:W2:Y:S01]  /*de80*/  LDG.E R2, desc[UR52][R2.64] ;  /* 0x0000003402027981 */ /* 0x000ea2000c1e1900 */
[----:B------:R-:W-:-:S04]  /*de90*/  UISETP.NE.U32.AND UP0, UPT, UR4, URZ, UPT ;  /* 0x0000003f0400728c */ /* 0x000fc8000bf05070 */
[----:B------:R-:W-:Y:S02]  /*dea0*/  UISETP.NE.AND.EX UP1, UPT, UR5, URZ, UPT, UP0 ;  /* 0x0000003f0500728c */ /* 0x000fe4000bf25300 */
[----:B------:R-:W-:-:S04]  /*deb0*/  UISETP.NE.U32.AND UP0, UPT, UR6, URZ, UPT ;  /* 0x0000003f0600728c */ /* 0x000fc8000bf05070 */
[----:B------:R-:W-:Y:S01]  /*dec0*/  UISETP.NE.AND.EX UP3, UPT, UR7, URZ, UPT, UP0 ;  /* 0x0000003f0700728c */ /* 0x000fe2000bf65300 */
[----:B------:R-:W-:Y:S01]  /*ded0*/  PLOP3.LUT P0, PT, PT, PT, UP1, 0x80, 0x0 ;  /* 0x000000000000781c */ /* 0x000fe20003f0f018 */
[----:B------:R-:W-:Y:S02]  /*dee0*/  IMAD.MOV.U32 R25, RZ, RZ, RZ ;  /* 0x000000ffff197224 */ /* 0x000fe400078e00ff */
[----:B------:R-:W-:Y:S02]  /*def0*/  UP2UR UR45, UPR, URZ, 0x8 ;  /* 0x000000083f2d7883 */ /* 0x000fe40008000000 */
[----:B------:R-:W-:Y:S02]  /*df00*/  PLOP3.LUT P1, PT, PT, PT, UP3, 0x80, 0x0 ;  /* 0x000000000000781c */ /* 0x000fe40003f2f038 */
[----:B--2---:R-:W-:-:S13]  /*df10*/  R2UR UR44, R2 ;  /* 0x00000000022c72ca */ /* 0x004fda00000e0000 */
[----:B------:R-:W-:Y:S02]  /*df20*/  USHF.R.S32.HI UR43, URZ, 0x1f, UR44 ;  /* 0x0000001f3f2b7899 */ /* 0x000fe4000801142c */
[----:B------:R-:W-:Y:S02]  /*df30*/  USHF.L.U32 UR38, UR44, 0x2, URZ ;  /* 0x000000022c267899 */ /* 0x000fe4000800063f */
[----:B------:R-:W-:Y:S02]  /*df40*/  @UP1 ULEA UR4, UP2, UR44, UR4, 0x2 ;  /* 0x000000042c041291 */ /* 0x000fe4000f84103f */
[----:B------:R-:W-:Y:S02]  /*df50*/  USHF.L.U64.HI UR39, UR44, 0x2, UR43 ;  /* 0x000000022c277899 */ /* 0x000fe4000801022b */
[----:B------:R-:W-:Y:S02]  /*df60*/  UIADD3 UR6, UP0, UR38, UR6, URZ ;  /* 0x0000000626067290 */ /* 0x000fe4000ff1e03f */
[----:B------:R-:W-:Y:S01]  /*df70*/  IMAD.U32 R2, RZ, RZ, UR4 ;  /* 0x00000004ff027e24 */ /* 0x000fe2000f8e00ff */
[----:B------:R-:W-:-:S02]  /*df80*/  @UP1 ULEA.HI.X UR5, UR44, UR5, UR43, 0x2, UP2 ;  /* 0x000000052c051291 */ /* 0x000fc400090f142b */
[----:B------:R-:W-:Y:S02]  /*df90*/  UIADD3.X UR4, UR39, UR7, URZ, UP0, !UPT ;  /* 0x0000000727047290 */ /* 0x000fe400087fe43f */
[----:B------:R-:W-:Y:S02]  /*dfa0*/  UISETP.NE.U32.AND UP0, UPT, UR8, URZ, UPT ;  /* 0x0000003f0800728c */ /* 0x000fe4000bf05070 */
[----:B------:R-:W-:Y:S02]  /*dfb0*/  IMAD.U32 R3, RZ, RZ, UR5 ;  /* 0x00000005ff037e24 */ /* 0x000fe4000f8e00ff */
[----:B------:R-:W-:-:S03]  /*dfc0*/  UISETP.NE.AND.EX UP0, UPT, UR9, URZ, UPT, UP0 ;  /* 0x0000003f0900728c */ /* 0x000fc6000bf05300 */
[----:B0-----:R0:W5:Y:S02]  /*dfd0*/  @P0 LDG.E R0, desc[UR52][R2.64] ;  /* 0x0000003402000981 */ /* 0x001164000c1e1900 */
[----:B0-----:R-:W-:Y:S02]  /*dfe0*/  IMAD.U32 R2, RZ, RZ, UR6 ;  /* 0x00000006ff027e24 */ /* 0x001fe4000f8e00ff */
[----:B------:R-:W-:-:S04]  /*dff0*/  IMAD.U32 R3, RZ, RZ, UR4 ;  /* 0x00000004ff037e24 */ /* 0x000fc8000f8e00ff */
[----:B------:R-:W-:Y:S01]  /*e000*/  @UP0 UIADD3 UR4, UP1, UR38, UR8, URZ ;  /* 0x0000000826040290 */ /* 0x000fe2000ff3e03f */
[----:B------:R0:W5:Y:S01]  /*e010*/  @P1 LDG.E R25, desc[UR52][R2.64] ;  /* 0x0000003402191981 */ /* 0x000162000c1e1900 */
[----:B------:R-:W-:Y:S02]  /*e020*/  PLOP3.LUT P1, PT, PT, PT, UP0, 0x80, 0x0 ;  /* 0x000000000000781c */ /* 0x000fe40003f2f008 */
[----:B------:R-:W-:Y:S02]  /*e030*/  @UP0 UIADD3.X UR5, UR39, UR9, URZ, UP1, !UPT ;  /* 0x0000000927050290 */ /* 0x000fe40008ffe43f */
[----:B------:R-:W-:-:S04]  /*e040*/  IMAD.U32 R4, RZ, RZ, UR4 ;  /* 0x00000004ff047e24 */ /* 0x000fc8000f8e00ff */
[----:B------:R-:W-:-:S05]  /*e050*/  IMAD.U32 R5, RZ, RZ, UR5 ;  /* 0x00000005ff057e24 */ /* 0x000fca000f8e00ff */
[----:B-1----:R0:W5:Y:S01]  /*e060*/  @P1 LDG.E R35, desc[UR52][R4.64] ;  /* 0x0000003404231981 */ /* 0x002162000c1e1900 */
[----:B------:R-:W-:Y:S05]  /*e070*/  @P1 BRA `(.L_x_245) ;  /* 0x00000000001c1947 */ /* 0x000fea0003800000 */
[----:B------:R-:W-:Y:S01]  /*e080*/  UISETP.NE.AND UP0, UPT, UR45, URZ, UPT ;  /* 0x0000003f2d00728c */ /* 0x000fe2000bf05270 */
[----:B-----5:R-:W1:Y:S05]  /*e090*/  LDC R35, c[0x0][0x288] ;  /* 0x0000a200ff237b82 */ /* 0x020e6a0000000800 */
[----:B------:R-:W-:-:S13]  /*e0a0*/  PLOP3.LUT P1, PT, PT, PT, UP0, 0x40, 0x0 ;  /* 0x000000000000781c */ /* 0x000fda0003f2e808 */
[----:B------:R-:W-:Y:S05]  /*e0b0*/  @P1 BRA `(.L_x_245) ;  /* 0x00000000000c1947 */ /* 0x000fea0003800000 */
[----:B0-----:R-:W2:Y:S04]  /*e0c0*/  LDG.E R4, desc[UR52][R2.64] ;  /* 0x0000003402047981 */ /* 0x001ea8000c1e1900 */
[----:B-1----:R-:W2:Y:S02]  /*e0d0*/  LDG.E R35, desc[UR52][R2.64+0x4] ;  /* 0x0000043402237981 */ /* 0x002ea4000c1e1900 */
[----:B--2---:R-:W-:-:S07]  /*e0e0*/  IMAD.IADD R35, R35, 0x1, -R4 ;  /* 0x0000000123237824 */ /* 0x004fce00078e0a04 */
.L_x_245:
[----:B------:R-:W-:Y:S01]  /*e0f0*/  UMOV UR37, URZ ;  /* 0x0000003f00257c82 */ /* 0x000fe20008000000 */
[----:B------:R-:W-:Y:S01]  /*e100*/  ULDC.64 UR6, c[0x0][0xa20] ;  /* 0x0002880000067ab9 */ /* 0x000fe20000000a00 */
[----:B-----5:R-:W-:Y:S01]  /*e110*/  @P0 R2UR UR37, R0 ;  /* 0x00000000002502ca */ /* 0x020fe200000e0000 */
[----:B------:R-:W-:Y:S01]  /*e120*/  ULDC.64 UR4, c[0x0][0x418] ;  /* 0x0001060000047ab9 */ /* 0x000fe20000000a00 */
[----:B------:R-:W-:Y:S01]  /*e130*/  ISETP.NE.U32.AND P0, PT, RZ, UR6, PT ;  /* 0x00000006ff007c0c */ /* 0x000fe2000bf05070 */
[----:B------:R-:W-:Y:S01]  /*e140*/  UISETP.NE.U32.AND UP0, UPT, UR4, URZ, UPT ;  /* 0x0000003f0400728c */ /* 0x000fe2000bf05070 */
[----:B------:R-:W-:Y:S01]  /*e150*/  IMAD.U32 R30, RZ, RZ, UR44 ;  /* 0x0000002cff1e7e24 */ /* 0x000fe2000f8e00ff */
[----:B------:R-:W-:Y:S01]  /*e160*/  ULDC UR41, c[0x0][0x2f0] ;  /* 0x0000bc0000297ab9 */ /* 0x000fe20000000800 */
[----:B------:R-:W-:Y:S01]  /*e170*/  ISETP.NE.AND.EX P0, PT, RZ, UR7, PT, P0 ;  /* 0x00000007ff007c0c */ /* 0x000fe2000bf05300 */
[----:B------:R-:W-:Y:S01]  /*e180*/  UISETP.NE.AND.EX UP0, UPT, UR5, URZ, UPT, UP0 ;  /* 0x0000003f0500728c */ /* 0x000fe2000bf05300 */
[----:B------:R-:W-:-:S03]  /*e190*/  ULDC UR4, c[0x0][0x424] ;  /* 0x0001090000047ab9 */ /* 0x000fc60000000800 */
[----:B------:R-:W-:-:S04]  /*e1a0*/  USEL UR4, UR4, 0x1, UP0 ;  /* 0x0000000104047887 */ /* 0x000fc80008000000 */
[----:B------:R-:W-:-:S04]  /*e1b0*/  UIMAD UR41, UR4, UR41, URZ ;  /* 0x00000029042972a4 */ /* 0x000fc8000f8e023f */
[----:B------:R-:W-:Y:S08]  /*e1c0*/  @!P0 BRA `(.L_x_246) ;  /* 0x00000000001c8947 */ /* 0x000ff00003800000 */
[----:B------:R-:W-:-:S04]  /*e1d0*/  UIADD3 UR4, UP0, UR38, UR6, URZ ;  /* 0x0000000626047290 */ /* 0x000fc8000ff1e03f */
[----:B------:R-:W-:Y:S02]  /*e1e0*/  UIADD3.X UR5, UR39, UR7, URZ, UP0, !UPT ;  /* 0x0000000727057290 */ /* 0x000fe400087fe43f */
[----:B0-----:R-:W-:-:S04]  /*e1f0*/  IMAD.U32 R2, RZ, RZ, UR4 ;  /* 0x00000004ff027e24 */ /* 0x001fc8000f8e00ff */
[----:B------:R-:W-:-:S05]  /*e200*/  IMAD.U32 R3, RZ, RZ, UR5 ;  /* 0x00000005ff037e24 */ /* 0x000fca000f8e00ff */
[----:B------:R-:W2:Y:S02]  /*e210*/  LDG.E R2, desc[UR52][R2.64] ;  /* 0x0000003402027981 */ /* 0x000ea4000c1e1900 */
[----:B--2---:R-:W-:Y:S01]  /*e220*/  R2UR UR41, R2 ;  /* 0x00000000022972ca */ /* 0x004fe200000e0000 */
[----:B------:R-:W-:-:S14]  /*e230*/  BRA `(.L_x_247) ;  /* 0x00000000002c7947 */ /* 0x000fdc0003800000 */
.L_x_246:
[----:B------:R-:W-:Y:S02]  /*e240*/  ULDC.64 UR4, c[0x0][0xa08] ;  /* 0x0002820000047ab9 */ /* 0x000fe40000000a00 */
[----:B------:R-:W-:-:S04]  /*e250*/  ISETP.NE.U32.AND P0, PT, RZ, UR4, PT ;  /* 0x00000004ff007c0c */ /* 0x000fc8000bf05070 */
[----:B------:R-:W-:-:S13]  /*e260*/  ISETP.NE.AND.EX P0, PT, RZ, UR5, PT, P0 ;  /* 0x00000005ff007c0c */ /* 0x000fda000bf05300 */
[----:B------:R-:W-:Y:S05]  /*e270*/  @!P0 BRA `(.L_x_247) ;  /* 0x00000000001c8947 */ /* 0x000fea0003800000 */
[----:B0-----:R-:W0:Y:S02]  /*e280*/  LDC.64 R2, c[0x0][0xa08] ;  /* 0x00028200ff027b82 */ /* 0x001e240000000a00 */
[----:B0-----:R-:W-:-:S05]  /*e290*/  IMAD.WIDE R2, R30, 0x4, R2 ;  /* 0x000000041e027825 */ /* 0x001fca00078e0202 */
[----:B------:R-:W2:Y:S04]  /*e2a0*/  LDG.E R4, desc[UR52][R2.64] ;  /* 0x0000003402047981 */ /* 0x000ea8000c1e1900 */
[----:B------:R-:W3:Y:S01]  /*e2b0*/  LDG.E R0, desc[UR52][R2.64+0x4] ;  /* 0x0000043402007981 */ /* 0x000ee2000c1e1900 */
[----:B--2---:R-:W-:Y:S02]  /*e2c0*/  R2UR UR41, R4 ;  /* 0x00000000042972ca */ /* 0x004fe400000e0000 */
[----:B---3--:R-:W-:-:S13]  /*e2d0*/  R2UR UR4, R0 ;  /* 0x00000000000472ca */ /* 0x008fda00000e0000 */
[----:B------:R-:W-:-:S12]  /*e2e0*/  UIADD3 UR41, -UR41, UR4, URZ ;  /* 0x0000000429297290 */ /* 0x000fd8000fffe13f */
.L_x_247:
[----:B------:R-:W-:Y:S01]  /*e2f0*/  UIADD3 UR41, -UR37, UR41, URZ ;  /* 0x0000002925297290 */ /* 0x000fe2000fffe13f */
[----:B------:R-:W-:Y:S03]  /*e300*/  BSSY B7, `(.L_x_248) ;  /* 0x000049c000077945 */ /* 0x000fe60003800000 */
[----:B------:R-:W-:Y:S02]  /*e310*/  UIADD3 UR4, UR41, 0x9f, URZ ;  /* 0x0000009f29047890 */ /* 0x000fe4000fffe03f */
[----:B------:R-:W-:Y:S02]  /*e320*/  ISETP.LT.AND P0, PT, RZ, UR41, PT ;  /* 0x00000029ff007c0c */ /* 0x000fe4000bf01270 */
[----:B------:R-:W-:-:S04]  /*e330*/  UIMAD.WIDE UR4, UR4, 0x66666667, URZ ;  /* 0x66666667040478a5 */ /* 0x000fc8000f8e023f */
[----:B------:R-:W-:-:S04]  /*e340*/  USHF.R.U32.HI UR42, URZ, 0x1f, UR5 ;  /* 0x0000001f3f2a7899 */ /* 0x000fc80008011605 */
[----:B------:R-:W-:-:S03]  /*e350*/  ULEA.HI.SX32 UR42, UR5, UR42, 0x1a ;  /* 0x0000002a052a7291 */ /* 0x000fc6000f8fd23f */
[----:B------:R-:W-:Y:S09]  /*e360*/  @P0 BRA `(.L_x_249) ;  /* 0x0000000000440947 */ /* 0x000ff20003800000 */
[----:B------:R-:W2:Y:S02]  /*e370*/  S2R R0, SR_TID.X ;  /* 0x0000000000007919 */ /* 0x000ea40000002100 */
[----:B--2---:R-:W-:-:S04]  /*e380*/  LOP3.LUT R0, R0, 0x7f, RZ, 0xc0, !PT ;  /* 0x0000007f00007812 */ /* 0x004fc800078ec0ff */
[----:B------:R-:W-:-:S13]  /*e390*/  ISETP.NE.AND P0, PT, R0, RZ, PT ;  /* 0x000000ff0000720c */ /* 0x000fda0003f05270 */
[----:B------:R-:W-:Y:S05]  /*e3a0*/  @P0 BRA `(.L_x_250) ;  /* 0x0000004800440947 */ /* 0x000fea0003800000 */
[----:B0-----:R-:W0:Y:S01]  /*e3b0*/  S2R R5, SR_LANEID ;  /* 0x0000000000057919 */ /* 0x001e220000000000 */
[----:B------:R-:W-:Y:S01]  /*e3c0*/  VOTEU.ANY UR4, UPT, PT ;  /* 0x0000000000047886 */ /* 0x000fe200038e0100 */
[----:B------:R-:W2:Y:S01]  /*e3d0*/  LDC.64 R2, c[0x0][0xc60] ;  /* 0x00031800ff027b82 */ /* 0x000ea20000000a00 */
[----:B------:R-:W0:Y:S02]  /*e3e0*/  FLO.U32 R0, UR4 ;  /* 0x0000000400007d00 */ /* 0x000e2400080e0000 */
[----:B0-----:R-:W-:-:S06]  /*e3f0*/  ISETP.EQ.U32.AND P0, PT, R0, R5, PT ;  /* 0x000000050000720c */ /* 0x001fcc0003f02070 */
[----:B------:R-:W2:Y:S07]  /*e400*/  POPC R5, UR4 ;  /* 0x0000000400057d09 */ /* 0x000eae0008000000 */
[----:B--2---:R-:W2:Y:S01]  /*e410*/  @P0 ATOMG.E.ADD.STRONG.GPU PT, R3, desc[UR52][R2.64], R5 ;  /* 0x00000005020309a8 */ /* 0x004ea200081ee1f4 */
[----:B------:R-:W0:Y:S02]  /*e420*/  S2R R4, SR_LTMASK ;  /* 0x0000000000047919 */ /* 0x000e240000003900 */
[----:B0-----:R-:W-:-:S04]  /*e430*/  LOP3.LUT R4, R4, UR4, RZ, 0xc0, !PT ;  /* 0x0000000404047c12 */ /* 0x001fc8000f8ec0ff */
[----:B------:R-:W0:Y:S01]  /*e440*/  POPC R7, R4 ;  /* 0x0000000400077309 */ /* 0x000e220000000000 */
[----:B--2---:R-:W0:Y:S02]  /*e450*/  SHFL.IDX PT, R0, R3, R0, 0x1f ;  /* 0x00001f0003007589 */ /* 0x004e2400000e0000 */
[----:B0-----:R-:W-:Y:S01]  /*e460*/  IADD3 R16, R0, UR48, R7 ;  /* 0x0000003000107c10 */ /* 0x001fe2000fffe007 */
[----:B------:R-:W-:Y:S06]  /*e470*/  BRA `(.L_x_250) ;  /* 0x0000004800107947 */ /* 0x000fec0003800000 */
.L_x_249:
[----:B------:R-:W-:Y:S01]  /*e480*/  VIADD R0, R22, 0x24200 ;  /* 0x0002420016007836 */ /* 0x000fe20000000000 */
[----:B------:R-:W-:Y:S04]  /*e490*/  BSSY B6, `(.L_x_251) ;  /* 0x0000013000067945 */ /* 0x000fe80003800000 */
[----:B------:R-:W-:-:S13]  /*e4a0*/  LOP3.LUT P0, RZ, R0, 0x1bf, RZ, 0xc0, !PT ;  /* 0x000001bf00ff7812 */ /* 0x000fda000780c0ff */
[----:B------:R-:W-:Y:S05]  /*e4b0*/  @!P0 BRA `(.L_x_252) ;  /* 0x0000000000408947 */ /* 0x000fea0003800000 */
[----:B0-----:R-:W-:Y:S01]  /*e4c0*/  MOV R2, 0x0 ;  /* 0x0000000000027802 */ /* 0x001fe20000000f00 */
[----:B------:R-:W-:Y:S01]  /*e4d0*/  ULDC.64 UR6, c[0x4][0xc0] ;  /* 0x0100300000067ab9 */ /* 0x000fe20000000a00 */
[----:B------:R-:W-:Y:S01]  /*e4e0*/  ULDC.64 UR8, c[0x4][0xc8] ;  /* 0x0100320000087ab9 */ /* 0x000fe20000000a00 */
[----:B------:R-:W-:Y:S01]  /*e4f0*/  ULDC.64 UR4, c[0x4][0x8] ;  /* 0x0100020000047ab9 */ /* 0x000fe20000000a00 */
[----:B------:R-:W-:Y:S01]  /*e500*/  IMAD.U32 R4, RZ, RZ, UR6 ;  /* 0x00000006ff047e24 */ /* 0x000fe2000f8e00ff */
[----:B------:R-:W-:Y:S01]  /*e510*/  MOV R12, 0x1 ;  /* 0x00000001000c7802 */ /* 0x000fe20000000f00 */
[----:B------:R-:W0:Y:S01]  /*e520*/  LDC.64 R2, c[0x4][R2] ;  /* 0x0100000002027b82 */ /* 0x000e220000000a00 */
[----:B------:R-:W-:Y:S02]  /*e530*/  IMAD.U32 R5, RZ, RZ, UR7 ;  /* 0x00000007ff057e24 */ /* 0x000fe4000f8e00ff */
[----:B------:R-:W-:Y:S02]  /*e540*/  IMAD.U32 R6, RZ, RZ, UR8 ;  /* 0x00000008ff067e24 */ /* 0x000fe4000f8e00ff */
[----:B------:R-:W-:-:S02]  /*e550*/  IMAD.U32 R7, RZ, RZ, UR9 ;  /* 0x00000009ff077e24 */ /* 0x000fc4000f8e00ff */
[----:B------:R-:W-:Y:S02]  /*e560*/  IMAD.U32 R10, RZ, RZ, UR4 ;  /* 0x00000004ff0a7e24 */ /* 0x000fe4000f8e00ff */
[----:B------:R-:W-:Y:S02]  /*e570*/  IMAD.U32 R11, RZ, RZ, UR5 ;  /* 0x00000005ff0b7e24 */ /* 0x000fe4000f8e00ff */
[----:B------:R-:W-:Y:S02]  /*e580*/  IMAD.MOV.U32 R8, RZ, RZ, 0x70 ;  /* 0x00000070ff087424 */ /* 0x000fe400078e00ff */
[----:B------:R-:W-:-:S07]  /*e590*/  IMAD.MOV.U32 R13, RZ, RZ, RZ ;  /* 0x000000ffff0d7224 */ /* 0x000fce00078e00ff */
[----:B------:R-:W-:-:S07]  /*e5a0*/  LEPC R20, `(.L_x_252) ;  /* 0x000000001014794e */ /* 0x000fce0000000000 */
[----:B01----:R-:W-:Y:S05]  /*e5b0*/  CALL.ABS.NOINC R2 ;  /* 0x0000000002007343 */ /* 0x003fea0003c00000 */
.L_x_252:
[----:B------:R-:W-:Y:S05]  /*e5c0*/  BSYNC B6 ;  /* 0x0000000000067941 */ /* 0x000fea0003800000 */
.L_x_251:
[----:B------:R-:W-:Y:S01]  /*e5d0*/  VIADD R0, R22, 0xf200 ;  /* 0x0000f20016007836 */ /* 0x000fe20000000000 */
[----:B------:R-:W-:Y:S01]  /*e5e0*/  LOP3.LUT R32, R32, 0xfffffffe, RZ, 0xc0, !PT ;  /* 0xfffffffe20207812 */ /* 0x000fe200078ec0ff */
[----:B------:R-:W-:Y:S03]  /*e5f0*/  BSSY B6, `(.L_x_253) ;  /* 0x0000014000067945 */ /* 0x000fe60003800000 */
[----:B------:R-:W-:-:S13]  /*e600*/  LOP3.LUT P0, RZ, R0, 0x1bf, RZ, 0xc0, !PT ;  /* 0x000001bf00ff7812 */ /* 0x000fda000780c0ff */
[----:B------:R-:W-:Y:S01]  /*e610*/  @P0 LOP3.LUT R32, R32, 0x1, RZ, 0xfc, !PT ;  /* 0x0000000120200812 */ /* 0x000fe200078efcff */
[----:B------:R-:W-:Y:S06]  /*e620*/  @!P0 BRA `(.L_x_254) ;  /* 0x0000000000408947 */ /* 0x000fec0003800000 */
[----:B0-----:R-:W-:Y:S01]  /*e630*/  MOV R2, 0x0 ;  /* 0x0000000000027802 */ /* 0x001fe20000000f00 */
[----:B------:R-:W-:Y:S01]  /*e640*/  ULDC.64 UR6, c[0x4][0xc0] ;  /* 0x0100300000067ab9 */ /* 0x000fe20000000a00 */
[----:B------:R-:W-:Y:S01]  /*e650*/  ULDC.64 UR8, c[0x4][0xc8] ;  /* 0x0100320000087ab9 */ /* 0x000fe20000000a00 */
[----:B------:R-:W-:Y:S01]  /*e660*/  ULDC.64 UR4, c[0x4][0x10] ;  /* 0x0100040000047ab9 */ /* 0x000fe20000000a00 */
[----:B------:R-:W-:Y:S02]  /*e670*/  IMAD.U32 R4, RZ, RZ, UR6 ;  /* 0x00000006ff047e24 */ /* 0x000fe4000f8e00ff */
[----:B------:R-:W0:Y:S01]  /*e680*/  LDC.64 R2, c[0x4][R2] ;  /* 0x0100000002027b82 */ /* 0x000e220000000a00 */
[----:B------:R-:W-:Y:S02]  /*e690*/  IMAD.U32 R5, RZ, RZ, UR7 ;  /* 0x00000007ff057e24 */ /* 0x000fe4000f8e00ff */
        /* <DEDUP_REMOVED lines=8> */
[----:B01----:R-:W-:Y:S05]  /*e720*/  CALL.ABS.NOINC R2 ;  /* 0x0000000002007343 */ /* 0x003fea0003c00000 */
.L_x_254:
[----:B------:R-:W-:Y:S05]  /*e730*/  BSYNC B6 ;  /* 0x0000000000067941 */ /* 0x000fea0003800000 */
.L_x_253:
        /* <DEDUP_REMOVED lines=20> */
.L_x_256:
[----:B------:R-:W-:Y:S05]  /*e880*/  BSYNC B6 ;  /* 0x0000000000067941 */ /* 0x000fea0003800000 */
.L_x_255:
[----:B------:R-:W-:Y:S01]  /*e890*/  LOP3.LUT P6, RZ, R32, 0x1, RZ, 0xc0, !PT ;  /* 0x0000000120ff7812 */ /* 0x000fe200078cc0ff */
[----:B------:R-:W-:-:S12]  /*e8a0*/  BSSY B6, `(.L_x_257) ;  /* 0x0000012000067945 */ /* 0x000fd80003800000 */
        /* <DEDUP_REMOVED lines=17> */
.L_x_258:
[----:B------:R-:W-:Y:S05]  /*e9c0*/  BSYNC B6 ;  /* 0x0000000000067941 */ /* 0x000fea0003800000 */
.L_x_257:
[----:B------:R-:W-:Y:S01]  /*e9d0*/  ULDC.64 UR4, c[0x0][0x9f8] ;  /* 0x00027e0000047ab9 */ /* 0x000fe20000000a00 */
[----:B------:R-:W2:Y:S01]  /*e9e0*/  LDC R19, c[0x0][0x430] ;  /* 0x00010c00ff137b82 */ /* 0x000ea20000000800 */
[----:B------:R-:W-:-:S04]  /*e9f0*/  UISETP.NE.U32.AND UP0, UPT, UR4, URZ, UPT ;  /* 0x0000003f0400728c */ /* 0x000fc8000bf05070 */
[----:B------:R-:W-:-:S06]  /*ea00*/  UISETP.NE.AND.EX UP0, UPT, UR5, URZ, UPT, UP0 ;  /* 0x0000003f0500728c */ /* 0x000fcc000bf05300 */
[----:B------:R-:W-:-:S05]  /*ea10*/  PLOP3.LUT P0, PT, PT, PT, UP0, 0x80, 0x0 ;  /* 0x000000000000781c */ /* 0x000fca0003f0f008 */
[----:B------:R-:W-:-:S04]  /*ea20*/  @UP0 UIADD3 UR4, UP1, UR38, UR4, URZ ;  /* 0x0000000426040290 */ /* 0x000fc8000ff3e03f */
[----:B------:R-:W-:Y:S02]  /*ea30*/  @UP0 UIADD3.X UR5, UR39, UR5, URZ, UP1, !UPT ;  /* 0x0000000527050290 */ /* 0x000fe40008ffe43f */
[----:B0-----:R-:W-:-:S04]  /*ea40*/  IMAD.U32 R2, RZ, RZ, UR4 ;  /* 0x00000004ff027e24 */ /* 0x001fc8000f8e00ff */
[----:B------:R-:W-:-:S05]  /*ea50*/  IMAD.U32 R3, RZ, RZ, UR5 ;  /* 0x00000005ff037e24 */ /* 0x000fca000f8e00ff */
[----:B------:R0:W5:Y:S01]  /*ea60*/  @P0 LDG.E R30, desc[UR52][R2.64] ;  /* 0x00000034021e0981 */ /* 0x000162000c1e1900 */
[----:B--2---:R-:W-:Y:S01]  /*ea70*/  ISETP.NE.AND P1, PT, R19, 0x1, PT ;  /* 0x000000011300780c */ /* 0x004fe20003f25270 */
[----:B------:R-:W-:Y:S01]  /*ea80*/  UMOV UR4, 0xffffffff ;  /* 0xffffffff00047882 */ /* 0x000fe20000000000 */
[----:B------:R-:W-:-:S11]  /*ea90*/  LOP3.LUT R32, R32, 0xffffffbf, RZ, 0xc0, !PT ;  /* 0xffffffbf20207812 */ /* 0x000fd600078ec0ff */
[----:B------:R-:W-:Y:S01]  /*eaa0*/  @P1 LOP3.LUT R32, R32, 0x40, RZ, 0xfc, !PT ;  /* 0x0000004020201812 */ /* 0x000fe200078efcff */
[----:B0-----:R-:W-:Y:S06]  /*eab0*/  BRA.DIV UR4, `(.L_x_259) ;  /* 0x0000005204547947 */ /* 0x001fec000b800000 */
.L_x_341:
[----:B------:R-:W0:Y:S01]  /*eac0*/  S2R R0, SR_TID.X ;  /* 0x0000000000007919 */ /* 0x000e220000002100 */
[----:B------:R-:W-:Y:S01]  /*ead0*/  UMOV UR4, 0xa0 ;  /* 0x000000a000047882 */ /* 0x000fe20000000000 */
[----:B------:R-:W2:Y:S01]  /*eae0*/  @P1 LDC R7, c[0x0][0x438] ;  /* 0x00010e00ff071b82 */ /* 0x000ea20000000800 */
[----:B------:R-:W-:Y:S01]  /*eaf0*/  UIMAD UR4, UR42, UR4, -0xa0 ;  /* 0xffffff602a0474a4 */ /* 0x000fe2000f8e0204 */
[----:B------:R-:W3:Y:S01]  /*eb00*/  S2R R2, SR_TID.X ;  /* 0x0000000000027919 */ /* 0x000ee20000002100 */
[----:B-----5:R-:W-:-:S05]  /*eb10*/  SHF.R.S32.HI R36, RZ, 0x1f, R30 ;  /* 0x0000001fff247819 */ /* 0x020fca000001141e */
[----:B------:R-:W4:Y:S01]  /*eb20*/  @P1 LDC R5, c[0x0][0x434] ;  /* 0x00010d00ff051b82 */ /* 0x000f220000000800 */
[----:B0-----:R-:W-:Y:S01]  /*eb30*/  LOP3.LUT R0, R0, 0x7f, RZ, 0xc0, !PT ;  /* 0x0000007f00007812 */ /* 0x001fe200078ec0ff */
[----:B---3--:R-:W-:-:S03]  /*eb40*/  IMAD.SHL.U32 R14, R2, 0x20, RZ ;  /* 0x00000020020e7824 */ /* 0x008fc600078e00ff */
[----:B------:R-:W-:Y:S01]  /*eb50*/  SHF.R.U32.HI R3, RZ, 0x2, R0 ;  /* 0x00000002ff037819 */ /* 0x000fe20000011600 */
[----:B------:R-:W-:Y:S02]  /*eb60*/  IMAD.SHL.U32 R2, R2, 0x20, RZ ;  /* 0x0000002002027824 */ /* 0x000fe400078e00ff */
[----:B------:R-:W0:Y:S01]  /*eb70*/  @P1 LDC R0, c[0x0][0x434] ;  /* 0x00010d00ff001b82 */ /* 0x000e220000000800 */
[C---:B------:R-:W-:Y:S02]  /*eb80*/  LOP3.LUT R14, R3.reuse, 0x60, R14, 0xf8, !PT ;  /* 0x00000060030e7812 */ /* 0x040fe400078ef80e */
[----:B------:R-:W-:Y:S02]  /*eb90*/  LOP3.LUT R2, R3, 0x60, R2, 0xf8, !PT ;  /* 0x0000006003027812 */ /* 0x000fe400078ef802 */
[----:B------:R-:W-:Y:S02]  /*eba0*/  LOP3.LUT R14, R14, 0x80, RZ, 0xfc, !PT ;  /* 0x000000800e0e7812 */ /* 0x000fe400078efcff */
[----:B------:R-:W-:-:S02]  /*ebb0*/  IADD3 R8, R2, UR4, RZ ;  /* 0x0000000402087c10 */ /* 0x000fc4000fffe0ff */
[----:B------:R-:W3:Y:S01]  /*ebc0*/  @P1 LDC R2, c[0x0][0x438] ;  /* 0x00010e00ff021b82 */ /* 0x000ee20000000800 */
[----:B------:R-:W-:Y:S02]  /*ebd0*/  VIADD R4, R14, UR4 ;  /* 0x000000040e047c36 */ /* 0x000fe40008000000 */
[----:B------:R-:W-:-:S03]  /*ebe0*/  VIADD R3, R8, UR37 ;  /* 0x0000002508037c36 */ /* 0x000fc60008000000 */
[----:B------:R-:W-:Y:S01]  /*ebf0*/  ISETP.GE.AND P0, PT, R4, UR41, PT ;  /* 0x0000002904007c0c */ /* 0x000fe2000bf06270 */
[----:B------:R-:W-:-:S03]  /*ec00*/  IMAD.MOV.U32 R12, RZ, RZ, R3 ;  /* 0x000000ffff0c7224 */ /* 0x000fc600078e0003 */
[----:B------:R-:W-:Y:S01]  /*ec10*/  ISETP.GT.U32.OR P0, PT, R14, 0x9f, P0 ;  /* 0x0000009f0e00780c */ /* 0x000fe20000704470 */
[----:B0-----:R-:W-:-:S05]  /*ec20*/  @P1 IMAD.HI.U32 R0, R3, R0, RZ ;  /* 0x0000000003001227 */ /* 0x001fca00078e00ff */
[----:B--2---:R-:W-:Y:S01]  /*ec30*/  @P1 SHF.R.U32.HI R12, RZ, R7, R0 ;  /* 0x00000007ff0c1219 */ /* 0x004fe20000011600 */
[----:B------:R-:W-:-:S06]  /*ec40*/  VIADD R0, R4, UR37 ;  /* 0x0000002504007c36 */ /* 0x000fcc0008000000 */
[----:B------:R-:W0:Y:S01]  /*ec50*/  @!P0 LDC.64 R6, c[0x0][0x428] ;  /* 0x00010a00ff068b82 */ /* 0x000e220000000a00 */
[----:B----4-:R-:W-:-:S04]  /*ec60*/  @P1 IMAD.HI.U32 R5, R0, R5, RZ ;  /* 0x0000000500051227 */ /* 0x010fc800078e00ff */
[----:B------:R-:W-:Y:S01]  /*ec70*/  IMAD.MOV.U32 R4, RZ, RZ, R0 ;  /* 0x000000ffff047224 */ /* 0x000fe200078e0000 */
[----:B---3--:R-:W-:Y:S01]  /*ec80*/  @P1 SHF.R.U32.HI R4, RZ, R2, R5 ;  /* 0x00000002ff041219 */ /* 0x008fe20000011605 */
[----:B------:R-:W-:Y:S01]  /*ec90*/  IMAD.MOV R2, RZ, RZ, -R12 ;  /* 0x000000ffff027224 */ /* 0x000fe200078e0a0c */
[----:B------:R-:W-:-:S03]  /*eca0*/  ISETP.GE.AND P1, PT, R8, UR41, PT ;  /* 0x0000002908007c0c */ /* 0x000fc6000bf26270 */
[----:B------:R-:W-:Y:S01]  /*ecb0*/  IMAD R5, R19, R2, R3 ;  /* 0x0000000213057224 */ /* 0x000fe200078e0203 */
[--C-:B------:R-:W-:Y:S01]  /*ecc0*/  @!P0 SHF.R.S32.HI R3, RZ, 0x1f, R4.reuse ;  /* 0x0000001fff038819 */ /* 0x100fe20000011404 */
[----:B------:R-:W-:Y:S02]  /*ecd0*/  @!P0 IMAD.MOV.U32 R2, RZ, RZ, R4 ;  /* 0x000000ffff028224 */ /* 0x000fe400078e0004 */
[-C--:B0-----:R-:W-:Y:S02]  /*ece0*/  @!P0 IMAD R8, R36, R6.reuse, RZ ;  /* 0x0000000624088224 */ /* 0x081fe400078e02ff */
[----:B------:R-:W-:-:S04]  /*ecf0*/  @!P0 IMAD.WIDE.U32 R2, R30, R6, R2 ;  /* 0x000000061e028225 */ /* 0x000fc800078e0002 */
[----:B------:R-:W-:Y:S02]  /*ed00*/  @!P0 IMAD R8, R30, R7, R8 ;  /* 0x000000071e088224 */ /* 0x000fe400078e0208 */
[----:B------:R-:W0:Y:S02]  /*ed10*/  @!P0 LDC.64 R6, c[0x0][0x418] ;  /* 0x00010600ff068b82 */ /* 0x000e240000000a00 */
[----:B------:R-:W-:Y:S01]  /*ed20*/  @!P0 IMAD.IADD R8, R8, 0x1, R3 ;  /* 0x0000000108088824 */ /* 0x000fe200078e0203 */
[----:B0-----:R-:W-:Y:S01]  /*ed30*/  @!P0 LEA R10, P2, R2, R6, 0x2 ;  /* 0x00000006020a8211 */ /* 0x001fe200078410ff */
[----:B------:R-:W-:-:S03]  /*ed40*/  IMAD.MOV.U32 R6, RZ, RZ, RZ ;  /* 0x000000ffff067224 */ /* 0x000fc600078e00ff */
[----:B------:R-:W-:Y:S02]  /*ed50*/  @!P0 LEA.HI.X R11, R2, R7, R8, 0x2, P2 ;  /* 0x00000007020b8211 */ /* 0x000fe400010f1408 */
[----:B------:R-:W0:Y:S01]  /*ed60*/  @!P1 LDC.64 R8, c[0x0][0x428] ;  /* 0x00010a00ff089b82 */ /* 0x000e220000000a00 */
[--C-:B------:R-:W-:Y:S01]  /*ed70*/  @!P1 SHF.R.S32.HI R3, RZ, 0x1f, R12.reuse ;  /* 0x0000001fff039819 */ /* 0x100fe2000001140c */
[----:B------:R-:W-:Y:S01]  /*ed80*/  @!P1 IMAD.MOV.U32 R2, RZ, RZ, R12 ;  /* 0x000000ffff029224 */ /* 0x000fe200078e000c */
[----:B------:R-:W5:Y:S01]  /*ed90*/  @!P0 LDG.E R6, desc[UR52][R10.64] ;  /* 0x000000340a068981 */ /* 0x000f62000c1e1900 */
[-C--:B0-----:R-:W-:Y:S02]  /*eda0*/  @!P1 IMAD R7, R36, R8.reuse, RZ ;  /* 0x0000000824079224 */ /* 0x081fe400078e02ff */
[----:B------:R-:W-:-:S04]  /*edb0*/  @!P1 IMAD.WIDE.U32 R2, R30, R8, R2 ;  /* 0x000000081e029225 */ /* 0x000fc800078e0002 */
[----:B------:R-:W-:Y:S02]  /*edc0*/  @!P1 IMAD R7, R30, R9, R7 ;  /* 0x000000091e079224 */ /* 0x000fe400078e0207 */
[----:B------:R-:W0:Y:S02]  /*edd0*/  @!P1 LDC.64 R8, c[0x0][0x418] ;  /* 0x00010600ff089b82 */ /* 0x000e240000000a00 */
[----:B------:R-:W-:Y:S01]  /*ede0*/  @!P1 IMAD.IADD R7, R3, 0x1, R7 ;  /* 0x0000000103079824 */ /* 0x000fe200078e0207 */
[----:B------:R-:W-:Y:S02]  /*edf0*/  ISETP.GT.U32.AND P2, PT, R14, 0x9f, PT ;  /* 0x0000009f0e00780c */ /* 0x000fe40003f44070 */
[----:B0-----:R-:W-:-:S04]  /*ee00*/  @!P1 LEA R8, P0, R2, R8, 0x2 ;  /* 0x0000000802089211 */ /* 0x001fc800078010ff */
[----:B------:R-:W-:Y:S01]  /*ee10*/  @!P1 LEA.HI.X R9, R2, R9, R7, 0x2, P0 ;  /* 0x0000000902099211 */ /* 0x000fe200000f1407 */
[----:B------:R-:W-:Y:S01]  /*ee20*/  IMAD.MOV.U32 R7, RZ, RZ, RZ ;  /* 0x000000ffff077224 */ /* 0x000fe200078e00ff */
[----:B------:R-:W0:Y:S01]  /*ee30*/  LDC R2, c[0x0][0x2f4] ;  /* 0x0000bd00ff027b82 */ /* 0x000e220000000800 */
[----:B------:R-:W-:Y:S01]  /*ee40*/  LOP3.LUT R32, R32, 0xfffffff7, RZ, 0xc0, !PT ;  /* 0xfffffff720207812 */ /* 0x000fe200078ec0ff */
[----:B------:R-:W-:Y:S02]  /*ee50*/  IMAD.MOV R3, RZ, RZ, -R4 ;  /* 0x000000ffff037224 */ /* 0x000fe400078e0a04 */
[----:B------:R-:W-:Y:S01]  /*ee60*/  IMAD.U32 R4, RZ, RZ, UR46 ;  /* 0x0000002eff047e24 */ /* 0x000fe2000f8e00ff */
[----:B------:R2:W5:Y:S01]  /*ee70*/  @!P1 LDG.E R7, desc[UR52][R8.64] ;  /* 0x0000003408079981 */ /* 0x000562000c1e1900 */
[----:B------:R-:W-:Y:S02]  /*ee80*/  @P2 LOP3.LUT R32, R32, 0x8, RZ, 0xfc, !PT ;  /* 0x0000000820202812 */ /* 0x000fe400078efcff */
[----:B------:R-:W-:-:S02]  /*ee90*/  LOP3.LUT R13, R33, 0x40, RZ, 0xfc, !PT ;  /* 0x00000040210d7812 */ /* 0x000fc400078efcff */
[----:B------:R-:W-:Y:S02]  /*eea0*/  ISETP.NE.AND P3, PT, R4, 0x3, PT ;  /* 0x000000030400780c */ /* 0x000fe40003f65270 */
[----:B------:R-:W-:Y:S02]  /*eeb0*/  LOP3.LUT R32, R32, 0xffffffef, RZ, 0xc0, !PT ;  /* 0xffffffef20207812 */ /* 0x000fe400078ec0ff */
[----:B------:R-:W-:Y:S01]  /*eec0*/  SHF.R.S32.HI R34, RZ, 0x1f, R18 ;  /* 0x0000001fff227819 */ /* 0x000fe20000011412 */
[----:B--2---:R-:W-:Y:S01]  /*eed0*/  IMAD R8, R19, R3, R0 ;  /* 0x0000000313087224 */ /* 0x004fe200078e0200 */
[----:B------:R-:W-:Y:S01]  /*eee0*/  LOP3.LUT R32, R32, 0xfffffffb, RZ, 0xc0, !PT ;  /* 0xfffffffb20207812 */ /* 0x000fe200078ec0ff */
[----:B------:R-:W-:-:S04]  /*eef0*/  IMAD.U32 R0, RZ, RZ, UR42 ;  /* 0x0000002aff007e24 */ /* 0x000fc8000f8e00ff */
[----:B------:R-:W-:Y:S01]  /*ef00*/  VIADD R9, R0, 0xffffffff ;  /* 0xffffffff00097836 */ /* 0x000fe20000000000 */
[-C--:B0-----:R-:W-:Y:S02]  /*ef10*/  ISETP.GE.AND P1, PT, R33, R2.reuse, PT ;  /* 0x000000022100720c */ /* 0x081fe40003f26270 */
[----:B------:R-:W-:Y:S02]  /*ef20*/  ISETP.GE.AND P0, PT, R13, R2, PT ;  /* 0x000000020d00720c */ /* 0x000fe40003f06270 */
[----:B------:R-:W-:-:S09]  /*ef30*/  LOP3.LUT R13, R33, 0x80, RZ, 0xfc, !PT ;  /* 0x00000080210d7812 */ /* 0x000fd200078efcff */
[----:B------:R-:W-:-:S04]  /*ef40*/  @P1 LOP3.LUT R32, R32, 0x4, RZ, 0xfc, !PT ;  /* 0x0000000420201812 */ /* 0x000fc800078efcff */
[----:B------:R-:W-:-:S04]  /*ef50*/  @P3 LOP3.LUT R32, R32, 0x10, RZ, 0xfc, !PT ;  /* 0x0000001020203812 */ /* 0x000fc800078efcff */
[----:B------:R-:W-:-:S04]  /*ef60*/  LOP3.LUT R32, R32, 0xfffffffd, RZ, 0xc0, !PT ;  /* 0xfffffffd20207812 */ /* 0x000fc800078ec0ff */
[----:B------:R-:W-:Y:S02]  /*ef70*/  @P0 LOP3.LUT R32, R32, 0x2, RZ, 0xfc, !PT ;  /* 0x0000000220200812 */ /* 0x000fe400078efcff */
[----:B------:R-:W-:Y:S02]  /*ef80*/  ISETP.GE.AND P0, PT, R13, R2, PT ;  /* 0x000000020d00720c */ /* 0x000fe40003f06270 */
[----:B------:R-:W-:-:S11]  /*ef90*/  LOP3.LUT R32, R32, 0xfffffffe, RZ, 0xc0, !PT ;  /* 0xfffffffe20207812 */ /* 0x000fd600078ec0ff */
[----:B------:R-:W-:Y:S01]  /*efa0*/  @P0 LOP3.LUT R32, R32, 0x1, RZ, 0xfc, !PT ;  /* 0x0000000120200812 */ /* 0x000fe200078efcff */
[----:B------:R-:W-:Y:S06]  /*efb0*/  @!P3 BRA `(.L_x_260) ;  /* 0x000000000004b947 */ /* 0x000fec0003800000 */
[----:B------:R-:W-:Y:S01]  /*efc0*/  BPT.TRAP 0x1 ;  /* 0x000000040000795c */ /* 0x000fe20000300000 */
.L_x_260:
[----:B------:R-:W-:Y:S01]  /*efd0*/  IMAD R4, R28, 0x8, R22 ;  /* 0x000000081c047824 */ /* 0x000fe200078e0216 */
[----:B------:R-:W-:Y:S01]  /*efe0*/  SHF.L.U32 R0, R31, 0x1f, RZ ;  /* 0x0000001f1f007819 */ /* 0x000fe200000006ff */
[----:B------:R-:W-:Y:S01]  /*eff0*/  BSSY B0, `(.L_x_261) ;  /* 0x0000005000007945 */ /* 0x000fe20003800000 */
[----:B------:R-:W-:Y:S02]  /*f000*/  SHF.R.S32.HI R27, RZ, 0x1f, R5 ;  /* 0x0000001fff1b7819 */ /* 0x000fe40000011405 */
[----:B------:R-:W0:Y:S01]  /*f010*/  SYNCS.PHASECHK.TRANS64.TRYWAIT P0, [R4+URZ+0x33480], R0 ;  /* 0x03348000040075a7 */ /* 0x000e22000800017f */
[----:B------:R2:W-:Y:S02]  /*f020*/  STL [R1+0x10], R0 ;  /* 0x0000100001007387 */ /* 0x0005e40000100800 */
[----:B0-2---:R-:W-:Y:S05]  /*f030*/  @!P0 BRA `(.L_x_262) ;  /* 0x0000004c00208947 */ /* 0x005fea0003800000 */
.L_x_342:
[----:B------:R-:W-:Y:S05]  /*f040*/  BSYNC B0 ;  /* 0x0000000000007941 */ /* 0x000fea0003800000 */
.L_x_261:
[----:B------:R-:W2:Y:S01]  /*f050*/  LDL R11, [R1] ;  /* 0x00000000010b7983 */ /* 0x000ea20000100800 */
[----:B------:R-:W-:Y:S01]  /*f060*/  ULDC.64 UR4, c[0x0][0x328] ;  /* 0x0000ca0000047ab9 */ /* 0x000fe20000000a00 */
[----:B-----5:R-:W-:Y:S01]  /*f070*/  SHF.R.S32.HI R29, RZ, 0x1f, R7 ;  /* 0x0000001fff1d7819 */ /* 0x020fe20000011407 */
[----:B0-----:R-:W-:Y:S01]  /*f080*/  IMAD R0, R27, UR4, RZ ;  /* 0x000000041b007c24 */ /* 0x001fe2000f8e02ff */
[----:B------:R-:W-:Y:S01]  /*f090*/  ULDC.64 UR6, c[0x0][0x338] ;  /* 0x0000ce0000067ab9 */ /* 0x000fe20000000a00 */
[C---:B------:R-:W-:Y:S01]  /*f0a0*/  IMAD.WIDE.U32 R2, R5.reuse, UR4, RZ ;  /* 0x0000000405027c25 */ /* 0x040fe2000f8e00ff */
[----:B------:R-:W0:Y:S01]  /*f0b0*/  S2R R12, SR_TID.X ;  /* 0x00000000000c7919 */ /* 0x000e220000002100 */
[----:B------:R-:W-:Y:S01]  /*f0c0*/  ULDC.64 UR8, c[0x0][0x330] ;  /* 0x0000cc0000087ab9 */ /* 0x000fe20000000a00 */
[----:B------:R-:W-:Y:S01]  /*f0d0*/  SHF.R.S32.HI R24, RZ, 0x1f, R8 ;  /* 0x0000001fff187819 */ /* 0x000fe20000011408 */
[----:B------:R-:W-:Y:S01]  /*f0e0*/  IMAD R0, R5, UR5, R0 ;  /* 0x0000000505007c24 */ /* 0x000fe2000f8e0200 */
[----:B------:R-:W-:Y:S01]  /*f0f0*/  ULDC.64 UR10, c[0x0][0x318] ;  /* 0x0000c600000a7ab9 */ /* 0x000fe20000000a00 */
[----:B------:R-:W-:Y:S01]  /*f100*/  IMAD R20, R34, UR8, RZ ;  /* 0x0000000822147c24 */ /* 0x000fe2000f8e02ff */
[----:B------:R-:W-:Y:S01]  /*f110*/  SHF.R.S32.HI R26, RZ, 0x1f, R6 ;  /* 0x0000001fff1a7819 */ /* 0x000fe20000011406 */
[----:B------:R-:W-:Y:S01]  /*f120*/  IMAD.IADD R3, R3, 0x1, R0 ;  /* 0x0000000103037824 */ /* 0x000fe200078e0200 */
[----:B------:R-:W-:Y:S01]  /*f130*/  LOP3.LUT R32, R32, 0xffffffdf, RZ, 0xc0, !PT ;  /* 0xffffffdf20207812 */ /* 0x000fe200078ec0ff */
[----:B------:R-:W-:-:S02]  /*f140*/  IMAD R0, R29, UR6, RZ ;  /* 0x000000061d007c24 */ /* 0x000fc4000f8e02ff */
[----:B------:R-:W-:-:S04]  /*f150*/  IMAD.WIDE.U32 R2, R7, UR6, R2 ;  /* 0x0000000607027c25 */ /* 0x000fc8000f8e0002 */
[----:B------:R-:W-:Y:S02]  /*f160*/  IMAD R0, R7, UR7, R0 ;  /* 0x0000000707007c24 */ /* 0x000fe4000f8e0200 */
[----:B------:R-:W-:Y:S02]  /*f170*/  IMAD R20, R18, UR9, R20 ;  /* 0x0000000912147c24 */ /* 0x000fe4000f8e0214 */
[----:B------:R-:W-:Y:S02]  /*f180*/  IMAD.IADD R3, R3, 0x1, R0 ;  /* 0x0000000103037824 */ /* 0x000fe400078e0200 */
[----:B------:R-:W-:Y:S02]  /*f190*/  IMAD R0, R24, UR4, RZ ;  /* 0x0000000418007c24 */ /* 0x000fe4000f8e02ff */
[----:B------:R-:W-:-:S04]  /*f1a0*/  IMAD.WIDE.U32 R2, R18, UR8, R2 ;  /* 0x0000000812027c25 */ /* 0x000fc8000f8e0002 */
[----:B------:R-:W-:Y:S01]  /*f1b0*/  IMAD R0, R8, UR5, R0 ;  /* 0x0000000508007c24 */ /* 0x000fe2000f8e0200 */
[----:B------:R-:W-:-:S04]  /*f1c0*/  IADD3 R19, P0, R2, UR10, RZ ;  /* 0x0000000a02137c10 */ /* 0x000fc8000ff1e0ff */
[----:B------:R-:W-:Y:S01]  /*f1d0*/  IADD3.X R10, R3, UR11, R20, P0, !PT ;  /* 0x0000000b030a7c10 */ /* 0x000fe200087fe414 */
[----:B------:R-:W-:Y:S01]  /*f1e0*/  IMAD.WIDE.U32 R2, R8, UR4, RZ ;  /* 0x0000000408027c25 */ /* 0x000fe2000f8e00ff */
[----:B0-----:R-:W-:Y:S01]  /*f1f0*/  LOP3.LUT R12, R12, 0x7f, RZ, 0xc0, !PT ;  /* 0x0000007f0c0c7812 */ /* 0x001fe200078ec0ff */
[----:B------:R-:W-:Y:S02]  /*f200*/  UMOV UR4, 0xffffffff ;  /* 0xffffffff00047882 */ /* 0x000fe40000000000 */
[----:B------:R-:W-:Y:S01]  /*f210*/  IMAD.IADD R3, R3, 0x1, R0 ;  /* 0x0000000103037824 */ /* 0x000fe200078e0200 */
[----:B------:R-:W-:Y:S01]  /*f220*/  SHF.R.U32.HI R12, RZ, 0x2, R12 ;  /* 0x00000002ff0c7819 */ /* 0x000fe2000001160c */
[----:B------:R-:W-:Y:S02]  /*f230*/  IMAD R0, R26, UR6, RZ ;  /* 0x000000061a007c24 */ /* 0x000fe4000f8e02ff */
[----:B------:R-:W-:-:S04]  /*f240*/  IMAD.WIDE.U32 R2, R6, UR6, R2 ;  /* 0x0000000606027c25 */ /* 0x000fc8000f8e0002 */
[----:B------:R-:W-:-:S04]  /*f250*/  IMAD R0, R6, UR7, R0 ;  /* 0x0000000706007c24 */ /* 0x000fc8000f8e0200 */
[----:B------:R-:W-:Y:S02]  /*f260*/  IMAD.IADD R3, R3, 0x1, R0 ;  /* 0x0000000103037824 */ /* 0x000fe400078e0200 */
[----:B------:R-:W-:Y:S02]  /*f270*/  IMAD.MOV.U32 R0, RZ, RZ, -0xa0 ;  /* 0xffffff60ff007424 */ /* 0x000fe400078e00ff */
[----:B------:R-:W-:-:S04]  /*f280*/  IMAD.WIDE.U32 R2, R18, UR8, R2 ;  /* 0x0000000812027c25 */ /* 0x000fc8000f8e0002 */
[----:B------:R-:W-:Y:S01]  /*f290*/  IMAD R9, R9, R0, UR41 ;  /* 0x0000002909097e24 */ /* 0x000fe2000f8e0200 */
[----:B------:R-:W-:-:S03]  /*f2a0*/  IADD3 R23, P0, R2, UR10, RZ ;  /* 0x0000000a02177c10 */ /* 0x000fc6000ff1e0ff */
[----:B------:R-:W-:Y:S01]  /*f2b0*/  IMAD.IADD R9, R9, 0x1, -R12 ;  /* 0x0000000109097824 */ /* 0x000fe200078e0a0c */
[----:B------:R-:W-:-:S04]  /*f2c0*/  IADD3.X R20, R20, UR11, R3, P0, !PT ;  /* 0x0000000b14147c10 */ /* 0x000fc800087fe403 */
[----:B------:R-:W-:-:S13]  /*f2d0*/  ISETP.GE.AND P0, PT, R9, 0x1, PT ;  /* 0x000000010900780c */ /* 0x000fda0003f06270 */
[----:B------:R-:W-:Y:S01]  /*f2e0*/  @P0 LOP3.LUT R32, R32, 0x20, RZ, 0xfc, !PT ;  /* 0x0000002020200812 */ /* 0x000fe200078efcff */
[----:B--2---:R-:W-:Y:S01]  /*f2f0*/  IMAD R21, R28, 0x7800, R11 ;  /* 0x000078001c157824 */ /* 0x004fe200078e020b */
[----:B------:R-:W-:Y:S06]  /*f300*/  BRA.DIV UR4, `(.L_x_263) ;  /* 0x0000004a04847947 */ /* 0x000fec000b800000 */
[----:B------:R-:W0:Y:S01]  /*f310*/  SHFL.IDX PT, R2, R19, RZ, 0x1c1f ;  /* 0x001c1fff13027589 */ /* 0x000e2200000e0000 */
[----:B------:R-:W2:Y:S01]  /*f320*/  LDC R12, c[0x0][0x2f4] ;  /* 0x0000bd00ff0c7b82 */ /* 0x000ea20000000800 */
[C---:B------:R-:W-:Y:S02]  /*f330*/  LOP3.LUT R13, R33.reuse, 0x40, RZ, 0xfc, !PT ;  /* 0x00000040210d7812 */ /* 0x040fe400078efcff */
[----:B------:R-:W3:Y:S01]  /*f340*/  SHFL.IDX PT, R0, R10, RZ, 0x1c1f ;  /* 0x001c1fff0a007589 */ /* 0x000ee200000e0000 */
[----:B------:R-:W-:Y:S02]  /*f350*/  LOP3.LUT R11, R33, 0x80, RZ, 0xfc, !PT ;  /* 0x00000080210b7812 */ /* 0x000fe400078efcff */
[C---:B------:R-:W-:Y:S01]  /*f360*/  ISETP.GE.AND P6, PT, R9.reuse, 0x81, PT ;  /* 0x000000810900780c */ /* 0x040fe20003fc6270 */
[----:B------:R-:W-:Y:S01]  /*f370*/  SHFL.IDX PT, R20, R20, RZ, 0x1c1f ;  /* 0x001c1fff14147589 */ /* 0x000fe200000e0000 */
[----:B------:R-:W-:Y:S02]  /*f380*/  LOP3.LUT R32, R32, 0xffffff7f, RZ, 0xc0, !PT ;  /* 0xffffff7f20207812 */ /* 0x000fe400078ec0ff */
[----:B------:R-:W-:-:S02]  /*f390*/  ISETP.GE.AND P5, PT, R9, 0x21, PT ;  /* 0x000000210900780c */ /* 0x000fc40003fa6270 */
[----:B------:R-:W-:-:S07]  /*f3a0*/  ISETP.GE.AND P4, PT, R9, 0x41, PT ;  /* 0x000000410900780c */ /* 0x000fce0003f86270 */
[----:B------:R-:W-:Y:S02]  /*f3b0*/  @P6 LOP3.LUT R32, R32, 0x80, RZ, 0xfc, !PT ;  /* 0x0000008020206812 */ /* 0x000fe400078efcff */
[C---:B0-----:R-:W-:Y:S02]  /*f3c0*/  IADD3 R2, P0, R33.reuse, R2, RZ ;  /* 0x0000000221027210 */ /* 0x041fe40007f1e0ff */
[-C--:B--2---:R-:W-:Y:S02]  /*f3d0*/  ISETP.GE.AND P2, PT, R33, R12.reuse, PT ;  /* 0x0000000c2100720c */ /* 0x084fe40003f46270 */
[----:B------:R-:W-:Y:S01]  /*f3e0*/  ISETP.GE.AND P1, PT, R13, R12, PT ;  /* 0x0000000c0d00720c */ /* 0x000fe20003f26270 */
[----:B---3--:R-:W-:Y:S01]  /*f3f0*/  IMAD.X R3, RZ, RZ, R0, P0 ;  /* 0x000000ffff037224 */ /* 0x008fe200000e0600 */
[C---:B------:R-:W-:Y:S01]  /*f400*/  ISETP.LT.OR P0, PT, R9.reuse, 0x1, P2 ;  /* 0x000000010900780c */ /* 0x040fe20001701670 */
[----:B------:R-:W-:Y:S01]  /*f410*/  IMAD.IADD R0, R22, 0x1, R21 ;  /* 0x0000000116007824 */ /* 0x000fe200078e0215 */
[----:B------:R-:W-:-:S11]  /*f420*/  ISETP.LT.OR P3, PT, R9, 0x1, P1 ;  /* 0x000000010900780c */ /* 0x000fd60000f61670 */
[----:B------:R-:W-:Y:S01]  /*f430*/  LDGSTS.E.BYPASS.LTC128B.128 [R0+0xf200], desc[UR52][R2.64], !P0 ;  /* 0x0f20000002007fae */ /* 0x000fe2000c101d74 */
[----:B------:R-:W-:-:S03]  /*f440*/  ISETP.GE.AND P0, PT, R11, R12, PT ;  /* 0x0000000c0b00720c */ /* 0x000fc60003f06270 */
[----:B------:R-:W-:Y:S01]  /*f450*/  LDGSTS.E.BYPASS.LTC128B.128 [R0+0x11a00], desc[UR52][R2.64+0x40], !P3 ;  /* 0x11a0004002007fae */ /* 0x000fe2000d901d74 */
[----:B------:R-:W-:-:S13]  /*f460*/  ISETP.LT.OR P3, PT, R9, 0x1, P0 ;  /* 0x000000010900780c */ /* 0x000fda0000761670 */
[----:B------:R0:W-:Y:S04]  /*f470*/  LDGSTS.E.BYPASS.LTC128B.128 [R0+0x14200], desc[UR52][R2.64+0x80], !P3 ;  /* 0x1420008002007fae */ /* 0x0001e8000d901d74 */
[----:B0-----:R-:W0:Y:S04]  /*f480*/  SHFL.IDX PT, R2, R19, 0x1, 0x1c1f ;  /* 0x003c1f0013027f89 */ /* 0x001e2800000e0000 */
[----:B------:R-:W2:Y:S01]  /*f490*/  SHFL.IDX PT, R3, R10, 0x1, 0x1c1f ;  /* 0x003c1f000a037f89 */ /* 0x000ea200000e0000 */
[----:B0-----:R-:W-:-:S05]  /*f4a0*/  IADD3 R2, P3, R33, R2, RZ ;  /* 0x0000000221027210 */ /* 0x001fca0007f7e0ff */
[----:B--2---:R-:W-:Y:S01]  /*f4b0*/  IMAD.X R3, RZ, RZ, R3, P3 ;  /* 0x000000ffff037224 */ /* 0x004fe200018e0603 */
[----:B------:R-:W-:-:S13]  /*f4c0*/  ISETP.LT.OR P3, PT, R9, 0x21, P2 ;  /* 0x000000210900780c */ /* 0x000fda0001761670 */
[----:B------:R-:W-:Y:S01]  /*f4d0*/  LDGSTS.E.BYPASS.LTC128B.128 [R0+0xfa00], desc[UR52][R2.64], !P3 ;  /* 0x0fa0000002007fae */ /* 0x000fe2000d901d74 */
[----:B------:R-:W-:-:S13]  /*f4e0*/  ISETP.LT.OR P3, PT, R9, 0x21, P1 ;  /* 0x000000210900780c */ /* 0x000fda0000f61670 */
[----:B------:R-:W-:Y:S01]  /*f4f0*/  LDGSTS.E.BYPASS.LTC128B.128 [R0+0x12200], desc[UR52][R2.64+0x40], !P3 ;  /* 0x1220004002007fae */ /* 0x000fe2000d901d74 */
[----:B------:R-:W-:-:S13]  /*f500*/  ISETP.LT.OR P3, PT, R9, 0x21, P0 ;  /* 0x000000210900780c */ /* 0x000fda0000761670 */
[----:B------:R0:W-:Y:S04]  /*f510*/  LDGSTS.E.BYPASS.LTC128B.128 [R0+0x14a00], desc[UR52][R2.64+0x80], !P3 ;  /* 0x14a0008002007fae */ /* 0x0001e8000d901d74 */
[----:B0-----:R-:W0:Y:S04]  /*f520*/  SHFL.IDX PT, R2, R19, 0x2, 0x1c1f ;  /* 0x005c1f0013027f89 */ /* 0x001e2800000e0000 */
[----:B------:R-:W2:Y:S04]  /*f530*/  SHFL.IDX PT, R3, R10, 0x2, 0x1c1f ;  /* 0x005c1f000a037f89 */ /* 0x000ea800000e0000 */
[----:B------:R-:W-:Y:S01]  /*f540*/  SHFL.IDX PT, R10, R10, 0x3, 0x1c1f ;  /* 0x007c1f000a0a7f89 */ /* 0x000fe200000e0000 */
        /* <DEDUP_REMOVED lines=8> */
[----:B0-----:R-:W0:Y:S02]  /*f5d0*/  SHFL.IDX PT, R2, R19, 0x3, 0x1c1f ;  /* 0x007c1f0013027f89 */ /* 0x001e2400000e0000 */
[----:B0-----:R-:W-:-:S05]  /*f5e0*/  IADD3 R2, P3, R33, R2, RZ ;  /* 0x0000000221027210 */ /* 0x001fca0007f7e0ff */
[----:B------:R-:W-:Y:S01]  /*f5f0*/  IMAD.X R3, RZ, RZ, R10, P3 ;  /* 0x000000ffff037224 */ /* 0x000fe200018e060a */
[----:B------:R-:W-:-:S13]  /*f600*/  ISETP.LT.OR P3, PT, R9, 0x61, P2 ;  /* 0x000000610900780c */ /* 0x000fda0001761670 */
[----:B------:R-:W-:Y:S01]  /*f610*/  LDGSTS.E.BYPASS.LTC128B.128 [R0+0x10a00], desc[UR52][R2.64], !P3 ;  /* 0x10a0000002007fae */ /* 0x000fe2000d901d74 */
[----:B------:R-:W-:-:S13]  /*f620*/  ISETP.LT.OR P3, PT, R9, 0x61, P1 ;  /* 0x000000610900780c */ /* 0x000fda0000f61670 */
[----:B------:R-:W-:Y:S01]  /*f630*/  LDGSTS.E.BYPASS.LTC128B.128 [R0+0x13200], desc[UR52][R2.64+0x40], !P3 ;  /* 0x1320004002007fae */ /* 0x000fe2000d901d74 */
[----:B------:R-:W-:-:S13]  /*f640*/  ISETP.LT.OR P3, PT, R9, 0x61, P0 ;  /* 0x000000610900780c */ /* 0x000fda0000761670 */
[----:B------:R0:W-:Y:S01]  /*f650*/  LDGSTS.E.BYPASS.LTC128B.128 [R0+0x15a00], desc[UR52][R2.64+0x80], !P3 ;  /* 0x15a0008002007fae */ /* 0x0001e2000d901d74 */
[----:B------:R-:W-:-:S03]  /*f660*/  ISETP.GE.AND P3, PT, R9, 0x61, PT ;  /* 0x000000610900780c */ /* 0x000fc60003f66270 */
[----:B0-----:R0:W2:Y:S10]  /*f670*/  SHFL.IDX PT, R2, R23, RZ, 0x1c1f ;  /* 0x001c1fff17027589 */ /* 0x0010b400000e0000 */
.L_x_354:
[C---:B------:R-:W-:Y:S02]  /*f680*/  ISETP.LT.OR P2, PT, R9.reuse, 0x81, P2 ;  /* 0x000000810900780c */ /* 0x040fe40001741670 */
[C---:B------:R-:W-:Y:S02]  /*f690*/  ISETP.LT.OR P1, PT, R9.reuse, 0x81, P1 ;  /* 0x000000810900780c */ /* 0x040fe40000f21670 */
[----:B------:R-:W-:Y:S02]  /*f6a0*/  ISETP.LT.OR P0, PT, R9, 0x81, P0 ;  /* 0x000000810900780c */ /* 0x000fe40000701670 */
[----:B--2---:R-:W-:-:S05]  /*f6b0*/  IADD3 R2, P6, R33, R2, RZ ;  /* 0x0000000221027210 */ /* 0x004fca0007fde0ff */
[----:B------:R-:W-:-:S05]  /*f6c0*/  IMAD.X R3, RZ, RZ, R20, P6 ;  /* 0x000000ffff037224 */ /* 0x000fca00030e0614 */
[----:B------:R-:W-:Y:S01]  /*f6d0*/  @!PT LDS RZ, [RZ] ;  /* 0x00000000fffff984 */ /* 0x000fe20000000800 */
[----:B------:R-:W-:Y:S01]  /*f6e0*/  @!PT LDS RZ, [RZ] ;  /* 0x00000000fffff984 */ /* 0x000fe20000000800 */
[----:B------:R-:W-:Y:S01]  /*f6f0*/  @!PT LDS RZ, [RZ] ;  /* 0x00000000fffff984 */ /* 0x000fe20000000800 */
[----:B------:R2:W-:Y:S04]  /*f700*/  LDGSTS.E.BYPASS.LTC128B.128 [R0+0x11200], desc[UR52][R2.64], !P2 ;  /* 0x1120000002007fae */ /* 0x0005e8000d101d74 */
[----:B------:R2:W-:Y:S04]  /*f710*/  LDGSTS.E.BYPASS.LTC128B.128 [R0+0x13a00], desc[UR52][R2.64+0x40], !P1 ;  /* 0x13a0004002007fae */ /* 0x0005e8000c901d74 */
[----:B------:R2:W-:Y:S01]  /*f720*/  LDGSTS.E.BYPASS.LTC128B.128 [R0+0x16200], desc[UR52][R2.64+0x80], !P0 ;  /* 0x1620008002007fae */ /* 0x0005e2000c101d74 */
[----:B------:R-:W-:Y:S01]  /*f730*/  PLOP3.LUT P0, PT, PT, PT, PT, 0x80, 0x0 ;  /* 0x000000000000781c */ /* 0x000fe20003f0f070 */
[----:B------:R-:W-:-:S12]  /*f740*/  NOP ;  /* 0x0000000000007918 */ /* 0x000fd80000000000 */
.L_x_264:
        /* <DEDUP_REMOVED lines=11> */
.L_x_265:
[----:B------:R2:W-:Y:S01]  /*f800*/  SYNCS.ARRIVE.TRANS64.A1T0 RZ, [R4+URZ+0x33470], RZ ;  /* 0x033470ff04ff79a7 */ /* 0x0005e2000810003f */
[----:B------:R-:W-:Y:S05]  /*f810*/  @!P2 BRA `(.L_x_266) ;  /* 0x000000000004a947 */ /* 0x000fea0003800000 */
[----:B------:R-:W-:Y:S01]  /*f820*/  BPT.TRAP 0x1 ;  /* 0x000000040000795c */ /* 0x000fe20000300000 */
.L_x_266:
[----:B------:R-:W3:Y:S01]  /*f830*/  LDL R2, [R1+0x10] ;  /* 0x0000100001027983 */ /* 0x000ee20000100800 */
[----:B------:R-:W-:Y:S01]  /*f840*/  BSSY B0, `(.L_x_267) ;  /* 0x0000003000007945 */ /* 0x000fe20003800000 */
[----:B---3--:R-:W3:Y:S03]  /*f850*/  SYNCS.PHASECHK.TRANS64.TRYWAIT P0, [R4+URZ+0x33440], R2 ;  /* 0x03344002040075a7 */ /* 0x008ee6000800017f */
[----:B---3--:R-:W-:Y:S05]  /*f860*/  @!P0 BRA `(.L_x_268) ;  /* 0x0000004c00388947 */ /* 0x008fea0003800000 */
.L_x_355:
[----:B------:R-:W-:Y:S05]  /*f870*/  BSYNC B0 ;  /* 0x0000000000007941 */ /* 0x000fea0003800000 */
.L_x_267:
[----:B------:R-:W-:Y:S01]  /*f880*/  ULDC.64 UR4, c[0x0][0x300] ;  /* 0x0000c00000047ab9 */ /* 0x000fe20000000a00 */
[----:B------:R-:W-:Y:S01]  /*f890*/  ULDC.64 UR6, c[0x0][0x310] ;  /* 0x0000c40000067ab9 */ /* 0x000fe20000000a00 */
[----:B------:R-:W-:Y:S02]  /*f8a0*/  IMAD R9, R27, UR4, RZ ;  /* 0x000000041b097c24 */ /* 0x000fe4000f8e02ff */
[----:B---3--:R-:W-:-:S04]  /*f8b0*/  IMAD.WIDE.U32 R2, R5, UR4, RZ ;  /* 0x0000000405027c25 */ /* 0x008fc8000f8e00ff */
[----:B------:R-:W-:Y:S02]  /*f8c0*/  IMAD R9, R5, UR5, R9 ;  /* 0x0000000505097c24 */ /* 0x000fe4000f8e0209 */
[----:B------:R-:W-:Y:S02]  /*f8d0*/  IMAD R29, R29, UR6, RZ ;  /* 0x000000061d1d7c24 */ /* 0x000fe4000f8e02ff */
[----:B------:R-:W-:Y:S02]  /*f8e0*/  IMAD.IADD R3, R3, 0x1, R9 ;  /* 0x0000000103037824 */ /* 0x000fe400078e0209 */
[C---:B------:R-:W-:Y:S02]  /*f8f0*/  IMAD R29, R7.reuse, UR7, R29 ;  /* 0x00000007071d7c24 */ /* 0x040fe4000f8e021d */
[----:B------:R-:W-:-:S04]  /*f900*/  IMAD.WIDE.U32 R2, R7, UR6, R2 ;  /* 0x0000000607027c25 */ /* 0x000fc8000f8e0002 */
[----:B------:R-:W-:Y:S02]  /*f910*/  IMAD R5, R24, UR4, RZ ;  /* 0x0000000418057c24 */ /* 0x000fe4000f8e02ff */
[----:B------:R-:W-:Y:S02]  /*f920*/  IMAD.IADD R11, R3, 0x1, R29 ;  /* 0x00000001030b7824 */ /* 0x000fe400078e021d */
[----:B------:R-:W-:Y:S02]  /*f930*/  IMAD.MOV.U32 R10, RZ, RZ, R2 ;  /* 0x000000ffff0a7224 */ /* 0x000fe400078e0002 */
[C---:B------:R-:W-:Y:S02]  /*f940*/  IMAD R5, R8.reuse, UR5, R5 ;  /* 0x0000000508057c24 */ /* 0x040fe4000f8e0205 */
[----:B------:R-:W-:Y:S01]  /*f950*/  IMAD.WIDE.U32 R2, R8, UR4, RZ ;  /* 0x0000000408027c25 */ /* 0x000fe2000f8e00ff */
[----:B------:R-:W-:-:S03]  /*f960*/  ULDC.64 UR4, c[0x0][0x308] ;  /* 0x0000c20000047ab9 */ /* 0x000fc60000000a00 */
[----:B------:R-:W-:Y:S02]  /*f970*/  IMAD.IADD R3, R3, 0x1, R5 ;  /* 0x0000000103037824 */ /* 0x000fe400078e0205 */
[----:B------:R-:W-:Y:S02]  /*f980*/  IMAD R7, R26, UR6, RZ ;  /* 0x000000061a077c24 */ /* 0x000fe4000f8e02ff */
[----:B------:R-:W-:-:S04]  /*f990*/  IMAD.WIDE.U32 R2, R6, UR6, R2 ;  /* 0x0000000606027c25 */ /* 0x000fc8000f8e0002 */
[----:B------:R-:W-:Y:S01]  /*f9a0*/  IMAD R7, R6, UR7, R7 ;  /* 0x0000000706077c24 */ /* 0x000fe2000f8e0207 */
[----:B------:R-:W-:Y:S01]  /*f9b0*/  ULDC.64 UR6, c[0x0][0x2e8] ;  /* 0x0000ba0000067ab9 */ /* 0x000fe20000000a00 */
[----:B------:R-:W-:-:S04]  /*f9c0*/  IMAD.WIDE.U32 R10, R18, UR4, R10 ;  /* 0x00000004120a7c25 */ /* 0x000fc8000f8e000a */
[----:B------:R-:W-:Y:S01]  /*f9d0*/  IMAD R8, R34, UR4, RZ ;  /* 0x0000000422087c24 */ /* 0x000fe2000f8e02ff */
[----:B------:R-:W-:Y:S01]  /*f9e0*/  IADD3 R5, P0, R10, UR6, RZ ;  /* 0x000000060a057c10 */ /* 0x000fe2000ff1e0ff */
[----:B------:R-:W-:Y:S02]  /*f9f0*/  IMAD.IADD R3, R3, 0x1, R7 ;  /* 0x0000000103037824 */ /* 0x000fe400078e0207 */
[C---:B------:R-:W-:Y:S02]  /*fa00*/  IMAD R8, R18.reuse, UR5, R8 ;  /* 0x0000000512087c24 */ /* 0x040fe4000f8e0208 */
[----:B------:R-:W-:Y:S01]  /*fa10*/  IMAD.WIDE.U32 R2, R18, UR4, R2 ;  /* 0x0000000412027c25 */ /* 0x000fe2000f8e0002 */
[----:B------:R-:W-:Y:S02]  /*fa20*/  UMOV UR4, 0xffffffff ;  /* 0xffffffff00047882 */ /* 0x000fe40000000000 */
[----:B------:R-:W-:Y:S02]  /*fa30*/  IADD3.X R10, R11, UR7, R8, P0, !PT ;  /* 0x000000070b0a7c10 */ /* 0x000fe400087fe408 */
[----:B------:R-:W-:-:S04]  /*fa40*/  IADD3 R6, P0, R2, UR6, RZ ;  /* 0x0000000602067c10 */ /* 0x000fc8000ff1e0ff */
[----:B------:R-:W-:Y:S01]  /*fa50*/  IADD3.X R7, R8, UR7, R3, P0, !PT ;  /* 0x0000000708077c10 */ /* 0x000fe200087fe403 */
[----:B------:R-:W-:Y:S08]  /*fa60*/  BRA.DIV UR4, `(.L_x_269) ;  /* 0x0000004a04d07947 */ /* 0x000ff0000b800000 */
[----:B------:R-:W3:Y:S01]  /*fa70*/  SHFL.IDX PT, R3, R5, RZ, 0x1c1f ;  /* 0x001c1fff05037589 */ /* 0x000ee200000e0000 */
[----:B------:R-:W-:Y:S01]  /*fa80*/  LOP3.LUT R32, R32, 0xfffffdff, RZ, 0xc0, !PT ;  /* 0xfffffdff20207812 */ /* 0x000fe200078ec0ff */
[----:B------:R-:W4:Y:S01]  /*fa90*/  LDC R9, c[0x0][0x2f4] ;  /* 0x0000bd00ff097b82 */ /* 0x000f220000000800 */
[C---:B------:R-:W-:Y:S01]  /*faa0*/  LOP3.LUT R11, R33.reuse, 0x40, RZ, 0xfc, !PT ;  /* 0x00000040210b7812 */ /* 0x040fe200078efcff */
[----:B------:R-:W5:Y:S01]  /*fab0*/  SHFL.IDX PT, R2, R10, RZ, 0x1c1f ;  /* 0x001c1fff0a027589 */ /* 0x000f6200000e0000 */
[----:B------:R-:W-:Y:S02]  /*fac0*/  @P3 LOP3.LUT R32, R32, 0x200, RZ, 0xfc, !PT ;  /* 0x0000020020203812 */ /* 0x000fe400078efcff */
[----:B------:R-:W-:Y:S01]  /*fad0*/  LOP3.LUT R8, R33, 0x80, RZ, 0xfc, !PT ;  /* 0x0000008021087812 */ /* 0x000fe200078efcff */
[----:B------:R-:W-:Y:S01]  /*fae0*/  SHFL.IDX PT, R14, R5, 0x3, 0x1c1f ;  /* 0x007c1f00050e7f89 */ /* 0x000fe200000e0000 */
[----:B------:R-:W-:-:S03]  /*faf0*/  LOP3.LUT P3, RZ, R32, 0x20, RZ, 0xc0, !PT ;  /* 0x0000002020ff7812 */ /* 0x000fc6000786c0ff */
[----:B------:R-:W-:Y:S10]  /*fb00*/  SHFL.IDX PT, R7, R7, RZ, 0x1c1f ;  /* 0x001c1fff07077589 */ /* 0x000ff400000e0000 */
[----:B---3--:R-:W-:-:S02]  /*fb10*/  @P3 IADD3 R3, P0, R33, R3, RZ ;  /* 0x0000000321033210 */ /* 0x008fc40007f1e0ff */
[-C--:B----4-:R-:W-:Y:S02]  /*fb20*/  ISETP.GE.AND P6, PT, R33, R9.reuse, PT ;  /* 0x000000092100720c */ /* 0x090fe40003fc6270 */
[-C--:B------:R-:W-:Y:S01]  /*fb30*/  ISETP.GE.AND P2, PT, R11, R9.reuse, PT ;  /* 0x000000090b00720c */ /* 0x080fe20003f46270 */
[----:B-----5:R-:W-:Y:S01]  /*fb40*/  @P3 IMAD.X R2, RZ, RZ, R2, P0 ;  /* 0x000000ffff023224 */ /* 0x020fe200000e0602 */
[----:B------:R-:W-:-:S04]  /*fb50*/  ISETP.GE.AND P1, PT, R8, R9, PT ;  /* 0x000000090800720c */ /* 0x000fc80003f26270 */
[----:B------:R-:W-:-:S04]  /*fb60*/  @P3 LOP3.LUT R3, R3, R2, RZ, 0x3c, !PT ;  /* 0x0000000203033212 */ /* 0x000fc800078e3cff */
[----:B------:R-:W-:-:S04]  /*fb70*/  @P3 LOP3.LUT R2, R3, R2, RZ, 0x3c, !PT ;  /* 0x0000000203023212 */ /* 0x000fc800078e3cff */
[----:B------:R-:W-:-:S05]  /*fb80*/  @P3 LOP3.LUT R3, R3, R2, RZ, 0x3c, !PT ;  /* 0x0000000203033212 */ /* 0x000fca00078e3cff */
[----:B------:R-:W-:Y:S04]  /*fb90*/  @P3 LDGSTS.E.BYPASS.LTC128B.128 [R0+0x24200], desc[UR52][R2.64], !P6 ;  /* 0x2420000002003fae */ /* 0x000fe8000f101d74 */
[----:B------:R-:W-:Y:S04]  /*fba0*/  @P3 LDGSTS.E.BYPASS.LTC128B.128 [R0+0x26a00], desc[UR52][R2.64+0x40], !P2 ;  /* 0x26a0004002003fae */ /* 0x000fe8000d101d74 */
[----:B------:R3:W-:Y:S01]  /*fbb0*/  @P3 LDGSTS.E.BYPASS.LTC128B.128 [R0+0x29200], desc[UR52][R2.64+0x80], !P1 ;  /* 0x2920008002003fae */ /* 0x0007e2000c901d74 */
[----:B------:R-:W-:-:S03]  /*fbc0*/  LOP3.LUT P3, RZ, R32, 0x200, RZ, 0xc0, !PT ;  /* 0x0000020020ff7812 */ /* 0x000fc6000786c0ff */
[----:B---3--:R-:W3:Y:S04]  /*fbd0*/  SHFL.IDX PT, R3, R5, 0x1, 0x1c1f ;  /* 0x003c1f0005037f89 */ /* 0x008ee800000e0000 */
[----:B------:R-:W4:Y:S01]  /*fbe0*/  SHFL.IDX PT, R2, R10, 0x1, 0x1c1f ;  /* 0x003c1f000a027f89 */ /* 0x000f2200000e0000 */
[----:B---3--:R-:W-:-:S04]  /*fbf0*/  @P5 IADD3 R3, P0, R33, R3, RZ ;  /* 0x0000000321035210 */ /* 0x008fc80007f1e0ff */
[----:B----4-:R-:W-:-:S04]  /*fc00*/  @P5 IADD3.X R2, RZ, R2, RZ, P0, !PT ;  /* 0x00000002ff025210 */ /* 0x010fc800007fe4ff */
[----:B------:R-:W-:-:S04]  /*fc10*/  @P5 LOP3.LUT R3, R3, R2, RZ, 0x3c, !PT ;  /* 0x0000000203035212 */ /* 0x000fc800078e3cff */
[----:B------:R-:W-:-:S04]  /*fc20*/  @P5 LOP3.LUT R2, R3, R2, RZ, 0x3c, !PT ;  /* 0x0000000203025212 */ /* 0x000fc800078e3cff */
[----:B------:R-:W-:-:S05]  /*fc30*/  @P5 LOP3.LUT R3, R3, R2, RZ, 0x3c, !PT ;  /* 0x0000000203035212 */ /* 0x000fca00078e3cff */
[----:B------:R-:W-:Y:S04]  /*fc40*/  @P5 LDGSTS.E.BYPASS.LTC128B.128 [R0+0x24a00], desc[UR52][R2.64], !P6 ;  /* 0x24a0000002005fae */ /* 0x000fe8000f101d74 */
[----:B------:R-:W-:Y:S04]  /*fc50*/  @P5 LDGSTS.E.BYPASS.LTC128B.128 [R0+0x27200], desc[UR52][R2.64+0x40], !P2 ;  /* 0x2720004002005fae */ /* 0x000fe8000d101d74 */
[----:B------:R3:W-:Y:S04]  /*fc60*/  @P5 LDGSTS.E.BYPASS.LTC128B.128 [R0+0x29a00], desc[UR52][R2.64+0x80], !P1 ;  /* 0x29a0008002005fae */ /* 0x0007e8000c901d74 */
[----:B---3--:R-:W3:Y:S04]  /*fc70*/  SHFL.IDX PT, R3, R5, 0x2, 0x1c1f ;  /* 0x005c1f0005037f89 */ /* 0x008ee800000e0000 */
[----:B------:R-:W4:Y:S04]  /*fc80*/  SHFL.IDX PT, R2, R10, 0x2, 0x1c1f ;  /* 0x005c1f000a027f89 */ /* 0x000f2800000e0000 */
[----:B------:R-:W5:Y:S01]  /*fc90*/  SHFL.IDX PT, R10, R10, 0x3, 0x1c1f ;  /* 0x007c1f000a0a7f89 */ /* 0x000f6200000e0000 */
[----:B---3--:R-:W-:-:S05]  /*fca0*/  @P4 IADD3 R3, P0, R33, R3, RZ ;  /* 0x0000000321034210 */ /* 0x008fca0007f1e0ff */
[----:B----4-:R-:W-:Y:S01]  /*fcb0*/  @P4 IMAD.X R2, RZ, RZ, R2, P0 ;  /* 0x000000ffff024224 */ /* 0x010fe200000e0602 */
[----:B------:R-:W-:-:S04]  /*fcc0*/  @P3 IADD3 R14, P0, R33, R14, RZ ;  /* 0x0000000e210e3210 */ /* 0x000fc80007f1e0ff */
[----:B------:R-:W-:Y:S01]  /*fcd0*/  @P4 LOP3.LUT R3, R3, R2, RZ, 0x3c, !PT ;  /* 0x0000000203034212 */ /* 0x000fe200078e3cff */
[----:B-----5:R-:W-:-:S03]  /*fce0*/  @P3 IMAD.X R9, RZ, RZ, R10, P0 ;  /* 0x000000ffff093224 */ /* 0x020fc600000e060a */
[----:B------:R-:W-:-:S04]  /*fcf0*/  @P4 LOP3.LUT R2, R3, R2, RZ, 0x3c, !PT ;  /* 0x0000000203024212 */ /* 0x000fc800078e3cff */
[----:B------:R-:W-:-:S05]  /*fd00*/  @P4 LOP3.LUT R3, R3, R2, RZ, 0x3c, !PT ;  /* 0x0000000203034212 */ /* 0x000fca00078e3cff */
[----:B------:R-:W-:Y:S04]  /*fd10*/  @P4 LDGSTS.E.BYPASS.LTC128B.128 [R0+0x25200], desc[UR52][R2.64], !P6 ;  /* 0x2520000002004fae */ /* 0x000fe8000f101d74 */
[----:B------:R-:W-:Y:S04]  /*fd20*/  @P4 LDGSTS.E.BYPASS.LTC128B.128 [R0+0x27a00], desc[UR52][R2.64+0x40], !P2 ;  /* 0x27a0004002004fae */ /* 0x000fe8000d101d74 */
[----:B------:R3:W-:Y:S02]  /*fd30*/  @P4 LDGSTS.E.BYPASS.LTC128B.128 [R0+0x2a200], desc[UR52][R2.64+0x80], !P1 ;  /* 0x2a20008002004fae */ /* 0x0007e4000c901d74 */
[----:B---3--:R-:W-:-:S02]  /*fd40*/  @P3 IMAD.MOV.U32 R2, RZ, RZ, R14 ;  /* 0x000000ffff023224 */ /* 0x008fc400078e000e */
[----:B------:R-:W-:Y:S01]  /*fd50*/  @P3 IMAD.MOV.U32 R3, RZ, RZ, R9 ;  /* 0x000000ffff033224 */ /* 0x000fe200078e0009 */
[----:B------:R3:W4:Y:S04]  /*fd60*/  SHFL.IDX PT, R14, R6, RZ, 0x1c1f ;  /* 0x001c1fff060e7589 */ /* 0x00072800000e0000 */
[----:B------:R3:W-:Y:S04]  /*fd70*/  @P3 LDGSTS.E.BYPASS.LTC128B.128 [R0+0x25a00], desc[UR52][R2.64], !P6 ;  /* 0x25a0000002003fae */ /* 0x0007e8000f101d74 */
[----:B------:R3:W-:Y:S04]  /*fd80*/  @P3 LDGSTS.E.BYPASS.LTC128B.128 [R0+0x28200], desc[UR52][R2.64+0x40], !P2 ;  /* 0x2820004002003fae */ /* 0x0007e8000d101d74 */
[----:B------:R3:W-:Y:S02]  /*fd90*/  @P3 LDGSTS.E.BYPASS.LTC128B.128 [R0+0x2aa00], desc[UR52][R2.64+0x80], !P1 ;  /* 0x2aa0008002003fae */ /* 0x0007e4000c901d74 */
.L_x_367:
[----:B------:R-:W-:Y:S01]  /*fda0*/  LOP3.LUT P0, RZ, R32, 0x80, RZ, 0xc0, !PT ;  /* 0x0000008020ff7812 */ /* 0x000fe2000780c0ff */
[----:B------:R-:W-:-:S12]  /*fdb0*/  BSSY B0, `(.L_x_270) ;  /* 0x0000010000007945 */ /* 0x000fd80003800000 */
[----:B------:R-:W-:Y:S05]  /*fdc0*/  @!P0 BRA `(.L_x_271) ;  /* 0x0000000000388947 */ /* 0x000fea0003800000 */
[----:B---3--:R-:W3:Y:S01]  /*fdd0*/  LDC R6, c[0x0][0x2f4] ;  /* 0x0000bd00ff067b82 */ /* 0x008ee20000000800 */
[C---:B------:R-:W-:Y:S02]  /*fde0*/  LOP3.LUT R8, R33.reuse, 0x40, RZ, 0xfc, !PT ;  /* 0x0000004021087812 */ /* 0x040fe400078efcff */
[C---:B------:R-:W-:Y:S02]  /*fdf0*/  LOP3.LUT R5, R33.reuse, 0x80, RZ, 0xfc, !PT ;  /* 0x0000008021057812 */ /* 0x040fe400078efcff */
[----:B----4-:R-:W-:-:S05]  /*fe00*/  IADD3 R2, P0, R33, R14, RZ ;  /* 0x0000000e21027210 */ /* 0x010fca0007f1e0ff */
[----:B------:R-:W-:Y:S01]  /*fe10*/  IMAD.X R3, RZ, RZ, R7, P0 ;  /* 0x000000ffff037224 */ /* 0x000fe200000e0607 */
[-C--:B---3--:R-:W-:Y:S02]  /*fe20*/  ISETP.GE.AND P3, PT, R33, R6.reuse, PT ;  /* 0x000000062100720c */ /* 0x088fe40003f66270 */
[-C--:B------:R-:W-:Y:S02]  /*fe30*/  ISETP.GE.AND P2, PT, R8, R6.reuse, PT ;  /* 0x000000060800720c */ /* 0x080fe40003f46270 */
[----:B------:R-:W-:-:S09]  /*fe40*/  ISETP.GE.AND P1, PT, R5, R6, PT ;  /* 0x000000060500720c */ /* 0x000fd20003f26270 */
[----:B------:R-:W-:Y:S01]  /*fe50*/  @!PT LDS RZ, [RZ] ;  /* 0x00000000fffff984 */ /* 0x000fe20000000800 */
[----:B------:R-:W-:Y:S01]  /*fe60*/  @!PT LDS RZ, [RZ] ;  /* 0x00000000fffff984 */ /* 0x000fe20000000800 */
[----:B------:R-:W-:Y:S01]  /*fe70*/  @!PT LDS RZ, [RZ] ;  /* 0x00000000fffff984 */ /* 0x000fe20000000800 */
[----:B------:R3:W-:Y:S04]  /*fe80*/  LDGSTS.E.BYPASS.LTC128B.128 [R0+0x26200], desc[UR52][R2.64], !P3 ;  /* 0x2620000002007fae */ /* 0x0007e8000d901d74 */
[----:B------:R3:W-:Y:S04]  /*fe90*/  LDGSTS.E.BYPASS.LTC128B.128 [R0+0x28a00], desc[UR52][R2.64+0x40], !P2 ;  /* 0x28a0004002007fae */ /* 0x0007e8000d101d74 */
[----:B------:R3:W-:Y:S02]  /*fea0*/  LDGSTS.E.BYPASS.LTC128B.128 [R0+0x2b200], desc[UR52][R2.64+0x80], !P1 ;  /* 0x2b20008002007fae */ /* 0x0007e4000c901d74 */
.L_x_271:
[----:B------:R-:W-:Y:S05]  /*feb0*/  BSYNC B0 ;  /* 0x0000000000007941 */ /* 0x000fea0003800000 */
.L_x_270:
[----:B------:R-:W-:Y:S01]  /*fec0*/  NOP ;  /* 0x0000000000007918 */ /* 0x000fe20000000000 */
[----:B------:R-:W-:-:S13]  /*fed0*/  PLOP3.LUT P0, PT, PT, PT, PT, 0x80, 0x0 ;  /* 0x000000000000781c */ /* 0x000fda0003f0f070 */
.L_x_272:
[----:B------:R-:W-:Y:S02]  /*fee0*/  PLOP3.LUT P1, PT, P1, P0, PT, 0xa2, 0x0 ;  /* 0x000000000000781c */ /* 0x000fe40000f21472 */
[----:B------:R-:W-:-:S08]  /*fef0*/  @P0 R2UR P1, UR4, R4 ;  /* 0x00000000040402ca */ /* 0x000fd00000020000 */
[----:B------:R-:W-:-:S05]  /*ff00*/  @P0 PLOP3.LUT P0, PT, P1, PT, PT, 0x80, 0x0 ;  /* 0x000000000000081c */ /* 0x000fca0000f0f070 */
[----:B------:R-:W-:Y:S01]  /*ff10*/  @!P1 SYNCS.ARRIVE.TRANS64.RED.A0T1 RZ, [UR4+0x33430], RZ ;  /* 0x033430ffffff99a7 */ /* 0x000fe20008200404 */
[----:B------:R-:W-:Y:S07]  /*ff20*/  @!P1 ARRIVES.LDGSTSBAR.64.TRANSCNT [UR4+0x33430] ;  /* 0x03343000ff0099b0 */ /* 0x000fee0008000a84 */
[----:B------:R-:W-:Y:S05]  /*ff30*/  @P0 BRA.U.ANY `(.L_x_272) ;  /* 0xfffffffd00e80947 */ /* 0x000fea000393ffff */
[----:B------:R-:W-:Y:S01]  /*ff40*/  NOP ;  /* 0x0000000000007918 */ /* 0x000fe20000000000 */
[----:B---3--:R-:W-:-:S05]  /*ff50*/  IMAD.U32 R0, RZ, RZ, UR46 ;  /* 0x0000002eff007e24 */ /* 0x008fca000f8e00ff */
[----:B------:R-:W-:-:S13]  /*ff60*/  ISETP.NE.AND P2, PT, R0, 0x3, PT ;  /* 0x000000030000780c */ /* 0x000fda0003f45270 */
[----:B------:R-:W-:Y:S05]  /*ff70*/  @!P2 BRA `(.L_x_273) ;  /* 0x000000000004a947 */ /* 0x000fea0003800000 */
[----:B------:R-:W-:Y:S01]  /*ff80*/  BPT.TRAP 0x1 ;  /* 0x000000040000795c */ /* 0x000fe20000300000 */
.L_x_273:
[----:B------:R3:W-:Y:S02]  /*ff90*/  SYNCS.ARRIVE.TRANS64.A1T0 RZ, [R4+URZ+0x33430], RZ ;  /* 0x033430ff04ff79a7 */ /* 0x0007e4000810003f */
[----:B------:R-:W-:Y:S05]  /*ffa0*/  WARPSYNC.ALL ;  /* 0x0000000000007948 */ /* 0x000fea0003800000 */
[C---:B------:R-:W-:Y:S01]  /*ffb0*/  R2UR UR5, R25.reuse ;  /* 0x00000000190572ca */ /* 0x040fe200000e0000 */
[----:B------:R-:W-:Y:S01]  /*ffc0*/  VIADD R0, R22, 0x1e200 ;  /* 0x0001e20016007836 */ /* 0x000fe20000000000 */
[----:B------:R-:W-:Y:S01]  /*ffd0*/  R2UR UR38, R25 ;  /* 0x00000000192672ca */ /* 0x000fe200000e0000 */
[----:B------:R-:W-:Y:S01]  /*ffe0*/  ULDC.64 UR6, c[0x0][0x298] ;  /* 0x0000a60000067ab9 */ /* 0x000fe20000000a00 */
[----:B------:R-:W-:Y:S01]  /*fff0*/  UISETP.NE.AND UP0, UPT, UR45, URZ, UPT ;  /* 0x0000003f2d00728c */ /* 0x000fe2000bf05270 */
[----:B------:R-:W-:Y:S01]  /*10000*/  BSSY B6, `(.L_x_274) ;  /* 0x000001b000067945 */ /* 0x000fe20003800000 */
[----:B------:R-:W-:Y:S01]  /*10010*/  BAR.SYNC.DEFER_BLOCKING 0x8, 0x180 ;  /* 0x0206000000007b1d */ /* 0x000fe20000010000 */
[----:B------:R-:W-:Y:S01]  /*10020*/  LOP3.LUT P0, RZ, R0, 0x1bf, RZ, 0xc0, !PT ;  /* 0x000001bf00ff7812 */ /* 0x000fe2000780c0ff */
[----:B------:R-:W-:-:S02]  /*10030*/  USEL UR44, UR44, URZ, !UP0 ;  /* 0x0000003f2c2c7287 */ /* 0x000fc4000c000000 */
[----:B------:R-:W-:-:S03]  /*10040*/  USEL UR43, UR43, URZ, !UP0 ;  /* 0x0000003f2b2b7287 */ /* 0x000fc6000c000000 */
[----:B------:R-:W-:Y:S02]  /*10050*/  USHF.R.S32.HI UR4, URZ, 0x1f, UR5 ;  /* 0x0000001f3f047899 */ /* 0x000fe40008011405 */
[----:B------:R-:W-:Y:S02]  /*10060*/  UIMAD.WIDE.U32 UR38, UR38, UR6, URZ ;  /* 0x00000006262672a5 */ /* 0x000fe4000f8e003f */
[----:B------:R-:W-:-:S04]  /*10070*/  UIMAD UR4, UR4, UR6, URZ ;  /* 0x00000006040472a4 */ /* 0x000fc8000f8e023f */
[----:B------:R-:W-:-:S04]  /*10080*/  UIMAD UR4, UR5, UR7, UR4 ;  /* 0x00000007050472a4 */ /* 0x000fc8000f8e0204 */
[----:B------:R-:W-:Y:S01]  /*10090*/  UIADD3 UR45, UR39, UR4, URZ ;  /* 0x00000004272d7290 */ /* 0x000fe2000fffe03f */
[----:B------:R-:W-:Y:S11]  /*100a0*/  @!P0 BRA `(.L_x_275) ;  /* 0x0000000000408947 */ /* 0x000ff60003800000 */
[----:B------:R-:W-:Y:S01]  /*100b0*/  MOV R2, 0x0 ;  /* 0x0000000000027802 */ /* 0x000fe20000000f00 */
[----:B------:R-:W-:Y:S01]  /*100c0*/  ULDC.64 UR6, c[0x4][0xc0] ;  /* 0x0100300000067ab9 */ /* 0x000fe20000000a00 */
[----:B------:R-:W-:Y:S01]  /*100d0*/  ULDC.64 UR8, c[0x4][0xc8] ;  /* 0x0100320000087ab9 */ /* 0x000fe20000000a00 */
[----:B------:R-:W-:Y:S01]  /*100e0*/  ULDC.64 UR4, c[0x4][0x28] ;  /* 0x01000a0000047ab9 */ /* 0x000fe20000000a00 */
[----:B--23--:R-:W-:Y:S02]  /*100f0*/  IMAD.U32 R4, RZ, RZ, UR6 ;  /* 0x00000006ff047e24 */ /* 0x00cfe4000f8e00ff */
[----:B------:R-:W2:Y:S01]  /*10100*/  LDC.64 R2, c[0x4][R2] ;  /* 0x0100000002027b82 */ /* 0x000ea20000000a00 */
        /* <DEDUP_REMOVED lines=9> */
[----:B012-4-:R-:W-:Y:S05]  /*101a0*/  CALL.ABS.NOINC R2 ;  /* 0x0000000002007343 */ /* 0x017fea0003c00000 */
.L_x_275:
[----:B------:R-:W-:Y:S05]  /*101b0*/  BSYNC B6 ;  /* 0x0000000000067941 */ /* 0x000fea0003800000 */
.L_x_274:
[----:B------:R0:W5:Y:S01]  /*101c0*/  LDL R8, [R1+0xc] ;  /* 0x00000c0001087983 */ /* 0x0001620000100800 */
[----:B------:R-:W1:Y:S01]  /*101d0*/  LDC R5, c[0x0][0x448] ;  /* 0x00011200ff057b82 */ /* 0x000e620000000800 */
[----:B------:R-:W2:Y:S01]  /*101e0*/  S2R R2, SR_TID.X ;  /* 0x0000000000027919 */ /* 0x000ea20000002100 */
[----:B------:R-:W-:Y:S01]  /*101f0*/  R2UR UR6, R34 ;  /* 0x00000000220672ca */ /* 0x000fe200000e0000 */
[----:B------:R-:W-:Y:S01]  /*10200*/  IMAD.SHL.U32 R17, R17, 0x80, RZ ;  /* 0x0000008011117824 */ /* 0x000fe200078e00ff */
[C---:B------:R-:W-:Y:S01]  /*10210*/  R2UR UR7, R18.reuse ;  /* 0x00000000120772ca */ /* 0x040fe200000e0000 */
[----:B------:R-:W-:Y:S01]  /*10220*/  ULDC.64 UR8, c[0x0][0x2d8] ;  /* 0x0000b60000087ab9 */ /* 0x000fe20000000a00 */
[----:B-1----:R-:W-:Y:S02]  /*10230*/  ISETP.NE.AND P0, PT, R5, 0x1, PT ;  /* 0x000000010500780c */ /* 0x002fe40003f05270 */
[----:B------:R-:W-:Y:S02]  /*10240*/  R2UR UR10, R18 ;  /* 0x00000000120a72ca */ /* 0x000fe400000e0000 */
[C---:B--2---:R-:W-:Y:S01]  /*10250*/  LOP3.LUT R19, R2.reuse, 0x7f, RZ, 0xc0, !PT ;  /* 0x0000007f02137812 */ /* 0x044fe200078ec0ff */
[----:B------:R-:W-:-:S08]  /*10260*/  IMAD.SHL.U32 R2, R2, 0x20, RZ ;  /* 0x0000002002027824 */ /* 0x000fd000078e00ff */
[----:B------:R-:W1:Y:S01]  /*10270*/  @P0 LDC R3, c[0x0][0x44c] ;  /* 0x00011300ff030b82 */ /* 0x000e620000000800 */
[----:B------:R-:W-:-:S04]  /*10280*/  SHF.R.U32.HI R19, RZ, 0x2, R19 ;  /* 0x00000002ff137819 */ /* 0x000fc80000011613 */
[----:B------:R-:W-:-:S03]  /*10290*/  LOP3.LUT R2, R19, 0x60, R2, 0xf8, !PT ;  /* 0x0000006013027812 */ /* 0x000fc600078ef802 */
[----:B---3--:R-:W2:Y:S01]  /*102a0*/  @P0 LDC R4, c[0x0][0x450] ;  /* 0x00011400ff040b82 */ /* 0x008ea20000000800 */
[----:B------:R-:W-:Y:S01]  /*102b0*/  UIMAD UR6, UR6, UR8, URZ ;  /* 0x00000008060672a4 */ /* 0x000fe2000f8e023f */
[----:B------:R-:W-:Y:S01]  /*102c0*/  LOP3.LUT R0, R2, R17, RZ, 0xfc, !PT ;  /* 0x0000001102007212 */ /* 0x000fe200078efcff */
[----:B------:R-:W-:Y:S01]  /*102d0*/  UMOV UR4, UR38 ;  /* 0x0000002600047c82 */ /* 0x000fe20008000000 */
[----:B------:R-:W-:Y:S01]  /*102e0*/  UMOV UR5, UR45 ;  /* 0x0000002d00057c82 */ /* 0x000fe20008000000 */
[----:B------:R-:W-:Y:S02]  /*102f0*/  UIMAD UR6, UR10, UR9, UR6 ;  /* 0x000000090a0672a4 */ /* 0x000fe4000f8e0206 */
[----:B------:R-:W-:Y:S01]  /*10300*/  UIMAD.WIDE.U32 UR4, UR7, UR8, UR4 ;  /* 0x00000008070472a5 */ /* 0x000fe2000f8e0004 */
[----:B------:R-:W-:Y:S02]  /*10310*/  IMAD.MOV.U32 R2, RZ, RZ, R0 ;  /* 0x000000ffff027224 */ /* 0x000fe400078e0000 */
[----:B------:R-:W-:Y:S01]  /*10320*/  ULDC.64 UR8, c[0x0][0x2e0] ;  /* 0x0000b80000087ab9 */ /* 0x000fe20000000a00 */
[----:B------:R-:W-:Y:S01]  /*10330*/  UIADD3 UR5, UR5, UR6, URZ ;  /* 0x0000000605057290 */ /* 0x000fe2000fffe03f */
[----:B-1----:R-:W-:Y:S01]  /*10340*/  @P0 IMAD.HI.U32 R3, R0, R3, RZ ;  /* 0x0000000300030227 */ /* 0x002fe200078e00ff */
[----:B------:R-:W-:Y:S01]  /*10350*/  UIMAD UR6, UR43, UR8, URZ ;  /* 0x000000082b0672a4 */ /* 0x000fe2000f8e023f */
[----:B------:R-:W1:Y:S01]  /*10360*/  S2R R19, SR_TID.X ;  /* 0x0000000000137919 */ /* 0x000e620000002100 */
[----:B------:R-:W-:-:S02]  /*10370*/  UIMAD.WIDE.U32 UR4, UR44, UR8, UR4 ;  /* 0x000000082c0472a5 */ /* 0x000fc4000f8e0004 */
[----:B--2---:R-:W-:Y:S01]  /*10380*/  @P0 SHF.R.U32.HI R2, RZ, R4, R3 ;  /* 0x00000004ff020219 */ /* 0x004fe20000011603 */
[----:B------:R-:W-:-:S03]  /*10390*/  UIMAD UR6, UR44, UR9, UR6 ;  /* 0x000000092c0672a4 */ /* 0x000fc6000f8e0206 */
[--C-:B------:R-:W-:Y:S01]  /*103a0*/  SHF.R.S32.HI R3, RZ, 0x1f, R2.reuse ;  /* 0x0000001fff037819 */ /* 0x100fe20000011402 */
[----:B------:R-:W-:Y:S01]  /*103b0*/  IMAD.MOV R7, RZ, RZ, -R2 ;  /* 0x000000ffff077224 */ /* 0x000fe200078e0a02 */
[----:B------:R-:W-:Y:S01]  /*103c0*/  ULDC.64 UR8, c[0x0][0x2d0] ;  /* 0x0000b40000087ab9 */ /* 0x000fe20000000a00 */
[----:B------:R-:W-:Y:S01]  /*103d0*/  UIADD3 UR5, UR5, UR6, URZ ;  /* 0x0000000605057290 */ /* 0x000fe2000fffe03f */
[----:B------:R-:W-:Y:S02]  /*103e0*/  IMAD.U32 R11, RZ, RZ, UR8 ;  /* 0x00000008ff0b7e24 */ /* 0x000fe4000f8e00ff */
[----:B------:R-:W-:Y:S02]  /*103f0*/  IMAD R3, R3, UR8, RZ ;  /* 0x0000000803037c24 */ /* 0x000fe4000f8e02ff */
[----:B------:R-:W-:Y:S02]  /*10400*/  IMAD R7, R5, R7, R0 ;  /* 0x0000000705077224 */ /* 0x000fe400078e0200 */
[----:B------:R-:W-:-:S02]  /*10410*/  IMAD R9, R2, UR9, R3 ;  /* 0x0000000902097c24 */ /* 0x000fc4000f8e0203 */
[----:B------:R-:W-:Y:S01]  /*10420*/  IMAD.WIDE.U32 R2, R2, R11, UR4 ;  /* 0x0000000402027e25 */ /* 0x000fe2000f8e000b */
[----:B------:R-:W-:Y:S01]  /*10430*/  SHF.R.S32.HI R0, RZ, 0x1f, R7 ;  /* 0x0000001fff007819 */ /* 0x000fe20000011407 */
[----:B------:R-:W-:Y:S02]  /*10440*/  ULDC.64 UR4, c[0x0][0x2c8] ;  /* 0x0000b20000047ab9 */ /* 0x000fe40000000a00 */
[----:B------:R-:W-:Y:S02]  /*10450*/  IMAD.IADD R3, R3, 0x1, R9 ;  /* 0x0000000103037824 */ /* 0x000fe400078e0209 */
[----:B------:R-:W-:Y:S02]  /*10460*/  IMAD R0, R0, UR4, RZ ;  /* 0x0000000400007c24 */ /* 0x000fe4000f8e02ff */
[----:B------:R-:W-:-:S04]  /*10470*/  IMAD.WIDE.U32 R2, R7, UR4, R2 ;  /* 0x0000000407027c25 */ /* 0x000fc8000f8e0002 */
[----:B------:R-:W-:Y:S01]  /*10480*/  IMAD R7, R7, UR5, R0 ;  /* 0x0000000507077c24 */ /* 0x000fe2000f8e0200 */
[----:B------:R-:W-:Y:S02]  /*10490*/  ULDC.64 UR4, c[0x0][0x280] ;  /* 0x0000a00000047ab9 */ /* 0x000fe40000000a00 */
[----:B------:R-:W-:Y:S01]  /*104a0*/  IADD3 R0, P0, R2, UR4, RZ ;  /* 0x0000000402007c10 */ /* 0x000fe2000ff1e0ff */
[----:B------:R-:W-:Y:S01]  /*104b0*/  ULDC UR4, c[0x0][0x2b8] ;  /* 0x0000ae0000047ab9 */ /* 0x000fe20000000800 */
[C---:B------:R-:W-:Y:S02]  /*104c0*/  LOP3.LUT R10, R33.reuse, 0x40, RZ, 0xfc, !PT ;  /* 0x00000040210a7812 */ /* 0x040fe400078efcff */
[----:B------:R-:W-:Y:S02]  /*104d0*/  LOP3.LUT R6, R33, 0x80, RZ, 0xfc, !PT ;  /* 0x0000008021067812 */ /* 0x000fe400078efcff */
[----:B------:R-:W-:Y:S01]  /*104e0*/  IADD3.X R4, R3, UR5, R7, P0, !PT ;  /* 0x0000000503047c10 */ /* 0x000fe200087fe407 */
[----:B------:R-:W-:Y:S01]  /*104f0*/  UMOV UR5, 0xffffffff ;  /* 0xffffffff00057882 */ /* 0x000fe20000000000 */
[----:B-1----:R-:W-:-:S02]  /*10500*/  LOP3.LUT R19, R19, 0x7f, RZ, 0xc0, !PT ;  /* 0x0000007f13137812 */ /* 0x002fc400078ec0ff */
[----:B------:R-:W-:Y:S02]  /*10510*/  ISETP.GE.AND P3, PT, R33, UR4, PT ;  /* 0x0000000421007c0c */ /* 0x000fe4000bf66270 */
[----:B------:R-:W-:Y:S02]  /*10520*/  ISETP.GE.AND P2, PT, R10, UR4, PT ;  /* 0x000000040a007c0c */ /* 0x000fe4000bf46270 */
[----:B------:R-:W-:Y:S02]  /*10530*/  ISETP.GE.AND P1, PT, R6, UR4, PT ;  /* 0x0000000406007c0c */ /* 0x000fe4000bf26270 */
[----:B------:R-:W-:Y:S01]  /*10540*/  SHF.R.U32.HI R10, RZ, 0x2, R19 ;  /* 0x00000002ff0a7819 */ /* 0x000fe20000011613 */
[----:B0-----:R-:W-:Y:S10]  /*10550*/  BRA.DIV UR5, `(.L_x_276) ;  /* 0x0000004605e47947 */ /* 0x001ff4000b800000 */
[----:B----4-:R-:W0:Y:S01]  /*10560*/  SHFL.IDX PT, R14, R0, RZ, 0x1c1f ;  /* 0x001c1fff000e7589 */ /* 0x010e2200000e0000 */
[----:B------:R-:W-:Y:S02]  /*10570*/  IMAD R35, R35, R5, RZ ;  /* 0x0000000523237224 */ /* 0x000fe400078e02ff */
[----:B------:R-:W-:Y:S01]  /*10580*/  IMAD.IADD R17, R10, 0x1, R17 ;  /* 0x000000010a117824 */ /* 0x000fe200078e0211 */
[----:B------:R-:W1:Y:S03]  /*10590*/  SHFL.IDX PT, R2, R4, RZ, 0x1c1f ;  /* 0x001c1fff04027589 */ /* 0x000e6600000e0000 */
[C---:B------:R-:W-:Y:S01]  /*105a0*/  VIADD R6, R17.reuse, 0x20 ;  /* 0x0000002011067836 */ /* 0x040fe20000000000 */
[----:B------:R-:W-:Y:S01]  /*105b0*/  ISETP.GE.AND P0, PT, R17, R35, PT ;  /* 0x000000231100720c */ /* 0x000fe20003f06270 */
[----:B------:R-:W-:-:S12]  /*105c0*/  SHFL.IDX PT, R5, R4, 0x1, 0x1c1f ;  /* 0x003c1f0004057f89 */ /* 0x000fd800000e0000 */
[----:B0-----:R-:W-:-:S05]  /*105d0*/  @!P0 IADD3 R14, P4, R33, R14, RZ ;  /* 0x0000000e210e8210 */ /* 0x001fca0007f9e0ff */
[----:B-1----:R-:W-:Y:S02]  /*105e0*/  @!P0 IMAD.X R3, RZ, RZ, R2, P4 ;  /* 0x000000ffff038224 */ /* 0x002fe400020e0602 */
[----:B------:R-:W-:Y:S02]  /*105f0*/  @!P0 IMAD.MOV.U32 R2, RZ, RZ, R14 ;  /* 0x000000ffff028224 */ /* 0x000fe400078e000e */
[----:B------:R-:W0:Y:S04]  /*10600*/  SHFL.IDX PT, R14, R0, 0x1, 0x1c1f ;  /* 0x003c1f00000e7f89 */ /* 0x000e2800000e0000 */
[----:B-----5:R-:W-:Y:S04]  /*10610*/  @!P0 LDGSTS.E.BYPASS.LTC128B.128 [R8+0x1e200], desc[UR52][R2.64], !P3 ;  /* 0x1e20000002088fae */ /* 0x020fe8000d901d74 */
[----:B------:R-:W-:Y:S04]  /*10620*/  @!P0 LDGSTS.E.BYPASS.LTC128B.128 [R8+0x20200], desc[UR52][R2.64+0x40], !P2 ;  /* 0x2020004002088fae */ /* 0x000fe8000d101d74 */
[----:B------:R1:W-:Y:S01]  /*10630*/  @!P0 LDGSTS.E.BYPASS.LTC128B.128 [R8+0x22200], desc[UR52][R2.64+0x80], !P1 ;  /* 0x2220008002088fae */ /* 0x0003e2000c901d74 */
[----:B------:R-:W-:Y:S01]  /*10640*/  ISETP.GE.AND P0, PT, R6, R35, PT ;  /* 0x000000230600720c */ /* 0x000fe20003f06270 */
[----:B------:R-:W-:-:S12]  /*10650*/  VIADD R6, R17, 0x40 ;  /* 0x0000004011067836 */ /* 0x000fd80000000000 */
[----:B0-----:R-:W-:-:S05]  /*10660*/  @!P0 IADD3 R14, P4, R33, R14, RZ ;  /* 0x0000000e210e8210 */ /* 0x001fca0007f9e0ff */
[----:B------:R-:W-:Y:S02]  /*10670*/  @!P0 IMAD.X R5, RZ, RZ, R5, P4 ;  /* 0x000000ffff058224 */ /* 0x000fe400020e0605 */
[----:B-1----:R-:W-:Y:S02]  /*10680*/  @!P0 IMAD.MOV.U32 R2, RZ, RZ, R14 ;  /* 0x000000ffff028224 */ /* 0x002fe400078e000e */
[----:B------:R-:W0:Y:S01]  /*10690*/  SHFL.IDX PT, R14, R0, 0x2, 0x1c1f ;  /* 0x005c1f00000e7f89 */ /* 0x000e2200000e0000 */
[----:B------:R-:W-:-:S03]  /*106a0*/  @!P0 IMAD.MOV.U32 R3, RZ, RZ, R5 ;  /* 0x000000ffff038224 */ /* 0x000fc600078e0005 */
[----:B------:R-:W1:Y:S04]  /*106b0*/  SHFL.IDX PT, R5, R4, 0x2, 0x1c1f ;  /* 0x005c1f0004057f89 */ /* 0x000e6800000e0000 */
[----:B------:R-:W-:Y:S04]  /*106c0*/  @!P0 LDGSTS.E.BYPASS.LTC128B.128 [R8+0x1ea00], desc[UR52][R2.64], !P3 ;  /* 0x1ea0000002088fae */ /* 0x000fe8000d901d74 */
[----:B------:R-:W-:Y:S04]  /*106d0*/  @!P0 LDGSTS.E.BYPASS.LTC128B.128 [R8+0x20a00], desc[UR52][R2.64+0x40], !P2 ;  /* 0x20a0004002088fae */ /* 0x000fe8000d101d74 */
[----:B------:R2:W-:Y:S01]  /*106e0*/  @!P0 LDGSTS.E.BYPASS.LTC128B.128 [R8+0x22a00], desc[UR52][R2.64+0x80], !P1 ;  /* 0x22a0008002088fae */ /* 0x0005e2000c901d74 */
[----:B------:R-:W-:-:S03]  /*106f0*/  ISETP.GE.AND P0, PT, R6, R35, PT ;  /* 0x000000230600720c */ /* 0x000fc60003f06270 */
[----:B------:R-:W3:Y:S10]  /*10700*/  SHFL.IDX PT, R4, R4, 0x3, 0x1c1f ;  /* 0x007c1f0004047f89 */ /* 0x000ef400000e0000 */
[----:B0-----:R-:W-:-:S05]  /*10710*/  @!P0 IADD3 R14, P4, R33, R14, RZ ;  /* 0x0000000e210e8210 */ /* 0x001fca0007f9e0ff */
[----:B-1----:R-:W-:Y:S02]  /*10720*/  @!P0 IMAD.X R5, RZ, RZ, R5, P4 ;  /* 0x000000ffff058224 */ /* 0x002fe400020e0605 */
[----:B--2---:R-:W-:Y:S02]  /*10730*/  @!P0 IMAD.MOV.U32 R2, RZ, RZ, R14 ;  /* 0x000000ffff028224 */ /* 0x004fe400078e000e */
[----:B------:R-:W-:Y:S01]  /*10740*/  @!P0 IMAD.MOV.U32 R3, RZ, RZ, R5 ;  /* 0x000000ffff038224 */ /* 0x000fe200078e0005 */
[----:B------:R0:W1:Y:S04]  /*10750*/  SHFL.IDX PT, R14, R0, 0x3, 0x1c1f ;  /* 0x007c1f00000e7f89 */ /* 0x00006800000e0000 */
[----:B------:R0:W-:Y:S04]  /*10760*/  @!P0 LDGSTS.E.BYPASS.LTC128B.128 [R8+0x1f200], desc[UR52][R2.64], !P3 ;  /* 0x1f20000002088fae */ /* 0x0001e8000d901d74 */
[----:B------:R0:W-:Y:S04]  /*10770*/  @!P0 LDGSTS.E.BYPASS.LTC128B.128 [R8+0x21200], desc[UR52][R2.64+0x40], !P2 ;  /* 0x2120004002088fae */ /* 0x0001e8000d101d74 */
[----:B---3--:R0:W-:Y:S02]  /*10780*/  @!P0 LDGSTS.E.BYPASS.LTC128B.128 [R8+0x23200], desc[UR52][R2.64+0x80], !P1 ;  /* 0x2320008002088fae */ /* 0x0081e4000c901d74 */
.L_x_376:
[----:B0-----:R-:W-:Y:S01]  /*10790*/  VIADD R0, R17, 0x60 ;  /* 0x0000006011007836 */ /* 0x001fe20000000000 */
[----:B------:R-:W-:Y:S04]  /*107a0*/  BSSY B0, `(.L_x_277) ;  /* 0x000000b000007945 */ /* 0x000fe80003800000 */
[----:B------:R-:W-:-:S13]  /*107b0*/  ISETP.GE.AND P0, PT, R0, R35, PT ;  /* 0x000000230000720c */ /* 0x000fda0003f06270 */
[----:B------:R-:W-:Y:S05]  /*107c0*/  @P0 BRA `(.L_x_278) ;  /* 0x0000000000200947 */ /* 0x000fea0003800000 */
[----:B-1----:R-:W-:-:S05]  /*107d0*/  IADD3 R2, P0, R33, R14, RZ ;  /* 0x0000000e21027210 */ /* 0x002fca0007f1e0ff */
[----:B------:R-:W-:-:S05]  /*107e0*/  IMAD.X R3, RZ, RZ, R4, P0 ;  /* 0x000000ffff037224 */ /* 0x000fca00000e0604 */
[----:B------:R-:W-:Y:S01]  /*107f0*/  @!PT LDS RZ, [RZ] ;  /* 0x00000000fffff984 */ /* 0x000fe20000000800 */
[----:B------:R-:W-:Y:S01]  /*10800*/  @!PT LDS RZ, [RZ] ;  /* 0x00000000fffff984 */ /* 0x000fe20000000800 */
[----:B------:R-:W-:Y:S01]  /*10810*/  @!PT LDS RZ, [RZ] ;  /* 0x00000000fffff984 */ /* 0x000fe20000000800 */
[----:B------:R0:W-:Y:S04]  /*10820*/  LDGSTS.E.BYPASS.LTC128B.128 [R8+0x1fa00], desc[UR52][R2.64], !P3 ;  /* 0x1fa0000002087fae */ /* 0x0001e8000d901d74 */
[----:B------:R0:W-:Y:S04]  /*10830*/  LDGSTS.E.BYPASS.LTC128B.128 [R8+0x21a00], desc[UR52][R2.64+0x40], !P2 ;  /* 0x21a0004002087fae */ /* 0x0001e8000d101d74 */
[----:B------:R0:W-:Y:S02]  /*10840*/  LDGSTS.E.BYPASS.LTC128B.128 [R8+0x23a00], desc[UR52][R2.64+0x80], !P1 ;  /* 0x23a0008002087fae */ /* 0x0001e4000c901d74 */
.L_x_278:
[----:B------:R-:W-:Y:S05]  /*10850*/  BSYNC B0 ;  /* 0x0000000000007941 */ /* 0x000fea0003800000 */
.L_x_277:
[----:B------:R-:W-:Y:S01]  /*10860*/  NOP ;  /* 0x0000000000007918 */ /* 0x000fe20000000000 */
[----:B------:R-:W-:-:S13]  /*10870*/  PLOP3.LUT P0, PT, PT, PT, PT, 0x80, 0x0 ;  /* 0x000000000000781c */ /* 0x000fda0003f0f070 */
.L_x_279:
[----:B------:R-:W-:Y:S02]  /*10880*/  PLOP3.LUT P1, PT, P1, P0, PT, 0xa2, 0x0 ;  /* 0x000000000000781c */ /* 0x000fe40000f21472 */
[----:B------:R-:W-:-:S08]  /*10890*/  @P0 R2UR P1, UR4, R22 ;  /* 0x00000000160402ca */ /* 0x000fd00000020000 */
[----:B------:R-:W-:-:S05]  /*108a0*/  @P0 PLOP3.LUT P0, PT, P1, PT, PT, 0x80, 0x0 ;  /* 0x000000000000081c */ /* 0x000fca0000f0f070 */
[----:B------:R-:W-:Y:S01]  /*108b0*/  @!P1 SYNCS.ARRIVE.TRANS64.RED.A0T1 RZ, [UR4+0x33400], RZ ;  /* 0x033400ffffff99a7 */ /* 0x000fe20008200404 */
[----:B------:R-:W-:Y:S07]  /*108c0*/  @!P1 ARRIVES.LDGSTSBAR.64.TRANSCNT [UR4+0x33400] ;  /* 0x03340000ff0099b0 */ /* 0x000fee0008000a84 */
[----:B------:R-:W-:Y:S05]  /*108d0*/  @P0 BRA.U.ANY `(.L_x_279) ;  /* 0xfffffffd00e80947 */ /* 0x000fea000393ffff */
[----:B0-----:R-:W2:Y:S02]  /*108e0*/  LDL.LU R2, [R1+0x14] ;  /* 0x0000140001027983 */ /* 0x001ea40000300800 */
[----:B--2---:R-:W-:-:S04]  /*108f0*/  IADD3 R2, R2, 0x1, RZ ;  /* 0x0000000102027810 */ /* 0x004fc80007ffe0ff */
[----:B------:R-:W-:Y:S01]  /*10900*/  LEA.HI R0, R2, R2, RZ, 0x1 ;  /* 0x0000000202007211 */ /* 0x000fe200078f08ff */
[----:B------:R0:W-:Y:S03]  /*10910*/  STL [R1+0x14], R2 ;  /* 0x0000140201007387 */ /* 0x0001e60000100800 */
[----:B------:R-:W-:-:S05]  /*10920*/  LOP3.LUT R0, R0, 0xfffffffe, RZ, 0xc0, !PT ;  /* 0xfffffffe00007812 */ /* 0x000fca00078ec0ff */
[----:B------:R-:W-:-:S05]  /*10930*/  IMAD.IADD R0, R2, 0x1, -R0 ;  /* 0x0000000102007824 */ /* 0x000fca00078e0a00 */
[----:B------:R-:W-:Y:S01]  /*10940*/  SHF.L.U32 R3, R0, 0x1f, RZ ;  /* 0x0000001f00037819 */ /* 0x000fe200000006ff */
[----:B------:R-:W-:Y:S01]  /*10950*/  NOP ;  /* 0x0000000000007918 */ /* 0x000fe20000000000 */
[----:B------:R0:W-:Y:S01]  /*10960*/  SYNCS.ARRIVE.TRANS64.A1T0 RZ, [R22+URZ+0x33400], RZ ;  /* 0x033400ff16ff79a7 */ /* 0x0001e2000810003f */
[----:B------:R-:W-:Y:S01]  /*10970*/  BSSY B0, `(.L_x_280) ;  /* 0x0000003000007945 */ /* 0x000fe20003800000 */
[----:B------:R-:W2:Y:S03]  /*10980*/  SYNCS.PHASECHK.TRANS64.TRYWAIT P0, [R22+URZ+0x33420], R3 ;  /* 0x03342003160075a7 */ /* 0x000ea6000800017f */
[----:B0-2---:R-:W-:Y:S05]  /*10990*/  @!P0 BRA `(.L_x_281) ;  /* 0x0000004800108947 */ /* 0x005fea0003800000 */
.L_x_377:
[----:B------:R-:W-:Y:S05]  /*109a0*/  BSYNC B0 ;  /* 0x0000000000007941 */ /* 0x000fea0003800000 */
.L_x_280:
[----:B------:R-:W-:-:S06]  /*109b0*/  UISETP.GE.AND UP0, UPT, UR41, 0xa1, UPT ;  /* 0x000000a12900788c */ /* 0x000fcc000bf06270 */
[----:B------:R-:W-:-:S13]  /*109c0*/  PLOP3.LUT P0, PT, PT, PT, UP0, 0x40, 0x0 ;  /* 0x000000000000781c */ /* 0x000fda0003f0e808 */
[----:B------:R-:W-:Y:S05]  /*109d0*/  @P0 BRA `(.L_x_282) ;  /* 0x0000001800480947 */ /* 0x000fea0003800000 */
[----:B------:R-:W-:Y:S01]  /*109e0*/  UIADD3 UR4, UR42, -0x2, URZ ;  /* 0xfffffffe2a047890 */ /* 0x000fe2000fffe03f */
[----:B------:R-:W-:Y:S02]  /*109f0*/  IMAD.MOV.U32 R19, RZ, RZ, R31 ;  /* 0x000000ffff137224 */ /* 0x000fe400078e001f */
[----:B------:R-:W-:-:S03]  /*10a00*/  IMAD.MOV.U32 R17, RZ, RZ, R28 ;  /* 0x000000ffff117224 */ /* 0x000fc600078e001c */
[----:B------:R-:W-:-:S07]  /*10a10*/  IMAD.U32 R29, RZ, RZ, UR4 ;  /* 0x00000004ff1d7e24 */ /* 0x000fce000f8e00ff */
.L_x_302:
[----:B0-----:R-:W0:Y:S01]  /*10a20*/  LDC R3, c[0x0][0x430] ;  /* 0x00010c00ff037b82 */ /* 0x001e220000000800 */
[----:B--2---:R-:W2:Y:S01]  /*10a30*/  S2R R0, SR_TID.X ;  /* 0x0000000000007919 */ /* 0x004ea20000002100 */
[----:B------:R-:W-:Y:S01]  /*10a40*/  IMAD.MOV.U32 R10, RZ, RZ, 0xa0 ;  /* 0x000000a0ff0a7424 */ /* 0x000fe200078e00ff */
[----:B------:R-:W-:Y:S05]  /*10a50*/  YIELD ;  /* 0x0000000000007946 */ /* 0x000fea0003800000 */
[----:B------:R-:W3:Y:S01]  /*10a60*/  S2R R4, SR_TID.X ;  /* 0x0000000000047919 */ /* 0x000ee20000002100 */
[----:B------:R-:W-:Y:S01]  /*10a70*/  IMAD R10, R29, R10, UR37 ;  /* 0x000000251d0a7e24 */ /* 0x000fe2000f8e020a */
[----:B------:R-:W-:Y:S01]  /*10a80*/  ULDC.64 UR4, c[0x0][0x428] ;  /* 0x00010a0000047ab9 */ /* 0x000fe20000000a00 */
[----:B------:R-:W-:Y:S01]  /*10a90*/  ULDC.64 UR6, c[0x0][0x418] ;  /* 0x0001060000067ab9 */ /* 0x000fe20000000a00 */
[----:B------:R-:W4:Y:S01]  /*10aa0*/  S2R R8, SR_TID.X ;  /* 0x0000000000087919 */ /* 0x000f220000002100 */
[----:B------:R-:W-:-:S02]  /*10ab0*/  IMAD R7, R36, UR4, RZ ;  /* 0x0000000424077c24 */ /* 0x000fc4000f8e02ff */
[----:B------:R-:W-:Y:S02]  /*10ac0*/  VIADD R28, R17, 0x1 ;  /* 0x00000001111c7836 */ /* 0x000fe40000000000 */
[----:B------:R-:W-:Y:S01]  /*10ad0*/  IMAD R7, R30, UR5, R7 ;  /* 0x000000051e077c24 */ /* 0x000fe2000f8e0207 */
[----:B0-----:R-:W-:Y:S02]  /*10ae0*/  ISETP.NE.AND P2, PT, R3, 0x1, PT ;  /* 0x000000010300780c */ /* 0x001fe40003f45270 */
[C---:B--2---:R-:W-:Y:S01]  /*10af0*/  LOP3.LUT R2, R0.reuse, 0x7f, RZ, 0xc0, !PT ;  /* 0x0000007f00027812 */ /* 0x044fe200078ec0ff */
[----:B------:R-:W-:-:S10]  /*10b00*/  IMAD.SHL.U32 R0, R0, 0x20, RZ ;  /* 0x0000002000007824 */ /* 0x000fd400078e00ff */
[----:B------:R-:W0:Y:S01]  /*10b10*/  @P2 LDC R3, c[0x0][0x434] ;  /* 0x00010d00ff032b82 */ /* 0x000e220000000800 */
[----:B------:R-:W-:Y:S02]  /*10b20*/  SHF.R.U32.HI R2, RZ, 0x2, R2 ;  /* 0x00000002ff027819 */ /* 0x000fe40000011602 */
[----:B---3--:R-:W-:Y:S02]  /*10b30*/  LOP3.LUT R4, R4, 0x7f, RZ, 0xc0, !PT ;  /* 0x0000007f04047812 */ /* 0x008fe400078ec0ff */
[----:B------:R-:W-:Y:S02]  /*10b40*/  LOP3.LUT R0, R2, 0x60, R0, 0xf8, !PT ;  /* 0x0000006002007812 */ /* 0x000fe400078ef800 */
[----:B------:R-:W-:Y:S01]  /*10b50*/  SHF.R.U32.HI R9, RZ, 0x2, R4 ;  /* 0x00000002ff097819 */ /* 0x000fe20000011604 */
[----:B------:R-:W2:Y:S01]  /*10b60*/  @P2 LDC R5, c[0x0][0x438] ;  /* 0x00010e00ff052b82 */ /* 0x000ea20000000800 */
[----:B----4-:R-:W-:Y:S02]  /*10b70*/  IMAD.SHL.U32 R8, R8, 0x20, RZ ;  /* 0x0000002008087824 */ /* 0x010fe400078e00ff */
[----:B------:R-:W-:-:S03]  /*10b80*/  IMAD.IADD R0, R0, 0x1, R10 ;  /* 0x0000000100007824 */ /* 0x000fc600078e020a */
[----:B------:R-:W-:Y:S01]  /*10b90*/  LOP3.LUT R8, R9, 0x60, R8, 0xf8, !PT ;  /* 0x0000006009087812 */ /* 0x000fe200078ef808 */
[----:B------:R-:W-:-:S03]  /*10ba0*/  IMAD.MOV.U32 R6, RZ, RZ, R0 ;  /* 0x000000ffff067224 */ /* 0x000fc600078e0000 */
[----:B------:R-:W-:-:S04]  /*10bb0*/  LOP3.LUT R8, R8, 0x80, RZ, 0xfc, !PT ;  /* 0x0000008008087812 */ /* 0x000fc800078efcff */
[C---:B------:R-:W-:Y:S01]  /*10bc0*/  ISETP.GT.U32.AND P1, PT, R8.reuse, 0x9f, PT ;  /* 0x0000009f0800780c */ /* 0x040fe20003f24070 */
[----:B------:R-:W-:Y:S02]  /*10bd0*/  IMAD.IADD R10, R8, 0x1, R10 ;  /* 0x00000001080a7824 */ /* 0x000fe400078e020a */
[----:B0-----:R-:W-:-:S04]  /*10be0*/  @P2 IMAD.HI.U32 R2, R0, R3, RZ ;  /* 0x0000000300022227 */ /* 0x001fc800078e00ff */
[----:B------:R-:W-:Y:S01]  /*10bf0*/  IMAD.MOV.U32 R11, RZ, RZ, R10 ;  /* 0x000000ffff0b7224 */ /* 0x000fe200078e000a */
[----:B--2---:R-:W-:-:S04]  /*10c00*/  @P2 SHF.R.U32.HI R6, RZ, R5, R2 ;  /* 0x00000005ff062219 */ /* 0x004fc80000011602 */
[--C-:B------:R-:W-:Y:S01]  /*10c10*/  SHF.R.S32.HI R3, RZ, 0x1f, R6.reuse ;  /* 0x0000001fff037819 */ /* 0x100fe20000011406 */
[----:B------:R-:W-:-:S04]  /*10c20*/  IMAD.MOV.U32 R2, RZ, RZ, R6 ;  /* 0x000000ffff027224 */ /* 0x000fc800078e0006 */
[----:B------:R-:W-:-:S04]  /*10c30*/  IMAD.WIDE.U32 R2, R30, UR4, R2 ;  /* 0x000000041e027c25 */ /* 0x000fc8000f8e0002 */
[----:B------:R-:W-:Y:S01]  /*10c40*/  IMAD.IADD R3, R7, 0x1, R3 ;  /* 0x0000000107037824 */ /* 0x000fe200078e0203 */
[----:B------:R-:W-:-:S04]  /*10c50*/  LEA R4, P0, R2, UR6, 0x2 ;  /* 0x0000000602047c11 */ /* 0x000fc8000f8010ff */
[----:B------:R-:W-:Y:S02]  /*10c60*/  LEA.HI.X R5, R2, UR7, R3, 0x2, P0 ;  /* 0x0000000702057c11 */ /* 0x000fe400080f1403 */
[----:B------:R-:W0:Y:S08]  /*10c70*/  @P2 LDC R3, c[0x0][0x434] ;  /* 0x00010d00ff032b82 */ /* 0x000e300000000800 */
[----:B------:R-:W2:Y:S01]  /*10c80*/  @P2 LDC R2, c[0x0][0x438] ;  /* 0x00010e00ff022b82 */ /* 0x000ea20000000800 */
[----:B0-----:R-:W-:-:S05]  /*10c90*/  @P2 IMAD.HI.U32 R3, R10, R3, RZ ;  /* 0x000000030a032227 */ /* 0x001fca00078e00ff */
[----:B--2---:R-:W-:-:S04]  /*10ca0*/  @P2 SHF.R.U32.HI R11, RZ, R2, R3 ;  /* 0x00000002ff0b2219 */ /* 0x004fc80000011603 */
[--C-:B------:R-:W-:Y:S01]  /*10cb0*/  @!P1 SHF.R.S32.HI R3, RZ, 0x1f, R11.reuse ;  /* 0x0000001fff039819 */ /* 0x100fe2000001140b */
[----:B------:R-:W-:-:S04]  /*10cc0*/  @!P1 IMAD.MOV.U32 R2, RZ, RZ, R11 ;  /* 0x000000ffff029224 */ /* 0x000fc800078e000b */
[----:B------:R-:W-:Y:S01]  /*10cd0*/  @!P1 IMAD.WIDE.U32 R2, R30, UR4, R2 ;  /* 0x000000041e029c25 */ /* 0x000fe2000f8e0002 */
[----:B------:R-:W-:-:S03]  /*10ce0*/  ULDC UR4, c[0x0][0x430] ;  /* 0x00010c0000047ab9 */ /* 0x000fc60000000800 */
[----:B------:R-:W-:Y:S01]  /*10cf0*/  @!P1 IMAD.IADD R7, R7, 0x1, R3 ;  /* 0x0000000107079824 */ /* 0x000fe200078e0203 */
[----:B------:R-:W-:-:S04]  /*10d00*/  @!P1 LEA R8, P0, R2, UR6, 0x2 ;  /* 0x0000000602089c11 */ /* 0x000fc8000f8010ff */
[----:B------:R-:W-:Y:S02]  /*10d10*/  @!P1 LEA.HI.X R9, R2, UR7, R7, 0x2, P0 ;  /* 0x0000000702099c11 */ /* 0x000fe400080f1407 */
[----:B------:R0:W2:Y:S01]  /*10d20*/  LDG.E R7, desc[UR52][R4.64] ;  /* 0x0000003404077981 */ /* 0x0000a2000c1e1900 */
[----:B------:R-:W-:Y:S01]  /*10d30*/  IMAD.U32 R12, RZ, RZ, UR46 ;  /* 0x0000002eff0c7e24 */ /* 0x000fe2000f8e00ff */
[C---:B------:R-:W-:Y:S01]  /*10d40*/  ISETP.NE.AND P0, PT, R28.reuse, 0x2, PT ;  /* 0x000000021c00780c */ /* 0x040fe20003f05270 */
[----:B------:R-:W-:Y:S02]  /*10d50*/  IMAD.MOV R3, RZ, RZ, -R6 ;  /* 0x000000ffff037224 */ /* 0x000fe400078e0a06 */
[----:B------:R-:W-:Y:S01]  /*10d60*/  IMAD.MOV R11, RZ, RZ, -R11 ;  /* 0x000000ffff0b7224 */ /* 0x000fe200078e0a0b */
[----:B------:R-:W-:Y:S02]  /*10d70*/  SEL R31, RZ, 0x1, P0 ;  /* 0x00000001ff1f7807 */ /* 0x000fe40000000000 */
[----:B------:R-:W-:Y:S01]  /*10d80*/  SEL R28, R28, RZ, P0 ;  /* 0x000000ff1c1c7207 */ /* 0x000fe20000000000 */
[----:B0-----:R-:W-:-:S06]  /*10d90*/  IMAD.MOV.U32 R5, RZ, RZ, RZ ;  /* 0x000000ffff057224 */ /* 0x001fcc00078e00ff */
[----:B------:R0:W5:Y:S01]  /*10da0*/  @!P1 LDG.E R5, desc[UR52][R8.64] ;  /* 0x0000003408059981 */ /* 0x000162000c1e1900 */
[----:B------:R-:W-:Y:S01]  /*10db0*/  ISETP.NE.AND P1, PT, R12, 0x3, PT ;  /* 0x000000030c00780c */ /* 0x000fe20003f25270 */
[----:B------:R-:W-:Y:S01]  /*10dc0*/  IMAD R6, R11, UR4, R10 ;  /* 0x000000040b067c24 */ /* 0x000fe2000f8e020a */
[----:B------:R-:W-:Y:S01]  /*10dd0*/  LOP3.LUT R31, R19, R31, RZ, 0x3c, !PT ;  /* 0x0000001f131f7212 */ /* 0x000fe200078e3cff */
[----:B0-----:R-:W-:Y:S02]  /*10de0*/  IMAD R8, R3, UR4, R0 ;  /* 0x0000000403087c24 */ /* 0x001fe4000f8e0200 */
[----:B------:R-:W-:Y:S02]  /*10df0*/  IMAD.MOV.U32 R0, RZ, RZ, R29 ;  /* 0x000000ffff007224 */ /* 0x000fe400078e001d */
[----:B------:R-:W-:-:S03]  /*10e00*/  VIADD R29, R29, 0xffffffff ;  /* 0xffffffff1d1d7836 */ /* 0x000fc60000000000 */
[----:B------:R-:W-:Y:S02]  /*10e10*/  ISETP.GT.AND P2, PT, R0, RZ, PT ;  /* 0x000000ff0000720c */ /* 0x000fe40003f44270 */
[----:B--2---:R-:W-:Y:S01]  /*10e20*/  SHF.R.S32.HI R26, RZ, 0x1f, R7 ;  /* 0x0000001fff1a7819 */ /* 0x004fe20000011407 */
[----:B-1----:R-:W-:Y:S10]  /*10e30*/  @!P1 BRA `(.L_x_283) ;  /* 0x0000000000049947 */ /* 0x002ff40003800000 */
[----:B------:R-:W-:Y:S01]  /*10e40*/  BPT.TRAP 0x1 ;  /* 0x000000040000795c */ /* 0x000fe20000300000 */
.L_x_283:
[----:B------:R-:W-:Y:S01]  /*10e50*/  IMAD R4, R28, 0x8, R22 ;  /* 0x000000081c047824 */ /* 0x000fe200078e0216 */
[----:B------:R-:W-:Y:S01]  /*10e60*/  SHF.L.U32 R27, R31, 0x1f, RZ ;  /* 0x0000001f1f1b7819 */ /* 0x000fe200000006ff */
[----:B------:R-:W-:Y:S01]  /*10e70*/  BSSY B0, `(.L_x_284) ;  /* 0x0000004000007945 */ /* 0x000fe20003800000 */
[----:B------:R-:W-:Y:S02]  /*10e80*/  SHF.R.S32.HI R25, RZ, 0x1f, R8 ;  /* 0x0000001fff197819 */ /* 0x000fe40000011408 */
[----:B------:R-:W0:Y:S02]  /*10e90*/  SYNCS.PHASECHK.TRANS64.TRYWAIT P0, [R4+URZ+0x33480], R27 ;  /* 0x0334801b040075a7 */ /* 0x000e24000800017f */
[----:B0-----:R-:W-:Y:S05]  /*10ea0*/  @!P0 BRA `(.L_x_285) ;  /* 0x0000004000e08947 */ /* 0x001fea0003800000 */
.L_x_378:
[----:B------:R-:W-:Y:S05]  /*10eb0*/  BSYNC B0 ;  /* 0x0000000000007941 */ /* 0x000fea0003800000 */
.L_x_284:
[----:B-1----:R-:W2:Y:S01]  /*10ec0*/  LDL R14, [R1] ;  /* 0x00000000010e7983 */ /* 0x002ea20000100800 */
[----:B------:R-:W-:Y:S01]  /*10ed0*/  ULDC.64 UR4, c[0x0][0x328] ;  /* 0x0000ca0000047ab9 */ /* 0x000fe20000000a00 */
[----:B------:R-:W-:Y:S01]  /*10ee0*/  ULDC.64 UR6, c[0x0][0x338] ;  /* 0x0000ce0000067ab9 */ /* 0x000fe20000000a00 */
[----:B------:R-:W-:Y:S01]  /*10ef0*/  IMAD R0, R25, UR4, RZ ;  /* 0x0000000419007c24 */ /* 0x000fe2000f8e02ff */
[----:B------:R-:W-:Y:S01]  /*10f00*/  ULDC.64 UR8, c[0x0][0x330] ;  /* 0x0000cc0000087ab9 */ /* 0x000fe20000000a00 */
[C---:B------:R-:W-:Y:S01]  /*10f10*/  IMAD.WIDE.U32 R2, R8.reuse, UR4, RZ ;  /* 0x0000000408027c25 */ /* 0x040fe2000f8e00ff */
[----:B------:R-:W-:Y:S01]  /*10f20*/  SHF.R.S32.HI R21, RZ, 0x1f, R6 ;  /* 0x0000001fff157819 */ /* 0x000fe20000011406 */
[----:B------:R-:W-:Y:S01]  /*10f30*/  ULDC.64 UR10, c[0x0][0x318] ;  /* 0x0000c600000a7ab9 */ /* 0x000fe20000000a00 */
[----:B-----5:R-:W-:Y:S01]  /*10f40*/  SHF.R.S32.HI R24, RZ, 0x1f, R5 ;  /* 0x0000001fff187819 */ /* 0x020fe20000011405 */
[----:B------:R-:W-:Y:S01]  /*10f50*/  IMAD R0, R8, UR5, R0 ;  /* 0x0000000508007c24 */ /* 0x000fe2000f8e0200 */
[----:B------:R-:W1:Y:S01]  /*10f60*/  LDC R11, c[0x0][0x2f4] ;  /* 0x0000bd00ff0b7b82 */ /* 0x000e620000000800 */
[----:B------:R-:W-:Y:S01]  /*10f70*/  IMAD R23, R34, UR8, RZ ;  /* 0x0000000822177c24 */ /* 0x000fe2000f8e02ff */
[----:B------:R-:W-:Y:S01]  /*10f80*/  LOP3.LUT R13, R33, 0x80, RZ, 0xfc, !PT ;  /* 0x00000080210d7812 */ /* 0x000fe200078efcff */
[----:B------:R-:W-:Y:S01]  /*10f90*/  IMAD.IADD R3, R3, 0x1, R0 ;  /* 0x0000000103037824 */ /* 0x000fe200078e0200 */
[----:B------:R-:W-:Y:S01]  /*10fa0*/  LOP3.LUT R12, R33, 0x40, RZ, 0xfc, !PT ;  /* 0x00000040210c7812 */ /* 0x000fe200078efcff */
[----:B------:R-:W-:-:S02]  /*10fb0*/  IMAD R0, R26, UR6, RZ ;  /* 0x000000061a007c24 */ /* 0x000fc4000f8e02ff */
[----:B------:R-:W-:-:S04]  /*10fc0*/  IMAD.WIDE.U32 R2, R7, UR6, R2 ;  /* 0x0000000607027c25 */ /* 0x000fc8000f8e0002 */
[----:B------:R-:W-:Y:S02]  /*10fd0*/  IMAD R0, R7, UR7, R0 ;  /* 0x0000000707007c24 */ /* 0x000fe4000f8e0200 */
[C---:B------:R-:W-:Y:S02]  /*10fe0*/  IMAD R23, R18.reuse, UR9, R23 ;  /* 0x0000000912177c24 */ /* 0x040fe4000f8e0217 */
[----:B------:R-:W-:Y:S02]  /*10ff0*/  IMAD.IADD R3, R3, 0x1, R0 ;  /* 0x0000000103037824 */ /* 0x000fe400078e0200 */
[----:B------:R-:W-:Y:S02]  /*11000*/  IMAD R0, R21, UR4, RZ ;  /* 0x0000000415007c24 */ /* 0x000fe4000f8e02ff */
[----:B------:R-:W-:-:S04]  /*11010*/  IMAD.WIDE.U32 R2, R18, UR8, R2 ;  /* 0x0000000812027c25 */ /* 0x000fc8000f8e0002 */
[----:B------:R-:W-:Y:S01]  /*11020*/  IMAD R0, R6, UR5, R0 ;  /* 0x0000000506007c24 */ /* 0x000fe2000f8e0200 */
[----:B------:R-:W-:Y:S02]  /*11030*/  IADD3 R9, P0, R2, UR10, RZ ;  /* 0x0000000a02097c10 */ /* 0x000fe4000ff1e0ff */
[-C--:B-1----:R-:W-:Y:S02]  /*11040*/  ISETP.GE.AND P1, PT, R13, R11.reuse, PT ;  /* 0x0000000b0d00720c */ /* 0x082fe40003f26270 */
[----:B------:R-:W-:Y:S01]  /*11050*/  IADD3.X R10, R23, UR11, R3, P0, !PT ;  /* 0x0000000b170a7c10 */ /* 0x000fe200087fe403 */
[----:B------:R-:W-:Y:S01]  /*11060*/  IMAD.WIDE.U32 R2, R6, UR4, RZ ;  /* 0x0000000406027c25 */ /* 0x000fe2000f8e00ff */
[----:B------:R-:W-:Y:S01]  /*11070*/  UMOV UR4, 0xffffffff ;  /* 0xffffffff00047882 */ /* 0x000fe20000000000 */
[-C--:B------:R-:W-:Y:S02]  /*11080*/  ISETP.GE.AND P3, PT, R12, R11.reuse, PT ;  /* 0x0000000b0c00720c */ /* 0x080fe40003f66270 */
[----:B------:R-:W-:Y:S01]  /*11090*/  IMAD.IADD R3, R3, 0x1, R0 ;  /* 0x0000000103037824 */ /* 0x000fe200078e0200 */
[----:B------:R-:W-:Y:S01]  /*110a0*/  ISETP.GE.AND P4, PT, R33, R11, PT ;  /* 0x0000000b2100720c */ /* 0x000fe20003f86270 */
[----:B------:R-:W-:-:S02]  /*110b0*/  IMAD R0, R24, UR6, RZ ;  /* 0x0000000618007c24 */ /* 0x000fc4000f8e02ff */
[----:B------:R-:W-:-:S04]  /*110c0*/  IMAD.WIDE.U32 R2, R5, UR6, R2 ;  /* 0x0000000605027c25 */ /* 0x000fc8000f8e0002 */
[----:B------:R-:W-:-:S04]  /*110d0*/  IMAD R0, R5, UR7, R0 ;  /* 0x0000000705007c24 */ /* 0x000fc8000f8e0200 */
[----:B------:R-:W-:Y:S02]  /*110e0*/  IMAD.IADD R3, R3, 0x1, R0 ;  /* 0x0000000103037824 */ /* 0x000fe400078e0200 */
[----:B------:R-:W-:-:S03]  /*110f0*/  IMAD.WIDE.U32 R2, R18, UR8, R2 ;  /* 0x0000000812027c25 */ /* 0x000fc6000f8e0002 */
[----:B------:R-:W-:-:S04]  /*11100*/  IADD3 R20, P0, R2, UR10, RZ ;  /* 0x0000000a02147c10 */ /* 0x000fc8000ff1e0ff */
[----:B------:R-:W-:Y:S01]  /*11110*/  IADD3.X R23, R23, UR11, R3, P0, !PT ;  /* 0x0000000b17177c10 */ /* 0x000fe200087fe403 */
[----:B--2---:R-:W-:Y:S01]  /*11120*/  IMAD R35, R28, 0x7800, R14 ;  /* 0x000078001c237824 */ /* 0x004fe200078e020e */
[----:B------:R-:W-:Y:S07]  /*11130*/  BRA.DIV UR4, `(.L_x_286) ;  /* 0x0000004204507947 */ /* 0x000fee000b800000 */
[----:B------:R-:W1:Y:S04]  /*11140*/  SHFL.IDX PT, R2, R9, RZ, 0x1c1f ;  /* 0x001c1fff09027589 */ /* 0x000e6800000e0000 */
[----:B------:R-:W2:Y:S04]  /*11150*/  SHFL.IDX PT, R0, R10, RZ, 0x1c1f ;  /* 0x001c1fff0a007589 */ /* 0x000ea800000e0000 */
[----:B------:R-:W-:Y:S01]  /*11160*/  SHFL.IDX PT, R23, R23, RZ, 0x1c1f ;  /* 0x001c1fff17177589 */ /* 0x000fe200000e0000 */
[----:B-1----:R-:W-:-:S05]  /*11170*/  IADD3 R2, P0, R33, R2, RZ ;  /* 0x0000000221027210 */ /* 0x002fca0007f1e0ff */
[----:B--2---:R-:W-:Y:S02]  /*11180*/  IMAD.X R3, RZ, RZ, R0, P0 ;  /* 0x000000ffff037224 */ /* 0x004fe400000e0600 */
[----:B------:R-:W-:Y:S02]  /*11190*/  IMAD.IADD R0, R22, 0x1, R35 ;  /* 0x0000000116007824 */ /* 0x000fe400078e0223 */
        /* <DEDUP_REMOVED lines=25> */
.L_x_390:
        /* <DEDUP_REMOVED lines=10> */
.L_x_287:
        /* <DEDUP_REMOVED lines=11> */
.L_x_288:
[----:B------:R2:W-:Y:S01]  /*11480*/  SYNCS.ARRIVE.TRANS64.A1T0 RZ, [R4+URZ+0x33470], RZ ;  /* 0x033470ff04ff79a7 */ /* 0x0005e2000810003f */
[----:B------:R-:W-:Y:S05]  /*11490*/  @!P3 BRA `(.L_x_289) ;  /* 0x000000000004b947 */ /* 0x000fea0003800000 */
[----:B------:R-:W-:Y:S01]  /*114a0*/  BPT.TRAP 0x1 ;  /* 0x000000040000795c */ /* 0x000fe20000300000 */
.L_x_289:
[----:B------:R-:W3:Y:S01]  /*114b0*/  SYNCS.PHASECHK.TRANS64.TRYWAIT P0, [R4+URZ+0x33440], R27 ;  /* 0x0334401b040075a7 */ /* 0x000ee2000800017f */
[----:B------:R-:W-:Y:S04]  /*114c0*/  BSSY B0, `(.L_x_290) ;  /* 0x0000002000007945 */ /* 0x000fe80003800000 */
[----:B---3--:R-:W-:Y:S05]  /*114d0*/  @!P0 BRA `(.L_x_291) ;  /* 0x0000004000e88947 */ /* 0x008fea0003800000 */
.L_x_391:
[----:B------:R-:W-:Y:S05]  /*114e0*/  BSYNC B0 ;  /* 0x0000000000007941 */ /* 0x000fea0003800000 */
.L_x_290:
[----:B------:R-:W-:Y:S01]  /*114f0*/  ULDC.64 UR4, c[0x0][0x300] ;  /* 0x0000c00000047ab9 */ /* 0x000fe20000000a00 */
[----:B------:R-:W-:Y:S01]  /*11500*/  ULDC.64 UR6, c[0x0][0x310] ;  /* 0x0000c40000067ab9 */ /* 0x000fe20000000a00 */
[----:B------:R-:W-:Y:S01]  /*11510*/  IMAD R9, R25, UR4, RZ ;  /* 0x0000000419097c24 */ /* 0x000fe2000f8e02ff */
[----:B------:R-:W4:Y:S01]  /*11520*/  LDC R11, c[0x0][0x2f4] ;  /* 0x0000bd00ff0b7b82 */ /* 0x000f220000000800 */
[C---:B------:R-:W-:Y:S01]  /*11530*/  IMAD.WIDE.U32 R2, R8.reuse, UR4, RZ ;  /* 0x0000000408027c25 */ /* 0x040fe2000f8e00ff */
[C---:B------:R-:W-:Y:S02]  /*11540*/  LOP3.LUT R13, R33.reuse, 0x80, RZ, 0xfc, !PT ;  /* 0x00000080210d7812 */ /* 0x040fe400078efcff */
[----:B------:R-:W-:Y:S01]  /*11550*/  LOP3.LUT R12, R33, 0x40, RZ, 0xfc, !PT ;  /* 0x00000040210c7812 */ /* 0x000fe200078efcff */
[----:B------:R-:W-:Y:S02]  /*11560*/  IMAD R9, R8, UR5, R9 ;  /* 0x0000000508097c24 */ /* 0x000fe4000f8e0209 */
[----:B------:R-:W-:-:S02]  /*11570*/  IMAD R26, R26, UR6, RZ ;  /* 0x000000061a1a7c24 */ /* 0x000fc4000f8e02ff */
[----:B------:R-:W-:Y:S02]  /*11580*/  IMAD.IADD R3, R3, 0x1, R9 ;  /* 0x0000000103037824 */ /* 0x000fe400078e0209 */
[C---:B------:R-:W-:Y:S02]  /*11590*/  IMAD R26, R7.reuse, UR7, R26 ;  /* 0x00000007071a7c24 */ /* 0x040fe4000f8e021a */
[----:B------:R-:W-:-:S04]  /*115a0*/  IMAD.WIDE.U32 R2, R7, UR6, R2 ;  /* 0x0000000607027c25 */ /* 0x000fc8000f8e0002 */
[----:B------:R-:W-:Y:S01]  /*115b0*/  IMAD R7, R21, UR4, RZ ;  /* 0x0000000415077c24 */ /* 0x000fe2000f8e02ff */
[----:B------:R-:W-:Y:S01]  /*115c0*/  IADD3 R9, R3, R26, RZ ;  /* 0x0000001a03097210 */ /* 0x000fe20007ffe0ff */
[----:B------:R-:W-:Y:S02]  /*115d0*/  IMAD.MOV.U32 R8, RZ, RZ, R2 ;  /* 0x000000ffff087224 */ /* 0x000fe400078e0002 */
[C---:B------:R-:W-:Y:S02]  /*115e0*/  IMAD R7, R6.reuse, UR5, R7 ;  /* 0x0000000506077c24 */ /* 0x040fe4000f8e0207 */
[----:B------:R-:W-:Y:S01]  /*115f0*/  IMAD.WIDE.U32 R2, R6, UR4, RZ ;  /* 0x0000000406027c25 */ /* 0x000fe2000f8e00ff */
[----:B------:R-:W-:Y:S01]  /*11600*/  ULDC.64 UR4, c[0x0][0x308] ;  /* 0x0000c20000047ab9 */ /* 0x000fe20000000a00 */
[-C--:B----4-:R-:W-:Y:S02]  /*11610*/  ISETP.GE.AND P1, PT, R13, R11.reuse, PT ;  /* 0x0000000b0d00720c */ /* 0x090fe40003f26270 */
[----:B------:R-:W-:Y:S01]  /*11620*/  IMAD.IADD R3, R3, 0x1, R7 ;  /* 0x0000000103037824 */ /* 0x000fe200078e0207 */
[-C--:B------:R-:W-:Y:S01]  /*11630*/  ISETP.GE.AND P3, PT, R12, R11.reuse, PT ;  /* 0x0000000b0c00720c */ /* 0x080fe20003f66270 */
[----:B------:R-:W-:Y:S01]  /*11640*/  IMAD R6, R24, UR6, RZ ;  /* 0x0000000618067c24 */ /* 0x000fe2000f8e02ff */
[----:B------:R-:W-:Y:S01]  /*11650*/  ISETP.GE.AND P4, PT, R33, R11, PT ;  /* 0x0000000b2100720c */ /* 0x000fe20003f86270 */
        /* <DEDUP_REMOVED lines=14> */
[----:B------:R-:W4:Y:S04]  /*11740*/  SHFL.IDX PT, R2, R5, RZ, 0x1c1f ;  /* 0x001c1fff05027589 */ /* 0x000f2800000e0000 */
[----:B------:R-:W5:Y:S04]  /*11750*/  SHFL.IDX PT, R3, R8, RZ, 0x1c1f ;  /* 0x001c1fff08037589 */ /* 0x000f6800000e0000 */
[----:B------:R-:W-:Y:S04]  /*11760*/  SHFL.IDX PT, R7, R8, 0x2, 0x1c1f ;  /* 0x005c1f0008077f89 */ /* 0x000fe800000e0000 */
[----:B------:R-:W-:Y:S04]  /*11770*/  SHFL.IDX PT, R10, R10, RZ, 0x1c1f ;  /* 0x001c1fff0a0a7589 */ /* 0x000fe800000e0000 */
[----:B------:R-:W-:Y:S01]  /*11780*/  SHFL.IDX PT, R14, R9, RZ, 0x1c1f ;  /* 0x001c1fff090e7589 */ /* 0x000fe200000e0000 */
[----:B----4-:R-:W-:-:S05]  /*11790*/  IADD3 R2, P0, R33, R2, RZ ;  /* 0x0000000221027210 */ /* 0x010fca0007f1e0ff */
[----:B-----5:R-:W-:-:S05]  /*117a0*/  IMAD.X R3, RZ, RZ, R3, P0 ;  /* 0x000000ffff037224 */ /* 0x020fca00000e0603 */
[----:B------:R-:W-:Y:S04]  /*117b0*/  LDGSTS.E.BYPASS.LTC128B.128 [R0+0x24200], desc[UR52][R2.64], !P4 ;  /* 0x2420000002007fae */ /* 0x000fe8000e101d74 */
[----:B------:R-:W-:Y:S04]  /*117c0*/  LDGSTS.E.BYPASS.LTC128B.128 [R0+0x26a00], desc[UR52][R2.64+0x40], !P3 ;  /* 0x26a0004002007fae */ /* 0x000fe8000d901d74 */
[----:B------:R4:W-:Y:S04]  /*117d0*/  LDGSTS.E.BYPASS.LTC128B.128 [R0+0x29200], desc[UR52][R2.64+0x80], !P1 ;  /* 0x2920008002007fae */ /* 0x0009e8000c901d74 */
[----:B----4-:R-:W4:Y:S04]  /*117e0*/  SHFL.IDX PT, R2, R5, 0x1, 0x1c1f ;  /* 0x003c1f0005027f89 */ /* 0x010f2800000e0000 */
[----:B------:R-:W5:Y:S04]  /*117f0*/  SHFL.IDX PT, R3, R8, 0x1, 0x1c1f ;  /* 0x003c1f0008037f89 */ /* 0x000f6800000e0000 */
[----:B------:R-:W-:Y:S01]  /*11800*/  SHFL.IDX PT, R8, R8, 0x3, 0x1c1f ;  /* 0x007c1f0008087f89 */ /* 0x000fe200000e0000 */
[----:B----4-:R-:W-:-:S05]  /*11810*/  IADD3 R2, P0, R33, R2, RZ ;  /* 0x0000000221027210 */ /* 0x010fca0007f1e0ff */
[----:B-----5:R-:W-:-:S05]  /*11820*/  IMAD.X R3, RZ, RZ, R3, P0 ;  /* 0x000000ffff037224 */ /* 0x020fca00000e0603 */
[----:B------:R-:W-:Y:S04]  /*11830*/  LDGSTS.E.BYPASS.LTC128B.128 [R0+0x24a00], desc[UR52][R2.64], !P4 ;  /* 0x24a0000002007fae */ /* 0x000fe8000e101d74 */
[----:B------:R-:W-:Y:S04]  /*11840*/  LDGSTS.E.BYPASS.LTC128B.128 [R0+0x27200], desc[UR52][R2.64+0x40], !P3 ;  /* 0x2720004002007fae */ /* 0x000fe8000d901d74 */
[----:B------:R4:W-:Y:S04]  /*11850*/  LDGSTS.E.BYPASS.LTC128B.128 [R0+0x29a00], desc[UR52][R2.64+0x80], !P1 ;  /* 0x29a0008002007fae */ /* 0x0009e8000c901d74 */
[----:B----4-:R-:W4:Y:S02]  /*11860*/  SHFL.IDX PT, R2, R5, 0x2, 0x1c1f ;  /* 0x005c1f0005027f89 */ /* 0x010f2400000e0000 */
[----:B----4-:R-:W-:-:S02]  /*11870*/  IADD3 R6, P0, R33, R2, RZ ;  /* 0x0000000221067210 */ /* 0x010fc40007f1e0ff */
[----:B------:R-:W4:Y:S03]  /*11880*/  SHFL.IDX PT, R2, R5, 0x3, 0x1c1f ;  /* 0x007c1f0005027f89 */ /* 0x000f2600000e0000 */
[----:B------:R-:W-:-:S05]  /*11890*/  IMAD.X R7, RZ, RZ, R7, P0 ;  /* 0x000000ffff077224 */ /* 0x000fca00000e0607 */
[----:B------:R0:W-:Y:S04]  /*118a0*/  LDGSTS.E.BYPASS.LTC128B.128 [R0+0x25200], desc[UR52][R6.64], !P4 ;  /* 0x2520000006007fae */ /* 0x0001e8000e101d74 */
[----:B------:R0:W-:Y:S04]  /*118b0*/  LDGSTS.E.BYPASS.LTC128B.128 [R0+0x27a00], desc[UR52][R6.64+0x40], !P3 ;  /* 0x27a0004006007fae */ /* 0x0001e8000d901d74 */
[----:B------:R0:W-:Y:S01]  /*118c0*/  LDGSTS.E.BYPASS.LTC128B.128 [R0+0x2a200], desc[UR52][R6.64+0x80], !P1 ;  /* 0x2a20008006007fae */ /* 0x0001e2000c901d74 */
[----:B----4-:R-:W-:-:S05]  /*118d0*/  IADD3 R2, P0, R33, R2, RZ ;  /* 0x0000000221027210 */ /* 0x010fca0007f1e0ff */
[----:B------:R-:W-:-:S05]  /*118e0*/  IMAD.X R3, RZ, RZ, R8, P0 ;  /* 0x000000ffff037224 */ /* 0x000fca00000e0608 */
[----:B------:R0:W-:Y:S04]  /*118f0*/  LDGSTS.E.BYPASS.LTC128B.128 [R0+0x25a00], desc[UR52][R2.64], !P4 ;  /* 0x25a0000002007fae */ /* 0x0001e8000e101d74 */
[----:B------:R0:W-:Y:S04]  /*11900*/  LDGSTS.E.BYPASS.LTC128B.128 [R0+0x28200], desc[UR52][R2.64+0x40], !P3 ;  /* 0x2820004002007fae */ /* 0x0001e8000d901d74 */
[----:B------:R0:W-:Y:S02]  /*11910*/  LDGSTS.E.BYPASS.LTC128B.128 [R0+0x2aa00], desc[UR52][R2.64+0x80], !P1 ;  /* 0x2aa0008002007fae */ /* 0x0001e4000c901d74 */
.L_x_403:
        /* <DEDUP_REMOVED lines=10> */
.L_x_293:
[----:B------:R-:W-:Y:S02]  /*119c0*/  PLOP3.LUT P1, PT, P1, P0, PT, 0xa2, 0x0 ;  /* 0x000000000000781c */ /* 0x000fe40000f21472 */
[----:B------:R-:W-:-:S08]  /*119d0*/  @P0 R2UR P1, UR4, R4 ;  /* 0x00000000040402ca */ /* 0x000fd00000020000 */
[----:B------:R-:W-:-:S05]  /*119e0*/  @P0 PLOP3.LUT P0, PT, P1, PT, PT, 0x80, 0x0 ;  /* 0x000000000000081c */ /* 0x000fca0000f0f070 */
[----:B------:R-:W-:Y:S01]  /*119f0*/  @!P1 SYNCS.ARRIVE.TRANS64.RED.A0T1 RZ, [UR4+0x33430], RZ ;  /* 0x033430ffffff99a7 */ /* 0x000fe20008200404 */
[----:B------:R-:W-:Y:S07]  /*11a00*/  @!P1 ARRIVES.LDGSTSBAR.64.TRANSCNT [UR4+0x33430] ;  /* 0x03343000ff0099b0 */ /* 0x000fee0008000a84 */
[----:B------:R-:W-:Y:S05]  /*11a10*/  @P0 BRA.U.ANY `(.L_x_293) ;  /* 0xfffffffd00e80947 */ /* 0x000fea000393ffff */
[----:B------:R-:W-:Y:S01]  /*11a20*/  NOP ;  /* 0x0000000000007918 */ /* 0x000fe20000000000 */
[----:B0-----:R-:W-:-:S05]  /*11a30*/  IMAD.U32 R0, RZ, RZ, UR46 ;  /* 0x0000002eff007e24 */ /* 0x001fca000f8e00ff */
[----:B------:R-:W-:-:S13]  /*11a40*/  ISETP.NE.AND P3, PT, R0, 0x3, PT ;  /* 0x000000030000780c */ /* 0x000fda0003f65270 */
[----:B------:R-:W-:Y:S05]  /*11a50*/  @!P3 BRA `(.L_x_294) ;  /* 0x000000000004b947 */ /* 0x000fea0003800000 */
[----:B------:R-:W-:Y:S01]  /*11a60*/  BPT.TRAP 0x1 ;  /* 0x000000040000795c */ /* 0x000fe20000300000 */
.L_x_294:
[----:B------:R-:W-:Y:S01]  /*11a70*/  IMAD.U32 R0, RZ, RZ, UR47 ;  /* 0x0000002fff007e24 */ /* 0x000fe2000f8e00ff */
[----:B------:R0:W-:Y:S04]  /*11a80*/  SYNCS.ARRIVE.TRANS64.A1T0 RZ, [R4+URZ+0x33430], RZ ;  /* 0x033430ff04ff79a7 */ /* 0x0001e8000810003f */
[----:B------:R-:W-:-:S13]  /*11a90*/  ISETP.NE.AND P0, PT, R0, 0x3, PT ;  /* 0x000000030000780c */ /* 0x000fda0003f05270 */
[----:B0-----:R-:W-:Y:S05]  /*11aa0*/  @!P0 BRA `(.L_x_295) ;  /* 0x0000000000048947 */ /* 0x001fea0003800000 */
[----:B------:R-:W-:Y:S01]  /*11ab0*/  BPT.TRAP 0x1 ;  /* 0x000000040000795c */ /* 0x000fe20000300000 */
.L_x_295:
[----:B------:R-:W-:Y:S01]  /*11ac0*/  LOP3.LUT R3, R19, 0x1, RZ, 0x3c, !PT ;  /* 0x0000000113037812 */ /* 0x000fe200078e3cff */
[----:B------:R-:W-:Y:S01]  /*11ad0*/  IMAD R0, R17, 0x8, R22 ;  /* 0x0000000811007824 */ /* 0x000fe200078e0216 */
[----:B------:R-:W-:Y:S02]  /*11ae0*/  BSSY B0, `(.L_x_296) ;  /* 0x0000004000007945 */ /* 0x000fe40003800000 */
[----:B------:R-:W-:-:S04]  /*11af0*/  SHF.L.U32 R3, R3, 0x1f, RZ ;  /* 0x0000001f03037819 */ /* 0x000fc800000006ff */
[----:B------:R-:W0:Y:S02]  /*11b00*/  SYNCS.PHASECHK.TRANS64.TRYWAIT P1, [R0+URZ+0x33470], R3 ;  /* 0x03347003000075a7 */ /* 0x000e24000802017f */
[----:B0-----:R-:W-:Y:S05]  /*11b10*/  @!P1 BRA `(.L_x_297) ;  /* 0x0000004000e49947 */ /* 0x001fea0003800000 */
.L_x_404:
[----:B------:R-:W-:Y:S05]  /*11b20*/  BSYNC B0 ;  /* 0x0000000000007941 */ /* 0x000fea0003800000 */
.L_x_296:
[----:B------:R-:W-:-:S05]  /*11b30*/  IMAD.U32 R2, RZ, RZ, UR46 ;  /* 0x0000002eff027e24 */ /* 0x000fca000f8e00ff */
[----:B------:R-:W-:-:S13]  /*11b40*/  ISETP.NE.AND P1, PT, R2, 0x3, PT ;  /* 0x000000030200780c */ /* 0x000fda0003f25270 */
[----:B------:R-:W-:Y:S05]  /*11b50*/  @!P1 BRA `(.L_x_298) ;  /* 0x0000000000049947 */ /* 0x000fea0003800000 */
[----:B------:R-:W-:Y:S01]  /*11b60*/  BPT.TRAP 0x1 ;  /* 0x000000040000795c */ /* 0x000fe20000300000 */
.L_x_298:
[----:B0-----:R-:W-:Y:S01]  /*11b70*/  SHF.L.U32 R3, R19, 0x1f, RZ ;  /* 0x0000001f13037819 */ /* 0x001fe200000006ff */
[----:B------:R-:W-:-:S03]  /*11b80*/  IMAD R2, R17, 0x7800, RZ ;  /* 0x0000780011027824 */ /* 0x000fc600078e02ff */
[----:B------:R-:W0:Y:S02]  /*11b90*/  SYNCS.PHASECHK.TRANS64.TRYWAIT P1, [R0+URZ+0x33460], R3 ;  /* 0x03346003000075a7 */ /* 0x000e24000802017f */
[----:B0-----:R-:W-:Y:S05]  /*11ba0*/  @!P1 BRA `(.L_x_299) ;  /* 0x0000004000d49947 */ /* 0x001fea0003800000 */
.L_x_405:
[----:B--23--:R-:W0:Y:S04]  /*11bb0*/  LDL R4, [R1+0x8] ;  /* 0x0000080001047983 */ /* 0x00ce280000100800 */
[----:B------:R-:W2:Y:S01]  /*11bc0*/  LDL R8, [R1+0x4] ;  /* 0x0000040001087983 */ /* 0x000ea20000100800 */
[----:B------:R-:W-:Y:S05]  /*11bd0*/  WARPSYNC.ALL ;  /* 0x0000000000007948 */ /* 0x000fea0003800000 */
[----:B------:R-:W-:-:S05]  /*11be0*/  IMAD.U32 R17, RZ, RZ, UR46 ;  /* 0x0000002eff117e24 */ /* 0x000fca000f8e00ff */
[----:B------:R-:W-:Y:S02]  /*11bf0*/  ISETP.NE.AND P1, PT, R17, 0x3, PT ;  /* 0x000000031100780c */ /* 0x000fe40003f25270 */
[----:B0-----:R-:W-:-:S05]  /*11c00*/  LOP3.LUT R3, R2, R4, RZ, 0xfc, !PT ;  /* 0x0000000402037212 */ /* 0x001fca00078efcff */
[----:B------:R-:W-:-:S05]  /*11c10*/  IMAD.IADD R3, R22, 0x1, R3 ;  /* 0x0000000116037824 */ /* 0x000fca00078e0203 */
[----:B------:R-:W0:Y:S02]  /*11c20*/  LDSM.16.MT88.4 R4, [R3+0xf200] ;  /* 0x00f200000304783b */ /* 0x000e240000004200 */
[C-C-:B0-----:R-:W-:Y:S02]  /*11c30*/  PRMT R12, R4.reuse, 0x6420, R5.reuse ;  /* 0x00006420040c7816 */ /* 0x141fe40000000005 */
[----:B------:R-:W-:Y:S02]  /*11c40*/  PRMT R13, R4, 0x7531, R5 ;  /* 0x00007531040d7816 */ /* 0x000fe40000000005 */
[----:B--2---:R-:W-:Y:S02]  /*11c50*/  LOP3.LUT R5, R2, R8, RZ, 0xfc, !PT ;  /* 0x0000000802057212 */ /* 0x004fe400078efcff */
[C-C-:B------:R-:W-:Y:S02]  /*11c60*/  PRMT R14, R6.reuse, 0x6420, R7.reuse ;  /* 0x00006420060e7816 */ /* 0x140fe40000000007 */
[----:B------:R-:W-:Y:S01]  /*11c70*/  PRMT R15, R6, 0x7531, R7 ;  /* 0x00007531060f7816 */ /* 0x000fe20000000007 */
[----:B------:R-:W-:-:S05]  /*11c80*/  IMAD.IADD R2, R22, 0x1, R5 ;  /* 0x0000000116027824 */ /* 0x000fca00078e0205 */
[----:B------:R-:W-:Y:S04]  /*11c90*/  STSM.16.M88.4 [R2+0x200], R12 ;  /* 0x0002000c02007844 */ /* 0x000fe80000000200 */
[----:B------:R-:W0:Y:S02]  /*11ca0*/  LDSM.16.MT88.4 R4, [R3+0x11a00] ;  /* 0x011a00000304783b */ /* 0x000e240000004200 */
[C-C-:B0-----:R-:W-:Y:S02]  /*11cb0*/  PRMT R8, R4.reuse, 0x6420, R5.reuse ;  /* 0x0000642004087816 */ /* 0x141fe40000000005 */
[----:B------:R-:W-:Y:S02]  /*11cc0*/  PRMT R9, R4, 0x7531, R5 ;  /* 0x0000753104097816 */ /* 0x000fe40000000005 */
[----:B------:R-:W-:-:S02]  /*11cd0*/  PRMT R10, R6, 0x6420, R7 ;  /* 0x00006420060a7816 */ /* 0x000fc40000000007 */
[----:B------:R-:W-:-:S05]  /*11ce0*/  PRMT R11, R6, 0x7531, R7 ;  /* 0x00007531060b7816 */ /* 0x000fca0000000007 */
        /* <DEDUP_REMOVED lines=84> */
[----:B--2---:R-:W2:Y:S01]  /*12230*/  FENCE.VIEW.ASYNC.S ;  /* 0x00000000000073c6 */ /* 0x004ea20000000000 */
[----:B------:R-:W-:Y:S05]  /*12240*/  @!P1 BRA `(.L_x_300) ;  /* 0x0000000000049947 */ /* 0x000fea0003800000 */
[----:B------:R-:W-:Y:S01]  /*12250*/  BPT.TRAP 0x1 ;  /* 0x000000040000795c */ /* 0x000fe20000300000 */
.L_x_300:
[----:B--2---:R2:W-:Y:S01]  /*12260*/  SYNCS.ARRIVE.TRANS64.A1T0 RZ, [R0+URZ+0x33450], RZ ;  /* 0x033450ff00ff79a7 */ /* 0x0045e2000810003f */
[----:B------:R-:W-:Y:S06]  /*12270*/  BAR.SYNC.DEFER_BLOCKING 0x2, 0x80 ;  /* 0x0082000000007b1d */ /* 0x000fec0000010000 */
[----:B------:R-:W-:Y:S05]  /*12280*/  @!P0 BRA `(.L_x_301) ;  /* 0x0000000000048947 */ /* 0x000fea0003800000 */
[----:B------:R-:W-:Y:S01]  /*12290*/  BPT.TRAP 0x1 ;  /* 0x000000040000795c */ /* 0x000fe20000300000 */
.L_x_301:
[----:B--2---:R-:W-:Y:S02]  /*122a0*/  VIADD R0, R0, 0x33480 ;  /* 0x0003348000007836 */ /* 0x004fe40000000000 */
[----:B------:R-:W-:Y:S02]  /*122b0*/  IMAD.MOV.U32 R19, RZ, RZ, R31 ;  /* 0x000000ffff137224 */ /* 0x000fe400078e001f */
[----:B------:R-:W-:Y:S01]  /*122c0*/  IMAD.MOV.U32 R17, RZ, RZ, R28 ;  /* 0x000000ffff117224 */ /* 0x000fe200078e001c */
[----:B------:R-:W-:-:S04]  /*122d0*/  PRMT R0, R37, 0x654, R0 ;  /* 0x0000065425007816 */ /* 0x000fc80000000000 */
[----:B------:R2:W-:Y:S01]  /*122e0*/  SYNCS.ARRIVE.TRANS64.RED.A1T0 RZ, [R0+URZ], RZ ;  /* 0x000000ff00ff79a7 */ /* 0x0005e2000810043f */
[----:B------:R-:W-:Y:S05]  /*122f0*/  @P2 BRA `(.L_x_302) ;  /* 0xffffffe400c82947 */ /* 0x000fea000383ffff */
.L_x_282:
[----:B--2---:R-:W0:Y:S01]  /*12300*/  S2R R0, SR_TID.X ;  /* 0x0000000000007919 */ /* 0x004e220000002100 */
[----:B------:R-:W-:Y:S01]  /*12310*/  BSSY B0, `(.L_x_303) ;  /* 0x0000012000007945 */ /* 0x000fe20003800000 */
[----:B0-----:R-:W-:Y:S01]  /*12320*/  LOP3.LUT R2, R0, 0x7f, RZ, 0xc0, !PT ;  /* 0x0000007f00027812 */ /* 0x001fe200078ec0ff */
[----:B------:R-:W-:-:S03]  /*12330*/  IMAD.U32 R0, RZ, RZ, UR47 ;  /* 0x0000002fff007e24 */ /* 0x000fc6000f8e00ff */
[----:B------:R-:W-:Y:S02]  /*12340*/  ISETP.NE.AND P1, PT, R2, RZ, PT ;  /* 0x000000ff0200720c */ /* 0x000fe40003f25270 */
[----:B------:R-:W-:-:S11]  /*12350*/  ISETP.NE.AND P0, PT, R0, 0x3, PT ;  /* 0x000000030000780c */ /* 0x000fd60003f05270 */
[----:B------:R-:W-:Y:S05]  /*12360*/  @P1 BRA `(.L_x_304) ;  /* 0x0000000000301947 */ /* 0x000fea0003800000 */
[----:B------:R-:W0:Y:S01]  /*12370*/  S2R R5, SR_LANEID ;  /* 0x0000000000057919 */ /* 0x000e220000000000 */
        /* <DEDUP_REMOVED lines=10> */
[----:B0-----:R-:W-:-:S07]  /*12420*/  IADD3 R16, R0, UR48, R7 ;  /* 0x0000003000107c10 */ /* 0x001fce000fffe007 */
.L_x_304:
[----:B------:R-:W-:Y:S05]  /*12430*/  BSYNC B0 ;  /* 0x0000000000007941 */ /* 0x000fea0003800000 */
.L_x_303:
[----:B------:R-:W-:Y:S05]  /*12440*/  @!P0 BRA `(.L_x_305) ;  /* 0x0000000000048947 */ /* 0x000fea0003800000 */
[----:B------:R-:W-:Y:S01]  /*12450*/  BPT.TRAP 0x1 ;  /* 0x000000040000795c */ /* 0x000fe20000300000 */
.L_x_305:
[----:B------:R-:W-:Y:S01]  /*12460*/  LOP3.LUT R0, R31, 0x1, RZ, 0x3c, !PT ;  /* 0x000000011f007812 */ /* 0x000fe200078e3cff */
[----:B------:R-:W-:Y:S01]  /*12470*/  IMAD R3, R28, 0x8, R22 ;  /* 0x000000081c037824 */ /* 0x000fe200078e0216 */
[----:B------:R-:W-:Y:S02]  /*12480*/  BSSY B0, `(.L_x_306) ;  /* 0x0000004000007945 */ /* 0x000fe40003800000 */
[----:B------:R-:W-:-:S04]  /*12490*/  SHF.L.U32 R0, R0, 0x1f, RZ ;  /* 0x0000001f00007819 */ /* 0x000fc800000006ff */
[----:B------:R-:W0:Y:S02]  /*124a0*/  SYNCS.PHASECHK.TRANS64.TRYWAIT P1, [R3+URZ+0x33470], R0 ;  /* 0x03347000030075a7 */ /* 0x000e24000802017f */
[----:B0-----:R-:W-:Y:S05]  /*124b0*/  @!P1 BRA `(.L_x_307) ;  /* 0x0000003800a49947 */ /* 0x001fea0003800000 */
.L_x_406:
[----:B------:R-:W-:Y:S05]  /*124c0*/  BSYNC B0 ;  /* 0x0000000000007941 */ /* 0x000fea0003800000 */
.L_x_306:
[----:B------:R-:W-:-:S05]  /*124d0*/  IMAD.U32 R2, RZ, RZ, UR46 ;  /* 0x0000002eff027e24 */ /* 0x000fca000f8e00ff */
[----:B------:R-:W-:-:S13]  /*124e0*/  ISETP.NE.AND P1, PT, R2, 0x3, PT ;  /* 0x000000030200780c */ /* 0x000fda0003f25270 */
[----:B------:R-:W-:Y:S05]  /*124f0*/  @!P1 BRA `(.L_x_308) ;  /* 0x0000000000049947 */ /* 0x000fea0003800000 */
[----:B------:R-:W-:Y:S01]  /*12500*/  BPT.TRAP 0x1 ;  /* 0x000000040000795c */ /* 0x000fe20000300000 */
.L_x_308:
[----:B0-----:R-:W-:-:S04]  /*12510*/  SHF.L.U32 R0, R31, 0x1f, RZ ;  /* 0x0000001f1f007819 */ /* 0x001fc800000006ff */
[----:B------:R-:W0:Y:S02]  /*12520*/  SYNCS.PHASECHK.TRANS64.TRYWAIT P1, [R3+URZ+0x33460], R0 ;  /* 0x03346000030075a7 */ /* 0x000e24000802017f */
[----:B0-----:R-:W-:Y:S05]  /*12530*/  @!P1 BRA `(.L_x_309) ;  /* 0x0000003800989947 */ /* 0x001fea0003800000 */
.L_x_407:
[----:B------:R-:W2:Y:S04]  /*12540*/  LDL R4, [R1+0x8] ;  /* 0x0000080001047983 */ /* 0x000ea80000100800 */
[----:B------:R-:W3:Y:S01]  /*12550*/  LDL R10, [R1+0x4] ;  /* 0x00000400010a7983 */ /* 0x000ee20000100800 */
[----:B------:R-:W-:Y:S01]  /*12560*/  IMAD R2, R28, 0x7800, RZ ;  /* 0x000078001c027824 */ /* 0x000fe200078e02ff */
[----:B------:R-:W-:Y:S05]  /*12570*/  WARPSYNC.ALL ;  /* 0x0000000000007948 */ /* 0x000fea0003800000 */
[----:B------:R-:W-:-:S05]  /*12580*/  IMAD.U32 R12, RZ, RZ, UR46 ;  /* 0x0000002eff0c7e24 */ /* 0x000fca000f8e00ff */
[----:B------:R-:W-:Y:S02]  /*12590*/  ISETP.NE.AND P1, PT, R12, 0x3, PT ;  /* 0x000000030c00780c */ /* 0x000fe40003f25270 */
[----:B--2---:R-:W-:-:S05]  /*125a0*/  LOP3.LUT R5, R2, R4, RZ, 0xfc, !PT ;  /* 0x0000000402057212 */ /* 0x004fca00078efcff */
[----:B0-----:R-:W-:-:S05]  /*125b0*/  IMAD.IADD R0, R22, 0x1, R5 ;  /* 0x0000000116007824 */ /* 0x001fca00078e0205 */
[----:B------:R-:W0:Y:S02]  /*125c0*/  LDSM.16.MT88.4 R4, [R0+0xf200] ;  /* 0x00f200000004783b */ /* 0x000e240000004200 */
[C-C-:B0-----:R-:W-:Y:S02]  /*125d0*/  PRMT R8, R4.reuse, 0x6420, R5.reuse ;  /* 0x0000642004087816 */ /* 0x141fe40000000005 */
[----:B------:R-:W-:Y:S02]  /*125e0*/  PRMT R9, R4, 0x7531, R5 ;  /* 0x0000753104097816 */ /* 0x000fe40000000005 */
[----:B---3--:R-:W-:Y:S02]  /*125f0*/  LOP3.LUT R5, R2, R10, RZ, 0xfc, !PT ;  /* 0x0000000a02057212 */ /* 0x008fe400078efcff */
        /* <DEDUP_REMOVED lines=96> */
.L_x_310:
[----:B--2---:R2:W-:Y:S01]  /*12c00*/  SYNCS.ARRIVE.TRANS64.A1T0 RZ, [R3+URZ+0x33450], RZ ;  /* 0x033450ff03ff79a7 */ /* 0x0045e2000810003f */
[----:B------:R-:W-:Y:S06]  /*12c10*/  BAR.SYNC.DEFER_BLOCKING 0x2, 0x80 ;  /* 0x0082000000007b1d */ /* 0x000fec0000010000 */
[----:B------:R-:W-:Y:S05]  /*12c20*/  @!P0 BRA `(.L_x_311) ;  /* 0x0000000000048947 */ /* 0x000fea0003800000 */
[----:B------:R-:W-:Y:S01]  /*12c30*/  BPT.TRAP 0x1 ;  /* 0x000000040000795c */ /* 0x000fe20000300000 */
.L_x_311:
[----:B------:R-:W-:Y:S02]  /*12c40*/  VIADD R0, R3, 0x33480 ;  /* 0x0003348003007836 */ /* 0x000fe40000000000 */
[----:B------:R-:W-:-:S03]  /*12c50*/  VIADD R28, R28, 0x1 ;  /* 0x000000011c1c7836 */ /* 0x000fc60000000000 */
[----:B------:R-:W-:Y:S02]  /*12c60*/  PRMT R0, R37, 0x654, R0 ;  /* 0x0000065425007816 */ /* 0x000fe40000000000 */
[C---:B------:R-:W-:Y:S02]  /*12c70*/  ISETP.NE.AND P0, PT, R28.reuse, 0x2, PT ;  /* 0x000000021c00780c */ /* 0x040fe40003f05270 */
[----:B------:R3:W-:Y:S02]  /*12c80*/  SYNCS.ARRIVE.TRANS64.RED.A1T0 RZ, [R0+URZ], RZ ;  /* 0x000000ff00ff79a7 */ /* 0x0007e4000810043f */
[----:B------:R-:W-:Y:S02]  /*12c90*/  SEL R28, R28, RZ, P0 ;  /* 0x000000ff1c1c7207 */ /* 0x000fe40000000000 */
[----:B---3--:R-:W-:-:S04]  /*12ca0*/  SEL R0, RZ, 0x1, P0 ;  /* 0x00000001ff007807 */ /* 0x008fc80000000000 */
[----:B------:R-:W-:-:S07]  /*12cb0*/  LOP3.LUT R31, R31, R0, RZ, 0x3c, !PT ;  /* 0x000000001f1f7212 */ /* 0x000fce00078e3cff */
.L_x_250:
[----:B------:R-:W-:Y:S05]  /*12cc0*/  BSYNC B7 ;  /* 0x0000000000077941 */ /* 0x000fea0003800000 */
.L_x_248:
[----:B------:R-:W-:-:S13]  /*12cd0*/  LOP3.LUT P0, RZ, R32, 0x100, RZ, 0xc0, !PT ;  /* 0x0000010020ff7812 */ /* 0x000fda000780c0ff */
[----:B------:R-:W-:Y:S05]  /*12ce0*/  @!P0 BRA `(.L_x_312) ;  /* 0x0000000000248947 */ /* 0x000fea0003800000 */
[----:B------:R-:W3:Y:S08]  /*12cf0*/  S2UR UR4, SR_CgaCtaId ;  /* 0x00000000000479c3 */ /* 0x000ef00000008800 */
[----:B------:R-:W-:Y:S01]  /*12d00*/  BAR.SYNC.DEFER_BLOCKING 0x5, 0x180 ;  /* 0x0146000000007b1d */ /* 0x000fe20000010000 */
[----:B------:R-:W-:Y:S01]  /*12d10*/  MOV R22, 0x400 ;  /* 0x0000040000167802 */ /* 0x000fe20000000f00 */
[----:B---3--:R-:W-:-:S05]  /*12d20*/  IMAD.U32 R37, RZ, RZ, UR4 ;  /* 0x00000004ff257e24 */ /* 0x008fca000f8e00ff */
[----:B------:R-:W-:-:S05]  /*12d30*/  LEA R22, R37, R22, 0x18 ;  /* 0x0000001625167211 */ /* 0x000fca00078ec0ff */
[----:B------:R-:W3:Y:S02]  /*12d40*/  LDS.128 R16, [R22+0x334d0] ;  /* 0x0334d00016107984 */ /* 0x000ee40000000c00 */
[----:B---3--:R-:W-:Y:S01]  /*12d50*/  R2UR UR40, R19 ;  /* 0x00000000132872ca */ /* 0x008fe200000e0000 */
[----:B------:R-:W-:Y:S06]  /*12d60*/  BAR.ARV 0x4, 0x180 ;  /* 0x0106000000007b1d */ /* 0x000fec0000002000 */
[----:B------:R-:W-:Y:S08]  /*12d70*/  BRA `(.L_x_313) ;  /* 0x0000000800187947 */ /* 0x000ff00003800000 */
.L_x_312:
[----:B------:R-:W0:Y:S01]  /*12d80*/  S2R R0, SR_TID.X ;  /* 0x0000000000007919 */ /* 0x000e220000002100 */
[----:B------:R-:W-:Y:S01]  /*12d90*/  ULDC UR4, c[0x0][0xc3c] ;  /* 0x00030f0000047ab9 */ /* 0x000fe20000000800 */
[----:B0-----:R-:W-:Y:S01]  /*12da0*/  LOP3.LUT R8, R0, 0x1f, RZ, 0xc0, !PT ;  /* 0x0000001f00087812 */ /* 0x001fe200078ec0ff */
[----:B------:R-:W-:-:S03]  /*12db0*/  IMAD.MOV.U32 R0, RZ, RZ, RZ ;  /* 0x000000ffff007224 */ /* 0x000fc600078e00ff */
[C---:B------:R-:W-:Y:S01]  /*12dc0*/  ISETP.NE.AND P0, PT, R8.reuse, 0x1f, PT ;  /* 0x0000001f0800780c */ /* 0x040fe20003f05270 */
[----:B------:R-:W-:-:S05]  /*12dd0*/  VIADD R5, R8, UR40 ;  /* 0x0000002808057c36 */ /* 0x000fca0008000000 */
[----:B------:R-:W-:Y:S01]  /*12de0*/  ISETP.GE.OR P1, PT, R5, UR4, !P0 ;  /* 0x0000000405007c0c */ /* 0x000fe2000c726670 */
[----:B------:R-:W-:-:S12]  /*12df0*/  ULDC UR4, c[0x0][0xc3c] ;  /* 0x00030f0000047ab9 */ /* 0x000fd80000000800 */
[----:B--2---:R-:W0:Y:S02]  /*12e00*/  @!P1 LDC.64 R2, c[0x0][0xc80] ;  /* 0x00032000ff029b82 */ /* 0x004e240000000a00 */
[----:B0-----:R-:W-:-:S05]  /*12e10*/  @!P1 IMAD.WIDE R2, R5, 0x4, R2 ;  /* 0x0000000405029825 */ /* 0x001fca00078e0202 */
[----:B------:R-:W2:Y:S01]  /*12e20*/  @!P1 LDG.E R0, desc[UR52][R2.64] ;  /* 0x0000003402009981 */ /* 0x000ea2000c1e1900 */
[C---:B------:R-:W-:Y:S02]  /*12e30*/  ISETP.NE.AND P1, PT, R8.reuse, RZ, PT ;  /* 0x000000ff0800720c */ /* 0x040fe40003f25270 */
[C---:B------:R-:W-:Y:S02]  /*12e40*/  ISETP.GE.U32.AND P2, PT, R8.reuse, 0x2, PT ;  /* 0x000000020800780c */ /* 0x040fe40003f46070 */
        /* <DEDUP_REMOVED lines=8> */
[----:B------:R-:W-:Y:S02]  /*12ed0*/  IMAD.IADD R4, R5, 0x1, R4 ;  /* 0x0000000105047824 */ /* 0x000fe400078e0204 */
[----:B------:R-:W-:Y:S04]  /*12ee0*/  SHFL.IDX PT, R5, R16, RZ, 0x1f ;  /* 0x00001fff10057589 */ /* 0x000fe800000e0000 */
[----:B------:R-:W0:Y:S02]  /*12ef0*/  SHFL.UP PT, R6, R4, 0x4, RZ ;  /* 0x0480000004067989 */ /* 0x000e2400000e00ff */
[----:B0-----:R-:W-:-:S05]  /*12f00*/  SEL R3, R6, RZ, P3 ;  /* 0x000000ff06037207 */ /* 0x001fca0001800000 */
[----:B------:R-:W-:Y:S02]  /*12f10*/  IMAD.IADD R6, R4, 0x1, R3 ;  /* 0x0000000104067824 */ /* 0x000fe400078e0203 */
[----:B------:R-:W-:Y:S04]  /*12f20*/  SHFL.IDX PT, R4, R16, 0x1, 0x1f ;  /* 0x00201f0010047f89 */ /* 0x000fe800000e0000 */
        /* <DEDUP_REMOVED lines=11> */
[----:B------:R-:W-:Y:S05]  /*12fe0*/  @P6 BRA `(.L_x_314) ;  /* 0x0000000000906947 */ /* 0x000fea0003800000 */
.L_x_318:
[----:B------:R-:W-:-:S04]  /*12ff0*/  UIADD3 UR40, UR40, 0x1f, URZ ;  /* 0x0000001f28287890 */ /* 0x000fc8000fffe03f */
[----:B------:R-:W-:-:S06]  /*13000*/  UISETP.GE.AND UP0, UPT, UR40, UR4, UPT ;  /* 0x000000042800728c */ /* 0x000fcc000bf06270 */
[----:B------:R-:W-:-:S13]  /*13010*/  PLOP3.LUT P6, PT, PT, PT, UP0, 0x40, 0x0 ;  /* 0x000000000000781c */ /* 0x000fda0003fce808 */
[----:B------:R-:W-:Y:S05]  /*13020*/  @!P6 BRA `(.L_x_315) ;  /* 0x000000040034e947 */ /* 0x000fea0003800000 */
[----:B------:R-:W0:Y:S01]  /*13030*/  S2R R0, SR_TID.X ;  /* 0x0000000000007919 */ /* 0x000e220000002100 */
[----:B------:R-:W-:Y:S01]  /*13040*/  BSSY B0, `(.L_x_316) ;  /* 0x0000009000007945 */ /* 0x000fe20003800000 */
[----:B0-----:R-:W-:-:S04]  /*13050*/  LOP3.LUT R0, R0, 0x1f, RZ, 0xc0, !PT ;  /* 0x0000001f00007812 */ /* 0x001fc800078ec0ff */
[----:B------:R-:W-:Y:S01]  /*13060*/  IADD3 R7, R0, UR40, RZ ;  /* 0x0000002800077c10 */ /* 0x000fe2000fffe0ff */
[----:B------:R-:W-:-:S03]  /*13070*/  IMAD.MOV.U32 R0, RZ, RZ, RZ ;  /* 0x000000ffff007224 */ /* 0x000fc600078e00ff */
[----:B------:R-:W-:-:S13]  /*13080*/  ISETP.GE.OR P6, PT, R7, UR4, !P0 ;  /* 0x0000000407007c0c */ /* 0x000fda000c7c6670 */
[----:B------:R-:W-:Y:S05]  /*13090*/  @P6 BRA `(.L_x_317) ;  /* 0x00000000000c6947 */ /* 0x000fea0003800000 */
[----:B------:R-:W0:Y:S02]  /*130a0*/  LDC.64 R2, c[0x0][0xc80] ;  /* 0x00032000ff027b82 */ /* 0x000e240000000a00 */
[----:B0-----:R-:W-:-:S05]  /*130b0*/  IMAD.WIDE R2, R7, 0x4, R2 ;  /* 0x0000000407027825 */ /* 0x001fca00078e0202 */
[----:B------:R0:W5:Y:S02]  /*130c0*/  LDG.E R0, desc[UR52][R2.64] ;  /* 0x0000003402007981 */ /* 0x000164000c1e1900 */
.L_x_317:
[----:B------:R-:W-:Y:S05]  /*130d0*/  BSYNC B0 ;  /* 0x0000000000007941 */ /* 0x000fea0003800000 */
.L_x_316:
        /* <DEDUP_REMOVED lines=13> */
[----:B0-----:R-:W-:Y:S02]  /*131b0*/  SEL R9, R2, RZ, P5 ;  /* 0x000000ff02097207 */ /* 0x001fe40002800000 */
[----:B------:R-:W0:Y:S03]  /*131c0*/  LDC R2, c[0x0][0xc38] ;  /* 0x00030e00ff027b82 */ /* 0x000e260000000800 */
[----:B------:R-:W-:-:S05]  /*131d0*/  IMAD.IADD R3, R8, 0x1, R9 ;  /* 0x0000000108037824 */ /* 0x000fca00078e0209 */
[----:B------:R-:W0:Y:S02]  /*131e0*/  SHFL.IDX PT, R9, R3, 0x1f, 0x1f ;  /* 0x03e01f0003097f89 */ /* 0x000e2400000e0000 */
[----:B0-----:R-:W-:-:S04]  /*131f0*/  IMAD R9, R9, R2, RZ ;  /* 0x0000000209097224 */ /* 0x001fc800078e02ff */
[----:B------:R-:W-:-:S05]  /*13200*/  IMAD.IADD R4, R9, 0x1, R4 ;  /* 0x0000000109047824 */ /* 0x000fca00078e0204 */
[----:B------:R-:W-:-:S13]  /*13210*/  ISETP.GT.AND P6, PT, R4, R5, PT ;  /* 0x000000050400720c */ /* 0x000fda0003fc4270 */
[----:B------:R-:W-:Y:S05]  /*13220*/  @!P6 BRA `(.L_x_318) ;  /* 0xfffffffc0070e947 */ /* 0x000fea000383ffff */
.L_x_314:
[----:B------:R-:W-:Y:S02]  /*13230*/  IMAD.IADD R16, R4, 0x1, -R9 ;  /* 0x0000000104107824 */ /* 0x000fe400078e0a09 */
[----:B------:R-:W-:Y:S02]  /*13240*/  IMAD.MOV.U32 R7, RZ, RZ, RZ ;  /* 0x000000ffff077224 */ /* 0x000fe400078e00ff */
        /* <DEDUP_REMOVED lines=11> */
[----:B------:R0:W2:Y:S01]  /*13300*/  F2I.FTZ.U32.TRUNC.NTZ R9, R8 ;  /* 0x0000000800097305 */ /* 0x0000a2000021f000 */
[----:B------:R-:W-:Y:S05]  /*13310*/  @!P0 BRA `(.L_x_319) ;  /* 0x00000000000c8947 */ /* 0x000fea0003800000 */
[----:B------:R-:W-:-:S06]  /*13320*/  UIADD3 UR5, UR4, -0x1, URZ ;  /* 0xffffffff04057890 */ /* 0x000fcc000fffe03f */
[----:B------:R-:W-:-:S05]  /*13330*/  IMAD.U32 R6, RZ, RZ, UR5 ;  /* 0x00000005ff067e24 */ /* 0x000fca000f8e00ff */
[----:B------:R3:W4:Y:S02]  /*13340*/  SHFL.IDX PT, R7, R3, R6, 0x1f ;  /* 0x00001f0603077589 */ /* 0x00072400000e0000 */
.L_x_319:
[--C-:B--23--:R-:W-:Y:S01]  /*13350*/  IMAD.MOV R3, RZ, RZ, -R9.reuse ;  /* 0x000000ffff037224 */ /* 0x10cfe200078e0a09 */
[----:B------:R-:W-:Y:S01]  /*13360*/  UIADD3 UR40, UR4, UR40, URZ ;  /* 0x0000002804287290 */ /* 0x000fe2000fffe03f */
[----:B----4-:R-:W-:Y:S02]  /*13370*/  IMAD R16, R7, R2, R16 ;  /* 0x0000000207107224 */ /* 0x010fe400078e0210 */
[----:B------:R-:W-:Y:S02]  /*13380*/  IMAD R6, R3, R4, RZ ;  /* 0x0000000403067224 */ /* 0x000fe400078e02ff */
[----:B------:R-:W-:Y:S02]  /*13390*/  IMAD.MOV.U32 R2, RZ, RZ, RZ ;  /* 0x000000ffff027224 */ /* 0x000fe400078e00ff */
[----:B------:R-:W-:Y:S02]  /*133a0*/  IMAD.MOV.U32 R3, RZ, RZ, R9 ;  /* 0x000000ffff037224 */ /* 0x000fe400078e0009 */
[----:B------:R-:W-:-:S02]  /*133b0*/  IMAD.IADD R5, R5, 0x1, -R16 ;  /* 0x0000000105057824 */ /* 0x000fc400078e0a10 */
[----:B------:R-:W-:Y:S01]  /*133c0*/  IMAD.HI.U32 R9, R9, R6, R2 ;  /* 0x0000000609097227 */ /* 0x000fe200078e0002 */
[----:B------:R-:W-:Y:S02]  /*133d0*/  IABS R3, R0 ;  /* 0x0000000000037213 */ /* 0x000fe40000000000 */
[----:B------:R-:W-:-:S03]  /*133e0*/  IABS R2, R5 ;  /* 0x0000000500027213 */ /* 0x000fc60000000000 */
[----:B------:R-:W-:Y:S02]  /*133f0*/  IMAD.MOV R3, RZ, RZ, -R3 ;  /* 0x000000ffff037224 */ /* 0x000fe400078e0a03 */
[----:B------:R-:W-:-:S04]  /*13400*/  IMAD.HI.U32 R9, R9, R2, RZ ;  /* 0x0000000209097227 */ /* 0x000fc800078e00ff */
[----:B------:R-:W-:Y:S01]  /*13410*/  IMAD R3, R9, R3, R2 ;  /* 0x0000000309037224 */ /* 0x000fe200078e0202 */
[----:B------:R-:W-:-:S04]  /*13420*/  LOP3.LUT R2, R5, R0, RZ, 0x3c, !PT ;  /* 0x0000000005027212 */ /* 0x000fc800078e3cff */
[----:B------:R-:W-:Y:S02]  /*13430*/  ISETP.GT.U32.AND P1, PT, R4, R3, PT ;  /* 0x000000030400720c */ /* 0x000fe40003f24070 */
[----:B------:R-:W-:-:S11]  /*13440*/  ISETP.GE.AND P2, PT, R2, RZ, PT ;  /* 0x000000ff0200720c */ /* 0x000fd60003f46270 */
[----:B------:R-:W-:Y:S02]  /*13450*/  @!P1 IMAD.IADD R3, R3, 0x1, -R4 ;  /* 0x0000000103039824 */ /* 0x000fe400078e0a04 */
[----:B------:R-:W-:Y:S01]  /*13460*/  @!P1 VIADD R9, R9, 0x1 ;  /* 0x0000000109099836 */ /* 0x000fe20000000000 */
[----:B------:R-:W-:Y:S02]  /*13470*/  ISETP.NE.AND P1, PT, R0, RZ, PT ;  /* 0x000000ff0000720c */ /* 0x000fe40003f25270 */
[----:B------:R-:W-:-:S13]  /*13480*/  ISETP.GE.U32.AND P0, PT, R3, R4, PT ;  /* 0x000000040300720c */ /* 0x000fda0003f06070 */
[----:B------:R-:W-:-:S04]  /*13490*/  @P0 VIADD R9, R9, 0x1 ;  /* 0x0000000109090836 */ /* 0x000fc80000000000 */
[----:B------:R-:W-:Y:S01]  /*134a0*/  @!P2 IMAD.MOV R9, RZ, RZ, -R9 ;  /* 0x000000ffff09a224 */ /* 0x000fe200078e0a09 */
[----:B------:R-:W-:-:S05]  /*134b0*/  @!P1 LOP3.LUT R9, RZ, R0, RZ, 0x33, !PT ;  /* 0x00000000ff099212 */ /* 0x000fca00078e33ff */
[--C-:B------:R-:W-:Y:S02]  /*134c0*/  IMAD.MOV R17, RZ, RZ, -R9.reuse ;  /* 0x000000ffff117224 */ /* 0x100fe400078e0a09 */
[----:B------:R-:W-:Y:S02]  /*134d0*/  IMAD.MOV.U32 R18, RZ, RZ, R9 ;  /* 0x000000ffff127224 */ /* 0x000fe400078e0009 */
[----:B------:R-:W-:Y:S01]  /*134e0*/  IMAD R17, R0, R17, R5 ;  /* 0x0000001100117224 */ /* 0x000fe200078e0205 */
[----:B------:R-:W-:Y:S06]  /*134f0*/  BRA `(.L_x_320) ;  /* 0x0000000000107947 */ /* 0x000fec0003800000 */
.L_x_315:
[----:B------:R-:W-:Y:S01]  /*13500*/  IMAD.MOV.U32 R16, RZ, RZ, R5 ;  /* 0x000000ffff107224 */ /* 0x000fe200078e0005 */
[----:B------:R-:W-:Y:S01]  /*13510*/  ULDC UR40, c[0x0][0xc3c] ;  /* 0x00030f0000287ab9 */ /* 0x000fe20000000800 */
[----:B------:R-:W-:Y:S02]  /*13520*/  IMAD.MOV.U32 R17, RZ, RZ, RZ ;  /* 0x000000ffff117224 */ /* 0x000fe400078e00ff */
[----:B------:R-:W-:-:S07]  /*13530*/  IMAD.MOV.U32 R18, RZ, RZ, RZ ;  /* 0x000000ffff127224 */ /* 0x000fce00078e00ff */
.L_x_320:
[----:B------:R-:W2:Y:S01]  /*13540*/  S2R R0, SR_TID.X ;  /* 0x0000000000007919 */ /* 0x000ea20000002100 */
[----:B------:R-:W-:Y:S01]  /*13550*/  IMAD.U32 R19, RZ, RZ, UR40 ;  /* 0x00000028ff137e24 */ /* 0x000fe2000f8e00ff */
[----:B------:R-:W-:Y:S01]  /*13560*/  BAR.SYNC.DEFER_BLOCKING 0x4, 0x180 ;  /* 0x0106000000007b1d */ /* 0x000fe20000010000 */
[----:B--2---:R-:W-:-:S04]  /*13570*/  LOP3.LUT R0, R0, 0x1f, RZ, 0xc0, !PT ;  /* 0x0000001f00007812 */ /* 0x004fc800078ec0ff */
[----:B------:R-:W-:-:S13]  /*13580*/  ISETP.NE.AND P0, PT, R0, RZ, PT ;  /* 0x000000ff0000720c */ /* 0x000fda0003f05270 */
[----:B------:R-:W2:Y:S01]  /*13590*/  @!P0 S2R R37, SR_CgaCtaId ;  /* 0x0000000000258919 */ /* 0x000ea20000008800 */
[----:B------:R-:W-:-:S04]  /*135a0*/  @!P0 MOV R0, 0x400 ;  /* 0x0000040000008802 */ /* 0x000fc80000000f00 */
[----:B--2---:R-:W-:-:S05]  /*135b0*/  @!P0 LEA R22, R37, R0, 0x18 ;  /* 0x0000000025168211 */ /* 0x004fca00078ec0ff */
[----:B------:R2:W-:Y:S01]  /*135c0*/  @!P0 STS.128 [R22+0x334d0], R16 ;  /* 0x0334d01016008388 */ /* 0x0005e20000000c00 */
[----:B------:R-:W-:Y:S06]  /*135d0*/  BAR.ARV 0x5, 0x180 ;  /* 0x0146000000007b1d */ /* 0x000fec0000002000 */
.L_x_313:
[----:B------:R-:W-:Y:S02]  /*135e0*/  ULDC UR4, c[0x0][0xc3c] ;  /* 0x00030f0000047ab9 */ /* 0x000fe40000000800 */
[----:B------:R-:W-:-:S06]  /*135f0*/  UISETP.GE.AND UP0, UPT, UR40, UR4, UPT ;  /* 0x000000042800728c */ /* 0x000fcc000bf06270 */
[----:B------:R-:W-:-:S13]  /*13600*/  PLOP3.LUT P0, PT, PT, PT, UP0, 0x80, 0x0 ;  /* 0x000000000000781c */ /* 0x000fda0003f0f008 */
[----:B------:R-:W-:Y:S05]  /*13610*/  @!P0 BRA `(.L_x_321) ;  /* 0xffffffa400fc8947 */ /* 0x000fea000383ffff */
.L_x_244:
[----:B0-----:R-:W3:Y:S01]  /*13620*/  LDL.LU R0, [R1+0x14] ;  /* 0x0000140001007983 */ /* 0x001ee20000300800 */
[----:B------:R-:W-:Y:S01]  /*13630*/  BSSY B0, `(.L_x_322) ;  /* 0x000000b000007945 */ /* 0x000fe20003800000 */
[----:B------:R-:W0:Y:S01]  /*13640*/  S2R R5, SR_CgaCtaId ;  /* 0x0000000000057919 */ /* 0x000e220000008800 */
[----:B---3--:R-:W-:-:S05]  /*13650*/  VIADD R0, R0, 0x1 ;  /* 0x0000000100007836 */ /* 0x008fca0000000000 */
[----:B------:R-:W-:-:S04]  /*13660*/  LEA.HI R2, R0, R0, RZ, 0x1 ;  /* 0x0000000000027211 */ /* 0x000fc800078f08ff */
[----:B--2---:R-:W-:Y:S02]  /*13670*/  LOP3.LUT R3, R2, 0xfffffffe, RZ, 0xc0, !PT ;  /* 0xfffffffe02037812 */ /* 0x004fe400078ec0ff */
[----:B------:R-:W-:-:S03]  /*13680*/  MOV R2, 0x400 ;  /* 0x0000040000027802 */ /* 0x000fc60000000f00 */
[----:B------:R-:W-:Y:S01]  /*13690*/  IMAD.IADD R0, R0, 0x1, -R3 ;  /* 0x0000000100007824 */ /* 0x000fe200078e0a03 */
[----:B0-----:R-:W-:-:S04]  /*136a0*/  LEA R5, R5, R2, 0x18 ;  /* 0x0000000205057211 */ /* 0x001fc800078ec0ff */
[----:B------:R-:W-:-:S04]  /*136b0*/  SHF.L.U32 R0, R0, 0x1f, RZ ;  /* 0x0000001f00007819 */ /* 0x000fc800000006ff */
[----:B------:R-:W0:Y:S02]  /*136c0*/  SYNCS.PHASECHK.TRANS64.TRYWAIT P0, [R5+URZ+0x33420], R0 ;  /* 0x03342000050075a7 */ /* 0x000e24000800017f */
[----:B0-----:R-:W-:Y:S05]  /*136d0*/  @!P0 BRA `(.L_x_323) ;  /* 0x0000002800448947 */ /* 0x001fea0003800000 */
.L_x_408:
[----:B------:R-:W-:Y:S05]  /*136e0*/  BSYNC B0 ;  /* 0x0000000000007941 */ /* 0x000fea0003800000 */
.L_x_322:
[----:B------:R-:W-:-:S03]  /*136f0*/  UMOV UR4, 0xffffffff ;  /* 0xffffffff00047882 */ /* 0x000fc60000000000 */
[----:B------:R-:W-:Y:S05]  /*13700*/  BRA.DIV UR4, `(.L_x_324) ;  /* 0x0000002a044c7947 */ /* 0x000fea000b800000 */
[----:B0-----:R-:W0:Y:S02]  /*13710*/  S2R R0, SR_TID.X ;  /* 0x0000000000007919 */ /* 0x001e240000002100 */
[----:B0-----:R-:W-:-:S04]  /*13720*/  SHF.R.U32.HI R0, RZ, 0x5, R0 ;  /* 0x00000005ff007819 */ /* 0x001fc80000011600 */
[----:B------:R-:W-:-:S05]  /*13730*/  LOP3.LUT R0, R0, 0x3, RZ, 0xc0, !PT ;  /* 0x0000000300007812 */ /* 0x000fca00078ec0ff */
[----:B-1----:R0:W1:Y:S02]  /*13740*/  SHFL.IDX PT, R14, R0, RZ, 0x1f ;  /* 0x00001fff000e7589 */ /* 0x00206400000e0000 */
.L_x_411:
[----:B-1----:R-:W-:Y:S01]  /*13750*/  ISETP.NE.AND P0, PT, R14, RZ, PT ;  /* 0x000000ff0e00720c */ /* 0x002fe20003f05270 */
[----:B------:R-:W-:-:S12]  /*13760*/  BSSY B0, `(.L_x_325) ;  /* 0x000002c000007945 */ /* 0x000fd80003800000 */
[----:B------:R-:W-:Y:S05]  /*13770*/  @P0 BRA `(.L_x_326) ;  /* 0x0000000000a80947 */ /* 0x000fea0003800000 */
[----:B------:R-:W-:-:S03]  /*13780*/  UMOV UR4, 0xffffffff ;  /* 0xffffffff00047882 */ /* 0x000fc60000000000 */
[----:B------:R-:W-:Y:S05]  /*13790*/  BRA.DIV UR4, `(.L_x_327) ;  /* 0x0000002a045c7947 */ /* 0x000fea000b800000 */
[----:B------:R-:W-:-:S13]  /*137a0*/  ELECT P6, URZ, PT ;  /* 0x00000000003f782f */ /* 0x000fda00038c0000 */
.L_x_414:
[----:B------:R-:W-:Y:S05]  /*137b0*/  @!P6 BRA `(.L_x_326) ;  /* 0x000000000098e947 */ /* 0x000fea0003800000 */
[----:B------:R-:W-:-:S06]  /*137c0*/  ULOP3.LUT UR4, UR36, 0x2, URZ, 0xfc, !UPT ;  /* 0x0000000224047892 */ /* 0x000fcc000f8efc3f */
[----:B0-----:R-:W-:-:S05]  /*137d0*/  IMAD.U32 R0, RZ, RZ, UR4 ;  /* 0x00000004ff007e24 */ /* 0x001fca000f8e00ff */
[----:B------:R-:W-:-:S13]  /*137e0*/  ISETP.NE.AND P0, PT, R0, 0x3, PT ;  /* 0x000000030000780c */ /* 0x000fda0003f05270 */
[----:B------:R-:W-:Y:S05]  /*137f0*/  @!P0 BRA `(.L_x_328) ;  /* 0x0000000000048947 */ /* 0x000fea0003800000 */
[----:B------:R-:W-:Y:S01]  /*13800*/  BPT.TRAP 0x1 ;  /* 0x000000040000795c */ /* 0x000fe20000300000 */
.L_x_328:
[C---:B------:R-:W-:Y:S01]  /*13810*/  IMAD R3, R28.reuse, 0x8, R5 ;  /* 0x000000081c037824 */ /* 0x040fe200078e0205 */
[----:B------:R-:W-:Y:S01]  /*13820*/  SHF.L.U32 R2, R31, 0x1f, RZ ;  /* 0x0000001f1f027819 */ /* 0x000fe200000006ff */
[----:B------:R-:W-:-:S03]  /*13830*/  VIADD R28, R28, 0x1 ;  /* 0x000000011c1c7836 */ /* 0x000fc60000000000 */
[----:B------:R-:W0:Y:S02]  /*13840*/  SYNCS.PHASECHK.TRANS64.TRYWAIT P1, [R3+URZ+0x33440], R2 ;  /* 0x03344002030075a7 */ /* 0x000e24000802017f */
[----:B------:R-:W-:-:S04]  /*13850*/  ISETP.NE.AND P2, PT, R28, 0x2, PT ;  /* 0x000000021c00780c */ /* 0x000fc80003f45270 */
[----:B------:R-:W-:Y:S01]  /*13860*/  SEL R0, RZ, 0x1, P2 ;  /* 0x00000001ff007807 */ /* 0x000fe20001000000 */
[----:B0-----:R-:W-:Y:S08]  /*13870*/  @!P1 BRA `(.L_x_329) ;  /* 0x0000002800449947 */ /* 0x001ff00003800000 */
.L_x_415:
[----:B------:R-:W-:Y:S02]  /*13880*/  SEL R28, R28, RZ, P2 ;  /* 0x000000ff1c1c7207 */ /* 0x000fe40001000000 */
[----:B------:R-:W-:Y:S01]  /*13890*/  LOP3.LUT R0, R31, R0, RZ, 0x3c, !PT ;  /* 0x000000001f007212 */ /* 0x000fe200078e3cff */
[----:B------:R-:W-:Y:S06]  /*138a0*/  @!P0 BRA `(.L_x_330) ;  /* 0x0000000000048947 */ /* 0x000fec0003800000 */
[----:B------:R-:W-:Y:S01]  /*138b0*/  BPT.TRAP 0x1 ;  /* 0x000000040000795c */ /* 0x000fe20000300000 */
.L_x_330:
[----:B------:R-:W-:Y:S01]  /*138c0*/  IMAD R5, R28, 0x8, R5 ;  /* 0x000000081c057824 */ /* 0x000fe200078e0205 */
[----:B------:R-:W-:-:S04]  /*138d0*/  SHF.L.U32 R0, R0, 0x1f, RZ ;  /* 0x0000001f00007819 */ /* 0x000fc800000006ff */
[----:B------:R-:W1:Y:S02]  /*138e0*/  SYNCS.PHASECHK.TRANS64.TRYWAIT P1, [R5+URZ+0x33440], R0 ;  /* 0x03344000050075a7 */ /* 0x000e64000802017f */
[----:B-1----:R-:W-:Y:S05]  /*138f0*/  @!P1 BRA `(.L_x_331) ;  /* 0x0000002800389947 */ /* 0x002fea0003800000 */
.L_x_416:
[----:B------:R-:W-:Y:S05]  /*13900*/  @!P0 BRA `(.L_x_332) ;  /* 0x0000000000048947 */ /* 0x000fea0003800000 */
[----:B------:R-:W-:Y:S01]  /*13910*/  BPT.TRAP 0x1 ;  /* 0x000000040000795c */ /* 0x000fe20000300000 */
.L_x_332:
[----:B------:R-:W2:Y:S02]  /*13920*/  SYNCS.PHASECHK.TRANS64.TRYWAIT P1, [R3+URZ+0x33460], R2 ;  /* 0x03346002030075a7 */ /* 0x000ea4000802017f */
[----:B--2---:R-:W-:Y:S05]  /*13930*/  @!P1 BRA `(.L_x_333) ;  /* 0x00000028003c9947 */ /* 0x004fea0003800000 */
.L_x_417:
[----:B------:R-:W-:Y:S05]  /*13940*/  @!P0 BRA `(.L_x_334) ;  /* 0x0000000000048947 */ /* 0x000fea0003800000 */
[----:B------:R-:W-:Y:S01]  /*13950*/  BPT.TRAP 0x1 ;  /* 0x000000040000795c */ /* 0x000fe20000300000 */
.L_x_334:
[----:B------:R-:W3:Y:S02]  /*13960*/  SYNCS.PHASECHK.TRANS64.TRYWAIT P1, [R5+URZ+0x33460], R0 ;  /* 0x03346000050075a7 */ /* 0x000ee4000802017f */
[----:B---3--:R-:W-:Y:S05]  /*13970*/  @!P1 BRA `(.L_x_335) ;  /* 0x0000002800409947 */ /* 0x008fea0003800000 */
.L_x_418:
[----:B------:R-:W-:Y:S05]  /*13980*/  @!P0 BRA `(.L_x_336) ;  /* 0x0000000000048947 */ /* 0x000fea0003800000 */
[----:B------:R-:W-:Y:S01]  /*13990*/  BPT.TRAP 0x1 ;  /* 0x000000040000795c */ /* 0x000fe20000300000 */
.L_x_336:
[----:B------:R-:W4:Y:S02]  /*139a0*/  SYNCS.PHASECHK.TRANS64.TRYWAIT P1, [R3+URZ+0x33480], R2 ;  /* 0x03348002030075a7 */ /* 0x000f24000802017f */
[----:B----4-:R-:W-:Y:S05]  /*139b0*/  @!P1 BRA `(.L_x_337) ;  /* 0x0000002800449947 */ /* 0x010fea0003800000 */
.L_x_419:
[----:B------:R-:W-:Y:S05]  /*139c0*/  @!P0 BRA `(.L_x_338) ;  /* 0x0000000000048947 */ /* 0x000fea0003800000 */
[----:B------:R-:W-:Y:S01]  /*139d0*/  BPT.TRAP 0x1 ;  /* 0x000000040000795c */ /* 0x000fe20000300000 */
.L_x_338:
[----:B------:R0:W0:Y:S02]  /*139e0*/  SYNCS.PHASECHK.TRANS64.TRYWAIT P0, [R5+URZ+0x33480], R0 ;  /* 0x03348000050075a7 */ /* 0x000024000800017f */
[----:B0-----:R-:W-:Y:S05]  /*139f0*/  @!P0 NANOSLEEP.SYNCS 0x989680 ;  /* 0x009896800000895d */ /* 0x001fea0003900000 */
[----:B------:R-:W0:Y:S02]  /*13a00*/  @!P0 SYNCS.PHASECHK.TRANS64 P0, [R5+URZ+0x33480], R0 ;  /* 0x03348000050085a7 */ /* 0x000e24000800007f */
[----:B0-----:R-:W-:Y:S05]  /*13a10*/  @!P0 BRA `(.L_x_338) ;  /* 0xfffffffc00f08947 */ /* 0x001fea000383ffff */
.L_x_326:
[----:B------:R-:W-:Y:S05]  /*13a20*/  BSYNC B0 ;  /* 0x0000000000007941 */ /* 0x000fea0003800000 */
.L_x_325:
[----:B------:R-:W-:Y:S05]  /*13a30*/  EXIT ;  /* 0x000000000000794d */ /* 0x000fea0003800000 */
.L_x_193:
[----:B0-----:R-:W-:-:S04]  /*13a40*/  IMAD.U32 R3, RZ, RZ, UR47 ;  /* 0x0000002fff037e24 */ /* 0x001fc8000f8e00ff */
[----:B------:R0:W1:Y:S03]  /*13a50*/  SYNCS.PHASECHK.TRANS64.TRYWAIT P1, [R3+URZ+0x33400], R8 ;  /* 0x03340008030075a7 */ /* 0x000066000802017f */
[----:B-1----:R-:W-:Y:S05]  /*13a60*/  @!P1 NANOSLEEP.SYNCS 0x989680 ;  /* 0x009896800000995d */ /* 0x002fea0003900000 */
[----:B------:R-:W1:Y:S02]  /*13a70*/  @!P1 SYNCS.PHASECHK.TRANS64 P1, [R3+URZ+0x33400], R8 ;  /* 0x03340008030095a7 */ /* 0x000e64000802007f */
[----:B-1----:R-:W-:Y:S05]  /*13a80*/  @!P1 BRA `(.L_x_193) ;  /* 0xfffffffc00ec9947 */ /* 0x002fea000383ffff */
[----:B------:R-:W-:Y:S05]  /*13a90*/  BRA `(.L_x_339) ;  /* 0xfffffedc00c87947 */ /* 0x000fea000383ffff */
.L_x_197:
[----:B-1----:R1:W2:Y:S02]  /*13aa0*/  SYNCS.PHASECHK.TRANS64.TRYWAIT P1, [R3+URZ+0x33430], R4 ;  /* 0x03343004030075a7 */ /* 0x0022a4000802017f */
[----:B--2---:R-:W-:Y:S05]  /*13ab0*/  @!P1 NANOSLEEP.SYNCS 0x989680 ;  /* 0x009896800000995d */ /* 0x004fea0003900000 */
[----:B------:R-:W2:Y:S02]  /*13ac0*/  @!P1 SYNCS.PHASECHK.TRANS64 P1, [R3+URZ+0x33430], R4 ;  /* 0x03343004030095a7 */ /* 0x000ea4000802007f */
[----:B--2---:R-:W-:Y:S05]  /*13ad0*/  @!P1 BRA `(.L_x_197) ;  /* 0xfffffffc00f09947 */ /* 0x004fea000383ffff */
[----:B------:R-:W-:Y:S05]  /*13ae0*/  BRA `(.L_x_196) ;  /* 0xfffffedc00e87947 */ /* 0x000fea000383ffff */
.L_x_203:
[----:B-1----:R-:W-:-:S04]  /*13af0*/  IMAD.U32 R8, RZ, RZ, UR6 ;  /* 0x00000006ff087e24 */ /* 0x002fc8000f8e00ff */
[----:B------:R1:W2:Y:S03]  /*13b00*/  SYNCS.PHASECHK.TRANS64.TRYWAIT P1, [R8+URZ+0x33430], R7 ;  /* 0x03343007080075a7 */ /* 0x0002a6000802017f */
[----:B--2---:R-:W-:Y:S05]  /*13b10*/  @!P1 NANOSLEEP.SYNCS 0x989680 ;  /* 0x009896800000995d */ /* 0x004fea0003900000 */
[----:B------:R-:W2:Y:S02]  /*13b20*/  @!P1 SYNCS.PHASECHK.TRANS64 P1, [R8+URZ+0x33430], R7 ;  /* 0x03343007080095a7 */ /* 0x000ea4000802007f */
[----:B--2---:R-:W-:Y:S05]  /*13b30*/  @!P1 BRA `(.L_x_203) ;  /* 0xfffffffc00ec9947 */ /* 0x004fea000383ffff */
[----:B------:R-:W-:Y:S05]  /*13b40*/  BRA `(.L_x_200) ;  /* 0xffffff2000107947 */ /* 0x000fea000383ffff */
.L_x_207:
[----:B-1----:R-:W-:-:S04]  /*13b50*/  MOV R8, UR6 ;  /* 0x0000000600087c02 */ /* 0x002fc80008000f00 */
[----:B------:R1:W2:Y:S03]  /*13b60*/  SYNCS.PHASECHK.TRANS64.TRYWAIT P1, [R8+URZ+0x33450], R7 ;  /* 0x03345007080075a7 */ /* 0x0002a6000802017f */
[----:B--2---:R-:W-:Y:S05]  /*13b70*/  @!P1 NANOSLEEP.SYNCS 0x989680 ;  /* 0x009896800000995d */ /* 0x004fea0003900000 */
[----:B------:R-:W2:Y:S02]  /*13b80*/  @!P1 SYNCS.PHASECHK.TRANS64 P1, [R8+URZ+0x33450], R7 ;  /* 0x03345007080095a7 */ /* 0x000ea4000802007f */
[----:B--2---:R-:W-:Y:S05]  /*13b90*/  @!P1 BRA `(.L_x_207) ;  /* 0xfffffffc00ec9947 */ /* 0x004fea000383ffff */
[----:B------:R-:W-:Y:S05]  /*13ba0*/  BRA `(.L_x_204) ;  /* 0xffffff2c001c7947 */ /* 0x000fea000383ffff */
.L_x_214:
[----:B-1----:R-:W-:-:S04]  /*13bb0*/  IMAD.U32 R3, RZ, RZ, UR16 ;  /* 0x00000010ff037e24 */ /* 0x002fc8000f8e00ff */
[----:B------:R1:W2:Y:S03]  /*13bc0*/  SYNCS.PHASECHK.TRANS64.TRYWAIT P1, [R3+URZ+0x33450], R0 ;  /* 0x03345000030075a7 */ /* 0x0002a6000802017f */
[----:B--2---:R-:W-:Y:S05]  /*13bd0*/  @!P1 NANOSLEEP.SYNCS 0x989680 ;  /* 0x009896800000995d */ /* 0x004fea0003900000 */
[----:B------:R-:W2:Y:S02]  /*13be0*/  @!P1 SYNCS.PHASECHK.TRANS64 P1, [R3+URZ+0x33450], R0 ;  /* 0x03345000030095a7 */ /* 0x000ea4000802007f */
[----:B--2---:R-:W-:Y:S05]  /*13bf0*/  @!P1 BRA `(.L_x_214) ;  /* 0xfffffffc00ec9947 */ /* 0x004fea000383ffff */
[----:B------:R-:W-:Y:S05]  /*13c00*/  BRA `(.L_x_213) ;  /* 0xffffff5800087947 */ /* 0x000fea000383ffff */
.L_x_259:
[----:B------:R-:W0:Y:S01]  /*13c10*/  S2R R20, SR_TID.X ;  /* 0x0000000000147919 */ /* 0x000e220000002100 */
[----:B------:R-:W-:Y:S02]  /*13c20*/  IMAD.MOV.U32 R12, RZ, RZ, RZ ;  /* 0x000000ffff0c7224 */ /* 0x000fe400078e00ff */
[----:B------:R-:W-:Y:S02]  /*13c30*/  IMAD.MOV.U32 R11, RZ, RZ, 0x1f ;  /* 0x0000001fff0b7424 */ /* 0x000fe400078e00ff */
[----:B------:R-:W-:Y:S01]  /*13c40*/  IMAD.MOV.U32 R15, RZ, RZ, -0x1 ;  /* 0xffffffffff0f7424 */ /* 0x000fe200078e00ff */
[----:B0-----:R-:W-:-:S04]  /*13c50*/  SHF.R.U32.HI R20, RZ, 0x5, R20 ;  /* 0x00000005ff147819 */ /* 0x001fc80000011614 */
[----:B------:R-:W-:-:S05]  /*13c60*/  LOP3.LUT R20, R20, 0x3, RZ, 0xc0, !PT ;  /* 0x0000000314147812 */ /* 0x000fca00078ec0ff */
[----:B------:R-:W-:-:S07]  /*13c70*/  IMAD.MOV.U32 R13, RZ, RZ, R20 ;  /* 0x000000ffff0d7224 */ /* 0x000fce00078e0014 */
[----:B-1---5:R-:W-:Y:S05]  /*13c80*/  WARPSYNC.COLLECTIVE R15, `(.L_x_340) ;  /* 0x000000000f087348 */ /* 0x022fea0003c00000 */
[----:B------:R0:W2:Y:S02]  /*13c90*/  SHFL.IDX P6, R14, R13, R12, R11 ;  /* 0x0000000c0d0e7389 */ /* 0x0000a400000c000b */
[----:B012--5:R-:W-:Y:S01]  /*13ca0*/  ENDCOLLECTIVE ;  /* 0x000000000000791b */ /* 0x027fe20003800000 */
.L_x_340:
[----:B------:R-:W-:Y:S05]  /*13cb0*/  BRA `(.L_x_341) ;  /* 0xffffffac00807947 */ /* 0x000fea000383ffff */
.L_x_262:
[----:B0-----:R-:W2:Y:S02]  /*13cc0*/  LDL R0, [R1+0x10] ;  /* 0x0000100001007983 */ /* 0x001ea40000100800 */
[----:B--2---:R0:W2:Y:S02]  /*13cd0*/  SYNCS.PHASECHK.TRANS64.TRYWAIT P0, [R4+URZ+0x33480], R0 ;  /* 0x03348000040075a7 */ /* 0x0040a4000800017f */
[----:B--2---:R-:W-:Y:S05]  /*13ce0*/  @!P0 NANOSLEEP.SYNCS 0x989680 ;  /* 0x009896800000895d */ /* 0x004fea0003900000 */
[----:B------:R-:W2:Y:S02]  /*13cf0*/  @!P0 SYNCS.PHASECHK.TRANS64 P0, [R4+URZ+0x33480], R0 ;  /* 0x03348000040085a7 */ /* 0x000ea4000800007f */
[----:B--2---:R-:W-:Y:S05]  /*13d00*/  @!P0 BRA `(.L_x_262) ;  /* 0xfffffffc00ec8947 */ /* 0x004fea000383ffff */
[----:B------:R-:W-:Y:S05]  /*13d10*/  BRA `(.L_x_342) ;  /* 0xffffffb000c87947 */ /* 0x000fea000383ffff */
.L_x_263:
[----:B------:R-:W-:Y:S01]  /*13d20*/  BSSY B0, `(.L_x_343) ;  /* 0x0000008000007945 */ /* 0x000fe20003800000 */
[----:B------:R-:W-:Y:S02]  /*13d30*/  IMAD.MOV.U32 R13, RZ, RZ, R10 ;  /* 0x000000ffff0d7224 */ /* 0x000fe400078e000a */
[----:B------:R-:W-:Y:S02]  /*13d40*/  IMAD.MOV.U32 R12, RZ, RZ, RZ ;  /* 0x000000ffff0c7224 */ /* 0x000fe400078e00ff */
[----:B------:R-:W-:Y:S02]  /*13d50*/  IMAD.MOV.U32 R11, RZ, RZ, 0x1c1f ;  /* 0x00001c1fff0b7424 */ /* 0x000fe400078e00ff */
[----:B------:R-:W-:-:S07]  /*13d60*/  IMAD.MOV.U32 R15, RZ, RZ, -0x1 ;  /* 0xffffffffff0f7424 */ /* 0x000fce00078e00ff */
[----:B-1----:R-:W-:Y:S05]  /*13d70*/  WARPSYNC.COLLECTIVE R15, `(.L_x_344) ;  /* 0x000000000f087348 */ /* 0x002fea0003c00000 */
[----:B------:R0:W2:Y:S02]  /*13d80*/  SHFL.IDX P6, R14, R13, R12, R11 ;  /* 0x0000000c0d0e7389 */ /* 0x0000a400000c000b */
[----:B012---:R-:W-:Y:S01]  /*13d90*/  ENDCOLLECTIVE ;  /* 0x000000000000791b */ /* 0x007fe20003800000 */
.L_x_344:
[----:B------:R-:W-:Y:S05]  /*13da0*/  BSYNC B0 ;  /* 0x0000000000007941 */ /* 0x000fea0003800000 */
.L_x_343:
[----:B------:R-:W-:Y:S01]  /*13db0*/  IMAD.MOV.U32 R13, RZ, RZ, R19 ;  /* 0x000000ffff0d7224 */ /* 0x000fe200078e0013 */
[----:B------:R-:W-:Y:S01]  /*13dc0*/  LOP3.LUT R32, R32, 0xffffff7f, RZ, 0xc0, !PT ;  /* 0xffffff7f20207812 */ /* 0x000fe200078ec0ff */
[----:B------:R-:W-:Y:S01]  /*13dd0*/  IMAD.MOV.U32 R12, RZ, RZ, RZ ;  /* 0x000000ffff0c7224 */ /* 0x000fe200078e00ff */
[C---:B------:R-:W-:Y:S01]  /*13de0*/  ISETP.GE.AND P5, PT, R9.reuse, 0x21, PT ;  /* 0x000000210900780c */ /* 0x040fe20003fa6270 */
[----:B------:R-:W-:Y:S01]  /*13df0*/  IMAD.MOV.U32 R11, RZ, RZ, 0x1c1f ;  /* 0x00001c1fff0b7424 */ /* 0x000fe200078e00ff */
[----:B------:R-:W-:Y:S01]  /*13e00*/  ISETP.GE.AND P4, PT, R9, 0x41, PT ;  /* 0x000000410900780c */ /* 0x000fe20003f86270 */
[----:B------:R-:W-:Y:S02]  /*13e10*/  IMAD.MOV.U32 R15, RZ, RZ, -0x1 ;  /* 0xffffffffff0f7424 */ /* 0x000fe400078e00ff */
[----:B------:R-:W-:-:S10]  /*13e20*/  IMAD.MOV.U32 R0, RZ, RZ, R14 ;  /* 0x000000ffff007224 */ /* 0x000fd400078e000e */
[----:B------:R-:W-:Y:S05]  /*13e30*/  WARPSYNC.COLLECTIVE R15, `(.L_x_345) ;  /* 0x000000000f087348 */ /* 0x000fea0003c00000 */
[----:B------:R0:W1:Y:S02]  /*13e40*/  SHFL.IDX P6, R14, R13, R12, R11 ;  /* 0x0000000c0d0e7389 */ /* 0x00006400000c000b */
[----:B01----:R-:W-:Y:S01]  /*13e50*/  ENDCOLLECTIVE ;  /* 0x000000000000791b */ /* 0x003fe20003800000 */
.L_x_345:
[----:B------:R-:W0:Y:S01]  /*13e60*/  LDC R11, c[0x0][0x2f4] ;  /* 0x0000bd00ff0b7b82 */ /* 0x000e220000000800 */
[C---:B------:R-:W-:Y:S01]  /*13e70*/  LOP3.LUT R12, R33.reuse, 0x40, RZ, 0xfc, !PT ;  /* 0x00000040210c7812 */ /* 0x040fe200078efcff */
[----:B------:R-:W-:Y:S01]  /*13e80*/  IMAD.MOV.U32 R13, RZ, RZ, R10 ;  /* 0x000000ffff0d7224 */ /* 0x000fe200078e000a */
[----:B------:R-:W-:Y:S01]  /*13e90*/  LOP3.LUT R15, R33, 0x80, RZ, 0xfc, !PT ;  /* 0x00000080210f7812 */ /* 0x000fe200078efcff */
[----:B------:R-:W-:-:S05]  /*13ea0*/  IMAD.MOV.U32 R2, RZ, RZ, R14 ;  /* 0x000000ffff027224 */ /* 0x000fca00078e000e */
[----:B------:R-:W-:-:S05]  /*13eb0*/  IADD3 R2, P0, R33, R2, RZ ;  /* 0x0000000221027210 */ /* 0x000fca0007f1e0ff */
[----:B------:R-:W-:Y:S02]  /*13ec0*/  IMAD.X R3, RZ, RZ, R0, P0 ;  /* 0x000000ffff037224 */ /* 0x000fe400000e0600 */
[----:B------:R-:W-:Y:S01]  /*13ed0*/  IMAD.IADD R0, R22, 0x1, R21 ;  /* 0x0000000116007824 */ /* 0x000fe200078e0215 */
[-C--:B0-----:R-:W-:Y:S02]  /*13ee0*/  ISETP.GE.AND P2, PT, R33, R11.reuse, PT ;  /* 0x0000000b2100720c */ /* 0x081fe40003f46270 */
[----:B------:R-:W-:Y:S01]  /*13ef0*/  ISETP.GE.AND P1, PT, R12, R11, PT ;  /* 0x0000000b0c00720c */ /* 0x000fe20003f26270 */
[----:B------:R-:W-:Y:S01]  /*13f00*/  IMAD.MOV.U32 R12, RZ, RZ, 0x1 ;  /* 0x00000001ff0c7424 */ /* 0x000fe200078e00ff */
[C---:B------:R-:W-:Y:S02]  /*13f10*/  ISETP.LT.OR P0, PT, R9.reuse, 0x1, P2 ;  /* 0x000000010900780c */ /* 0x040fe40001701670 */
[----:B------:R-:W-:-:S11]  /*13f20*/  ISETP.LT.OR P3, PT, R9, 0x1, P1 ;  /* 0x000000010900780c */ /* 0x000fd60000f61670 */
[----:B------:R-:W-:Y:S01]  /*13f30*/  @!PT LDS RZ, [RZ] ;  /* 0x00000000fffff984 */ /* 0x000fe20000000800 */
[----:B------:R-:W-:Y:S01]  /*13f40*/  @!PT LDS RZ, [RZ] ;  /* 0x00000000fffff984 */ /* 0x000fe20000000800 */
[----:B------:R-:W-:Y:S01]  /*13f50*/  @!PT LDS RZ, [RZ] ;  /* 0x00000000fffff984 */ /* 0x000fe20000000800 */
[----:B------:R0:W-:Y:S01]  /*13f60*/  LDGSTS.E.BYPASS.LTC128B.128 [R0+0xf200], desc[UR52][R2.64], !P0 ;  /* 0x0f20000002007fae */ /* 0x0001e2000c101d74 */
[----:B------:R-:W-:Y:S01]  /*13f70*/  ISETP.GE.AND P0, PT, R15, R11, PT ;  /* 0x0000000b0f00720c */ /* 0x000fe20003f06270 */
[----:B------:R-:W-:Y:S02]  /*13f80*/  IMAD.MOV.U32 R11, RZ, RZ, 0x1c1f ;  /* 0x00001c1fff0b7424 */ /* 0x000fe400078e00ff */
[----:B------:R-:W-:Y:S01]  /*13f90*/  IMAD.MOV.U32 R15, RZ, RZ, -0x1 ;  /* 0xffffffffff0f7424 */ /* 0x000fe200078e00ff */
[----:B------:R0:W-:Y:S01]  /*13fa0*/  LDGSTS.E.BYPASS.LTC128B.128 [R0+0x11a00], desc[UR52][R2.64+0x40], !P3 ;  /* 0x11a0004002007fae */ /* 0x0001e2000d901d74 */
[----:B------:R-:W-:-:S13]  /*13fb0*/  ISETP.LT.OR P3, PT, R9, 0x1, P0 ;  /* 0x000000010900780c */ /* 0x000fda0000761670 */
[----:B0-----:R-:W-:Y:S05]  /*13fc0*/  WARPSYNC.COLLECTIVE R15, `(.L_x_346) ;  /* 0x000000000f087348 */ /* 0x001fea0003c00000 */
[----:B------:R1:W2:Y:S02]  /*13fd0*/  SHFL.IDX P6, R14, R13, R12, R11 ;  /* 0x0000000c0d0e7389 */ /* 0x0002a400000c000b */
[----:B012---:R-:W-:Y:S01]  /*13fe0*/  ENDCOLLECTIVE ;  /* 0x000000000000791b */ /* 0x007fe20003800000 */
.L_x_346:
[----:B------:R-:W-:Y:S01]  /*13ff0*/  @!PT LDS RZ, [RZ] ;  /* 0x00000000fffff984 */ /* 0x000fe20000000800 */
[----:B------:R-:W-:Y:S01]  /*14000*/  @!PT LDS RZ, [RZ] ;  /* 0x00000000fffff984 */ /* 0x000fe20000000800 */
[----:B------:R-:W-:Y:S01]  /*14010*/  @!PT LDS RZ, [RZ] ;  /* 0x00000000fffff984 */ /* 0x000fe20000000800 */
[----:B------:R0:W-:Y:S01]  /*14020*/  LDGSTS.E.BYPASS.LTC128B.128 [R0+0x14200], desc[UR52][R2.64+0x80], !P3 ;  /* 0x1420008002007fae */ /* 0x0001e2000d901d74 */
[----:B------:R-:W-:Y:S02]  /*14030*/  IMAD.MOV.U32 R13, RZ, RZ, R19 ;  /* 0x000000ffff0d7224 */ /* 0x000fe400078e0013 */
[----:B0-----:R-:W-:-:S07]  /*14040*/  IMAD.MOV.U32 R3, RZ, RZ, R14 ;  /* 0x000000ffff037224 */ /* 0x001fce00078e000e */
[----:B------:R-:W-:Y:S05]  /*14050*/  WARPSYNC.COLLECTIVE R15, `(.L_x_347) ;  /* 0x000000000f087348 */ /* 0x000fea0003c00000 */
[----:B------:R0:W1:Y:S02]  /*14060*/  SHFL.IDX P6, R14, R13, R12, R11 ;  /* 0x0000000c0d0e7389 */ /* 0x00006400000c000b */
[----:B01----:R-:W-:Y:S01]  /*14070*/  ENDCOLLECTIVE ;  /* 0x000000000000791b */ /* 0x003fe20003800000 */
.L_x_347:
[----:B------:R-:W-:Y:S02]  /*14080*/  IMAD.MOV.U32 R13, RZ, RZ, R10 ;  /* 0x000000ffff0d7224 */ /* 0x000fe400078e000a */
[----:B------:R-:W-:Y:S02]  /*14090*/  IMAD.MOV.U32 R12, RZ, RZ, 0x2 ;  /* 0x00000002ff0c7424 */ /* 0x000fe400078e00ff */
[----:B------:R-:W-:-:S07]  /*140a0*/  IMAD.MOV.U32 R2, RZ, RZ, R14 ;  /* 0x000000ffff027224 */ /* 0x000fce00078e000e */
[----:B------:R-:W-:Y:S05]  /*140b0*/  WARPSYNC.COLLECTIVE R15, `(.L_x_348) ;  /* 0x000000000f087348 */ /* 0x000fea0003c00000 */
[----:B------:R0:W1:Y:S02]  /*140c0*/  SHFL.IDX P6, R14, R13, R12, R11 ;  /* 0x0000000c0d0e7389 */ /* 0x00006400000c000b */
[----:B01----:R-:W-:Y:S01]  /*140d0*/  ENDCOLLECTIVE ;  /* 0x000000000000791b */ /* 0x003fe20003800000 */
.L_x_348:
[----:B------:R-:W-:-:S05]  /*140e0*/  IADD3 R2, P3, R33, R2, RZ ;  /* 0x0000000221027210 */ /* 0x000fca0007f7e0ff */
[----:B------:R-:W-:Y:S01]  /*140f0*/  IMAD.X R3, RZ, RZ, R3, P3 ;  /* 0x000000ffff037224 */ /* 0x000fe200018e0603 */
[----:B------:R-:W-:Y:S01]  /*14100*/  ISETP.LT.OR P3, PT, R9, 0x21, P2 ;  /* 0x000000210900780c */ /* 0x000fe20001761670 */
[----:B------:R-:W-:-:S12]  /*14110*/  IMAD.MOV.U32 R13, RZ, RZ, R19 ;  /* 0x000000ffff0d7224 */ /* 0x000fd800078e0013 */
[----:B------:R-:W-:Y:S01]  /*14120*/  @!PT LDS RZ, [RZ] ;  /* 0x00000000fffff984 */ /* 0x000fe20000000800 */
[----:B------:R-:W-:Y:S01]  /*14130*/  @!PT LDS RZ, [RZ] ;  /* 0x00000000fffff984 */ /* 0x000fe20000000800 */
[----:B------:R-:W-:Y:S01]  /*14140*/  @!PT LDS RZ, [RZ] ;  /* 0x00000000fffff984 */ /* 0x000fe20000000800 */
[----:B------:R-:W-:Y:S01]  /*14150*/  LDGSTS.E.BYPASS.LTC128B.128 [R0+0xfa00], desc[UR52][R2.64], !P3 ;  /* 0x0fa0000002007fae */ /* 0x000fe2000d901d74 */
[----:B------:R-:W-:-:S13]  /*14160*/  ISETP.LT.OR P3, PT, R9, 0x21, P1 ;  /* 0x000000210900780c */ /* 0x000fda0000f61670 */
[----:B------:R-:W-:Y:S01]  /*14170*/  LDGSTS.E.BYPASS.LTC128B.128 [R0+0x12200], desc[UR52][R2.64+0x40], !P3 ;  /* 0x1220004002007fae */ /* 0x000fe2000d901d74 */
[----:B------:R-:W-:-:S13]  /*14180*/  ISETP.LT.OR P3, PT, R9, 0x21, P0 ;  /* 0x000000210900780c */ /* 0x000fda0000761670 */
[----:B------:R0:W-:Y:S02]  /*14190*/  LDGSTS.E.BYPASS.LTC128B.128 [R0+0x14a00], desc[UR52][R2.64+0x80], !P3 ;  /* 0x14a0008002007fae */ /* 0x0001e4000d901d74 */
[----:B0-----:R-:W-:-:S07]  /*141a0*/  IMAD.MOV.U32 R3, RZ, RZ, R14 ;  /* 0x000000ffff037224 */ /* 0x001fce00078e000e */
[----:B------:R-:W-:Y:S05]  /*141b0*/  WARPSYNC.COLLECTIVE R15, `(.L_x_349) ;  /* 0x000000000f087348 */ /* 0x000fea0003c00000 */
[----:B------:R0:W1:Y:S02]  /*141c0*/  SHFL.IDX P6, R14, R13, R12, R11 ;  /* 0x0000000c0d0e7389 */ /* 0x00006400000c000b */
[----:B01----:R-:W-:Y:S01]  /*141d0*/  ENDCOLLECTIVE ;  /* 0x000000000000791b */ /* 0x003fe20003800000 */
.L_x_349:
[----:B------:R-:W-:Y:S02]  /*141e0*/  IMAD.MOV.U32 R13, RZ, RZ, R10 ;  /* 0x000000ffff0d7224 */ /* 0x000fe400078e000a */
[----:B------:R-:W-:Y:S02]  /*141f0*/  IMAD.MOV.U32 R12, RZ, RZ, 0x3 ;  /* 0x00000003ff0c7424 */ /* 0x000fe400078e00ff */
[----:B------:R-:W-:-:S07]  /*14200*/  IMAD.MOV.U32 R2, RZ, RZ, R14 ;  /* 0x000000ffff027224 */ /* 0x000fce00078e000e */
[----:B------:R-:W-:Y:S05]  /*14210*/  WARPSYNC.COLLECTIVE R15, `(.L_x_350) ;  /* 0x000000000f087348 */ /* 0x000fea0003c00000 */
[----:B------:R0:W1:Y:S02]  /*14220*/  SHFL.IDX P6, R14, R13, R12, R11 ;  /* 0x0000000c0d0e7389 */ /* 0x00006400000c000b */
[----:B01----:R-:W-:Y:S01]  /*14230*/  ENDCOLLECTIVE ;  /* 0x000000000000791b */ /* 0x003fe20003800000 */
.L_x_350:
[----:B------:R-:W-:-:S05]  /*14240*/  IADD3 R2, P3, R33, R2, RZ ;  /* 0x0000000221027210 */ /* 0x000fca0007f7e0ff */
[----:B------:R-:W-:Y:S01]  /*14250*/  IMAD.X R3, RZ, RZ, R3, P3 ;  /* 0x000000ffff037224 */ /* 0x000fe200018e0603 */
[----:B------:R-:W-:Y:S01]  /*14260*/  ISETP.LT.OR P3, PT, R9, 0x41, P2 ;  /* 0x000000410900780c */ /* 0x000fe20001761670 */
[----:B------:R-:W-:-:S12]  /*14270*/  IMAD.MOV.U32 R13, RZ, RZ, R19 ;  /* 0x000000ffff0d7224 */ /* 0x000fd800078e0013 */
[----:B------:R-:W-:Y:S01]  /*14280*/  @!PT LDS RZ, [RZ] ;  /* 0x00000000fffff984 */ /* 0x000fe20000000800 */
[----:B------:R-:W-:Y:S01]  /*14290*/  @!PT LDS RZ, [RZ] ;  /* 0x00000000fffff984 */ /* 0x000fe20000000800 */
[----:B------:R-:W-:Y:S01]  /*142a0*/  @!PT LDS RZ, [RZ] ;  /* 0x00000000fffff984 */ /* 0x000fe20000000800 */
[----:B------:R0:W-:Y:S01]  /*142b0*/  LDGSTS.E.BYPASS.LTC128B.128 [R0+0x10200], desc[UR52][R2.64], !P3 ;  /* 0x1020000002007fae */ /* 0x0001e2000d901d74 */
[----:B------:R-:W-:Y:S01]  /*142c0*/  ISETP.LT.OR P3, PT, R9, 0x41, P1 ;  /* 0x000000410900780c */ /* 0x000fe20000f61670 */
[----:B------:R-:W-:-:S12]  /*142d0*/  IMAD.MOV.U32 R10, RZ, RZ, R14 ;  /* 0x000000ffff0a7224 */ /* 0x000fd800078e000e */
[----:B0-----:R-:W-:Y:S05]  /*142e0*/  WARPSYNC.COLLECTIVE R15, `(.L_x_351) ;  /* 0x000000000f087348 */ /* 0x001fea0003c00000 */
[----:B------:R1:W2:Y:S02]  /*142f0*/  SHFL.IDX P6, R14, R13, R12, R11 ;  /* 0x0000000c0d0e7389 */ /* 0x0002a400000c000b */
[----:B012---:R-:W-:Y:S01]  /*14300*/  ENDCOLLECTIVE ;  /* 0x000000000000791b */ /* 0x007fe20003800000 */
.L_x_351:
[----:B------:R-:W-:Y:S01]  /*14310*/  @!PT LDS RZ, [RZ] ;  /* 0x00000000fffff984 */ /* 0x000fe20000000800 */
[----:B------:R-:W-:Y:S01]  /*14320*/  @!PT LDS RZ, [RZ] ;  /* 0x00000000fffff984 */ /* 0x000fe20000000800 */
[----:B------:R-:W-:Y:S01]  /*14330*/  @!PT LDS RZ, [RZ] ;  /* 0x00000000fffff984 */ /* 0x000fe20000000800 */
[----:B------:R-:W-:Y:S01]  /*14340*/  LDGSTS.E.BYPASS.LTC128B.128 [R0+0x12a00], desc[UR52][R2.64+0x40], !P3 ;  /* 0x12a0004002007fae */ /* 0x000fe2000d901d74 */
[----:B------:R-:W-:Y:S01]  /*14350*/  ISETP.LT.OR P3, PT, R9, 0x41, P0 ;  /* 0x000000410900780c */ /* 0x000fe20000761670 */
[----:B------:R-:W-:Y:S02]  /*14360*/  IMAD.MOV.U32 R13, RZ, RZ, R20 ;  /* 0x000000ffff0d7224 */ /* 0x000fe400078e0014 */
[----:B------:R-:W-:-:S10]  /*14370*/  IMAD.MOV.U32 R12, RZ, RZ, RZ ;  /* 0x000000ffff0c7224 */ /* 0x000fd400078e00ff */
[----:B------:R0:W-:Y:S02]  /*14380*/  LDGSTS.E.BYPASS.LTC128B.128 [R0+0x15200], desc[UR52][R2.64+0x80], !P3 ;  /* 0x1520008002007fae */ /* 0x0001e4000d901d74 */
[----:B0-----:R-:W-:-:S07]  /*14390*/  MOV R2, R14 ;  /* 0x0000000e00027202 */ /* 0x001fce0000000f00 */
[----:B------:R-:W-:Y:S05]  /*143a0*/  WARPSYNC.COLLECTIVE R15, `(.L_x_352) ;  /* 0x000000000f087348 */ /* 0x000fea0003c00000 */
[----:B------:R0:W1:Y:S02]  /*143b0*/  SHFL.IDX P6, R14, R13, R12, R11 ;  /* 0x0000000c0d0e7389 */ /* 0x00006400000c000b */
[----:B01----:R-:W-:Y:S01]  /*143c0*/  ENDCOLLECTIVE ;  /* 0x000000000000791b */ /* 0x003fe20003800000 */
.L_x_352:
        /* <DEDUP_REMOVED lines=13> */
.L_x_353:
[----:B------:R-:W-:Y:S01]  /*144a0*/  @!PT LDS RZ, [RZ] ;  /* 0x00000000fffff984 */ /* 0x000fe20000000800 */
[----:B------:R-:W-:Y:S01]  /*144b0*/  @!PT LDS RZ, [RZ] ;  /* 0x00000000fffff984 */ /* 0x000fe20000000800 */
[----:B------:R-:W-:Y:S01]  /*144c0*/  @!PT LDS RZ, [RZ] ;  /* 0x00000000fffff984 */ /* 0x000fe20000000800 */
[----:B------:R-:W-:Y:S01]  /*144d0*/  LDGSTS.E.BYPASS.LTC128B.128 [R0+0x13200], desc[UR52][R2.64+0x40], !P3 ;  /* 0x1320004002007fae */ /* 0x000fe2000d901d74 */
[----:B------:R-:W-:-:S13]  /*144e0*/  ISETP.LT.OR P3, PT, R9, 0x61, P0 ;  /* 0x000000610900780c */ /* 0x000fda0000761670 */
[----:B------:R0:W-:Y:S01]  /*144f0*/  LDGSTS.E.BYPASS.LTC128B.128 [R0+0x15a00], desc[UR52][R2.64+0x80], !P3 ;  /* 0x15a0008002007fae */ /* 0x0001e2000d901d74 */
[C---:B------:R-:W-:Y:S02]  /*14500*/  ISETP.GE.AND P6, PT, R9.reuse, 0x81, PT ;  /* 0x000000810900780c */ /* 0x040fe40003fc6270 */
[----:B------:R-:W-:Y:S01]  /*14510*/  ISETP.GE.AND P3, PT, R9, 0x61, PT ;  /* 0x000000610900780c */ /* 0x000fe20003f66270 */
[----:B0-----:R-:W-:-:S10]  /*14520*/  IMAD.MOV.U32 R2, RZ, RZ, R14 ;  /* 0x000000ffff027224 */ /* 0x001fd400078e000e */
[----:B------:R-:W-:Y:S01]  /*14530*/  @P6 LOP3.LUT R32, R32, 0x80, RZ, 0xfc, !PT ;  /* 0x0000008020206812 */ /* 0x000fe200078efcff */
[----:B------:R-:W-:Y:S06]  /*14540*/  BRA `(.L_x_354) ;  /* 0xffffffb0004c7947 */ /* 0x000fec000383ffff */
.L_x_268:
[----:B---3--:R-:W3:Y:S02]  /*14550*/  LDL R2, [R1+0x10] ;  /* 0x0000100001027983 */ /* 0x008ee40000100800 */
[----:B---3--:R3:W4:Y:S02]  /*14560*/  SYNCS.PHASECHK.TRANS64.TRYWAIT P0, [R4+URZ+0x33440], R2 ;  /* 0x03344002040075a7 */ /* 0x008724000800017f */
[----:B----4-:R-:W-:Y:S05]  /*14570*/  @!P0 NANOSLEEP.SYNCS 0x989680 ;  /* 0x009896800000895d */ /* 0x010fea0003900000 */
[----:B------:R-:W4:Y:S02]  /*14580*/  @!P0 SYNCS.PHASECHK.TRANS64 P0, [R4+URZ+0x33440], R2 ;  /* 0x03344002040085a7 */ /* 0x000f24000800007f */
[----:B----4-:R-:W-:Y:S05]  /*14590*/  @!P0 BRA `(.L_x_268) ;  /* 0xfffffffc00ec8947 */ /* 0x010fea000383ffff */
[----:B------:R-:W-:Y:S05]  /*145a0*/  BRA `(.L_x_355) ;  /* 0xffffffb000b07947 */ /* 0x000fea000383ffff */
.L_x_269:
[----:B------:R-:W-:Y:S01]  /*145b0*/  BSSY B0, `(.L_x_356) ;  /* 0x0000008000007945 */ /* 0x000fe20003800000 */
[----:B------:R-:W-:Y:S02]  /*145c0*/  IMAD.MOV.U32 R13, RZ, RZ, R10 ;  /* 0x000000ffff0d7224 */ /* 0x000fe400078e000a */
[----:B------:R-:W-:Y:S02]  /*145d0*/  IMAD.MOV.U32 R12, RZ, RZ, RZ ;  /* 0x000000ffff0c7224 */ /* 0x000fe400078e00ff */
[----:B------:R-:W-:Y:S02]  /*145e0*/  IMAD.MOV.U32 R11, RZ, RZ, 0x1c1f ;  /* 0x00001c1fff0b7424 */ /* 0x000fe400078e00ff */
[----:B------:R-:W-:-:S07]  /*145f0*/  IMAD.MOV.U32 R15, RZ, RZ, -0x1 ;  /* 0xffffffffff0f7424 */ /* 0x000fce00078e00ff */
[----:B012---:R-:W-:Y:S05]  /*14600*/  WARPSYNC.COLLECTIVE R15, `(.L_x_357) ;  /* 0x000000000f087348 */ /* 0x007fea0003c00000 */
[----:B------:R3:W4:Y:S02]  /*14610*/  SHFL.IDX P6, R14, R13, R12, R11 ;  /* 0x0000000c0d0e7389 */ /* 0x00072400000c000b */
[----:B01234-:R-:W-:Y:S01]  /*14620*/  ENDCOLLECTIVE ;  /* 0x000000000000791b */ /* 0x01ffe20003800000 */
.L_x_357:
[----:B------:R-:W-:Y:S05]  /*14630*/  BSYNC B0 ;  /* 0x0000000000007941 */ /* 0x000fea0003800000 */
.L_x_356:
[----:B------:R-:W-:Y:S01]  /*14640*/  IMAD.MOV.U32 R13, RZ, RZ, R5 ;  /* 0x000000ffff0d7224 */ /* 0x000fe200078e0005 */
[----:B------:R-:W0:Y:S01]  /*14650*/  LDC R19, c[0x0][0x2f4] ;  /* 0x0000bd00ff137b82 */ /* 0x000e220000000800 */
[----:B------:R-:W-:Y:S01]  /*14660*/  IMAD.MOV.U32 R12, RZ, RZ, RZ ;  /* 0x000000ffff0c7224 */ /* 0x000fe200078e00ff */
[C---:B------:R-:W-:Y:S01]  /*14670*/  LOP3.LUT R21, R33.reuse, 0x40, RZ, 0xfc, !PT ;  /* 0x0000004021157812 */ /* 0x040fe200078efcff */
[----:B------:R-:W-:Y:S01]  /*14680*/  IMAD.MOV.U32 R11, RZ, RZ, 0x1c1f ;  /* 0x00001c1fff0b7424 */ /* 0x000fe200078e00ff */
[----:B------:R-:W-:Y:S01]  /*14690*/  LOP3.LUT R20, R33, 0x80, RZ, 0xfc, !PT ;  /* 0x0000008021147812 */ /* 0x000fe200078efcff */
[----:B------:R-:W-:Y:S02]  /*146a0*/  IMAD.MOV.U32 R15, RZ, RZ, -0x1 ;  /* 0xffffffffff0f7424 */ /* 0x000fe400078e00ff */
[----:B------:R-:W-:-:S07]  /*146b0*/  IMAD.MOV.U32 R2, RZ, RZ, R14 ;  /* 0x000000ffff027224 */ /* 0x000fce00078e000e */
[----:B0-----:R-:W-:Y:S05]  /*146c0*/  WARPSYNC.COLLECTIVE R15, `(.L_x_358) ;  /* 0x000000000f087348 */ /* 0x001fea0003c00000 */
[----:B------:R1:W2:Y:S02]  /*146d0*/  SHFL.IDX P6, R14, R13, R12, R11 ;  /* 0x0000000c0d0e7389 */ /* 0x0002a400000c000b */
[----:B012---:R-:W-:Y:S01]  /*146e0*/  ENDCOLLECTIVE ;  /* 0x000000000000791b */ /* 0x007fe20003800000 */
.L_x_358:
[-C--:B------:R-:W-:Y:S01]  /*146f0*/  ISETP.GE.AND P2, PT, R21, R19.reuse, PT ;  /* 0x000000131500720c */ /* 0x080fe20003f46270 */
[----:B------:R-:W-:Y:S01]  /*14700*/  IMAD.MOV.U32 R13, RZ, RZ, R10 ;  /* 0x000000ffff0d7224 */ /* 0x000fe200078e000a */
[----:B------:R-:W-:Y:S01]  /*14710*/  ISETP.GE.AND P1, PT, R20, R19, PT ;  /* 0x000000131400720c */ /* 0x000fe20003f26270 */
[----:B------:R-:W-:Y:S01]  /*14720*/  IMAD.MOV.U32 R12, RZ, RZ, 0x1 ;  /* 0x00000001ff0c7424 */ /* 0x000fe200078e00ff */
[----:B------:R-:W-:Y:S01]  /*14730*/  LOP3.LUT P6, RZ, R32, 0x20, RZ, 0xc0, !PT ;  /* 0x0000002020ff7812 */ /* 0x000fe200078cc0ff */
[----:B------:R-:W-:-:S12]  /*14740*/  IMAD.MOV.U32 R3, RZ, RZ, R14 ;  /* 0x000000ffff037224 */ /* 0x000fd800078e000e */
[----:B------:R-:W-:-:S05]  /*14750*/  @P6 IADD3 R3, P0, R33, R3, RZ ;  /* 0x0000000321036210 */ /* 0x000fca0007f1e0ff */
[----:B------:R-:W-:Y:S01]  /*14760*/  @P6 IMAD.X R2, RZ, RZ, R2, P0 ;  /* 0x000000ffff026224 */ /* 0x000fe200000e0602 */
[----:B------:R-:W-:-:S04]  /*14770*/  ISETP.GE.AND P0, PT, R33, R19, PT ;  /* 0x000000132100720c */ /* 0x000fc80003f06270 */
[----:B------:R-:W-:-:S04]  /*14780*/  @P6 LOP3.LUT R3, R3, R2, RZ, 0x3c, !PT ;  /* 0x0000000203036212 */ /* 0x000fc800078e3cff */
[----:B------:R-:W-:-:S04]  /*14790*/  @P6 LOP3.LUT R2, R3, R2, RZ, 0x3c, !PT ;  /* 0x0000000203026212 */ /* 0x000fc800078e3cff */
[----:B------:R-:W-:-:S05]  /*147a0*/  @P6 LOP3.LUT R3, R3, R2, RZ, 0x3c, !PT ;  /* 0x0000000203036212 */ /* 0x000fca00078e3cff */
[----:B------:R-:W-:Y:S01]  /*147b0*/  @!PT LDS RZ, [RZ] ;  /* 0x00000000fffff984 */ /* 0x000fe20000000800 */
[----:B------:R-:W-:Y:S01]  /*147c0*/  @!PT LDS RZ, [RZ] ;  /* 0x00000000fffff984 */ /* 0x000fe20000000800 */
[----:B------:R-:W-:Y:S01]  /*147d0*/  @!PT LDS RZ, [RZ] ;  /* 0x00000000fffff984 */ /* 0x000fe20000000800 */
[----:B------:R0:W-:Y:S04]  /*147e0*/  @P6 LDGSTS.E.BYPASS.LTC128B.128 [R0+0x24200], desc[UR52][R2.64], !P0 ;  /* 0x2420000002006fae */ /* 0x0001e8000c101d74 */
[----:B------:R0:W-:Y:S04]  /*147f0*/  @P6 LDGSTS.E.BYPASS.LTC128B.128 [R0+0x26a00], desc[UR52][R2.64+0x40], !P2 ;  /* 0x26a0004002006fae */ /* 0x0001e8000d101d74 */
[----:B------:R0:W-:Y:S02]  /*14800*/  @P6 LDGSTS.E.BYPASS.LTC128B.128 [R0+0x29200], desc[UR52][R2.64+0x80], !P1 ;  /* 0x2920008002006fae */ /* 0x0001e4000c901d74 */
[----:B0-----:R-:W-:Y:S05]  /*14810*/  WARPSYNC.COLLECTIVE R15, `(.L_x_359) ;  /* 0x000000000f087348 */ /* 0x001fea0003c00000 */
[----:B------:R1:W2:Y:S02]  /*14820*/  SHFL.IDX P6, R14, R13, R12, R11 ;  /* 0x0000000c0d0e7389 */ /* 0x0002a400000c000b */
[----:B012---:R-:W-:Y:S01]  /*14830*/  ENDCOLLECTIVE ;  /* 0x000000000000791b */ /* 0x007fe20003800000 */
.L_x_359:
[----:B------:R-:W-:Y:S02]  /*14840*/  IMAD.MOV.U32 R13, RZ, RZ, R5 ;  /* 0x000000ffff0d7224 */ /* 0x000fe400078e0005 */
[----:B------:R-:W-:-:S07]  /*14850*/  IMAD.MOV.U32 R2, RZ, RZ, R14 ;  /* 0x000000ffff027224 */ /* 0x000fce00078e000e */
[----:B------:R-:W-:Y:S05]  /*14860*/  WARPSYNC.COLLECTIVE R15, `(.L_x_360) ;  /* 0x000000000f087348 */ /* 0x000fea0003c00000 */
[----:B------:R0:W1:Y:S02]  /*14870*/  SHFL.IDX P6, R14, R13, R12, R11 ;  /* 0x0000000c0d0e7389 */ /* 0x00006400000c000b */
[----:B01----:R-:W-:Y:S01]  /*14880*/  ENDCOLLECTIVE ;  /* 0x000000000000791b */ /* 0x003fe20003800000 */
.L_x_360:
[----:B------:R-:W-:Y:S02]  /*14890*/  IMAD.MOV.U32 R13, RZ, RZ, R10 ;  /* 0x000000ffff0d7224 */ /* 0x000fe400078e000a */
[----:B------:R-:W-:Y:S02]  /*148a0*/  IMAD.MOV.U32 R12, RZ, RZ, 0x2 ;  /* 0x00000002ff0c7424 */ /* 0x000fe400078e00ff */
[----:B------:R-:W-:Y:S01]  /*148b0*/  IMAD.MOV.U32 R3, RZ, RZ, R14 ;  /* 0x000000ffff037224 */ /* 0x000fe200078e000e */
[----:B------:R-:W-:-:S04]  /*148c0*/  ISETP.GE.AND P6, PT, R33, R19, PT ;  /* 0x000000132100720c */ /* 0x000fc80003fc6270 */
[----:B------:R-:W-:-:S05]  /*148d0*/  @P5 IADD3 R3, P0, R33, R3, RZ ;  /* 0x0000000321035210 */ /* 0x000fca0007f1e0ff */
[----:B------:R-:W-:-:S05]  /*148e0*/  @P5 IMAD.X R2, RZ, RZ, R2, P0 ;  /* 0x000000ffff025224 */ /* 0x000fca00000e0602 */
[----:B------:R-:W-:-:S04]  /*148f0*/  @P5 LOP3.LUT R3, R3, R2, RZ, 0x3c, !PT ;  /* 0x0000000203035212 */ /* 0x000fc800078e3cff */
[----:B------:R-:W-:-:S04]  /*14900*/  @P5 LOP3.LUT R2, R3, R2, RZ, 0x3c, !PT ;  /* 0x0000000203025212 */ /* 0x000fc800078e3cff */
[----:B------:R-:W-:-:S05]  /*14910*/  @P5 LOP3.LUT R3, R3, R2, RZ, 0x3c, !PT ;  /* 0x0000000203035212 */ /* 0x000fca00078e3cff */
[----:B------:R-:W-:Y:S01]  /*14920*/  @!PT LDS RZ, [RZ] ;  /* 0x00000000fffff984 */ /* 0x000fe20000000800 */
[----:B------:R-:W-:Y:S01]  /*14930*/  @!PT LDS RZ, [RZ] ;  /* 0x00000000fffff984 */ /* 0x000fe20000000800 */
[----:B------:R-:W-:Y:S01]  /*14940*/  @!PT LDS RZ, [RZ] ;  /* 0x00000000fffff984 */ /* 0x000fe20000000800 */
[----:B------:R0:W-:Y:S02]  /*14950*/  @P5 LDGSTS.E.BYPASS.LTC128B.128 [R0+0x24a00], desc[UR52][R2.64], !P6 ;  /* 0x24a0000002005fae */ /* 0x0001e4000f101d74 */
[----:B0-----:R-:W-:Y:S05]  /*14960*/  WARPSYNC.COLLECTIVE R15, `(.L_x_361) ;  /* 0x000000000f087348 */ /* 0x001fea0003c00000 */
[----:B------:R1:W2:Y:S02]  /*14970*/  SHFL.IDX P6, R14, R13, R12, R11 ;  /* 0x0000000c0d0e7389 */ /* 0x0002a400000c000b */
[----:B012---:R-:W-:Y:S01]  /*14980*/  ENDCOLLECTIVE ;  /* 0x000000000000791b */ /* 0x007fe20003800000 */
.L_x_361:
[----:B------:R-:W-:Y:S01]  /*14990*/  @!PT LDS RZ, [RZ] ;  /* 0x00000000fffff984 */ /* 0x000fe20000000800 */
[----:B------:R-:W-:Y:S01]  /*149a0*/  @!PT LDS RZ, [RZ] ;  /* 0x00000000fffff984 */ /* 0x000fe20000000800 */
[----:B------:R-:W-:Y:S01]  /*149b0*/  @!PT LDS RZ, [RZ] ;  /* 0x00000000fffff984 */ /* 0x000fe20000000800 */
[----:B------:R-:W-:Y:S04]  /*149c0*/  @P5 LDGSTS.E.BYPASS.LTC128B.128 [R0+0x27200], desc[UR52][R2.64+0x40], !P2 ;  /* 0x2720004002005fae */ /* 0x000fe8000d101d74 */
[----:B------:R0:W-:Y:S01]  /*149d0*/  @P5 LDGSTS.E.BYPASS.LTC128B.128 [R0+0x29a00], desc[UR52][R2.64+0x80], !P1 ;  /* 0x29a0008002005fae */ /* 0x0001e2000c901d74 */
[----:B------:R-:W-:Y:S01]  /*149e0*/  ISETP.GE.AND P5, PT, R33, R19, PT ;  /* 0x000000132100720c */ /* 0x000fe20003fa6270 */
[----:B------:R-:W-:Y:S02]  /*149f0*/  IMAD.MOV.U32 R13, RZ, RZ, R5 ;  /* 0x000000ffff0d7224 */ /* 0x000fe400078e0005 */
[----:B0-----:R-:W-:-:S10]  /*14a00*/  IMAD.MOV.U32 R2, RZ, RZ, R14 ;  /* 0x000000ffff027224 */ /* 0x001fd400078e000e */
[----:B------:R-:W-:Y:S05]  /*14a10*/  WARPSYNC.COLLECTIVE R15, `(.L_x_362) ;  /* 0x000000000f087348 */ /* 0x000fea0003c00000 */
[----:B------:R0:W1:Y:S02]  /*14a20*/  SHFL.IDX P6, R14, R13, R12, R11 ;  /* 0x0000000c0d0e7389 */ /* 0x00006400000c000b */
[----:B01----:R-:W-:Y:S01]  /*14a30*/  ENDCOLLECTIVE ;  /* 0x000000000000791b */ /* 0x003fe20003800000 */
.L_x_362:
[----:B------:R-:W-:Y:S02]  /*14a40*/  IMAD.MOV.U32 R13, RZ, RZ, R10 ;  /* 0x000000ffff0d7224 */ /* 0x000fe400078e000a */
[----:B------:R-:W-:Y:S02]  /*14a50*/  IMAD.MOV.U32 R12, RZ, RZ, 0x3 ;  /* 0x00000003ff0c7424 */ /* 0x000fe400078e00ff */
[----:B------:R-:W-:-:S07]  /*14a60*/  IMAD.MOV.U32 R3, RZ, RZ, R14 ;  /* 0x000000ffff037224 */ /* 0x000fce00078e000e */
[----:B------:R-:W-:Y:S05]  /*14a70*/  WARPSYNC.COLLECTIVE R15, `(.L_x_363) ;  /* 0x000000000f087348 */ /* 0x000fea0003c00000 */
[----:B------:R0:W1:Y:S02]  /*14a80*/  SHFL.IDX P6, R14, R13, R12, R11 ;  /* 0x0000000c0d0e7389 */ /* 0x00006400000c000b */
[----:B01----:R-:W-:Y:S01]  /*14a90*/  ENDCOLLECTIVE ;  /* 0x000000000000791b */ /* 0x003fe20003800000 */
.L_x_363:
[----:B------:R-:W-:-:S05]  /*14aa0*/  @P4 IADD3 R3, P0, R33, R3, RZ ;  /* 0x0000000321034210 */ /* 0x000fca0007f1e0ff */
[----:B------:R-:W-:-:S05]  /*14ab0*/  @P4 IMAD.X R2, RZ, RZ, R2, P0 ;  /* 0x000000ffff024224 */ /* 0x000fca00000e0602 */
[----:B------:R-:W-:Y:S01]  /*14ac0*/  @P4 LOP3.LUT R3, R3, R2, RZ, 0x3c, !PT ;  /* 0x0000000203034212 */ /* 0x000fe200078e3cff */
[----:B------:R-:W-:-:S03]  /*14ad0*/  IMAD.MOV.U32 R13, RZ, RZ, R5 ;  /* 0x000000ffff0d7224 */ /* 0x000fc600078e0005 */
[----:B------:R-:W-:-:S04]  /*14ae0*/  @P4 LOP3.LUT R2, R3, R2, RZ, 0x3c, !PT ;  /* 0x0000000203024212 */ /* 0x000fc800078e3cff */
[----:B------:R-:W-:Y:S01]  /*14af0*/  @P4 LOP3.LUT R3, R3, R2, RZ, 0x3c, !PT ;  /* 0x0000000203034212 */ /* 0x000fe200078e3cff */
[----:B------:R-:W-:-:S07]  /*14b00*/  IMAD.MOV.U32 R10, RZ, RZ, R14 ;  /* 0x000000ffff0a7224 */ /* 0x000fce00078e000e */
[----:B------:R-:W-:Y:S05]  /*14b10*/  WARPSYNC.COLLECTIVE R15, `(.L_x_364) ;  /* 0x000000000f087348 */ /* 0x000fea0003c00000 */
[----:B------:R0:W1:Y:S02]  /*14b20*/  SHFL.IDX P6, R14, R13, R12, R11 ;  /* 0x0000000c0d0e7389 */ /* 0x00006400000c000b */
[----:B01----:R-:W-:Y:S01]  /*14b30*/  ENDCOLLECTIVE ;  /* 0x000000000000791b */ /* 0x003fe20003800000 */
.L_x_364:
[----:B------:R-:W-:Y:S01]  /*14b40*/  @!PT LDS RZ, [RZ] ;  /* 0x00000000fffff984 */ /* 0x000fe20000000800 */
[----:B------:R-:W-:Y:S01]  /*14b50*/  @!PT LDS RZ, [RZ] ;  /* 0x00000000fffff984 */ /* 0x000fe20000000800 */
[----:B------:R-:W-:Y:S01]  /*14b60*/  @!PT LDS RZ, [RZ] ;  /* 0x00000000fffff984 */ /* 0x000fe20000000800 */
[----:B------:R-:W-:Y:S04]  /*14b70*/  @P4 LDGSTS.E.BYPASS.LTC128B.128 [R0+0x25200], desc[UR52][R2.64], !P5 ;  /* 0x2520000002004fae */ /* 0x000fe8000e901d74 */
[----:B------:R-:W-:Y:S04]  /*14b80*/  @P4 LDGSTS.E.BYPASS.LTC128B.128 [R0+0x27a00], desc[UR52][R2.64+0x40], !P2 ;  /* 0x27a0004002004fae */ /* 0x000fe8000d101d74 */
[----:B------:R0:W-:Y:S01]  /*14b90*/  @P4 LDGSTS.E.BYPASS.LTC128B.128 [R0+0x2a200], desc[UR52][R2.64+0x80], !P1 ;  /* 0x2a20008002004fae */ /* 0x0001e2000c901d74 */
[----:B------:R-:W-:Y:S02]  /*14ba0*/  IMAD.MOV.U32 R13, RZ, RZ, R7 ;  /* 0x000000ffff0d7224 */ /* 0x000fe400078e0007 */
[----:B------:R-:W-:Y:S01]  /*14bb0*/  IMAD.MOV.U32 R12, RZ, RZ, RZ ;  /* 0x000000ffff0c7224 */ /* 0x000fe200078e00ff */
[----:B------:R-:W-:-:S05]  /*14bc0*/  @P3 IADD3 R14, P0, R33, R14, RZ ;  /* 0x0000000e210e3210 */ /* 0x000fca0007f1e0ff */
[----:B0-----:R-:W-:-:S08]  /*14bd0*/  @P3 IMAD.MOV.U32 R2, RZ, RZ, R14 ;  /* 0x000000ffff023224 */ /* 0x001fd000078e000e */
[----:B------:R-:W-:Y:S05]  /*14be0*/  WARPSYNC.COLLECTIVE R15, `(.L_x_365) ;  /* 0x000000000f087348 */ /* 0x000fea0003c00000 */
[----:B------:R0:W1:Y:S02]  /*14bf0*/  SHFL.IDX P6, R14, R13, R12, R11 ;  /* 0x0000000c0d0e7389 */ /* 0x00006400000c000b */
[----:B01----:R-:W-:Y:S01]  /*14c00*/  ENDCOLLECTIVE ;  /* 0x000000000000791b */ /* 0x003fe20003800000 */
.L_x_365:
[----:B------:R-:W-:-:S05]  /*14c10*/  @P3 IMAD.X R9, RZ, RZ, R10, P0 ;  /* 0x000000ffff093224 */ /* 0x000fca00000e060a */
[----:B------:R-:W-:-:S05]  /*14c20*/  @P3 MOV R3, R9 ;  /* 0x0000000900033202 */ /* 0x000fca0000000f00 */
        /* <DEDUP_REMOVED lines=11> */
.L_x_366:
[----:B------:R-:W-:Y:S05]  /*14ce0*/  BRA `(.L_x_367) ;  /* 0xffffffb0002c7947 */ /* 0x000fea000383ffff */
.L_x_276:
[----:B------:R-:W-:Y:S02]  /*14cf0*/  IMAD.MOV.U32 R13, RZ, RZ, R4 ;  /* 0x000000ffff0d7224 */ /* 0x000fe400078e0004 */
[----:B------:R-:W-:Y:S02]  /*14d00*/  IMAD.MOV.U32 R12, RZ, RZ, RZ ;  /* 0x000000ffff0c7224 */ /* 0x000fe400078e00ff */
[----:B------:R-:W-:Y:S02]  /*14d10*/  IMAD.MOV.U32 R11, RZ, RZ, 0x1c1f ;  /* 0x00001c1fff0b7424 */ /* 0x000fe400078e00ff */
[----:B------:R-:W-:Y:S02]  /*14d20*/  IMAD.MOV.U32 R15, RZ, RZ, -0x1 ;  /* 0xffffffffff0f7424 */ /* 0x000fe400078e00ff */
[----:B------:R-:W-:Y:S02]  /*14d30*/  IMAD R35, R35, R5, RZ ;  /* 0x0000000523237224 */ /* 0x000fe400078e02ff */
[----:B------:R-:W-:-:S07]  /*14d40*/  IMAD.IADD R17, R10, 0x1, R17 ;  /* 0x000000010a117824 */ /* 0x000fce00078e0211 */
[----:B----45:R-:W-:Y:S05]  /*14d50*/  WARPSYNC.COLLECTIVE R15, `(.L_x_368) ;  /* 0x000000000f087348 */ /* 0x030fea0003c00000 */
[----:B----4-:R0:W1:Y:S02]  /*14d60*/  SHFL.IDX P6, R14, R13, R12, R11 ;  /* 0x0000000c0d0e7389 */ /* 0x01006400000c000b */
[----:B01---5:R-:W-:Y:S01]  /*14d70*/  ENDCOLLECTIVE ;  /* 0x000000000000791b */ /* 0x023fe20003800000 */
.L_x_368:
[C---:B------:R-:W-:Y:S01]  /*14d80*/  VIADD R6, R17.reuse, 0x20 ;  /* 0x0000002011067836 */ /* 0x040fe20000000000 */
[----:B------:R-:W-:Y:S01]  /*14d90*/  ISETP.GE.AND P0, PT, R17, R35, PT ;  /* 0x000000231100720c */ /* 0x000fe20003f06270 */
[----:B------:R-:W-:Y:S02]  /*14da0*/  IMAD.MOV.U32 R13, RZ, RZ, R0 ;  /* 0x000000ffff0d7224 */ /* 0x000fe400078e0000 */
[----:B------:R-:W-:-:S10]  /*14db0*/  IMAD.MOV.U32 R2, RZ, RZ, R14 ;  /* 0x000000ffff027224 */ /* 0x000fd400078e000e */
[----:B------:R-:W-:Y:S05]  /*14dc0*/  WARPSYNC.COLLECTIVE R15, `(.L_x_369) ;  /* 0x000000000f087348 */ /* 0x000fea0003c00000 */
[----:B------:R0:W1:Y:S02]  /*14dd0*/  SHFL.IDX P6, R14, R13, R12, R11 ;  /* 0x0000000c0d0e7389 */ /* 0x00006400000c000b */
[----:B01----:R-:W-:Y:S01]  /*14de0*/  ENDCOLLECTIVE ;  /* 0x000000000000791b */ /* 0x003fe20003800000 */
.L_x_369:
        /* <DEDUP_REMOVED lines=8> */
.L_x_370:
[----:B------:R-:W-:Y:S01]  /*14e70*/  @!PT LDS RZ, [RZ] ;  /* 0x00000000fffff984 */ /* 0x000fe20000000800 */
[----:B------:R-:W-:Y:S01]  /*14e80*/  @!PT LDS RZ, [RZ] ;  /* 0x00000000fffff984 */ /* 0x000fe20000000800 */
[----:B------:R-:W-:Y:S01]  /*14e90*/  @!PT LDS RZ, [RZ] ;  /* 0x00000000fffff984 */ /* 0x000fe20000000800 */
[----:B------:R0:W-:Y:S04]  /*14ea0*/  @!P0 LDGSTS.E.BYPASS.LTC128B.128 [R8+0x1e200], desc[UR52][R2.64], !P3 ;  /* 0x1e20000002088fae */ /* 0x0001e8000d901d74 */
[----:B------:R0:W-:Y:S04]  /*14eb0*/  @!P0 LDGSTS.E.BYPASS.LTC128B.128 [R8+0x20200], desc[UR52][R2.64+0x40], !P2 ;  /* 0x2020004002088fae */ /* 0x0001e8000d101d74 */
[----:B------:R0:W-:Y:S01]  /*14ec0*/  @!P0 LDGSTS.E.BYPASS.LTC128B.128 [R8+0x22200], desc[UR52][R2.64+0x80], !P1 ;  /* 0x2220008002088fae */ /* 0x0001e2000c901d74 */
[----:B------:R-:W-:Y:S01]  /*14ed0*/  ISETP.GE.AND P0, PT, R6, R35, PT ;  /* 0x000000230600720c */ /* 0x000fe20003f06270 */
[----:B------:R-:W-:-:S02]  /*14ee0*/  IMAD.MOV.U32 R13, RZ, RZ, R0 ;  /* 0x000000ffff0d7224 */ /* 0x000fc400078e0000 */
[----:B------:R-:W-:Y:S02]  /*14ef0*/  VIADD R6, R17, 0x40 ;  /* 0x0000004011067836 */ /* 0x000fe40000000000 */
[----:B------:R-:W-:-:S08]  /*14f00*/  IMAD.MOV.U32 R5, RZ, RZ, R14 ;  /* 0x000000ffff057224 */ /* 0x000fd000078e000e */
[----:B0-----:R-:W-:Y:S05]  /*14f10*/  WARPSYNC.COLLECTIVE R15, `(.L_x_371) ;  /* 0x000000000f087348 */ /* 0x001fea0003c00000 */
[----:B------:R1:W2:Y:S02]  /*14f20*/  SHFL.IDX P6, R14, R13, R12, R11 ;  /* 0x0000000c0d0e7389 */ /* 0x0002a400000c000b */
[----:B012---:R-:W-:Y:S01]  /*14f30*/  ENDCOLLECTIVE ;  /* 0x000000000000791b */ /* 0x007fe20003800000 */
.L_x_371:
[----:B------:R-:W-:Y:S02]  /*14f40*/  IMAD.MOV.U32 R13, RZ, RZ, R4 ;  /* 0x000000ffff0d7224 */ /* 0x000fe400078e0004 */
[----:B------:R-:W-:Y:S01]  /*14f50*/  IMAD.MOV.U32 R12, RZ, RZ, 0x2 ;  /* 0x00000002ff0c7424 */ /* 0x000fe200078e00ff */
[----:B------:R-:W-:-:S05]  /*14f60*/  @!P0 IADD3 R14, P4, R33, R14, RZ ;  /* 0x0000000e210e8210 */ /* 0x000fca0007f9e0ff */
[----:B------:R-:W-:-:S08]  /*14f70*/  @!P0 IMAD.MOV.U32 R2, RZ, RZ, R14 ;  /* 0x000000ffff028224 */ /* 0x000fd000078e000e */
[----:B------:R-:W-:Y:S05]  /*14f80*/  WARPSYNC.COLLECTIVE R15, `(.L_x_372) ;  /* 0x000000000f087348 */ /* 0x000fea0003c00000 */
[----:B------:R0:W1:Y:S02]  /*14f90*/  SHFL.IDX P6, R14, R13, R12, R11 ;  /* 0x0000000c0d0e7389 */ /* 0x00006400000c000b */
[----:B01----:R-:W-:Y:S01]  /*14fa0*/  ENDCOLLECTIVE ;  /* 0x000000000000791b */ /* 0x003fe20003800000 */
.L_x_372:
        /* <DEDUP_REMOVED lines=9> */
[----:B------:R-:W-:Y:S01]  /*15040*/  ISETP.GE.AND P0, PT, R6, R35, PT ;  /* 0x000000230600720c */ /* 0x000fe20003f06270 */
[----:B------:R-:W-:-:S12]  /*15050*/  IMAD.MOV.U32 R5, RZ, RZ, R14 ;  /* 0x000000ffff057224 */ /* 0x000fd800078e000e */
[----:B0-----:R-:W-:Y:S05]  /*15060*/  WARPSYNC.COLLECTIVE R15, `(.L_x_373) ;  /* 0x000000000f087348 */ /* 0x001fea0003c00000 */
[----:B------:R1:W2:Y:S02]  /*15070*/  SHFL.IDX P6, R14, R13, R12, R11 ;  /* 0x0000000c0d0e7389 */ /* 0x0002a400000c000b */
[----:B012---:R-:W-:Y:S01]  /*15080*/  ENDCOLLECTIVE ;  /* 0x000000000000791b */ /* 0x007fe20003800000 */
.L_x_373:
[----:B------:R-:W-:Y:S02]  /*15090*/  IMAD.MOV.U32 R13, RZ, RZ, R4 ;  /* 0x000000ffff0d7224 */ /* 0x000fe400078e0004 */
[----:B------:R-:W-:Y:S01]  /*150a0*/  IMAD.MOV.U32 R12, RZ, RZ, 0x3 ;  /* 0x00000003ff0c7424 */ /* 0x000fe200078e00ff */
[----:B------:R-:W-:-:S05]  /*150b0*/  @!P0 IADD3 R14, P4, R33, R14, RZ ;  /* 0x0000000e210e8210 */ /* 0x000fca0007f9e0ff */
[----:B------:R-:W-:-:S08]  /*150c0*/  @!P0 IMAD.MOV.U32 R2, RZ, RZ, R14 ;  /* 0x000000ffff028224 */ /* 0x000fd000078e000e */
[----:B------:R-:W-:Y:S05]  /*150d0*/  WARPSYNC.COLLECTIVE R15, `(.L_x_374) ;  /* 0x000000000f087348 */ /* 0x000fea0003c00000 */
[----:B------:R0:W1:Y:S02]  /*150e0*/  SHFL.IDX P6, R14, R13, R12, R11 ;  /* 0x0000000c0d0e7389 */ /* 0x00006400000c000b */
[----:B01----:R-:W-:Y:S01]  /*150f0*/  ENDCOLLECTIVE ;  /* 0x000000000000791b */ /* 0x003fe20003800000 */
.L_x_374:
        /* <DEDUP_REMOVED lines=13> */
.L_x_375:
[----:B------:R-:W-:Y:S05]  /*151d0*/  BRA `(.L_x_376) ;  /* 0xffffffb4006c7947 */ /* 0x000fea000383ffff */
.L_x_281:
[----:B0-----:R0:W2:Y:S02]  /*151e0*/  SYNCS.PHASECHK.TRANS64.TRYWAIT P0, [R22+URZ+0x33420], R3 ;  /* 0x03342003160075a7 */ /* 0x0010a4000800017f */
[----:B--2---:R-:W-:Y:S05]  /*151f0*/  @!P0 NANOSLEEP.SYNCS 0x989680 ;  /* 0x009896800000895d */ /* 0x004fea0003900000 */
[----:B------:R-:W2:Y:S02]  /*15200*/  @!P0 SYNCS.PHASECHK.TRANS64 P0, [R22+URZ+0x33420], R3 ;  /* 0x03342003160085a7 */ /* 0x000ea4000800007f */
[----:B--2---:R-:W-:Y:S05]  /*15210*/  @!P0 BRA `(.L_x_281) ;  /* 0xfffffffc00f08947 */ /* 0x004fea000383ffff */
[----:B------:R-:W-:Y:S05]  /*15220*/  BRA `(.L_x_377) ;  /* 0xffffffb400dc7947 */ /* 0x000fea000383ffff */
.L_x_285:
[----:B0-----:R0:W2:Y:S02]  /*15230*/  SYNCS.PHASECHK.TRANS64.TRYWAIT P0, [R4+URZ+0x33480], R27 ;  /* 0x0334801b040075a7 */ /* 0x0010a4000800017f */
[----:B--2---:R-:W-:Y:S05]  /*15240*/  @!P0 NANOSLEEP.SYNCS 0x989680 ;  /* 0x009896800000895d */ /* 0x004fea0003900000 */
[----:B------:R-:W2:Y:S02]  /*15250*/  @!P0 SYNCS.PHASECHK.TRANS64 P0, [R4+URZ+0x33480], R27 ;  /* 0x0334801b040085a7 */ /* 0x000ea4000800007f */
[----:B--2---:R-:W-:Y:S05]  /*15260*/  @!P0 BRA `(.L_x_285) ;  /* 0xfffffffc00f08947 */ /* 0x004fea000383ffff */
[----:B------:R-:W-:Y:S05]  /*15270*/  BRA `(.L_x_378) ;  /* 0xffffffbc000c7947 */ /* 0x000fea000383ffff */
.L_x_286:
[----:B------:R-:W-:Y:S01]  /*15280*/  BSSY B0, `(.L_x_379) ;  /* 0x0000008000007945 */ /* 0x000fe20003800000 */
[----:B------:R-:W-:Y:S01]  /*15290*/  IMAD.MOV.U32 R13, RZ, RZ, R10 ;  /* 0x000000ffff0d7224 */ /* 0x000fe200078e000a */
[----:B------:R-:W-:Y:S01]  /*152a0*/  MOV R11, 0x1c1f ;  /* 0x00001c1f000b7802 */ /* 0x000fe20000000f00 */
[----:B------:R-:W-:Y:S02]  /*152b0*/  IMAD.MOV.U32 R12, RZ, RZ, RZ ;  /* 0x000000ffff0c7224 */ /* 0x000fe400078e00ff */
[----:B------:R-:W-:-:S07]  /*152c0*/  IMAD.MOV.U32 R15, RZ, RZ, -0x1 ;  /* 0xffffffffff0f7424 */ /* 0x000fce00078e00ff */
[----:B0-----:R-:W-:Y:S05]  /*152d0*/  WARPSYNC.COLLECTIVE R15, `(.L_x_380) ;  /* 0x000000000f087348 */ /* 0x001fea0003c00000 */
[----:B------:R1:W2:Y:S02]  /*152e0*/  SHFL.IDX P6, R14, R13, R12, R11 ;  /* 0x0000000c0d0e7389 */ /* 0x0002a400000c000b */
[----:B012---:R-:W-:Y:S01]  /*152f0*/  ENDCOLLECTIVE ;  /* 0x000000000000791b */ /* 0x007fe20003800000 */
.L_x_380:
[----:B------:R-:W-:Y:S05]  /*15300*/  BSYNC B0 ;  /* 0x0000000000007941 */ /* 0x000fea0003800000 */
.L_x_379:
        /* <DEDUP_REMOVED lines=8> */
.L_x_381:
[----:B------:R-:W-:Y:S02]  /*15390*/  IMAD.MOV.U32 R13, RZ, RZ, R10 ;  /* 0x000000ffff0d7224 */ /* 0x000fe400078e000a */
[----:B------:R-:W-:Y:S02]  /*153a0*/  IMAD.MOV.U32 R12, RZ, RZ, 0x1 ;  /* 0x00000001ff0c7424 */ /* 0x000fe400078e00ff */
[----:B------:R-:W-:-:S07]  /*153b0*/  IMAD.MOV.U32 R2, RZ, RZ, R14 ;  /* 0x000000ffff027224 */ /* 0x000fce00078e000e */
[----:B------:R-:W-:Y:S05]  /*153c0*/  WARPSYNC.COLLECTIVE R15, `(.L_x_382) ;  /* 0x000000000f087348 */ /* 0x000fea0003c00000 */
[----:B------:R0:W1:Y:S02]  /*153d0*/  SHFL.IDX P6, R14, R13, R12, R11 ;  /* 0x0000000c0d0e7389 */ /* 0x00006400000c000b */
[----:B01----:R-:W-:Y:S01]  /*153e0*/  ENDCOLLECTIVE ;  /* 0x000000000000791b */ /* 0x003fe20003800000 */
.L_x_382:
[----:B------:R-:W-:-:S05]  /*153f0*/  IADD3 R2, P0, R33, R2, RZ ;  /* 0x0000000221027210 */ /* 0x000fca0007f1e0ff */
[----:B------:R-:W-:Y:S02]  /*15400*/  IMAD.X R3, RZ, RZ, R0, P0 ;  /* 0x000000ffff037224 */ /* 0x000fe400000e0600 */
[----:B------:R-:W-:Y:S02]  /*15410*/  IMAD.IADD R0, R22, 0x1, R35 ;  /* 0x0000000116007824 */ /* 0x000fe400078e0223 */
[----:B------:R-:W-:-:S03]  /*15420*/  IMAD.MOV.U32 R13, RZ, RZ, R9 ;  /* 0x000000ffff0d7224 */ /* 0x000fc600078e0009 */
[----:B------:R-:W-:Y:S01]  /*15430*/  @!PT LDS RZ, [RZ] ;  /* 0x00000000fffff984 */ /* 0x000fe20000000800 */
[----:B------:R-:W-:Y:S01]  /*15440*/  @!PT LDS RZ, [RZ] ;  /* 0x00000000fffff984 */ /* 0x000fe20000000800 */
[----:B------:R-:W-:Y:S01]  /*15450*/  @!PT LDS RZ, [RZ] ;  /* 0x00000000fffff984 */ /* 0x000fe20000000800 */
[----:B------:R-:W-:Y:S04]  /*15460*/  LDGSTS.E.BYPASS.LTC128B.128 [R0+0xf200], desc[UR52][R2.64], !P4 ;  /* 0x0f20000002007fae */ /* 0x000fe8000e101d74 */
[----:B------:R-:W-:Y:S04]  /*15470*/  LDGSTS.E.BYPASS.LTC128B.128 [R0+0x11a00], desc[UR52][R2.64+0x40], !P3 ;  /* 0x11a0004002007fae */ /* 0x000fe8000d901d74 */
[----:B------:R0:W-:Y:S02]  /*15480*/  LDGSTS.E.BYPASS.LTC128B.128 [R0+0x14200], desc[UR52][R2.64+0x80], !P1 ;  /* 0x1420008002007fae */ /* 0x0001e4000c901d74 */
[----:B0-----:R-:W-:-:S07]  /*15490*/  IMAD.MOV.U32 R3, RZ, RZ, R14 ;  /* 0x000000ffff037224 */ /* 0x001fce00078e000e */
[----:B------:R-:W-:Y:S05]  /*154a0*/  WARPSYNC.COLLECTIVE R15, `(.L_x_383) ;  /* 0x000000000f087348 */ /* 0x000fea0003c00000 */
[----:B------:R0:W1:Y:S02]  /*154b0*/  SHFL.IDX P6, R14, R13, R12, R11 ;  /* 0x0000000c0d0e7389 */ /* 0x00006400000c000b */
[----:B01----:R-:W-:Y:S01]  /*154c0*/  ENDCOLLECTIVE ;  /* 0x000000000000791b */ /* 0x003fe20003800000 */
.L_x_383:
[----:B------:R-:W-:Y:S02]  /*154d0*/  IMAD.MOV.U32 R13, RZ, RZ, R10 ;  /* 0x000000ffff0d7224 */ /* 0x000fe400078e000a */
[----:B------:R-:W-:Y:S02]  /*154e0*/  IMAD.MOV.U32 R12, RZ, RZ, 0x2 ;  /* 0x00000002ff0c7424 */ /* 0x000fe400078e00ff */
[----:B------:R-:W-:-:S07]  /*154f0*/  IMAD.MOV.U32 R2, RZ, RZ, R14 ;  /* 0x000000ffff027224 */ /* 0x000fce00078e000e */
[----:B------:R-:W-:Y:S05]  /*15500*/  WARPSYNC.COLLECTIVE R15, `(.L_x_384) ;  /* 0x000000000f087348 */ /* 0x000fea0003c00000 */
[----:B------:R0:W1:Y:S02]  /*15510*/  SHFL.IDX P6, R14, R13, R12, R11 ;  /* 0x0000000c0d0e7389 */ /* 0x00006400000c000b */
[----:B01----:R-:W-:Y:S01]  /*15520*/  ENDCOLLECTIVE ;  /* 0x000000000000791b */ /* 0x003fe20003800000 */
.L_x_384:
        /* <DEDUP_REMOVED lines=13> */
.L_x_385:
[----:B------:R-:W-:Y:S02]  /*15600*/  IMAD.MOV.U32 R13, RZ, RZ, R10 ;  /* 0x000000ffff0d7224 */ /* 0x000fe400078e000a */
[----:B------:R-:W-:Y:S02]  /*15610*/  IMAD.MOV.U32 R12, RZ, RZ, 0x3 ;  /* 0x00000003ff0c7424 */ /* 0x000fe400078e00ff */
[----:B------:R-:W-:-:S07]  /*15620*/  IMAD.MOV.U32 R2, RZ, RZ, R14 ;  /* 0x000000ffff027224 */ /* 0x000fce00078e000e */
[----:B------:R-:W-:Y:S05]  /*15630*/  WARPSYNC.COLLECTIVE R15, `(.L_x_386) ;  /* 0x000000000f087348 */ /* 0x000fea0003c00000 */
[----:B------:R0:W1:Y:S02]  /*15640*/  SHFL.IDX P6, R14, R13, R12, R11 ;  /* 0x0000000c0d0e7389 */ /* 0x00006400000c000b */
[----:B01----:R-:W-:Y:S01]  /*15650*/  ENDCOLLECTIVE ;  /* 0x000000000000791b */ /* 0x003fe20003800000 */
.L_x_386:
        /* <DEDUP_REMOVED lines=13> */
.L_x_387:
[----:B------:R-:W-:Y:S02]  /*15730*/  IMAD.MOV.U32 R13, RZ, RZ, R23 ;  /* 0x000000ffff0d7224 */ /* 0x000fe400078e0017 */
[----:B------:R-:W-:Y:S02]  /*15740*/  IMAD.MOV.U32 R12, RZ, RZ, RZ ;  /* 0x000000ffff0c7224 */ /* 0x000fe400078e00ff */
[----:B------:R-:W-:-:S07]  /*15750*/  IMAD.MOV.U32 R2, RZ, RZ, R14 ;  /* 0x000000ffff027224 */ /* 0x000fce00078e000e */
[----:B------:R-:W-:Y:S05]  /*15760*/  WARPSYNC.COLLECTIVE R15, `(.L_x_388) ;  /* 0x000000000f087348 */ /* 0x000fea0003c00000 */
[----:B------:R0:W1:Y:S02]  /*15770*/  SHFL.IDX P6, R14, R13, R12, R11 ;  /* 0x0000000c0d0e7389 */ /* 0x00006400000c000b */
[----:B01----:R-:W-:Y:S01]  /*15780*/  ENDCOLLECTIVE ;  /* 0x000000000000791b */ /* 0x003fe20003800000 */
.L_x_388:
        /* <DEDUP_REMOVED lines=13> */
.L_x_389:
[----:B------:R-:W-:Y:S01]  /*15860*/  IMAD.MOV.U32 R2, RZ, RZ, R14 ;  /* 0x000000ffff027224 */ /* 0x000fe200078e000e */
[----:B------:R-:W-:Y:S06]  /*15870*/  BRA `(.L_x_390) ;  /* 0xffffffb800ac7947 */ /* 0x000fec000383ffff */
.L_x_291:
[----:B---3--:R3:W4:Y:S02]  /*15880*/  SYNCS.PHASECHK.TRANS64.TRYWAIT P0, [R4+URZ+0x33440], R27 ;  /* 0x0334401b040075a7 */ /* 0x008724000800017f */
[----:B----4-:R-:W-:Y:S05]  /*15890*/  @!P0 NANOSLEEP.SYNCS 0x989680 ;  /* 0x009896800000895d */ /* 0x010fea0003900000 */
[----:B------:R-:W4:Y:S02]  /*158a0*/  @!P0 SYNCS.PHASECHK.TRANS64 P0, [R4+URZ+0x33440], R27 ;  /* 0x0334401b040085a7 */ /* 0x000f24000800007f */
[----:B----4-:R-:W-:Y:S05]  /*158b0*/  @!P0 BRA `(.L_x_291) ;  /* 0xfffffffc00f08947 */ /* 0x010fea000383ffff */
[----:B------:R-:W-:Y:S05]  /*158c0*/  BRA `(.L_x_391) ;  /* 0xffffffbc00047947 */ /* 0x000fea000383ffff */
.L_x_292:
[----:B------:R-:W-:Y:S01]  /*158d0*/  BSSY B0, `(.L_x_392) ;  /* 0x0000008000007945 */ /* 0x000fe20003800000 */
[----:B------:R-:W-:Y:S01]  /*158e0*/  IMAD.MOV.U32 R13, RZ, RZ, R8 ;  /* 0x000000ffff0d7224 */ /* 0x000fe200078e0008 */
[----:B------:R-:W-:Y:S01]  /*158f0*/  MOV R15, 0xffffffff ;  /* 0xffffffff000f7802 */ /* 0x000fe20000000f00 */
[----:B------:R-:W-:Y:S02]  /*15900*/  IMAD.MOV.U32 R12, RZ, RZ, RZ ;  /* 0x000000ffff0c7224 */ /* 0x000fe400078e00ff */
[----:B------:R-:W-:-:S07]  /*15910*/  IMAD.MOV.U32 R11, RZ, RZ, 0x1c1f ;  /* 0x00001c1fff0b7424 */ /* 0x000fce00078e00ff */
[----:B0123--:R-:W-:Y:S05]  /*15920*/  WARPSYNC.COLLECTIVE R15, `(.L_x_393) ;  /* 0x000000000f087348 */ /* 0x00ffea0003c00000 */
[----:B------:R4:W0:Y:S02]  /*15930*/  SHFL.IDX P6, R14, R13, R12, R11 ;  /* 0x0000000c0d0e7389 */ /* 0x00082400000c000b */
[----:B01234-:R-:W-:Y:S01]  /*15940*/  ENDCOLLECTIVE ;  /* 0x000000000000791b */ /* 0x01ffe20003800000 */
.L_x_393:
[----:B------:R-:W-:Y:S05]  /*15950*/  BSYNC B0 ;  /* 0x0000000000007941 */ /* 0x000fea0003800000 */
.L_x_392:
        /* <DEDUP_REMOVED lines=8> */
.L_x_394:
[----:B------:R-:W-:Y:S02]  /*159e0*/  IMAD.MOV.U32 R13, RZ, RZ, R8 ;  /* 0x000000ffff0d7224 */ /* 0x000fe400078e0008 */
[----:B------:R-:W-:Y:S02]  /*159f0*/  IMAD.MOV.U32 R12, RZ, RZ, 0x1 ;  /* 0x00000001ff0c7424 */ /* 0x000fe400078e00ff */
[----:B------:R-:W-:-:S07]  /*15a00*/  IMAD.MOV.U32 R2, RZ, RZ, R14 ;  /* 0x000000ffff027224 */ /* 0x000fce00078e000e */
[----:B------:R-:W-:Y:S05]  /*15a10*/  WARPSYNC.COLLECTIVE R15, `(.L_x_395) ;  /* 0x000000000f087348 */ /* 0x000fea0003c00000 */
[----:B------:R0:W1:Y:S02]  /*15a20*/  SHFL.IDX P6, R14, R13, R12, R11 ;  /* 0x0000000c0d0e7389 */ /* 0x00006400000c000b */
[----:B01----:R-:W-:Y:S01]  /*15a30*/  ENDCOLLECTIVE ;  /* 0x000000000000791b */ /* 0x003fe20003800000 */
.L_x_395:
[----:B------:R-:W-:-:S05]  /*15a40*/  IADD3 R2, P0, R33, R2, RZ ;  /* 0x0000000221027210 */ /* 0x000fca0007f1e0ff */
[----:B------:R-:W-:-:S05]  /*15a50*/  IMAD.X R3, RZ, RZ, R3, P0 ;  /* 0x000000ffff037224 */ /* 0x000fca00000e0603 */
[----:B------:R-:W-:Y:S01]  /*15a60*/  @!PT LDS RZ, [RZ] ;  /* 0x00000000fffff984 */ /* 0x000fe20000000800 */
[----:B------:R-:W-:Y:S01]  /*15a70*/  @!PT LDS RZ, [RZ] ;  /* 0x00000000fffff984 */ /* 0x000fe20000000800 */
[----:B------:R-:W-:Y:S01]  /*15a80*/  @!PT LDS RZ, [RZ] ;  /* 0x00000000fffff984 */ /* 0x000fe20000000800 */
[----:B------:R-:W-:Y:S01]  /*15a90*/  LDGSTS.E.BYPASS.LTC128B.128 [R0+0x24200], desc[UR52][R2.64], !P4 ;  /* 0x2420000002007fae */ /* 0x000fe2000e101d74 */
[----:B------:R-:W-:-:S03]  /*15aa0*/  IMAD.MOV.U32 R13, RZ, RZ, R5 ;  /* 0x000000ffff0d7224 */ /* 0x000fc600078e0005 */
[----:B------:R-:W-:Y:S04]  /*15ab0*/  LDGSTS.E.BYPASS.LTC128B.128 [R0+0x26a00], desc[UR52][R2.64+0x40], !P3 ;  /* 0x26a0004002007fae */ /* 0x000fe8000d901d74 */
[----:B------:R0:W-:Y:S02]  /*15ac0*/  LDGSTS.E.BYPASS.LTC128B.128 [R0+0x29200], desc[UR52][R2.64+0x80], !P1 ;  /* 0x2920008002007fae */ /* 0x0001e4000c901d74 */
[----:B0-----:R-:W-:-:S07]  /*15ad0*/  IMAD.MOV.U32 R3, RZ, RZ, R14 ;  /* 0x000000ffff037224 */ /* 0x001fce00078e000e */
[----:B------:R-:W-:Y:S05]  /*15ae0*/  WARPSYNC.COLLECTIVE R15, `(.L_x_396) ;  /* 0x000000000f087348 */ /* 0x000fea0003c00000 */
[----:B------:R0:W1:Y:S02]  /*15af0*/  SHFL.IDX P6, R14, R13, R12, R11 ;  /* 0x0000000c0d0e7389 */ /* 0x00006400000c000b */
[----:B01----:R-:W-:Y:S01]  /*15b00*/  ENDCOLLECTIVE ;  /* 0x000000000000791b */ /* 0x003fe20003800000 */
.L_x_396:
[----:B------:R-:W-:Y:S02]  /*15b10*/  IMAD.MOV.U32 R13, RZ, RZ, R8 ;  /* 0x000000ffff0d7224 */ /* 0x000fe400078e0008 */
[----:B------:R-:W-:Y:S02]  /*15b20*/  IMAD.MOV.U32 R12, RZ, RZ, 0x2 ;  /* 0x00000002ff0c7424 */ /* 0x000fe400078e00ff */
[----:B------:R-:W-:-:S07]  /*15b30*/  IMAD.MOV.U32 R2, RZ, RZ, R14 ;  /* 0x000000ffff027224 */ /* 0x000fce00078e000e */
[----:B------:R-:W-:Y:S05]  /*15b40*/  WARPSYNC.COLLECTIVE R15, `(.L_x_397) ;  /* 0x000000000f087348 */ /* 0x000fea0003c00000 */
[----:B------:R0:W1:Y:S02]  /*15b50*/  SHFL.IDX P6, R14, R13, R12, R11 ;  /* 0x0000000c0d0e7389 */ /* 0x00006400000c000b */
[----:B01----:R-:W-:Y:S01]  /*15b60*/  ENDCOLLECTIVE ;  /* 0x000000000000791b */ /* 0x003fe20003800000 */
.L_x_397:
        /* <DEDUP_REMOVED lines=13> */
.L_x_398:
[----:B------:R-:W-:Y:S02]  /*15c40*/  IMAD.MOV.U32 R13, RZ, RZ, R8 ;  /* 0x000000ffff0d7224 */ /* 0x000fe400078e0008 */
[----:B------:R-:W-:Y:S02]  /*15c50*/  IMAD.MOV.U32 R12, RZ, RZ, 0x3 ;  /* 0x00000003ff0c7424 */ /* 0x000fe400078e00ff */
[----:B------:R-:W-:-:S07]  /*15c60*/  IMAD.MOV.U32 R2, RZ, RZ, R14 ;  /* 0x000000ffff027224 */ /* 0x000fce00078e000e */
[----:B------:R-:W-:Y:S05]  /*15c70*/  WARPSYNC.COLLECTIVE R15, `(.L_x_399) ;  /* 0x000000000f087348 */ /* 0x000fea0003c00000 */
[----:B------:R0:W1:Y:S02]  /*15c80*/  SHFL.IDX P6, R14, R13, R12, R11 ;  /* 0x0000000c0d0e7389 */ /* 0x00006400000c000b */
[----:B01----:R-:W-:Y:S01]  /*15c90*/  ENDCOLLECTIVE ;  /* 0x000000000000791b */ /* 0x003fe20003800000 */
.L_x_399:
        /* <DEDUP_REMOVED lines=13> */
.L_x_400:
[----:B------:R-:W-:Y:S02]  /*15d70*/  IMAD.MOV.U32 R13, RZ, RZ, R10 ;  /* 0x000000ffff0d7224 */ /* 0x000fe400078e000a */
[----:B------:R-:W-:Y:S02]  /*15d80*/  IMAD.MOV.U32 R12, RZ, RZ, RZ ;  /* 0x000000ffff0c7224 */ /* 0x000fe400078e00ff */
[----:B------:R-:W-:-:S07]  /*15d90*/  IMAD.MOV.U32 R2, RZ, RZ, R14 ;  /* 0x000000ffff027224 */ /* 0x000fce00078e000e */
[----:B------:R-:W-:Y:S05]  /*15da0*/  WARPSYNC.COLLECTIVE R15, `(.L_x_401) ;  /* 0x000000000f087348 */ /* 0x000fea0003c00000 */
[----:B------:R0:W1:Y:S02]  /*15db0*/  SHFL.IDX P6, R14, R13, R12, R11 ;  /* 0x0000000c0d0e7389 */ /* 0x00006400000c000b */
[----:B01----:R-:W-:Y:S01]  /*15dc0*/  ENDCOLLECTIVE ;  /* 0x000000000000791b */ /* 0x003fe20003800000 */
.L_x_401:
        /* <DEDUP_REMOVED lines=13> */
.L_x_402:
[----:B------:R-:W-:Y:S05]  /*15ea0*/  BRA `(.L_x_403) ;  /* 0xffffffb8009c7947 */ /* 0x000fea000383ffff */
.L_x_297:
[----:B0-----:R0:W4:Y:S02]  /*15eb0*/  SYNCS.PHASECHK.TRANS64.TRYWAIT P1, [R0+URZ+0x33470], R3 ;  /* 0x03347003000075a7 */ /* 0x001124000802017f */
[----:B----4-:R-:W-:Y:S05]  /*15ec0*/  @!P1 NANOSLEEP.SYNCS 0x989680 ;  /* 0x009896800000995d */ /* 0x010fea0003900000 */
[----:B------:R-:W4:Y:S02]  /*15ed0*/  @!P1 SYNCS.PHASECHK.TRANS64 P1, [R0+URZ+0x33470], R3 ;  /* 0x03347003000095a7 */ /* 0x000f24000802007f */
[----:B----4-:R-:W-:Y:S05]  /*15ee0*/  @!P1 BRA `(.L_x_297) ;  /* 0xfffffffc00f09947 */ /* 0x010fea000383ffff */
[----:B------:R-:W-:Y:S05]  /*15ef0*/  BRA `(.L_x_404) ;  /* 0xffffffbc00087947 */ /* 0x000fea000383ffff */
.L_x_299:
[----:B0-----:R0:W4:Y:S02]  /*15f00*/  SYNCS.PHASECHK.TRANS64.TRYWAIT P1, [R0+URZ+0x33460], R3 ;  /* 0x03346003000075a7 */ /* 0x001124000802017f */
[----:B----4-:R-:W-:Y:S05]  /*15f10*/  @!P1 NANOSLEEP.SYNCS 0x989680 ;  /* 0x009896800000995d */ /* 0x010fea0003900000 */
[----:B------:R-:W4:Y:S02]  /*15f20*/  @!P1 SYNCS.PHASECHK.TRANS64 P1, [R0+URZ+0x33460], R3 ;  /* 0x03346003000095a7 */ /* 0x000f24000802007f */
[----:B----4-:R-:W-:Y:S05]  /*15f30*/  @!P1 BRA `(.L_x_299) ;  /* 0xfffffffc00f09947 */ /* 0x010fea000383ffff */
[----:B------:R-:W-:Y:S05]  /*15f40*/  BRA `(.L_x_405) ;  /* 0xffffffbc00187947 */ /* 0x000fea000383ffff */
.L_x_307:
[----:B0-----:R0:W2:Y:S02]  /*15f50*/  SYNCS.PHASECHK.TRANS64.TRYWAIT P1, [R3+URZ+0x33470], R0 ;  /* 0x03347000030075a7 */ /* 0x0010a4000802017f */
[----:B--2---:R-:W-:Y:S05]  /*15f60*/  @!P1 NANOSLEEP.SYNCS 0x989680 ;  /* 0x009896800000995d */ /* 0x004fea0003900000 */
[----:B------:R-:W2:Y:S02]  /*15f70*/  @!P1 SYNCS.PHASECHK.TRANS64 P1, [R3+URZ+0x33470], R0 ;  /* 0x03347000030095a7 */ /* 0x000ea4000802007f */
[----:B--2---:R-:W-:Y:S05]  /*15f80*/  @!P1 BRA `(.L_x_307) ;  /* 0xfffffffc00f09947 */ /* 0x004fea000383ffff */
[----:B------:R-:W-:Y:S05]  /*15f90*/  BRA `(.L_x_406) ;  /* 0xffffffc400487947 */ /* 0x000fea000383ffff */
.L_x_309:
[----:B0-----:R0:W2:Y:S02]  /*15fa0*/  SYNCS.PHASECHK.TRANS64.TRYWAIT P1, [R3+URZ+0x33460], R0 ;  /* 0x03346000030075a7 */ /* 0x0010a4000802017f */
[----:B--2---:R-:W-:Y:S05]  /*15fb0*/  @!P1 NANOSLEEP.SYNCS 0x989680 ;  /* 0x009896800000995d */ /* 0x004fea0003900000 */
[----:B------:R-:W2:Y:S02]  /*15fc0*/  @!P1 SYNCS.PHASECHK.TRANS64 P1, [R3+URZ+0x33460], R0 ;  /* 0x03346000030095a7 */ /* 0x000ea4000802007f */
[----:B--2---:R-:W-:Y:S05]  /*15fd0*/  @!P1 BRA `(.L_x_309) ;  /* 0xfffffffc00f09947 */ /* 0x004fea000383ffff */
[----:B------:R-:W-:Y:S05]  /*15fe0*/  BRA `(.L_x_407) ;  /* 0xffffffc400547947 */ /* 0x000fea000383ffff */
.L_x_323:
[----:B0-----:R0:W2:Y:S02]  /*15ff0*/  SYNCS.PHASECHK.TRANS64.TRYWAIT P0, [R5+URZ+0x33420], R0 ;  /* 0x03342000050075a7 */ /* 0x0010a4000800017f */
[----:B--2---:R-:W-:Y:S05]  /*16000*/  @!P0 NANOSLEEP.SYNCS 0x989680 ;  /* 0x009896800000895d */ /* 0x004fea0003900000 */
[----:B------:R-:W2:Y:S02]  /*16010*/  @!P0 SYNCS.PHASECHK.TRANS64 P0, [R5+URZ+0x33420], R0 ;  /* 0x03342000050085a7 */ /* 0x000ea4000800007f */
[----:B--2---:R-:W-:Y:S05]  /*16020*/  @!P0 BRA `(.L_x_323) ;  /* 0xfffffffc00f08947 */ /* 0x004fea000383ffff */
[----:B------:R-:W-:Y:S05]  /*16030*/  BRA `(.L_x_408) ;  /* 0xffffffd400a87947 */ /* 0x000fea000383ffff */
.L_x_324:
[----:B------:R-:W2:Y:S01]  /*16040*/  S2R R2, SR_TID.X ;  /* 0x0000000000027919 */ /* 0x000ea20000002100 */
[----:B------:R-:W-:Y:S01]  /*16050*/  BSSY B0, `(.L_x_409) ;  /* 0x000000a000007945 */ /* 0x000fe20003800000 */
[----:B------:R-:W-:Y:S02]  /*16060*/  IMAD.MOV.U32 R12, RZ, RZ, RZ ;  /* 0x000000ffff0c7224 */ /* 0x000fe400078e00ff */
[----:B------:R-:W-:Y:S02]  /*16070*/  IMAD.MOV.U32 R11, RZ, RZ, 0x1f ;  /* 0x0000001fff0b7424 */ /* 0x000fe400078e00ff */
[----:B------:R-:W-:Y:S01]  /*16080*/  IMAD.MOV.U32 R15, RZ, RZ, -0x1 ;  /* 0xffffffffff0f7424 */ /* 0x000fe200078e00ff */
[----:B--2---:R-:W-:-:S04]  /*16090*/  SHF.R.U32.HI R2, RZ, 0x5, R2 ;  /* 0x00000005ff027819 */ /* 0x004fc80000011602 */
[----:B------:R-:W-:-:S05]  /*160a0*/  LOP3.LUT R2, R2, 0x3, RZ, 0xc0, !PT ;  /* 0x0000000302027812 */ /* 0x000fca00078ec0ff */
[----:B------:R-:W-:-:S07]  /*160b0*/  IMAD.MOV.U32 R13, RZ, RZ, R2 ;  /* 0x000000ffff0d7224 */ /* 0x000fce00078e0002 */
[----:B01----:R-:W-:Y:S05]  /*160c0*/  WARPSYNC.COLLECTIVE R15, `(.L_x_410) ;  /* 0x000000000f087348 */ /* 0x003fea0003c00000 */
[----:B-1----:R1:W2:Y:S02]  /*160d0*/  SHFL.IDX P6, R14, R13, R12, R11 ;  /* 0x0000000c0d0e7389 */ /* 0x0022a400000c000b */
[----:B012---:R-:W-:Y:S01]  /*160e0*/  ENDCOLLECTIVE ;  /* 0x000000000000791b */ /* 0x007fe20003800000 */
.L_x_410:
[----:B------:R-:W-:Y:S05]  /*160f0*/  BSYNC B0 ;  /* 0x0000000000007941 */ /* 0x000fea0003800000 */
.L_x_409:
[----:B------:R-:W-:Y:S05]  /*16100*/  BRA `(.L_x_411) ;  /* 0xffffffd400907947 */ /* 0x000fea000383ffff */
.L_x_327:
[----:B------:R-:W-:Y:S01]  /*16110*/  BSSY B1, `(.L_x_412) ;  /* 0x0000006000017945 */ /* 0x000fe20003800000 */
[----:B------:R-:W-:-:S07]  /*16120*/  IMAD.MOV.U32 R15, RZ, RZ, -0x1 ;  /* 0xffffffffff0f7424 */ /* 0x000fce00078e00ff */
[----:B0-----:R-:W-:Y:S05]  /*16130*/  WARPSYNC.COLLECTIVE R15, `(.L_x_413) ;  /* 0x000000000f0c7348 */ /* 0x001fea0003c00000 */
[----:B------:R-:W-:Y:S02]  /*16140*/  ELECT P6, UR62, PT ;  /* 0x00000000003e782f */ /* 0x000fe400038c0000 */
[----:B------:R-:W-:Y:S01]  /*16150*/  MOV R14, UR62 ;  /* 0x0000003e000e7c02 */ /* 0x000fe20008000f00 */
[----:B0-----:R-:W-:Y:S10]  /*16160*/  ENDCOLLECTIVE ;  /* 0x000000000000791b */ /* 0x001ff40003800000 */
.L_x_413:
[----:B------:R-:W-:Y:S05]  /*16170*/  BSYNC B1 ;  /* 0x0000000000017941 */ /* 0x000fea0003800000 */
.L_x_412:
[----:B------:R-:W-:Y:S05]  /*16180*/  BRA `(.L_x_414) ;  /* 0xffffffd400887947 */ /* 0x000fea000383ffff */
.L_x_329:
[----:B0-----:R0:W1:Y:S02]  /*16190*/  SYNCS.PHASECHK.TRANS64.TRYWAIT P1, [R3+URZ+0x33440], R2 ;  /* 0x03344002030075a7 */ /* 0x001064000802017f */
[----:B-1----:R-:W-:Y:S05]  /*161a0*/  @!P1 NANOSLEEP.SYNCS 0x989680 ;  /* 0x009896800000995d */ /* 0x002fea0003900000 */
[----:B------:R-:W1:Y:S02]  /*161b0*/  @!P1 SYNCS.PHASECHK.TRANS64 P1, [R3+URZ+0x33440], R2 ;  /* 0x03344002030095a7 */ /* 0x000e64000802007f */
[----:B-1----:R-:W-:Y:S05]  /*161c0*/  @!P1 BRA `(.L_x_329) ;  /* 0xfffffffc00f09947 */ /* 0x002fea000383ffff */
[----:B------:R-:W-:Y:S05]  /*161d0*/  BRA `(.L_x_415) ;  /* 0xffffffd400a87947 */ /* 0x000fea000383ffff */
.L_x_331:
[----:B-1----:R1:W2:Y:S02]  /*161e0*/  SYNCS.PHASECHK.TRANS64.TRYWAIT P1, [R5+URZ+0x33440], R0 ;  /* 0x03344000050075a7 */ /* 0x0022a4000802017f */
[----:B--2---:R-:W-:Y:S05]  /*161f0*/  @!P1 NANOSLEEP.SYNCS 0x989680 ;  /* 0x009896800000995d */ /* 0x004fea0003900000 */
[----:B------:R-:W2:Y:S02]  /*16200*/  @!P1 SYNCS.PHASECHK.TRANS64 P1, [R5+URZ+0x33440], R0 ;  /* 0x03344000050095a7 */ /* 0x000ea4000802007f */
[----:B--2---:R-:W-:Y:S05]  /*16210*/  @!P1 BRA `(.L_x_331) ;  /* 0xfffffffc00f09947 */ /* 0x004fea000383ffff */
[----:B------:R-:W-:Y:S05]  /*16220*/  BRA `(.L_x_416) ;  /* 0xffffffd400b47947 */ /* 0x000fea000383ffff */
.L_x_333:
[----:B--2---:R2:W3:Y:S02]  /*16230*/  SYNCS.PHASECHK.TRANS64.TRYWAIT P1, [R3+URZ+0x33460], R2 ;  /* 0x03346002030075a7 */ /* 0x0044e4000802017f */
[----:B---3--:R-:W-:Y:S05]  /*16240*/  @!P1 NANOSLEEP.SYNCS 0x989680 ;  /* 0x009896800000995d */ /* 0x008fea0003900000 */
[----:B------:R-:W3:Y:S02]  /*16250*/  @!P1 SYNCS.PHASECHK.TRANS64 P1, [R3+URZ+0x33460], R2 ;  /* 0x03346002030095a7 */ /* 0x000ee4000802007f */
[----:B---3--:R-:W-:Y:S05]  /*16260*/  @!P1 BRA `(.L_x_333) ;  /* 0xfffffffc00f09947 */ /* 0x008fea000383ffff */
[----:B------:R-:W-:Y:S05]  /*16270*/  BRA `(.L_x_417) ;  /* 0xffffffd400b07947 */ /* 0x000fea000383ffff */
.L_x_335:
[----:B---3--:R3:W4:Y:S02]  /*16280*/  SYNCS.PHASECHK.TRANS64.TRYWAIT P1, [R5+URZ+0x33460], R0 ;  /* 0x03346000050075a7 */ /* 0x008724000802017f */
[----:B----4-:R-:W-:Y:S05]  /*16290*/  @!P1 NANOSLEEP.SYNCS 0x989680 ;  /* 0x009896800000995d */ /* 0x010fea0003900000 */
[----:B------:R-:W4:Y:S02]  /*162a0*/  @!P1 SYNCS.PHASECHK.TRANS64 P1, [R5+URZ+0x33460], R0 ;  /* 0x03346000050095a7 */ /* 0x000f24000802007f */
[----:B----4-:R-:W-:Y:S05]  /*162b0*/  @!P1 BRA `(.L_x_335) ;  /* 0xfffffffc00f09947 */ /* 0x010fea000383ffff */
[----:B------:R-:W-:Y:S05]  /*162c0*/  BRA `(.L_x_418) ;  /* 0xffffffd400ac7947 */ /* 0x000fea000383ffff */
.L_x_337:
[----:B----4-:R4:W0:Y:S02]  /*162d0*/  SYNCS.PHASECHK.TRANS64.TRYWAIT P1, [R3+URZ+0x33480], R2 ;  /* 0x03348002030075a7 */ /* 0x010824000802017f */
[----:B0-----:R-:W-:Y:S05]  /*162e0*/  @!P1 NANOSLEEP.SYNCS 0x989680 ;  /* 0x009896800000995d */ /* 0x001fea0003900000 */
[----:B------:R-:W0:Y:S02]  /*162f0*/  @!P1 SYNCS.PHASECHK.TRANS64 P1, [R3+URZ+0x33480], R2 ;  /* 0x03348002030095a7 */ /* 0x000e24000802007f */
[----:B0-----:R-:W-:Y:S05]  /*16300*/  @!P1 BRA `(.L_x_337) ;  /* 0xfffffffc00f09947 */ /* 0x001fea000383ffff */
[----:B------:R-:W-:Y:S05]  /*16310*/  BRA `(.L_x_419) ;  /* 0xffffffd400a87947 */ /* 0x000fea000383ffff */
.L_x_420:
        /* <DEDUP_REMOVED lines=14> */
.L_x_3247:


//--------------------- .text._ZN7cutlass13device_kernelIN5flash11enable_sm90INS1_16FlashAttnFwdSm90INS1_25CollectiveMainloopFwdSm90ILi2EN4cute5tupleIJNS5_1CILi1EEES8_S8_EEENS6_IJNS7_ILi128EEENS7_ILi160EEENS7_ILi192EEEEEELi192ENS_12float_e4m3_tEfNS_4arch4Sm90ELb0ELb0ELb1ELb1ELb1ELb1ELb0ELb1ELb1ELb1ELb0ELb0EEENS1_21CollectiveEpilogueFwdINS6_IJSA_SC_SB_EEES9_NS_10bfloat16_tESG_Li256ELb1ELb1ELb0ELb1EEENS1_36VarlenDynamicPersistentTileSchedulerILi128ELi160ELi256ELi128ELb0ELb1ELb1ELb0ELb1ELb1EEEEEEEEEvNT_6ParamsE --------------------------
	.section	.text._ZN7cutlass13device_kernelIN5flash11enable_sm90INS1_16FlashAttnFwdSm90INS1_25CollectiveMainloopFwdSm90ILi2EN4cute5tupleIJNS5_1CILi1EEES8_S8_EEENS6_IJNS7_ILi128EEENS7_ILi160EEENS7_ILi192EEEEEELi192ENS_12float_e4m3_tEfNS_4arch4Sm90ELb0ELb0ELb1ELb1ELb1ELb1ELb0ELb1ELb1ELb1ELb0ELb0EEENS1_21CollectiveEpilogueFwdINS6_IJSA_SC_SB_EEES9_NS_10bfloat16_tESG_Li256ELb1ELb1ELb0ELb1EEENS1_36VarlenDynamicPersistentTileSchedulerILi128ELi160ELi256ELi128ELb0ELb1ELb1ELb0ELb1ELb1EEEEEEEEEvNT_6ParamsE,"ax",@progbits
	.align	128
.text._ZN7cutlass13device_kernelIN5flash11enable_sm90INS1_16FlashAttnFwdSm90INS1_25CollectiveMainloopFwdSm90ILi2EN4cute5tupleIJNS5_1CILi1EEES8_S8_EEENS6_IJNS7_ILi128EEENS7_ILi160EEENS7_ILi192EEEEEELi192ENS_12float_e4m3_tEfNS_4arch4Sm90ELb0ELb0ELb1ELb1ELb1ELb1ELb0ELb1ELb1ELb1ELb0ELb0EEENS1_21CollectiveEpilogueFwdINS6_IJSA_SC_SB_EEES9_NS_10bfloat16_tESG_Li256ELb1ELb1ELb0ELb1EEENS1_36VarlenDynamicPersistentTileSchedulerILi128ELi160ELi256ELi128ELb0ELb1ELb1ELb0ELb1ELb1EEEEEEEEEvNT_6ParamsE:
        .type           _ZN7cutlass13device_kernelIN5flash11enable_sm90INS1_16FlashAttnFwdSm90INS1_25CollectiveMainloopFwdSm90ILi2EN4cute5tupleIJNS5_1CILi1EEES8_S8_EEENS6_IJNS7_ILi128EEENS7_ILi160EEENS7_ILi192EEEEEELi192ENS_12float_e4m3_tEfNS_4arch4Sm90ELb0ELb0ELb1ELb1ELb1ELb1ELb0ELb1ELb1ELb1ELb0ELb0EEENS1_21CollectiveEpilogueFwdINS6_IJSA_SC_SB_EEES9_NS_10bfloat16_tESG_Li256ELb1ELb1ELb0ELb1EEENS1_36VarlenDynamicPersistentTileSchedulerILi128ELi160ELi256ELi128ELb0ELb1ELb1ELb0ELb1ELb1EEEEEEEEEvNT_6ParamsE,@function
        .size           _ZN7cutlass13device_kernelIN5flash11enable_sm90INS1_16FlashAttnFwdSm90INS1_25CollectiveMainloopFwdSm90ILi2EN4cute5tupleIJNS5_1CILi1EEES8_S8_EEENS6_IJNS7_ILi128EEENS7_ILi160EEENS7_ILi192EEEEEELi192ENS_12float_e4m3_tEfNS_4arch4Sm90ELb0ELb0ELb1ELb1ELb1ELb1ELb0ELb1ELb1ELb1ELb0ELb0EEENS1_21CollectiveEpilogueFwdINS6_IJSA_SC_SB_EEES9_NS_10bfloat16_tESG_Li256ELb1ELb1ELb0ELb1EEENS1_36VarlenDynamicPersistentTileSchedulerILi128ELi160ELi256ELi128ELb0ELb1ELb1ELb0ELb1ELb1EEEEEEEEEvNT_6ParamsE,(.L_x_3248 - _ZN7cutlass13device_kernelIN5flash11enable_sm90INS1_16FlashAttnFwdSm90INS1_25CollectiveMainloopFwdSm90ILi2EN4cute5tupleIJNS5_1CILi1EEES8_S8_EEENS6_IJNS7_ILi128EEENS7_ILi160EEENS7_ILi192EEEEEELi192ENS_12float_e4m3_tEfNS_4arch4Sm90ELb0ELb0ELb1ELb1ELb1ELb1ELb0ELb1ELb1ELb1ELb0ELb0EEENS1_21CollectiveEpilogueFwdINS6_IJSA_SC_SB_EEES9_NS_10bfloat16_tESG_Li256ELb1ELb1ELb0ELb1EEENS1_36VarlenDynamicPersistentTileSchedulerILi128ELi160ELi256ELi128ELb0ELb1ELb1ELb0ELb1ELb1EEEEEEEEEvNT_6ParamsE)
        .other          _ZN7cutlass13device_kernelIN5flash11enable_sm90INS1_16FlashAttnFwdSm90INS1_25CollectiveMainloopFwdSm90ILi2EN4cute5tupleIJNS5_1CILi1EEES8_S8_EEENS6_IJNS7_ILi128EEENS7_ILi160EEENS7_ILi192EEEEEELi192ENS_12float_e4m3_tEfNS_4arch4Sm90ELb0ELb0ELb1ELb1ELb1ELb1ELb0ELb1ELb1ELb1ELb0ELb0EEENS1_21CollectiveEpilogueFwdINS6_IJSA_SC_SB_EEES9_NS_10bfloat16_tESG_Li256ELb1ELb1ELb0ELb1EEENS1_36VarlenDynamicPersistentTileSchedulerILi128ELi160ELi256ELi128ELb0ELb1ELb1ELb0ELb1ELb1EEEEEEEEEvNT_6ParamsE,@"STO_CUDA_ENTRY STV_DEFAULT"
_ZN7cutlass13device_kernelIN5flash11enable_sm90INS1_16FlashAttnFwdSm90INS1_25CollectiveMainloopFwdSm90ILi2EN4cute5tupleIJNS5_1CILi1EEES8_S8_EEENS6_IJNS7_ILi128EEENS7_ILi160EEENS7_ILi192EEEEEELi192ENS_12float_e4m3_tEfNS_4arch4Sm90ELb0ELb0ELb1ELb1ELb1ELb1ELb0ELb1ELb1ELb1ELb0ELb0EEENS1_21CollectiveEpilogueFwdINS6_IJSA_SC_SB_EEES9_NS_10bfloat16_tESG_Li256ELb1ELb1ELb0ELb1EEENS1_36VarlenDynamicPersistentTileSchedulerILi128ELi160ELi256ELi128ELb0ELb1ELb1ELb0ELb1ELb1EEEEEEEEEvNT_6ParamsE:
[----:B------:R-:W0:Y:S02]  /*0000*/  LDC R1, c[0x0][0x28] ;  /* 0x00000a00ff017b82 */ /* 0x000e240000000800 */
[----:B0-----:R-:W-:Y:S01]  /*0010*/  VIADD R1, R1, 0xffffff90 ;  /* 0xffffff9001017836 */ /* 0x001fe20000000000 */
[----:B------:R-:W0:Y:S01]  /*0020*/  S2R R3, SR_TID.X ;  /* 0x0000000000037919 */ /* 0x000e220000002100 */
[----:B------:R-:W-:Y:S01]  /*0030*/  ELECT P0, URZ, PT ;  /* 0x00000000003f782f */ /* 0x000fe20003800000 */
[----:B------:R-:W-:Y:S01]  /*0040*/  BSSY B0, `(.L_x_421) ;  /* 0x000000e000007945 */ /* 0x000fe20003800000 */
[--C-:B0-----:R-:W-:Y:S02]  /*0050*/  SHF.R.U32.HI R0, RZ, 0x5, R3.reuse ;  /* 0x00000005ff007819 */ /* 0x101fe40000011603 */
[----:B------:R-:W-:-:S03]  /*0060*/  SHF.R.U32.HI R3, RZ, 0x7, R3 ;  /* 0x00000007ff037819 */ /* 0x000fc60000011603 */
[----:B------:R-:W0:Y:S02]  /*0070*/  SHFL.IDX PT, R2, R0, RZ, 0x1f ;  /* 0x00001fff00027589 */ /* 0x000e2400000e0000 */
[----:B0-----:R-:W-:-:S13]  /*0080*/  ISETP.EQ.AND P0, PT, R2, RZ, P0 ;  /* 0x000000ff0200720c */ /* 0x001fda0000702270 */
[----:B------:R-:W-:Y:S05]  /*0090*/  @!P0 BRA `(.L_x_422) ;  /* 0x0000000000208947 */ /* 0x000fea0003800000 */
[----:B------:R-:W-:Y:S02]  /*00a0*/  ULDC.64 UR4, c[0x0][0x198] ;  /* 0x0000660000047ab9 */ /* 0x000fe40000000a00 */
[----:B------:R-:W-:Y:S02]  /*00b0*/  UIADD3 UR6, UP0, UR4, 0x570, URZ ;  /* 0x0000057004067890 */ /* 0x000fe4000ff1e03f */
[----:B------:R-:W-:Y:S02]  /*00c0*/  UIADD3 UR4, UP1, UR4, 0x670, URZ ;  /* 0x0000067004047890 */ /* 0x000fe4000ff3e03f */
[----:B------:R-:W-:Y:S02]  /*00d0*/  UIADD3.X UR7, URZ, UR5, URZ, UP0, !UPT ;  /* 0x000000053f077290 */ /* 0x000fe400087fe43f */
[----:B------:R-:W-:-:S07]  /*00e0*/  UIADD3.X UR5, URZ, UR5, URZ, UP1, !UPT ;  /* 0x000000053f057290 */ /* 0x000fce0008ffe43f */
[----:B------:R0:W-:Y:S02]  /*00f0*/  UTMACCTL.PF [UR6] ;  /* 0x00000000060079b9 */ /* 0x0001e40008040000 */
[----:B------:R0:W-:Y:S02]  /*0100*/  UTMACCTL.PF [UR4] ;  /* 0x00000000040079b9 */ /* 0x0001e40008040000 */
[----:B0-----:R-:W-:Y:S01]  /*0110*/  NOP ;  /* 0x0000000000007918 */ /* 0x001fe20000000000 */
.L_x_422:
[----:B------:R-:W-:Y:S05]  /*0120*/  BSYNC B0 ;  /* 0x0000000000007941 */ /* 0x000fea0003800000 */
.L_x_421:
[----:B------:R-:W-:Y:S01]  /*0130*/  VOTEU.ANY UP0, P0 ;  /* 0x00000000003f7886 */ /* 0x000fe20000000100 */
[----:B------:R-:W0:Y:S01]  /*0140*/  SHFL.IDX PT, R3, R3, RZ, 0x1f ;  /* 0x00001fff03037589 */ /* 0x000e2200000e0000 */
[----:B------:R-:W-:Y:S01]  /*0150*/  UMOV UR4, 0x80 ;  /* 0x0000008000047882 */ /* 0x000fe20000000000 */
[----:B------:R-:W-:Y:S01]  /*0160*/  UMOV UR7, 0x100 ;  /* 0x0000010000077882 */ /* 0x000fe20000000000 */
[----:B------:R-:W-:Y:S01]  /*0170*/  VOTEU.ANY UP1, P0 ;  /* 0x00000000003f7886 */ /* 0x000fe20000020100 */
[----:B------:R-:W1:Y:S01]  /*0180*/  @UP0 S2UR UR8, SR_CgaCtaId ;  /* 0x00000000000809c3 */ /* 0x000e620000008800 */
[----:B------:R-:W2:Y:S01]  /*0190*/  SHFL.IDX PT, R2, R0, RZ, 0x1f ;  /* 0x00001fff00027589 */ /* 0x000ea200000e0000 */
[----:B------:R-:W-:Y:S01]  /*01a0*/  @UP0 UMOV UR6, 0x400 ;  /* 0x0000040000060882 */ /* 0x000fe20000000000 */
[----:B------:R-:W-:-:S04]  /*01b0*/  @UP0 UIADD3 UR4, -UR4, 0x100000, URZ ;  /* 0x0010000004040890 */ /* 0x000fc8000fffe13f */
[----:B------:R-:W-:Y:S02]  /*01c0*/  @UP0 USHF.L.U32 UR5, UR4, 0xb, URZ ;  /* 0x0000000b04050899 */ /* 0x000fe4000800063f */
[----:B------:R-:W-:Y:S01]  /*01d0*/  @UP0 USHF.L.U32 UR4, UR4, 0x1, URZ ;  /* 0x0000000104040899 */ /* 0x000fe2000800063f */
[----:B------:R-:W-:Y:S01]  /*01e0*/  VOTEU.ANY UP2, P0 ;  /* 0x00000000003f7886 */ /* 0x000fe20000040100 */
[----:B0-----:R-:W-:Y:S01]  /*01f0*/  R2UR UR9, R3 ;  /* 0x00000000030972ca */ /* 0x001fe200000e0000 */
[----:B-1----:R-:W-:Y:S01]  /*0200*/  @UP0 ULEA UR8, UR8, UR6, 0x18 ;  /* 0x0000000608080291 */ /* 0x002fe2000f8ec03f */
[----:B--2---:R-:W-:Y:S01]  /*0210*/  ISETP.NE.AND P1, PT, R2, RZ, PT ;  /* 0x000000ff0200720c */ /* 0x004fe20003f25270 */
[----:B------:R-:W-:-:S04]  /*0220*/  @UP0 UIADD3 UR6, -UR7, 0x100000, URZ ;  /* 0x0010000007060890 */ /* 0x000fc8000fffe13f */
[----:B------:R-:W-:Y:S02]  /*0230*/  @UP0 USHF.L.U32 UR7, UR6, 0xb, URZ ;  /* 0x0000000b06070899 */ /* 0x000fe4000800063f */
[----:B------:R-:W-:-:S04]  /*0240*/  @UP0 USHF.L.U32 UR6, UR6, 0x1, URZ ;  /* 0x0000000106060899 */ /* 0x000fc8000800063f */
[----:B------:R-:W-:Y:S01]  /*0250*/  UISETP.NE.AND UP0, UPT, UR9, URZ, UPT ;  /* 0x0000003f0900728c */ /* 0x000fe2000bf05270 */
[----:B------:R-:W0:Y:S02]  /*0260*/  FENCE.VIEW.ASYNC.S ;  /* 0x00000000000073c6 */ /* 0x000e240000000000 */
[----:B0-----:R0:W1:Y:S05]  /*0270*/  @UP1 SYNCS.EXCH.64 URZ, [UR8+0x33400], UR4 ;  /* 0x03340004083f15b2 */ /* 0x00106a0008000100 */
[----:B------:R0:W2:Y:S01]  /*0280*/  @UP2 SYNCS.EXCH.64 URZ, [UR8+0x33420], UR6 ;  /* 0x03342006083f25b2 */ /* 0x0000a20008000100 */
[----:B------:R-:W-:Y:S05]  /*0290*/  @P1 BRA `(.L_x_423) ;  /* 0x0000000000481947 */ /* 0x000fea0003800000 */
[----:B0-----:R-:W0:Y:S01]  /*02a0*/  S2UR UR5, SR_CgaCtaId ;  /* 0x00000000000579c3 */ /* 0x001e220000008800 */
        /* <DEDUP_REMOVED lines=12> */
[----:B0-----:R3:W4:Y:S08]  /*0370*/  SYNCS.EXCH.64 URZ, [UR8+0x33430], UR4 ;  /* 0x03343004083f75b2 */ /* 0x0017300008000100 */
[----:B------:R3:W0:Y:S01]  /*0380*/  SYNCS.EXCH.64 URZ, [UR8+0x33440], UR6 ;  /* 0x03344006083f75b2 */ /* 0x0006220008000100 */
[----:B------:R3:W0:Y:S01]  /*0390*/  SYNCS.EXCH.64 URZ, [UR8+0x33438], UR4 ;  /* 0x03343804083f75b2 */ /* 0x0006220008000100 */
[----:B------:R3:W0:Y:S02]  /*03a0*/  SYNCS.EXCH.64 URZ, [UR8+0x33448], UR6 ;  /* 0x03344806083f75b2 */ /* 0x0006240008000100 */
[----:B---3--:R-:W-:Y:S01]  /*03b0*/  NOP ;  /* 0x0000000000007918 */ /* 0x008fe20000000000 */
.L_x_423:
[----:B------:R-:W3:Y:S01]  /*03c0*/  SHFL.IDX PT, R2, R0, RZ, 0x1f ;  /* 0x00001fff00027589 */ /* 0x000ee200000e0000 */
[----:B------:R-:W-:Y:S01]  /*03d0*/  NOP ;  /* 0x0000000000007918 */ /* 0x000fe20000000000 */
[----:B---3--:R-:W-:-:S13]  /*03e0*/  ISETP.NE.AND P0, PT, R2, RZ, PT ;  /* 0x000000ff0200720c */ /* 0x008fda0003f05270 */
        /* <DEDUP_REMOVED lines=14> */
[----:B0-----:R3:W0:Y:S08]  /*04d0*/  SYNCS.EXCH.64 URZ, [UR8+0x33450], UR4 ;  /* 0x03345004083f75b2 */ /* 0x0016300008000100 */
[----:B------:R3:W0:Y:S01]  /*04e0*/  SYNCS.EXCH.64 URZ, [UR8+0x33460], UR6 ;  /* 0x03346006083f75b2 */ /* 0x0006220008000100 */
[----:B------:R3:W0:Y:S01]  /*04f0*/  SYNCS.EXCH.64 URZ, [UR8+0x33458], UR4 ;  /* 0x03345804083f75b2 */ /* 0x0006220008000100 */
[----:B------:R3:W0:Y:S02]  /*0500*/  SYNCS.EXCH.64 URZ, [UR8+0x33468], UR6 ;  /* 0x03346806083f75b2 */ /* 0x0006240008000100 */
[----:B---3--:R-:W-:Y:S01]  /*0510*/  NOP ;  /* 0x0000000000007918 */ /* 0x008fe20000000000 */
.L_x_424:
[----:B------:R-:W3:Y:S01]  /*0520*/  SHFL.IDX PT, R2, R0, RZ, 0x1f ;  /* 0x00001fff00027589 */ /* 0x000ee200000e0000 */
[----:B------:R-:W-:Y:S01]  /*0530*/  NOP ;  /* 0x0000000000007918 */ /* 0x000fe20000000000 */
[----:B---3--:R-:W-:-:S13]  /*0540*/  ISETP.NE.AND P0, PT, R2, RZ, PT ;  /* 0x000000ff0200720c */ /* 0x008fda0003f05270 */
[----:B------:R-:W-:Y:S05]  /*0550*/  @P0 BRA `(.L_x_425) ;  /* 0x0000000000380947 */ /* 0x000fea0003800000 */
[----:B0-----:R-:W0:Y:S01]  /*0560*/  S2UR UR5, SR_CgaCtaId ;  /* 0x00000000000579c3 */ /* 0x001e220000008800 */
[----:B------:R-:W-:Y:S01]  /*0570*/  UMOV UR4, 0x400 ;  /* 0x0000040000047882 */ /* 0x000fe20000000000 */
[----:B------:R-:W-:Y:S01]  /*0580*/  UMOV UR7, 0x80 ;  /* 0x0000008000077882 */ /* 0x000fe20000000000 */
[----:B------:R-:W-:Y:S01]  /*0590*/  ELECT P0, URZ, PT ;  /* 0x00000000003f782f */ /* 0x000fe20003800000 */
[----:B0-----:R-:W-:Y:S02]  /*05a0*/  ULEA UR6, UR5, UR4, 0x18 ;  /* 0x0000000405067291 */ /* 0x001fe4000f8ec03f */
[----:B------:R-:W-:-:S04]  /*05b0*/  UIADD3 UR4, -UR7, 0x100000, URZ ;  /* 0x0010000007047890 */ /* 0x000fc8000fffe13f */
[----:B------:R-:W-:Y:S02]  /*05c0*/  USHF.L.U32 UR5, UR4, 0xb, URZ ;  /* 0x0000000b04057899 */ /* 0x000fe4000800063f */
[----:B------:R-:W-:Y:S01]  /*05d0*/  USHF.L.U32 UR4, UR4, 0x1, URZ ;  /* 0x0000000104047899 */ /* 0x000fe2000800063f */
[----:B------:R-:W0:Y:S11]  /*05e0*/  FENCE.VIEW.ASYNC.S ;  /* 0x00000000000073c6 */ /* 0x000e360000000000 */
[----:B0-----:R3:W0:Y:S01]  /*05f0*/  SYNCS.EXCH.64 URZ, [UR6+0x33470], UR4 ;  /* 0x03347004063f75b2 */ /* 0x0016220008000100 */
[----:B------:R3:W0:Y:S01]  /*0600*/  SYNCS.EXCH.64 URZ, [UR6+0x33480], UR4 ;  /* 0x03348004063f75b2 */ /* 0x0006220008000100 */
[----:B------:R3:W0:Y:S01]  /*0610*/  SYNCS.EXCH.64 URZ, [UR6+0x33478], UR4 ;  /* 0x03347804063f75b2 */ /* 0x0006220008000100 */
[----:B------:R3:W0:Y:S02]  /*0620*/  SYNCS.EXCH.64 URZ, [UR6+0x33488], UR4 ;  /* 0x03348804063f75b2 */ /* 0x0006240008000100 */
[----:B---3--:R-:W-:Y:S01]  /*0630*/  NOP ;  /* 0x0000000000007918 */ /* 0x008fe20000000000 */
.L_x_425:
        /* <DEDUP_REMOVED lines=22> */
.L_x_426:
[----:B------:R-:W3:Y:S01]  /*07a0*/  SHFL.IDX PT, R3, R0, RZ, 0x1f ;  /* 0x00001fff00037589 */ /* 0x000ee200000e0000 */
[----:B------:R-:W-:Y:S01]  /*07b0*/  NOP ;  /* 0x0000000000007918 */ /* 0x000fe20000000000 */
[----:B------:R-:W0:Y:S01]  /*07c0*/  S2R R2, SR_CgaCtaId ;  /* 0x0000000000027919 */ /* 0x000e220000008800 */
[----:B---3--:R-:W-:-:S13]  /*07d0*/  ISETP.NE.AND P0, PT, R3, RZ, PT ;  /* 0x000000ff0300720c */ /* 0x008fda0003f05270 */
[----:B0-----:R-:W-:Y:S05]  /*07e0*/  @P0 BRA `(.L_x_427) ;  /* 0x0000000000480947 */ /* 0x001fea0003800000 */
[----:B------:R-:W0:Y:S01]  /*07f0*/  S2UR UR5, SR_CgaCtaId ;  /* 0x00000000000579c3 */ /* 0x000e220000008800 */
        /* <DEDUP_REMOVED lines=12> */
[----:B0-----:R0:W3:Y:S08]  /*08c0*/  SYNCS.EXCH.64 URZ, [UR8+0x334b0], UR4 ;  /* 0x0334b004083f75b2 */ /* 0x0010f00008000100 */
[----:B------:R0:W0:Y:S01]  /*08d0*/  SYNCS.EXCH.64 URZ, [UR8+0x334c0], UR6 ;  /* 0x0334c006083f75b2 */ /* 0x0000220008000100 */
[----:B------:R0:W0:Y:S01]  /*08e0*/  SYNCS.EXCH.64 URZ, [UR8+0x334b8], UR4 ;  /* 0x0334b804083f75b2 */ /* 0x0000220008000100 */
[----:B------:R0:W0:Y:S01]  /*08f0*/  SYNCS.EXCH.64 URZ, [UR8+0x334c8], UR6 ;  /* 0x0334c806083f75b2 */ /* 0x0000220008000100 */
[----:B------:R-:W-:Y:S01]  /*0900*/  NOP ;  /* 0x0000000000007918 */ /* 0x000fe20000000000 */
.L_x_427:
[----:B------:R-:W-:Y:S01]  /*0910*/  PLOP3.LUT P0, PT, PT, PT, UP0, 0x80, 0x0 ;  /* 0x000000000000781c */ /* 0x000fe20003f0f008 */
[----:B------:R-:W-:Y:S01]  /*0920*/  UMOV UR36, 0x1 ;  /* 0x0000000100247882 */ /* 0x000fe20000000000 */
[----:B------:R-:W-:Y:S01]  /*0930*/  NOP ;  /* 0x0000000000007918 */ /* 0x000fe20000000000 */
[----:B------:R-:W-:Y:S01]  /*0940*/  USEL UR36, UR36, 0x2, !UP0 ;  /* 0x0000000224247887 */ /* 0x000fe2000c000000 */
[----:B------:R-:W-:Y:S01]  /*0950*/  BSSY B8, `(.L_x_428) ;  /* 0x0002b6c000087945 */ /* 0x000fe20003800000 */
[----:B------:R-:W-:Y:S01]  /*0960*/  ULDC.64 UR50, c[0x0][0x208] ;  /* 0x0000820000327ab9 */ /* 0x000fe20000000a00 */
[----:B01234-:R-:W-:Y:S07]  /*0970*/  BAR.SYNC.DEFER_BLOCKING 0x0 ;  /* 0x0000000000007b1d */ /* 0x01ffee0000010000 */
[----:B------:R-:W-:Y:S05]  /*0980*/  @!P0 BRA `(.L_x_429) ;  /* 0x0000023400f48947 */ /* 0x000fea0003800000 */
.L_x_430:
        /* <DEDUP_REMOVED lines=8> */
[----:B-1----:R-:W-:-:S06]  /*0a10*/  ULEA UR4, UR38, UR4, 0x18 ;  /* 0x0000000426047291 */ /* 0x002fcc000f8ec03f */
[----:B------:R-:W-:Y:S01]  /*0a20*/  IMAD.U32 R18, RZ, RZ, UR4 ;  /* 0x00000004ff127e24 */ /* 0x000fe2000f8e00ff */
[----:B0-----:R-:W-:Y:S01]  /*0a30*/  SHF.R.U32.HI R0, RZ, 0x7, R0 ;  /* 0x00000007ff007819 */ /* 0x001fe20000011600 */
[----:B------:R-:W-:-:S03]  /*0a40*/  ULDC UR4, c[0x0][0xc3c] ;  /* 0x00030f0000047ab9 */ /* 0x000fc60000000800 */
[----:B------:R-:W-:-:S13]  /*0a50*/  ISETP.NE.AND P0, PT, R0, 0x1, PT ;  /* 0x000000010000780c */ /* 0x000fda0003f05270 */
[----:B------:R-:W-:Y:S08]  /*0a60*/  @!P0 BAR.ARV 0x9, 0x100 ;  /* 0x0244000000008b1d */ /* 0x000ff00000002000 */
[----:B------:R-:W-:Y:S06]  /*0a70*/  BAR.SYNC.DEFER_BLOCKING 0x5, 0x180 ;  /* 0x0146000000007b1d */ /* 0x000fec0000010000 */
[----:B------:R-:W0:Y:S02]  /*0a80*/  LDS.128 R220, [R18+0x334d0] ;  /* 0x0334d00012dc7984 */ /* 0x000e240000000c00 */
[----:B------:R-:W-:Y:S06]  /*0a90*/  BAR.ARV 0x4, 0x180 ;  /* 0x0106000000007b1d */ /* 0x000fec0000002000 */
[----:B0-----:R-:W-:-:S13]  /*0aa0*/  ISETP.GE.AND P0, PT, R223, UR4, PT ;  /* 0x00000004df007c0c */ /* 0x001fda000bf06270 */
[----:B------:R-:W-:Y:S05]  /*0ab0*/  @P0 BRA `(.L_x_431) ;  /* 0x000002b400540947 */ /* 0x000fea0003800000 */
[----:B------:R-:W0:Y:S01]  /*0ac0*/  S2R R0, SR_TID.X ;  /* 0x0000000000007919 */ /* 0x000e220000002100 */
[----:B------:R-:W-:Y:S01]  /*0ad0*/  R2UR UR48, R18 ;  /* 0x00000000123072ca */ /* 0x000fe200000e0000 */
[----:B------:R-:W-:Y:S01]  /*0ae0*/  IMAD.MOV.U32 R19, RZ, RZ, RZ ;  /* 0x000000ffff137224 */ /* 0x000fe200078e00ff */
[----:B------:R-:W-:Y:S01]  /*0af0*/  ULOP3.LUT UR49, UR36, 0x1, URZ, 0xfc, !UPT ;  /* 0x0000000124317892 */ /* 0x000fe2000f8efc3f */
[----:B------:R-:W-:-:S10]  /*0b00*/  UMOV UR37, URZ ;  /* 0x0000003f00257c82 */ /* 0x000fd40008000000 */
[----:B------:R-:W-:Y:S01]  /*0b10*/  UIADD3 UR48, UR48, 0x1e200, URZ ;  /* 0x0001e20030307890 */ /* 0x000fe2000fffe03f */
[----:B0-----:R-:W-:-:S05]  /*0b20*/  VIADD R0, R0, 0xffffff80 ;  /* 0xffffff8000007836 */ /* 0x001fca0000000000 */
[----:B------:R-:W-:Y:S02]  /*0b30*/  SHF.R.S32.HI R3, RZ, 0x1f, R0 ;  /* 0x0000001fff037819 */ /* 0x000fe40000011400 */
[-C--:B------:R-:W-:Y:S02]  /*0b40*/  LEA.HI R6, R0, R0.reuse, RZ, 0x1 ;  /* 0x0000000000067211 */ /* 0x080fe400078f08ff */
[CC--:B------:R-:W-:Y:S02]  /*0b50*/  LEA.HI R2, R3.reuse, R0.reuse, RZ, 0x7 ;  /* 0x0000000003027211 */ /* 0x0c0fe400078f38ff */
[CC--:B------:R-:W-:Y:S02]  /*0b60*/  LEA.HI R4, R3.reuse, R0.reuse, RZ, 0x4 ;  /* 0x0000000003047211 */ /* 0x0c0fe400078f20ff */
[CC--:B------:R-:W-:Y:S02]  /*0b70*/  LEA.HI R5, R3.reuse, R0.reuse, RZ, 0x5 ;  /* 0x0000000003057211 */ /* 0x0c0fe400078f28ff */
[----:B------:R-:W-:-:S02]  /*0b80*/  LEA.HI R8, R3, R0, RZ, 0x2 ;  /* 0x0000000003087211 */ /* 0x000fc400078f10ff */
[----:B------:R-:W-:Y:S02]  /*0b90*/  LOP3.LUT R7, R6, 0xfffffffe, RZ, 0xc0, !PT ;  /* 0xfffffffe06077812 */ /* 0x000fe400078ec0ff */
[----:B------:R-:W-:Y:S02]  /*0ba0*/  LOP3.LUT R9, R2, 0xffffff80, RZ, 0xc0, !PT ;  /* 0xffffff8002097812 */ /* 0x000fe400078ec0ff */
[----:B------:R-:W-:Y:S01]  /*0bb0*/  SHF.R.S32.HI R11, RZ, 0x1, R6 ;  /* 0x00000001ff0b7819 */ /* 0x000fe20000011406 */
[----:B------:R-:W-:Y:S01]  /*0bc0*/  IMAD.IADD R7, R0, 0x1, -R7 ;  /* 0x0000000100077824 */ /* 0x000fe200078e0a07 */
[----:B------:R-:W-:Y:S01]  /*0bd0*/  LOP3.LUT R3, R4, 0x3fffff0, RZ, 0xc0, !PT ;  /* 0x03fffff004037812 */ /* 0x000fe200078ec0ff */
[----:B------:R-:W-:Y:S01]  /*0be0*/  IMAD.IADD R10, R0, 0x1, -R9 ;  /* 0x00000001000a7824 */ /* 0x000fe200078e0a09 */
[----:B------:R-:W-:Y:S01]  /*0bf0*/  LEA.HI R6, R6, R11, RZ, 0x1 ;  /* 0x0000000b06067211 */ /* 0x000fe200078f08ff */
[----:B------:R-:W-:Y:S01]  /*0c00*/  IMAD.SHL.U32 R228, R7, 0x8, RZ ;  /* 0x0000000807e47824 */ /* 0x000fe200078e00ff */
[----:B------:R-:W-:Y:S01]  /*0c10*/  IADD3 R3, R0, -R3, RZ ;  /* 0x8000000300037210 */ /* 0x000fe20007ffe0ff */
[----:B------:R-:W-:Y:S01]  /*0c20*/  IMAD.SHL.U32 R0, R5, 0x20, RZ ;  /* 0x0000002005007824 */ /* 0x000fe200078e00ff */
[----:B------:R-:W-:-:S02]  /*0c30*/  SHF.R.S32.HI R5, RZ, 0x4, R4 ;  /* 0x00000004ff057819 */ /* 0x000fc40000011404 */
[--C-:B------:R-:W-:Y:S02]  /*0c40*/  SHF.R.S32.HI R2, RZ, 0x2, R8.reuse ;  /* 0x00000002ff027819 */ /* 0x100fe40000011408 */
[----:B------:R-:W-:Y:S02]  /*0c50*/  SHF.R.S32.HI R9, RZ, 0x1f, R8 ;  /* 0x0000001fff097819 */ /* 0x000fe40000011408 */
[----:B------:R-:W-:Y:S02]  /*0c60*/  LOP3.LUT R6, R6, 0x3fffffe, RZ, 0xc0, !PT ;  /* 0x03fffffe06067812 */ /* 0x000fe400078ec0ff */
[----:B------:R-:W-:Y:S02]  /*0c70*/  LEA.HI R4, R4, R5, RZ, 0x1 ;  /* 0x0000000504047211 */ /* 0x000fe400078f08ff */
[----:B------:R-:W-:Y:S01]  /*0c80*/  LOP3.LUT R0, R0, 0xfffffc00, RZ, 0xc0, !PT ;  /* 0xfffffc0000007812 */ /* 0x000fe200078ec0ff */
[----:B------:R-:W-:Y:S01]  /*0c90*/  IMAD.IADD R6, R11, 0x1, -R6 ;  /* 0x000000010b067824 */ /* 0x000fe200078e0a06 */
[----:B------:R-:W-:-:S02]  /*0ca0*/  LEA.HI R9, R9, R2, RZ, 0x2 ;  /* 0x0000000209097211 */ /* 0x000fc400078f10ff */
[----:B------:R-:W-:Y:S01]  /*0cb0*/  IADD3 R11, R11, 0x80, RZ ;  /* 0x000000800b0b7810 */ /* 0x000fe20007ffe0ff */
[----:B------:R-:W-:Y:S01]  /*0cc0*/  IMAD R3, R3, 0x40, R0 ;  /* 0x0000004003037824 */ /* 0x000fe200078e0200 */
[----:B------:R-:W-:Y:S01]  /*0cd0*/  LOP3.LUT R4, R4, 0x1ffffffe, RZ, 0xc0, !PT ;  /* 0x1ffffffe04047812 */ /* 0x000fe200078ec0ff */
[----:B------:R-:W-:Y:S01]  /*0ce0*/  IMAD R8, R5, 0x8, R6 ;  /* 0x0000000805087824 */ /* 0x000fe200078e0206 */
[----:B------:R-:W-:Y:S02]  /*0cf0*/  LOP3.LUT R9, R9, 0xfffffffc, RZ, 0xc0, !PT ;  /* 0xfffffffc09097812 */ /* 0x000fe400078ec0ff */
[----:B------:R-:W-:Y:S01]  /*0d00*/  SHF.R.S32.HI R0, RZ, 0x1f, R11 ;  /* 0x0000001fff007819 */ /* 0x000fe2000001140b */
[----:B------:R-:W-:Y:S01]  /*0d10*/  IMAD.IADD R4, R5, 0x1, -R4 ;  /* 0x0000000105047824 */ /* 0x000fe200078e0a04 */
[-C--:B------:R-:W-:Y:S01]  /*0d20*/  LEA.HI R6, R11, R11.reuse, RZ, 0x1 ;  /* 0x0000000b0b067211 */ /* 0x080fe200078f08ff */
[----:B------:R-:W-:Y:S01]  /*0d30*/  IMAD.IADD R9, R2, 0x1, -R9 ;  /* 0x0000000102097824 */ /* 0x000fe200078e0a09 */
[----:B------:R-:W-:Y:S01]  /*0d40*/  LEA.HI R2, R0, R11, RZ, 0x3 ;  /* 0x0000000b00027211 */ /* 0x000fe200078f18ff */
[----:B------:R-:W-:Y:S01]  /*0d50*/  IMAD R3, R4, 0x8, R3 ;  /* 0x0000000804037824 */ /* 0x000fe200078e0203 */
[----:B------:R-:W-:-:S02]  /*0d60*/  LOP3.LUT R0, R6, 0x3fffffe, RZ, 0xc0, !PT ;  /* 0x03fffffe06007812 */ /* 0x000fc400078ec0ff */
[----:B------:R-:W-:Y:S02]  /*0d70*/  SHF.L.U32 R2, R2, 0x6, RZ ;  /* 0x0000000602027819 */ /* 0x000fe400000006ff */
[----:B------:R0:W-:Y:S01]  /*0d80*/  STL [R1+0x68], R3 ;  /* 0x0000680301007387 */ /* 0x0001e20000100800 */
[----:B------:R-:W-:Y:S01]  /*0d90*/  IMAD.IADD R0, R11, 0x1, -R0 ;  /* 0x000000010b007824 */ /* 0x000fe200078e0a00 */
[C---:B------:R-:W-:Y:S01]  /*0da0*/  IADD3 R4, R228.reuse, 0x40, RZ ;  /* 0x00000040e4047810 */ /* 0x040fe20007ffe0ff */
[C---:B------:R-:W-:Y:S01]  /*0db0*/  VIADD R11, R228.reuse, 0x20 ;  /* 0x00000020e40b7836 */ /* 0x040fe20000000000 */
[----:B------:R-:W-:Y:S02]  /*0dc0*/  SHF.R.S32.HI R5, RZ, 0x1f, R10 ;  /* 0x0000001fff057819 */ /* 0x000fe4000001140a */
[----:B------:R-:W-:Y:S01]  /*0dd0*/  SHF.L.U32 R9, R9, 0x7, RZ ;  /* 0x0000000709097819 */ /* 0x000fe200000006ff */
[C---:B------:R-:W-:Y:S01]  /*0de0*/  IMAD.IADD R225, R228.reuse, 0x1, R11 ;  /* 0x00000001e4e17824 */ /* 0x040fe200078e020b */
[----:B------:R1:W-:Y:S01]  /*0df0*/  STL [R1+0x20], R11 ;  /* 0x0000200b01007387 */ /* 0x0003e20000100800 */
[----:B------:R-:W-:Y:S01]  /*0e00*/  LEA.HI R5, R5, R10, RZ, 0x2 ;  /* 0x0000000a05057211 */ /* 0x000fe200078f10ff */
[----:B------:R-:W-:Y:S01]  /*0e10*/  IMAD.IADD R226, R228, 0x1, R4 ;  /* 0x00000001e4e27824 */ /* 0x000fe200078e0204 */
[----:B0-----:R-:W-:-:S02]  /*0e20*/  LOP3.LUT R3, R2, 0xfffffe00, RZ, 0xc0, !PT ;  /* 0xfffffe0002037812 */ /* 0x001fc400078ec0ff */
[----:B------:R-:W-:Y:S02]  /*0e30*/  LOP3.LUT R5, R5, 0x7ffffffc, RZ, 0xc0, !PT ;  /* 0x7ffffffc05057812 */ /* 0x000fe400078ec0ff */
[----:B------:R-:W-:Y:S01]  /*0e40*/  LOP3.LUT R13, R9, 0x180, RZ, 0xc0, !PT ;  /* 0x00000180090d7812 */ /* 0x000fe200078ec0ff */
[----:B------:R-:W-:Y:S01]  /*0e50*/  IMAD R0, R0, 0x40, R3 ;  /* 0x0000004000007824 */ /* 0x000fe200078e0203 */
[----:B------:R-:W-:Y:S01]  /*0e60*/  SHF.R.S32.HI R3, RZ, 0x1f, R226 ;  /* 0x0000001fff037819 */ /* 0x000fe200000114e2 */
[----:B-1----:R-:W-:Y:S01]  /*0e70*/  IMAD.SHL.U32 R11, R8, 0x40, RZ ;  /* 0x00000040080b7824 */ /* 0x002fe200078e00ff */
[----:B------:R-:W-:Y:S01]  /*0e80*/  SHF.R.U32.HI R12, RZ, 0x3, R13 ;  /* 0x00000003ff0c7819 */ /* 0x000fe2000001160d */
[----:B------:R-:W-:Y:S01]  /*0e90*/  IMAD.IADD R5, R10, 0x1, -R5 ;  /* 0x000000010a057824 */ /* 0x000fe200078e0a05 */
[----:B------:R0:W-:Y:S01]  /*0ea0*/  STL [R1+0x44], R0 ;  /* 0x0000440001007387 */ /* 0x0001e20000100800 */
[CC--:B------:R-:W-:Y:S01]  /*0eb0*/  LEA.HI R2, R3.reuse, R226.reuse, RZ, 0x4 ;  /* 0x000000e203027211 */ /* 0x0c0fe200078f20ff */
[----:B------:R-:W-:Y:S01]  /*0ec0*/  IMAD.MOV.U32 R10, RZ, RZ, -0x2 ;  /* 0xfffffffeff0a7424 */ /* 0x000fe200078e00ff */
[----:B------:R-:W-:Y:S01]  /*0ed0*/  LEA.HI R8, R3, R226, RZ, 0x6 ;  /* 0x000000e203087211 */ /* 0x000fe200078f30ff */
[----:B------:R1:W-:Y:S01]  /*0ee0*/  STL [R1+0x1c], R4 ;  /* 0x00001c0401007387 */ /* 0x0003e20000100800 */
[----:B------:R-:W-:Y:S01]  /*0ef0*/  SHF.L.U32 R16, R7, 0x4, RZ ;  /* 0x0000000407107819 */ /* 0x000fe200000006ff */
[----:B------:R-:W-:Y:S01]  /*0f00*/  IMAD R10, R5, R10, 0xa0 ;  /* 0x000000a0050a7424 */ /* 0x000fe200078e020a */
[----:B------:R-:W-:Y:S01]  /*0f10*/  SHF.R.S32.HI R6, RZ, 0x1, R6 ;  /* 0x00000001ff067819 */ /* 0x000fe20000011406 */
[----:B------:R-:W-:Y:S01]  /*0f20*/  IMAD.SHL.U32 R9, R8, 0x80, RZ ;  /* 0x0000008008097824 */ /* 0x000fe200078e00ff */
[----:B------:R-:W-:Y:S01]  /*0f30*/  STL [R1+0x38], R11 ;  /* 0x0000380b01007387 */ /* 0x000fe20000100800 */
[----:B0-----:R-:W-:Y:S01]  /*0f40*/  SHF.R.S32.HI R0, RZ, 0x1f, R225 ;  /* 0x0000001fff007819 */ /* 0x001fe200000114e1 */
[----:B------:R-:W-:Y:S01]  /*0f50*/  VIADD R7, R228, 0x10 ;  /* 0x00000010e4077836 */ /* 0x000fe20000000000 */
[----:B------:R-:W-:Y:S01]  /*0f60*/  LOP3.LUT R8, R13, 0x30, R2, 0xf8, !PT ;  /* 0x000000300d087812 */ /* 0x000fe200078ef802 */
[----:B------:R-:W-:Y:S01]  /*0f70*/  STL [R1+0x30], R13 ;  /* 0x0000300d01007387 */ /* 0x000fe20000100800 */
[-C--:B-1----:R-:W-:Y:S01]  /*0f80*/  LEA.HI R4, R0, R225.reuse, RZ, 0x6 ;  /* 0x000000e100047211 */ /* 0x082fe200078f30ff */
[----:B------:R-:W-:Y:S01]  /*0f90*/  VIADD R23, R16, 0x60 ;  /* 0x0000006010177836 */ /* 0x000fe20000000000 */
[----:B------:R-:W-:Y:S01]  /*0fa0*/  LEA.HI R0, R0, R225, RZ, 0x4 ;  /* 0x000000e100007211 */ /* 0x000fe200078f20ff */
[----:B------:R-:W-:Y:S01]  /*0fb0*/  STL [R1+0x34], R12 ;  /* 0x0000340c01007387 */ /* 0x000fe20000100800 */
[----:B------:R-:W-:Y:S01]  /*0fc0*/  LOP3.LUT R9, R9, 0xffffe000, RZ, 0xc0, !PT ;  /* 0xffffe00009097812 */ /* 0x000fe200078ec0ff */
[----:B------:R-:W-:Y:S01]  /*0fd0*/  IMAD.SHL.U32 R4, R4, 0x80, RZ ;  /* 0x0000008004047824 */ /* 0x000fe200078e00ff */
[----:B------:R-:W-:Y:S01]  /*0fe0*/  LOP3.LUT R3, R13, 0x30, R0, 0xf8, !PT ;  /* 0x000000300d037812 */ /* 0x000fe200078ef800 */
[----:B------:R-:W-:Y:S01]  /*0ff0*/  STL [R1+0x64], R10 ;  /* 0x0000640a01007387 */ /* 0x000fe20000100800 */
[-C--:B------:R-:W-:Y:S01]  /*1000*/  LOP3.LUT R8, R8, R12.reuse, RZ, 0x3c, !PT ;  /* 0x0000000c08087212 */ /* 0x080fe200078e3cff */
[----:B------:R-:W-:Y:S01]  /*1010*/  VIADD R22, R16, 0x80 ;  /* 0x0000008010167836 */ /* 0x000fe20000000000 */
[----:B------:R-:W-:Y:S01]  /*1020*/  LOP3.LUT R4, R4, 0xffffe000, RZ, 0xc0, !PT ;  /* 0xffffe00004047812 */ /* 0x000fe200078ec0ff */
[----:B------:R-:W-:Y:S01]  /*1030*/  STL [R1+0x14], RZ ;  /* 0x000014ff01007387 */ /* 0x000fe20000100800 */
[----:B------:R-:W-:Y:S01]  /*1040*/  LOP3.LUT R3, R3, R12, RZ, 0x3c, !PT ;  /* 0x0000000c03037212 */ /* 0x000fe200078e3cff */
[----:B------:R-:W-:Y:S01]  /*1050*/  VIADD R224, R16, 0xa0 ;  /* 0x000000a010e07836 */ /* 0x000fe20000000000 */
[-C--:B------:R-:W-:Y:S01]  /*1060*/  IADD3 R9, R8, R11.reuse, R9 ;  /* 0x0000000b08097210 */ /* 0x080fe20007ffe009 */
[----:B------:R-:W-:Y:S01]  /*1070*/  STL [R1+0x3c], RZ ;  /* 0x00003cff01007387 */ /* 0x000fe20000100800 */
[----:B------:R-:W-:Y:S01]  /*1080*/  IADD3 R5, R3, R11, R4 ;  /* 0x0000000b03057210 */ /* 0x000fe20007ffe004 */
[C---:B------:R-:W-:Y:S01]  /*1090*/  VIADD R4, R228.reuse, 0x50 ;  /* 0x00000050e4047836 */ /* 0x040fe20000000000 */
[----:B------:R-:W-:Y:S01]  /*10a0*/  IADD3 R3, R228, 0x30, RZ ;  /* 0x00000030e4037810 */ /* 0x000fe20007ffe0ff */
[----:B------:R-:W-:Y:S01]  /*10b0*/  STL [R1+0x2c], RZ ;  /* 0x00002cff01007387 */ /* 0x000fe20000100800 */
[----:B------:R-:W-:Y:S01]  /*10c0*/  SHF.R.S32.HI R8, RZ, 0x1f, R23 ;  /* 0x0000001fff087819 */ /* 0x000fe20000011417 */
[----:B------:R-:W-:Y:S01]  /*10d0*/  IMAD.SHL.U32 R6, R6, 0x80, RZ ;  /* 0x0000008006067824 */ /* 0x000fe200078e00ff */
[----:B------:R-:W-:Y:S01]  /*10e0*/  SHF.R.S32.HI R227, RZ, 0x4, R0 ;  /* 0x00000004ffe37819 */ /* 0x000fe20000011400 */
[----:B------:R0:W-:Y:S01]  /*10f0*/  STL [R1+0x18], R7 ;  /* 0x0000180701007387 */ /* 0x0001e20000100800 */
[----:B------:R-:W-:Y:S01]  /*1100*/  SHF.R.S32.HI R0, RZ, 0x4, R2 ;  /* 0x00000004ff007819 */ /* 0x000fe20000011402 */
[----:B------:R-:W-:Y:S01]  /*1110*/  IMAD.IADD R2, R18, 0x1, R5 ;  /* 0x0000000112027824 */ /* 0x000fe200078e0205 */
[----:B------:R-:W-:Y:S01]  /*1120*/  SHF.R.S32.HI R17, RZ, 0x1f, R16 ;  /* 0x0000001fff117819 */ /* 0x000fe20000011410 */
[----:B------:R1:W-:Y:S04]  /*1130*/  STL [R1+0x24], R3 ;  /* 0x0000240301007387 */ /* 0x0003e80000100800 */
[----:B------:R2:W-:Y:S01]  /*1140*/  STL [R1+0x28], R4 ;  /* 0x0000280401007387 */ /* 0x0005e20000100800 */
[----:B0-----:R-:W-:-:S03]  /*1150*/  SHF.R.S32.HI R7, RZ, 0x1f, R224 ;  /* 0x0000001fff077819 */ /* 0x001fc600000114e0 */
[----:B------:R-:W-:Y:S01]  /*1160*/  STL [R1+0xc], R8 ;  /* 0x00000c0801007387 */ /* 0x000fe20000100800 */
[----:B-1----:R-:W-:Y:S02]  /*1170*/  LOP3.LUT R3, R13, 0x30, R16, 0xf8, !PT ;  /* 0x000000300d037812 */ /* 0x002fe400078ef810 */
[----:B--2---:R-:W-:Y:S02]  /*1180*/  SHF.R.S32.HI R4, RZ, 0x1f, R22 ;  /* 0x0000001fff047819 */ /* 0x004fe40000011416 */
[----:B------:R-:W-:-:S03]  /*1190*/  LOP3.LUT R3, R3, R12, RZ, 0x3c, !PT ;  /* 0x0000000c03037212 */ /* 0x000fc600078e3cff */
[----:B------:R0:W-:Y:S01]  /*11a0*/  STL [R1+0x8], R4 ;  /* 0x0000080401007387 */ /* 0x0001e20000100800 */
[----:B------:R-:W-:-:S03]  /*11b0*/  IADD3 R3, R18, R11, R3 ;  /* 0x0000000b12037210 */ /* 0x000fc60007ffe003 */
[----:B------:R-:W-:Y:S01]  /*11c0*/  STL [R1+0x4], R7 ;  /* 0x0000040701007387 */ /* 0x000fe20000100800 */
[----:B0-----:R-:W-:-:S05]  /*11d0*/  LOP3.LUT R4, R6, 0x180, RZ, 0xc0, !PT ;  /* 0x0000018006047812 */ /* 0x001fca00078ec0ff */
[----:B------:R-:W-:Y:S04]  /*11e0*/  STL [R1+0x40], R4 ;  /* 0x0000400401007387 */ /* 0x000fe80000100800 */
[----:B------:R0:W-:Y:S04]  /*11f0*/  STL [R1], R0 ;  /* 0x0000000001007387 */ /* 0x0001e80000100800 */
[----:B------:R1:W-:Y:S04]  /*1200*/  STL [R1+0x60], R3 ;  /* 0x0000600301007387 */ /* 0x0003e80000100800 */
[----:B------:R1:W-:Y:S01]  /*1210*/  STL [R1+0x5c], R2 ;  /* 0x00005c0201007387 */ /* 0x0003e20000100800 */
[----:B0-----:R-:W-:-:S05]  /*1220*/  IMAD.IADD R0, R18, 0x1, R9 ;  /* 0x0000000112007824 */ /* 0x001fca00078e0209 */
[----:B------:R1:W-:Y:S02]  /*1230*/  STL [R1+0x58], R0 ;  /* 0x0000580001007387 */ /* 0x0003e40000100800 */
.L_x_630:
[----:B01----:R-:W0:Y:S02]  /*1240*/  LDC.64 R2, c[0x0][0xc88] ;  /* 0x00032200ff027b82 */ /* 0x003e240000000a00 */
[----:B0-----:R-:W-:-:S05]  /*1250*/  IMAD.WIDE R2, R223, 0x4, R2 ;  /* 0x00000004df027825 */ /* 0x001fca00078e0202 */
[----:B--2---:R0:W2:Y:S01]  /*1260*/  LDG.E R0, desc[UR50][R2.64] ;  /* 0x0000003202007981 */ /* 0x0040a2000c1e1900 */
[----:B------:R-:W-:Y:S05]  /*1270*/  YIELD ;  /* 0x0000000000007946 */ /* 0x000fea0003800000 */
[----:B------:R-:W-:Y:S01]  /*1280*/  ULDC.64 UR4, c[0x0][0xa28] ;  /* 0x00028a0000047ab9 */ /* 0x000fe20000000a00 */
[----:B------:R-:W-:Y:S01]  /*1290*/  ULDC.64 UR8, c[0x0][0xa18] ;  /* 0x0002860000087ab9 */ /* 0x000fe20000000a00 */
[----:B------:R-:W-:Y:S01]  /*12a0*/  ISETP.NE.U32.AND P1, PT, RZ, UR4, PT ;  /* 0x00000004ff007c0c */ /* 0x000fe2000bf25070 */
[----:B------:R-:W-:Y:S01]  /*12b0*/  ULDC.64 UR6, c[0x0][0xa08] ;  /* 0x0002820000067ab9 */ /* 0x000fe20000000a00 */
[----:B0-----:R-:W-:Y:S01]  /*12c0*/  IMAD.MOV.U32 R3, RZ, RZ, RZ ;  /* 0x000000ffff037224 */ /* 0x001fe200078e00ff */
[----:B------:R-:W-:Y:S01]  /*12d0*/  ISETP.NE.U32.AND P0, PT, RZ, UR6, PT ;  /* 0x00000006ff007c0c */ /* 0x000fe2000bf05070 */
[----:B------:R-:W-:Y:S01]  /*12e0*/  IMAD.MOV.U32 R123, RZ, RZ, RZ ;  /* 0x000000ffff7b7224 */ /* 0x000fe200078e00ff */
[----:B------:R-:W-:-:S02]  /*12f0*/  ISETP.NE.AND.EX P1, PT, RZ, UR5, PT, P1 ;  /* 0x00000005ff007c0c */ /* 0x000fc4000bf25310 */
[----:B------:R-:W-:Y:S02]  /*1300*/  ISETP.NE.AND.EX P0, PT, RZ, UR7, PT, P0 ;  /* 0x00000007ff007c0c */ /* 0x000fe4000bf05300 */
[----:B--23--:R-:W-:Y:S01]  /*1310*/  SHF.R.S32.HI R6, RZ, 0x1f, R0 ;  /* 0x0000001fff067819 */ /* 0x00cfe20000011400 */
[----:B------:R-:W-:Y:S08]  /*1320*/  STL [R1+0x48], R0 ;  /* 0x0000480001007387 */ /* 0x000ff00000100800 */
[----:B------:R-:W-:-:S02]  /*1330*/  @P1 LEA R4, P2, R0, UR4, 0x2 ;  /* 0x0000000400041c11 */ /* 0x000fc4000f8410ff */
[C---:B------:R-:W-:Y:S01]  /*1340*/  SHF.L.U32 R27, R0.reuse, 0x2, RZ ;  /* 0x00000002001b7819 */ /* 0x040fe200000006ff */
[----:B------:R0:W-:Y:S01]  /*1350*/  STL [R1+0x50], R6 ;  /* 0x0000500601007387 */ /* 0x0001e20000100800 */
[C-C-:B------:R-:W-:Y:S02]  /*1360*/  @P1 LEA.HI.X R5, R0.reuse, UR5, R6.reuse, 0x2, P2 ;  /* 0x0000000500051c11 */ /* 0x140fe400090f1406 */
[----:B------:R-:W-:Y:S02]  /*1370*/  ISETP.NE.U32.AND P2, PT, RZ, UR8, PT ;  /* 0x00000008ff007c0c */ /* 0x000fe4000bf45070 */
[----:B------:R-:W-:Y:S01]  /*1380*/  SHF.L.U64.HI R28, R0, 0x2, R6 ;  /* 0x00000002001c7819 */ /* 0x000fe20000010206 */
[----:B------:R1:W5:Y:S01]  /*1390*/  @P1 LDG.E R3, desc[UR50][R4.64] ;  /* 0x0000003204031981 */ /* 0x000362000c1e1900 */
[----:B------:R-:W-:Y:S01]  /*13a0*/  ISETP.NE.AND.EX P2, PT, RZ, UR9, PT, P2 ;  /* 0x00000009ff007c0c */ /* 0x000fe2000bf45320 */
[----:B------:R-:W-:Y:S01]  /*13b0*/  ULDC UR4, c[0x0][0x288] ;  /* 0x0000a20000047ab9 */ /* 0x000fe20000000800 */
[----:B------:R-:W-:Y:S01]  /*13c0*/  IADD3 R8, P3, R27, UR6, RZ ;  /* 0x000000061b087c10 */ /* 0x000fe2000ff7e0ff */
[----:B------:R-:W-:Y:S01]  /*13d0*/  IMAD.U32 R135, RZ, RZ, UR4 ;  /* 0x00000004ff877e24 */ /* 0x000fe2000f8e00ff */
[----:B------:R-:W-:-:S02]  /*13e0*/  ULDC.64 UR4, c[0x0][0x418] ;  /* 0x0001060000047ab9 */ /* 0x000fc40000000a00 */
[----:B------:R-:W-:-:S05]  /*13f0*/  IADD3.X R9, R28, UR7, RZ, P3, !PT ;  /* 0x000000071c097c10 */ /* 0x000fca0009ffe4ff */
[----:B------:R1:W5:Y:S02]  /*1400*/  @P0 LDG.E R123, desc[UR50][R8.64] ;  /* 0x00000032087b0981 */ /* 0x000364000c1e1900 */
[----:B0-----:R-:W-:-:S04]  /*1410*/  @P2 IADD3 R6, P1, R27, UR8, RZ ;  /* 0x000000081b062c10 */ /* 0x001fc8000ff3e0ff */
[----:B------:R-:W-:-:S05]  /*1420*/  @P2 IADD3.X R7, R28, UR9, RZ, P1, !PT ;  /* 0x000000091c072c10 */ /* 0x000fca0008ffe4ff */
[----:B------:R1:W5:Y:S01]  /*1430*/  @P2 LDG.E R135, desc[UR50][R6.64] ;  /* 0x0000003206872981 */ /* 0x000362000c1e1900 */
[----:B------:R-:W-:-:S03]  /*1440*/  UISETP.NE.U32.AND UP0, UPT, UR4, URZ, UPT ;  /* 0x0000003f0400728c */ /* 0x000fc6000bf05070 */
[----:B------:R-:W-:Y:S01]  /*1450*/  ULDC UR4, c[0x0][0x424] ;  /* 0x0001090000047ab9 */ /* 0x000fe20000000800 */
[----:B------:R-:W-:-:S03]  /*1460*/  UISETP.NE.AND.EX UP0, UPT, UR5, URZ, UPT, UP0 ;  /* 0x0000003f0500728c */ /* 0x000fc6000bf05300 */
[----:B------:R-:W-:Y:S01]  /*1470*/  ULDC UR5, c[0x0][0x2f0] ;  /* 0x0000bc0000057ab9 */ /* 0x000fe20000000800 */
[----:B------:R-:W-:-:S04]  /*1480*/  USEL UR4, UR4, 0x1, UP0 ;  /* 0x0000000104047887 */ /* 0x000fc80008000000 */
[----:B------:R-:W-:-:S03]  /*1490*/  UIMAD UR4, UR4, UR5, URZ ;  /* 0x00000005040472a4 */ /* 0x000fc6000f8e023f */
[----:B------:R-:W-:Y:S02]  /*14a0*/  ULDC UR5, c[0x0][0x348] ;  /* 0x0000d20000057ab9 */ /* 0x000fe40000000800 */
[----:B------:R-:W-:Y:S02]  /*14b0*/  IMAD.U32 R2, RZ, RZ, UR5 ;  /* 0x00000005ff027e24 */ /* 0x000fe4000f8e00ff */
[----:B------:R-:W-:Y:S01]  /*14c0*/  IMAD.U32 R26, RZ, RZ, UR4 ;  /* 0x00000004ff1a7e24 */ /* 0x000fe2000f8e00ff */
[----:B------:R-:W-:Y:S01]  /*14d0*/  MOV R24, R0 ;  /* 0x0000000000187202 */ /* 0x000fe20000000f00 */
[----:B-1--4-:R-:W-:Y:S06]  /*14e0*/  @P2 BRA `(.L_x_432) ;  /* 0x0000000000242947 */ /* 0x012fec0003800000 */
[----:B------:R-:W-:Y:S02]  /*14f0*/  ULDC.64 UR4, c[0x0][0xa00] ;  /* 0x0002800000047ab9 */ /* 0x000fe40000000a00 */
[----:B------:R-:W-:-:S04]  /*1500*/  ISETP.NE.U32.AND P1, PT, RZ, UR4, PT ;  /* 0x00000004ff007c0c */ /* 0x000fc8000bf25070 */
[----:B------:R-:W-:-:S13]  /*1510*/  ISETP.NE.AND.EX P1, PT, RZ, UR5, PT, P1 ;  /* 0x00000005ff007c0c */ /* 0x000fda000bf25310 */
[----:B------:R-:W-:Y:S05]  /*1520*/  @!P1 BRA `(.L_x_432) ;  /* 0x0000000000149947 */ /* 0x000fea0003800000 */
[----:B------:R-:W0:Y:S02]  /*1530*/  LDC.64 R4, c[0x0][0xa00] ;  /* 0x00028000ff047b82 */ /* 0x000e240000000a00 */
[----:B0-----:R-:W-:-:S05]  /*1540*/  IMAD.WIDE R4, R24, 0x4, R4 ;  /* 0x0000000418047825 */ /* 0x001fca00078e0204 */
[----:B-----5:R-:W2:Y:S04]  /*1550*/  LDG.E R135, desc[UR50][R4.64] ;  /* 0x0000003204877981 */ /* 0x020ea8000c1e1900 */
[----:B------:R-:W2:Y:S02]  /*1560*/  LDG.E R0, desc[UR50][R4.64+0x4] ;  /* 0x0000043204007981 */ /* 0x000ea4000c1e1900 */
[----:B--2---:R-:W-:-:S07]  /*1570*/  IMAD.IADD R135, R0, 0x1, -R135 ;  /* 0x0000000100877824 */ /* 0x004fce00078e0a87 */
.L_x_432:
[----:B------:R-:W-:Y:S01]  /*1580*/  ULDC.64 UR4, c[0x0][0xa20] ;  /* 0x0002880000047ab9 */ /* 0x000fe20000000a00 */
[----:B------:R0:W-:Y:S01]  /*1590*/  STL [R1+0x54], R221 ;  /* 0x000054dd01007387 */ /* 0x0001e20000100800 */
[----:B------:R-:W-:-:S03]  /*15a0*/  ISETP.NE.U32.AND P1, PT, RZ, UR4, PT ;  /* 0x00000004ff007c0c */ /* 0x000fc6000bf25070 */
[----:B------:R0:W-:Y:S01]  /*15b0*/  STL [R1+0x4c], R222 ;  /* 0x00004cde01007387 */ /* 0x0001e20000100800 */
[----:B------:R-:W-:-:S13]  /*15c0*/  ISETP.NE.AND.EX P1, PT, RZ, UR5, PT, P1 ;  /* 0x00000005ff007c0c */ /* 0x000fda000bf25310 */
[----:B0-----:R-:W-:Y:S05]  /*15d0*/  @!P1 BRA `(.L_x_433) ;  /* 0x0000000000109947 */ /* 0x001fea0003800000 */
[----:B------:R-:W-:-:S04]  /*15e0*/  IADD3 R4, P0, R27, UR4, RZ ;  /* 0x000000041b047c10 */ /* 0x000fc8000ff1e0ff */
[----:B------:R-:W-:-:S05]  /*15f0*/  IADD3.X R5, R28, UR5, RZ, P0, !PT ;  /* 0x000000051c057c10 */ /* 0x000fca00087fe4ff */
[----:B------:R0:W5:Y:S01]  /*1600*/  LDG.E R26, desc[UR50][R4.64] ;  /* 0x00000032041a7981 */ /* 0x000162000c1e1900 */
[----:B------:R-:W-:Y:S05]  /*1610*/  BRA `(.L_x_434) ;  /* 0x0000000000107947 */ /* 0x000fea0003800000 */
.L_x_433:
[----:B------:R-:W-:Y:S05]  /*1620*/  @!P0 BRA `(.L_x_434) ;  /* 0x00000000000c8947 */ /* 0x000fea0003800000 */
[----:B------:R-:W2:Y:S04]  /*1630*/  LDG.E R5, desc[UR50][R8.64] ;  /* 0x0000003208057981 */ /* 0x000ea8000c1e1900 */
[----:B------:R-:W2:Y:S02]  /*1640*/  LDG.E R26, desc[UR50][R8.64+0x4] ;  /* 0x00000432081a7981 */ /* 0x000ea4000c1e1900 */
[----:B--2---:R-:W-:-:S07]  /*1650*/  IMAD.IADD R26, R26, 0x1, -R5 ;  /* 0x000000011a1a7824 */ /* 0x004fce00078e0a05 */
.L_x_434:
[----:B------:R-:W-:Y:S02]  /*1660*/  ULDC.64 UR4, c[0x0][0xa10] ;  /* 0x0002840000047ab9 */ /* 0x000fe40000000a00 */
[----:B------:R-:W-:-:S04]  /*1670*/  ISETP.NE.U32.AND P0, PT, RZ, UR4, PT ;  /* 0x00000004ff007c0c */ /* 0x000fc8000bf05070 */
[----:B------:R-:W-:Y:S01]  /*1680*/  ISETP.NE.AND.EX P0, PT, RZ, UR5, PT, P0 ;  /* 0x00000005ff007c0c */ /* 0x000fe2000bf05300 */
[----:B------:R-:W-:-:S12]  /*1690*/  ULDC.64 UR4, c[0x0][0xa30] ;  /* 0x00028c0000047ab9 */ /* 0x000fd80000000a00 */
[----:B0-----:R-:W0:Y:S02]  /*16a0*/  @P0 LDC.64 R4, c[0x0][0xa10] ;  /* 0x00028400ff040b82 */ /* 0x001e240000000a00 */
[----:B0-----:R-:W-:-:S05]  /*16b0*/  @P0 IMAD.WIDE R4, R24, 0x4, R4 ;  /* 0x0000000418040825 */ /* 0x001fca00078e0204 */
[----:B------:R-:W2:Y:S04]  /*16c0*/  @P0 LDG.E R0, desc[UR50][R4.64] ;  /* 0x0000003204000981 */ /* 0x000ea8000c1e1900 */
[----:B------:R-:W2:Y:S01]  /*16d0*/  @P0 LDG.E R9, desc[UR50][R4.64+0x4] ;  /* 0x0000043204090981 */ /* 0x000ea2000c1e1900 */
[----:B-----5:R-:W-:Y:S01]  /*16e0*/  IADD3 R11, -R3, R26, RZ ;  /* 0x0000001a030b7210 */ /* 0x020fe20007ffe1ff */
[----:B------:R-:W-:Y:S01]  /*16f0*/  IMAD.MOV.U32 R134, RZ, RZ, R26 ;  /* 0x000000ffff867224 */ /* 0x000fe200078e001a */
[----:B------:R-:W-:-:S03]  /*1700*/  ISETP.NE.U32.AND P1, PT, RZ, UR4, PT ;  /* 0x00000004ff007c0c */ /* 0x000fc6000bf25070 */
[----:B------:R-:W-:Y:S01]  /*1710*/  IMAD.MOV R118, RZ, RZ, -R11 ;  /* 0x000000ffff767224 */ /* 0x000fe200078e0a0b */
[----:B------:R-:W-:-:S04]  /*1720*/  ISETP.NE.AND.EX P1, PT, RZ, UR5, PT, P1 ;  /* 0x00000005ff007c0c */ /* 0x000fc8000bf25310 */
[----:B------:R-:W-:-:S09]  /*1730*/  VIMNMX R118, RZ, R118, !PT ;  /* 0x00000076ff767248 */ /* 0x000fd20007fe0100 */
[----:B------:R-:W-:-:S04]  /*1740*/  @P1 IADD3 R6, P2, R27, UR4, RZ ;  /* 0x000000041b061c10 */ /* 0x000fc8000ff5e0ff */
[----:B------:R-:W-:-:S05]  /*1750*/  @P1 IADD3.X R7, R28, UR5, RZ, P2, !PT ;  /* 0x000000051c071c10 */ /* 0x000fca00097fe4ff */
[----:B------:R0:W5:Y:S01]  /*1760*/  @P1 LDG.E R134, desc[UR50][R6.64] ;  /* 0x0000003206861981 */ /* 0x000162000c1e1900 */
[----:B--2---:R-:W-:-:S04]  /*1770*/  @P0 IMAD.IADD R2, R9, 0x1, -R0 ;  /* 0x0000000109020824 */ /* 0x004fc800078e0a00 */
[----:B------:R-:W-:-:S04]  /*1780*/  IMAD.IADD R141, R11, 0x1, R2 ;  /* 0x000000010b8d7824 */ /* 0x000fc800078e0202 */
[----:B------:R-:W-:-:S04]  /*1790*/  VIADD R0, R141, 0x9f ;  /* 0x0000009f8d007836 */ /* 0x000fc80000000000 */
[----:B------:R-:W-:-:S05]  /*17a0*/  IMAD.HI R0, R0, 0x66666667, RZ ;  /* 0x6666666700007827 */ /* 0x000fca00078e02ff */
[----:B------:R-:W-:-:S04]  /*17b0*/  SHF.R.U32.HI R3, RZ, 0x1f, R0 ;  /* 0x0000001fff037819 */ /* 0x000fc80000011600 */
[----:B------:R-:W-:-:S05]  /*17c0*/  LEA.HI.SX32 R148, R0, R3, 0x1a ;  /* 0x0000000300947211 */ /* 0x000fca00078fd2ff */
[----:B------:R-:W-:-:S05]  /*17d0*/  IMAD R3, R148, 0xa0, -R11 ;  /* 0x000000a094037824 */ /* 0x000fca00078e0a0b */
[----:B------:R-:W-:-:S04]  /*17e0*/  VIMNMX R3, R3, R2, PT ;  /* 0x0000000203037248 */ /* 0x000fc80003fe0100 */
[----:B------:R-:W-:Y:S01]  /*17f0*/  ISETP.GT.AND P0, PT, R3, R118, PT ;  /* 0x000000760300720c */ /* 0x000fe20003f04270 */
[----:B------:R-:W-:-:S05]  /*1800*/  IMAD.WIDE.U32 R118, R118, -0x33333333, RZ ;  /* 0xcccccccd76767825 */ /* 0x000fca00078e00ff */
[----:B------:R-:W-:-:S05]  /*1810*/  SHF.R.U32.HI R118, RZ, 0x7, R119 ;  /* 0x00000007ff767819 */ /* 0x000fca0000011677 */
[----:B------:R-:W-:Y:S02]  /*1820*/  IMAD.MOV.U32 R25, RZ, RZ, R118 ;  /* 0x000000ffff197224 */ /* 0x000fe400078e0076 */
[----:B------:R-:W-:-:S05]  /*1830*/  @P0 IADD3 R0, R3, 0x9f, RZ ;  /* 0x0000009f03000810 */ /* 0x000fca0007ffe0ff */
[----:B------:R-:W-:-:S05]  /*1840*/  @P0 IMAD.HI R0, R0, 0x66666667, RZ ;  /* 0x6666666700000827 */ /* 0x000fca00078e02ff */
[----:B------:R-:W-:-:S04]  /*1850*/  @P0 SHF.R.U32.HI R3, RZ, 0x1f, R0 ;  /* 0x0000001fff030819 */ /* 0x000fc80000011600 */
[----:B------:R-:W-:Y:S02]  /*1860*/  @P0 LEA.HI.SX32 R25, R0, R3, 0x1a ;  /* 0x0000000300190211 */ /* 0x000fe400078fd2ff */
[----:B------:R-:W-:Y:S02]  /*1870*/  PLOP3.LUT P0, PT, PT, PT, PT, 0x80, 0x0 ;  /* 0x000000000000781c */ /* 0x000fe40003f0f070 */
[----:B------:R-:W-:-:S13]  /*1880*/  ISETP.GT.AND P1, PT, R25, R118, PT ;  /* 0x000000761900720c */ /* 0x000fda0003f24270 */
[----:B0-----:R-:W-:Y:S05]  /*1890*/  @!P1 BRA `(.L_x_435) ;  /* 0x000000e800d89947 */ /* 0x001fea0003800000 */
[----:B------:R-:W-:Y:S01]  /*18a0*/  VIADD R0, R18, 0x24200 ;  /* 0x0002420012007836 */ /* 0x000fe20000000000 */
[----:B------:R-:W-:Y:S04]  /*18b0*/  BSSY B6, `(.L_x_436) ;  /* 0x0000013000067945 */ /* 0x000fe80003800000 */
[----:B------:R-:W-:-:S13]  /*18c0*/  LOP3.LUT P0, RZ, R0, 0x1bf, RZ, 0xc0, !PT ;  /* 0x000001bf00ff7812 */ /* 0x000fda000780c0ff */
[----:B------:R-:W-:Y:S05]  /*18d0*/  @!P0 BRA `(.L_x_437) ;  /* 0x0000000000408947 */ /* 0x000fea0003800000 */
        /* <DEDUP_REMOVED lines=9> */
[----:B------:R-:W-:Y:S01]  /*1970*/  IMAD.U32 R7, RZ, RZ, UR5 ;  /* 0x00000005ff077e24 */ /* 0x000fe2000f8e00ff */
[----:B------:R-:W-:Y:S01]  /*1980*/  MOV R12, 0x1 ;  /* 0x00000001000c7802 */ /* 0x000fe20000000f00 */
[----:B------:R-:W-:-:S02]  /*1990*/  IMAD.U32 R11, RZ, RZ, UR7 ;  /* 0x00000007ff0b7e24 */ /* 0x000fc4000f8e00ff */
[----:B------:R-:W-:Y:S02]  /*19a0*/  IMAD.MOV.U32 R8, RZ, RZ, 0x70 ;  /* 0x00000070ff087424 */ /* 0x000fe400078e00ff */
[----:B0-----:R-:W-:-:S07]  /*19b0*/  IMAD.MOV.U32 R13, RZ, RZ, RZ ;  /* 0x000000ffff0d7224 */ /* 0x001fce00078e00ff */
[----:B------:R-:W-:-:S07]  /*19c0*/  LEPC R20, `(.L_x_437) ;  /* 0x000000001014794e */ /* 0x000fce0000000000 */
[----:B-1---5:R-:W-:Y:S05]  /*19d0*/  CALL.ABS.NOINC R14 ;  /* 0x000000000e007343 */ /* 0x022fea0003c00000 */
.L_x_437:
[----:B------:R-:W-:Y:S05]  /*19e0*/  BSYNC B6 ;  /* 0x0000000000067941 */ /* 0x000fea0003800000 */
.L_x_436:
        /* <DEDUP_REMOVED lines=20> */
.L_x_439:
[----:B------:R-:W-:Y:S05]  /*1b30*/  BSYNC B6 ;  /* 0x0000000000067941 */ /* 0x000fea0003800000 */
.L_x_438:
[----:B------:R-:W2:Y:S01]  /*1b40*/  LDL R31, [R1+0x30] ;  /* 0x00003000011f7983 */ /* 0x000ea20000100800 */
[----:B------:R-:W-:Y:S01]  /*1b50*/  ULDC.64 UR4, c[0x0][0x9f8] ;  /* 0x00027e0000047ab9 */ /* 0x000fe20000000a00 */
[----:B------:R-:W0:Y:S01]  /*1b60*/  LDC.64 R96, c[0x0][0x408] ;  /* 0x00010200ff607b82 */ /* 0x000e220000000a00 */
[----:B------:R-:W-:Y:S01]  /*1b70*/  ISETP.NE.U32.AND P0, PT, RZ, UR4, PT ;  /* 0x00000004ff007c0c */ /* 0x000fe2000bf05070 */
[----:B------:R-:W3:Y:S03]  /*1b80*/  LDL R12, [R1+0x34] ;  /* 0x00003400010c7983 */ /* 0x000ee60000100800 */
[----:B------:R-:W-:Y:S01]  /*1b90*/  ISETP.NE.AND.EX P0, PT, RZ, UR5, PT, P0 ;  /* 0x00000005ff007c0c */ /* 0x000fe2000bf05300 */
[----:B------:R-:W4:Y:S02]  /*1ba0*/  LDL R14, [R1+0x38] ;  /* 0x00003800010e7983 */ /* 0x000f240000100800 */
[----:B------:R-:W1:Y:S02]  /*1bb0*/  LDC R117, c[0x0][0x3f4] ;  /* 0x0000fd00ff757b82 */ /* 0x000e640000000800 */
[----:B------:R-:W4:Y:S04]  /*1bc0*/  LDL R13, [R1+0x44] ;  /* 0x00004400010d7983 */ /* 0x000f280000100800 */
[----:B------:R-:W4:Y:S02]  /*1bd0*/  LDL R15, [R1+0x40] ;  /* 0x00004000010f7983 */ /* 0x000f240000100800 */
[----:B------:R-:W1:Y:S02]  /*1be0*/  LDC.64 R102, c[0x0][0x3f8] ;  /* 0x0000fe00ff667b82 */ /* 0x000e640000000a00 */
[----:B------:R-:W-:Y:S01]  /*1bf0*/  @P0 IADD3 R4, P1, R27, UR4, RZ ;  /* 0x000000041b040c10 */ /* 0x000fe2000ff3e0ff */
[----:B------:R-:W0:Y:S03]  /*1c00*/  S2R R20, SR_TID.X ;  /* 0x0000000000147919 */ /* 0x000e260000002100 */
[----:B------:R-:W-:-:S05]  /*1c10*/  @P0 IADD3.X R5, R28, UR5, RZ, P1, !PT ;  /* 0x000000051c050c10 */ /* 0x000fca0008ffe4ff */
[----:B------:R1:W4:Y:S01]  /*1c20*/  @P0 LDG.E R24, desc[UR50][R4.64] ;  /* 0x0000003204180981 */ /* 0x000322000c1e1900 */
[----:B------:R-:W-:Y:S01]  /*1c30*/  IMAD.IADD R123, R123, 0x1, R26 ;  /* 0x000000017b7b7824 */ /* 0x000fe200078e021a */
[----:B0-----:R-:W-:Y:S01]  /*1c40*/  SHF.R.U32.HI R30, RZ, 0x7, R20 ;  /* 0x00000007ff1e7819 */ /* 0x001fe20000011614 */
[C---:B------:R-:W-:Y:S01]  /*1c50*/  VIADD R0, R20.reuse, 0xffffff80 ;  /* 0xffffff8014007836 */ /* 0x040fe20000000000 */
[C---:B------:R-:W-:Y:S01]  /*1c60*/  IADD3 R29, R20.reuse, -0x80, RZ ;  /* 0xffffff80141d7810 */ /* 0x040fe20007ffe0ff */
[----:B------:R-:W-:Y:S01]  /*1c70*/  VIADD R20, R20, 0xffffff80 ;  /* 0xffffff8014147836 */ /* 0x000fe20000000000 */
[----:B------:R-:W-:Y:S02]  /*1c80*/  ISETP.NE.AND P6, PT, R30, 0x1, PT ;  /* 0x000000011e00780c */ /* 0x000fe40003fc5270 */
[----:B------:R-:W-:Y:S02]  /*1c90*/  LEA.HI R6, R0, R0, RZ, 0x1 ;  /* 0x0000000000067211 */ /* 0x000fe400078f08ff */
[----:B------:R-:W-:-:S02]  /*1ca0*/  SHF.R.S32.HI R3, RZ, 0x1f, R0 ;  /* 0x0000001fff037819 */ /* 0x000fc40000011400 */
[----:B------:R-:W-:Y:S02]  /*1cb0*/  LOP3.LUT R7, R6, 0xfffffffe, RZ, 0xc0, !PT ;  /* 0xfffffffe06077812 */ /* 0x000fe400078ec0ff */
[----:B------:R-:W-:-:S03]  /*1cc0*/  LEA.HI R3, R3, R0, RZ, 0x2 ;  /* 0x0000000003037211 */ /* 0x000fc600078f10ff */
[----:B------:R-:W-:Y:S01]  /*1cd0*/  IMAD.IADD R110, R0, 0x1, -R7 ;  /* 0x00000001006e7824 */ /* 0x000fe200078e0a07 */
[--C-:B------:R-:W-:Y:S01]  /*1ce0*/  SHF.R.S32.HI R121, RZ, 0x2, R3.reuse ;  /* 0x00000002ff797819 */ /* 0x100fe20000011403 */
[----:B------:R-:W-:Y:S05]  /*1cf0*/  @!P6 WARPSYNC.ALL ;  /* 0x000000000000e948 */ /* 0x000fea0003800000 */
[----:B------:R-:W-:Y:S01]  /*1d00*/  ULDC UR4, c[0x0][0x2f4] ;  /* 0x0000bd0000047ab9 */ /* 0x000fe20000000800 */
[----:B------:R-:W-:Y:S02]  /*1d10*/  SHF.R.S32.HI R6, RZ, 0x1f, R3 ;  /* 0x0000001fff067819 */ /* 0x000fe40000011403 */
[----:B------:R-:W-:-:S02]  /*1d20*/  ISETP.GE.AND P1, PT, R225, UR4, PT ;  /* 0x00000004e1007c0c */ /* 0x000fc4000bf26270 */
[----:B------:R-:W-:Y:S02]  /*1d30*/  ISETP.GE.AND P0, PT, R16, UR4, PT ;  /* 0x0000000410007c0c */ /* 0x000fe4000bf06270 */
[----:B------:R-:W-:Y:S02]  /*1d40*/  SEL R0, RZ, 0xffffffff, P1 ;  /* 0xffffffffff007807 */ /* 0x000fe40000800000 */
[----:B------:R-:W-:Y:S02]  /*1d50*/  SEL R3, RZ, 0x1, P0 ;  /* 0x00000001ff037807 */ /* 0x000fe40000000000 */
[----:B------:R-:W-:Y:S01]  /*1d60*/  LEA.HI R20, R20, R29, RZ, 0x1 ;  /* 0x0000001d14147211 */ /* 0x000fe200078f08ff */
[----:B------:R-:W-:Y:S01]  /*1d70*/  IMAD.SHL.U32 R0, R0, 0x2, RZ ;  /* 0x0000000200007824 */ /* 0x000fe200078e00ff */
[----:B------:R-:W-:Y:S02]  /*1d80*/  ISETP.GE.AND P0, PT, R226, UR4, PT ;  /* 0x00000004e2007c0c */ /* 0x000fe4000bf06270 */
[----:B------:R-:W-:-:S02]  /*1d90*/  ISETP.GE.AND P1, PT, R23, UR4, PT ;  /* 0x0000000417007c0c */ /* 0x000fc4000bf26270 */
[----:B------:R-:W-:Y:S02]  /*1da0*/  LEA.HI R6, R6, R121, RZ, 0x2 ;  /* 0x0000007906067211 */ /* 0x000fe400078f10ff */
[----:B------:R-:W-:Y:S02]  /*1db0*/  LOP3.LUT R3, R0, 0x2, R3, 0xe2, !PT ;  /* 0x0000000200037812 */ /* 0x000fe400078ee203 */
[----:B------:R-:W-:Y:S02]  /*1dc0*/  SEL R0, RZ, 0x4, P0 ;  /* 0x00000004ff007807 */ /* 0x000fe40000000000 */
[----:B-1----:R-:W-:Y:S02]  /*1dd0*/  SEL R4, RZ, 0x8, P1 ;  /* 0x00000008ff047807 */ /* 0x002fe40000800000 */
[----:B------:R-:W-:Y:S02]  /*1de0*/  SHF.R.S32.HI R20, RZ, 0x1, R20 ;  /* 0x00000001ff147819 */ /* 0x000fe40000011414 */
[----:B------:R-:W-:-:S02]  /*1df0*/  ISETP.GE.AND P0, PT, R22, UR4, PT ;  /* 0x0000000416007c0c */ /* 0x000fc4000bf06270 */
[----:B------:R-:W-:Y:S02]  /*1e00*/  LOP3.LUT R6, R6, 0xfffffffc, RZ, 0xc0, !PT ;  /* 0xfffffffc06067812 */ /* 0x000fe400078ec0ff */
[----:B------:R-:W-:Y:S02]  /*1e10*/  LOP3.LUT R0, R4, R3, R0, 0xfe, !PT ;  /* 0x0000000304007212 */ /* 0x000fe400078efe00 */
[----:B------:R-:W-:Y:S02]  /*1e20*/  SHF.R.S32.HI R5, RZ, 0x1f, R20 ;  /* 0x0000001fff057819 */ /* 0x000fe40000011414 */
[----:B------:R-:W-:Y:S01]  /*1e30*/  SEL R3, RZ, 0x10, P0 ;  /* 0x00000010ff037807 */ /* 0x000fe20000000000 */
[----:B------:R-:W-:Y:S01]  /*1e40*/  IMAD.IADD R121, R121, 0x1, -R6 ;  /* 0x0000000179797824 */ /* 0x000fe200078e0a06 */
[----:B------:R-:W-:Y:S02]  /*1e50*/  SHF.R.S32.HI R229, RZ, 0x1f, R228 ;  /* 0x0000001fffe57819 */ /* 0x000fe400000114e4 */
[----:B------:R-:W-:Y:S01]  /*1e60*/  LOP3.LUT R28, R0, R3, RZ, 0xfc, !PT ;  /* 0x00000003001c7212 */ /* 0x000fe200078efcff */
[----:B------:R-:W-:Y:S01]  /*1e70*/  IMAD R0, R5, R96, RZ ;  /* 0x0000006005007224 */ /* 0x000fe200078e02ff */
[----:B------:R-:W-:Y:S01]  /*1e80*/  ISETP.GE.AND P1, PT, R225, R117, PT ;  /* 0x00000075e100720c */ /* 0x000fe20003f26270 */
[----:B------:R-:W-:Y:S01]  /*1e90*/  IMAD R6, R5, R102, RZ ;  /* 0x0000006605067224 */ /* 0x000fe200078e02ff */
[----:B------:R-:W-:Y:S01]  /*1ea0*/  LOP3.LUT P0, RZ, R121, 0x2, RZ, 0xc0, !PT ;  /* 0x0000000279ff7812 */ /* 0x000fe2000780c0ff */
[----:B------:R-:W-:Y:S01]  /*1eb0*/  IMAD R5, R20, R97, R0 ;  /* 0x0000006114057224 */ /* 0x000fe200078e0200 */
[----:B------:R-:W-:Y:S01]  /*1ec0*/  ISETP.GE.AND P0, PT, R16, R117, PT ;  /* 0x000000751000720c */ /* 0x000fe20003f06270 */
[----:B------:R-:W-:Y:S01]  /*1ed0*/  IMAD.WIDE.U32 R100, R20, R96, R228 ;  /* 0x0000006014647225 */ /* 0x000fe200078e00e4 */
[----:B------:R-:W-:-:S02]  /*1ee0*/  SEL R0, R117, RZ, P1 ;  /* 0x000000ff75007207 */ /* 0x000fc40000800000 */
[----:B------:R-:W-:Y:S01]  /*1ef0*/  ISETP.GE.AND P2, PT, R226, R117, PT ;  /* 0x00000075e200720c */ /* 0x000fe20003f46270 */
[----:B------:R-:W-:Y:S01]  /*1f00*/  IMAD.WIDE.U32 R98, R20, R96, R16 ;  /* 0x0000006014627225 */ /* 0x000fe200078e0010 */
[----:B------:R-:W-:-:S03]  /*1f10*/  SEL R3, R117, RZ, P0 ;  /* 0x000000ff75037207 */ /* 0x000fc60000000000 */
[----:B------:R-:W-:Y:S02]  /*1f20*/  IMAD.IADD R101, R101, 0x1, R5 ;  /* 0x0000000165657824 */ /* 0x000fe400078e0205 */
[----:B------:R-:W-:Y:S01]  /*1f30*/  IMAD.IADD R99, R5, 0x1, R99 ;  /* 0x0000000105637824 */ /* 0x000fe200078e0263 */
[----:B------:R-:W-:Y:S01]  /*1f40*/  SEL R5, R117, RZ, P2 ;  /* 0x000000ff75057207 */ /* 0x000fe20001000000 */
[----:B------:R-:W-:Y:S02]  /*1f50*/  IMAD.IADD R4, R225, 0x1, R0 ;  /* 0x00000001e1047824 */ /* 0x000fe400078e0200 */
[----:B------:R-:W-:Y:S01]  /*1f60*/  IMAD.IADD R3, R16, 0x1, R3 ;  /* 0x0000000110037824 */ /* 0x000fe200078e0203 */
[----:B------:R-:W-:Y:S02]  /*1f70*/  IADD3 R9, R226, R5, RZ ;  /* 0x00000005e2097210 */ /* 0x000fe40007ffe0ff */
[----:B------:R-:W-:Y:S02]  /*1f80*/  SHF.R.S32.HI R5, RZ, 0x1f, R4 ;  /* 0x0000001fff057819 */ /* 0x000fe40000011404 */
[----:B------:R-:W-:-:S02]  /*1f90*/  SHF.R.S32.HI R0, RZ, 0x1f, R3 ;  /* 0x0000001fff007819 */ /* 0x000fc40000011403 */
[CC--:B------:R-:W-:Y:S02]  /*1fa0*/  LEA.HI R26, R5.reuse, R4.reuse, RZ, 0x4 ;  /* 0x00000004051a7211 */ /* 0x0c0fe400078f20ff */
[----:B------:R-:W-:Y:S01]  /*1fb0*/  LEA.HI R5, R5, R4, RZ, 0x6 ;  /* 0x0000000405057211 */ /* 0x000fe200078f30ff */
[----:B------:R-:W-:Y:S01]  /*1fc0*/  IMAD R7, R20, R103, R6 ;  /* 0x0000006714077224 */ /* 0x000fe200078e0206 */
[CC--:B------:R-:W-:Y:S02]  /*1fd0*/  LEA.HI R21, R0.reuse, R3.reuse, RZ, 0x4 ;  /* 0x0000000300157211 */ /* 0x0c0fe400078f20ff */
[----:B------:R-:W-:Y:S02]  /*1fe0*/  LEA.HI R3, R0, R3, RZ, 0x6 ;  /* 0x0000000300037211 */ /* 0x000fe400078f30ff */
[----:B------:R-:W-:Y:S02]  /*1ff0*/  SHF.R.S32.HI R6, RZ, 0x6, R5 ;  /* 0x00000006ff067819 */ /* 0x000fe40000011405 */
[----:B------:R-:W-:-:S02]  /*2000*/  SHF.R.S32.HI R4, RZ, 0x6, R3 ;  /* 0x00000006ff047819 */ /* 0x000fc40000011403 */
[----:B------:R-:W-:Y:S02]  /*2010*/  SHF.R.S32.HI R10, RZ, 0x1f, R9 ;  /* 0x0000001fff0a7819 */ /* 0x000fe40000011409 */
[----:B-----5:R-:W-:Y:S01]  /*2020*/  SHF.R.S32.HI R11, RZ, 0x1f, R134 ;  /* 0x0000001fff0b7819 */ /* 0x020fe20000011486 */
[-C--:B------:R-:W-:Y:S01]  /*2030*/  IMAD.WIDE.U32 R104, R20, R102.reuse, R16 ;  /* 0x0000006614687225 */ /* 0x080fe200078e0010 */
[CC--:B------:R-:W-:Y:S02]  /*2040*/  LEA.HI R27, R10.reuse, R9.reuse, RZ, 0x4 ;  /* 0x000000090a1b7211 */ /* 0x0c0fe400078f20ff */
[----:B------:R-:W-:Y:S01]  /*2050*/  LEA.HI R9, R10, R9, RZ, 0x6 ;  /* 0x000000090a097211 */ /* 0x000fe200078f30ff */
[----:B------:R-:W-:Y:S01]  /*2060*/  IMAD.WIDE.U32 R106, R20, R102, R228 ;  /* 0x00000066146a7225 */ /* 0x000fe200078e00e4 */
[----:B------:R-:W-:Y:S02]  /*2070*/  IADD3 R105, R7, R105, RZ ;  /* 0x0000006907697210 */ /* 0x000fe40007ffe0ff */
[----:B------:R-:W-:Y:S01]  /*2080*/  SHF.R.S32.HI R9, RZ, 0x6, R9 ;  /* 0x00000006ff097819 */ /* 0x000fe20000011409 */
[----:B------:R-:W-:Y:S01]  /*2090*/  IMAD.IADD R107, R107, 0x1, R7 ;  /* 0x000000016b6b7824 */ /* 0x000fe200078e0207 */
[----:B------:R-:W-:Y:S01]  /*20a0*/  P2R R114, PR, RZ, 0x4 ;  /* 0x00000004ff727803 */ /* 0x000fe20000000000 */
[----:B------:R-:W-:Y:S01]  /*20b0*/  IMAD.WIDE.U32 R100, R134, R96, R100 ;  /* 0x0000006086647225 */ /* 0x000fe200078e0064 */
[----:B------:R-:W-:-:S03]  /*20c0*/  ISETP.GE.AND P2, PT, R224, UR4, PT ;  /* 0x00000004e0007c0c */ /* 0x000fc6000bf46270 */
[----:B------:R-:W-:-:S04]  /*20d0*/  IMAD.WIDE.U32 R98, R134, R96, R98 ;  /* 0x0000006086627225 */ /* 0x000fc800078e0062 */
[----:B------:R-:W-:Y:S01]  /*20e0*/  IMAD R110, R110, 0x80, R20 ;  /* 0x000000806e6e7824 */ /* 0x000fe200078e0214 */
[----:B------:R-:W-:Y:S01]  /*20f0*/  SHF.R.S32.HI R113, RZ, 0x4, R21 ;  /* 0x00000004ff717819 */ /* 0x000fe20000011415 */
[CC--:B------:R-:W-:Y:S01]  /*2100*/  IMAD.WIDE.U32 R106, R134.reuse, R102.reuse, R106 ;  /* 0x00000066866a7225 */ /* 0x0c0fe200078e006a */
[----:B------:R-:W-:Y:S02]  /*2110*/  SHF.R.S32.HI R112, RZ, 0x4, R26 ;  /* 0x00000004ff707819 */ /* 0x000fe4000001141a */
[----:B------:R-:W-:Y:S01]  /*2120*/  SHF.R.S32.HI R111, RZ, 0x4, R27 ;  /* 0x00000004ff6f7819 */ /* 0x000fe2000001141b */
[----:B------:R-:W-:-:S04]  /*2130*/  IMAD.WIDE.U32 R104, R134, R102, R104 ;  /* 0x0000006686687225 */ /* 0x000fc800078e0068 */
[----:B------:R-:W-:Y:S01]  /*2140*/  IMAD R125, R97, 0xa0, RZ ;  /* 0x000000a0617d7824 */ /* 0x000fe200078e02ff */
[----:B------:R-:W-:Y:S01]  /*2150*/  SHF.L.U32 R117, R117, 0x1, RZ ;  /* 0x0000000175757819 */ /* 0x000fe200000006ff */
[----:B------:R-:W-:Y:S01]  /*2160*/  VIADD R142, R30, 0x8 ;  /* 0x000000081e8e7836 */ /* 0x000fe20000000000 */
[C---:B--2---:R-:W-:Y:S02]  /*2170*/  LOP3.LUT R5, R31.reuse, 0x30, R26, 0xf8, !PT ;  /* 0x000000301f057812 */ /* 0x044fe400078ef81a */
[----:B------:R-:W-:Y:S02]  /*2180*/  LOP3.LUT R3, R31, 0x30, R21, 0xf8, !PT ;  /* 0x000000301f037812 */ /* 0x000fe400078ef815 */
[----:B---3--:R-:W-:Y:S01]  /*2190*/  LOP3.LUT R5, R5, R12, RZ, 0x3c, !PT ;  /* 0x0000000c05057212 */ /* 0x008fe200078e3cff */
[--C-:B----4-:R-:W-:Y:S02]  /*21a0*/  IMAD R132, R6, 0x2800, R14.reuse ;  /* 0x0000280006847824 */ /* 0x110fe400078e020e */
[----:B------:R-:W-:-:S02]  /*21b0*/  IMAD R133, R4, 0x2800, R14 ;  /* 0x0000280004857824 */ /* 0x000fc400078e020e */
[----:B------:R-:W-:Y:S01]  /*21c0*/  IMAD R131, R4, 0x2800, R13 ;  /* 0x0000280004837824 */ /* 0x000fe200078e020d */
[----:B------:R-:W-:Y:S01]  /*21d0*/  LOP3.LUT R4, R3, R12, RZ, 0x3c, !PT ;  /* 0x0000000c03047212 */ /* 0x000fe200078e3cff */
[----:B------:R-:W-:Y:S01]  /*21e0*/  IMAD.IADD R132, R132, 0x1, R5 ;  /* 0x0000000184847824 */ /* 0x000fe200078e0205 */
[----:B------:R-:W-:Y:S02]  /*21f0*/  SHF.R.U32.HI R0, RZ, 0x3, R15 ;  /* 0x00000003ff007819 */ /* 0x000fe4000001160f */
[----:B------:R-:W-:Y:S01]  /*2200*/  LOP3.LUT R5, R15, 0x30, R26, 0xf8, !PT ;  /* 0x000000300f057812 */ /* 0x000fe200078ef81a */
[----:B------:R-:W-:Y:S02]  /*2210*/  IMAD.IADD R133, R133, 0x1, R4 ;  /* 0x0000000185857824 */ /* 0x000fe400078e0204 */
[----:B------:R-:W-:Y:S01]  /*2220*/  IMAD R129, R6, 0x2800, R13 ;  /* 0x0000280006817824 */ /* 0x000fe200078e020d */
[----:B------:R-:W-:-:S05]  /*2230*/  LOP3.LUT R4, R5, R0, RZ, 0x3c, !PT ;  /* 0x0000000005047212 */ /* 0x000fca00078e3cff */
[----:B------:R-:W-:Y:S02]  /*2240*/  IMAD.IADD R129, R129, 0x1, R4 ;  /* 0x0000000181817824 */ /* 0x000fe400078e0204 */
[C---:B------:R-:W-:Y:S02]  /*2250*/  IMAD R4, R11.reuse, R102, RZ ;  /* 0x000000660b047224 */ /* 0x040fe400078e02ff */
[----:B------:R-:W-:Y:S01]  /*2260*/  IMAD R11, R11, R96, RZ ;  /* 0x000000600b0b7224 */ /* 0x000fe200078e02ff */
[----:B------:R-:W-:Y:S02]  /*2270*/  LOP3.LUT R7, R15, 0x30, R21, 0xf8, !PT ;  /* 0x000000300f077812 */ /* 0x000fe400078ef815 */
[----:B------:R-:W-:Y:S01]  /*2280*/  LOP3.LUT R3, R31, 0x30, R27, 0xf8, !PT ;  /* 0x000000301f037812 */ /* 0x000fe200078ef81b */
[----:B------:R-:W-:Y:S01]  /*2290*/  IMAD R11, R134, R97, R11 ;  /* 0x00000061860b7224 */ /* 0x000fe200078e020b */
[----:B------:R-:W-:Y:S01]  /*22a0*/  LOP3.LUT R8, R7, R0, RZ, 0x3c, !PT ;  /* 0x0000000007087212 */ /* 0x000fe200078e3cff */
[----:B------:R-:W-:Y:S01]  /*22b0*/  IMAD R130, R9, 0x2800, R14 ;  /* 0x0000280009827824 */ /* 0x000fe200078e020e */
[----:B------:R-:W-:Y:S01]  /*22c0*/  LOP3.LUT R3, R3, R12, RZ, 0x3c, !PT ;  /* 0x0000000c03037212 */ /* 0x000fe200078e3cff */
[----:B------:R-:W-:Y:S01]  /*22d0*/  IMAD.IADD R10, R101, 0x1, R11 ;  /* 0x00000001650a7824 */ /* 0x000fe200078e020b */
[----:B------:R-:W-:Y:S01]  /*22e0*/  LOP3.LUT R7, R15, 0x30, R27, 0xf8, !PT ;  /* 0x000000300f077812 */ /* 0x000fe200078ef81b */
[----:B------:R-:W-:Y:S01]  /*22f0*/  IMAD.IADD R20, R11, 0x1, R99 ;  /* 0x000000010b147824 */ /* 0x000fe200078e0263 */
[----:B------:R-:W-:Y:S01]  /*2300*/  SEL R11, RZ, 0x20, P2 ;  /* 0x00000020ff0b7807 */ /* 0x000fe20001000000 */
[----:B------:R-:W-:Y:S01]  /*2310*/  IMAD R128, R9, 0x2800, R13 ;  /* 0x0000280009807824 */ /* 0x000fe200078e020d */
[----:B------:R-:W-:Y:S01]  /*2320*/  IADD3 R130, R130, R3, RZ ;  /* 0x0000000382827210 */ /* 0x000fe20007ffe0ff */
[----:B------:R-:W-:Y:S01]  /*2330*/  IMAD R13, R134, R103, R4 ;  /* 0x00000067860d7224 */ /* 0x000fe200078e0204 */
[----:B------:R-:W-:Y:S01]  /*2340*/  LOP3.LUT R7, R7, R0, RZ, 0x3c, !PT ;  /* 0x0000000007077212 */ /* 0x000fe200078e3cff */
[----:B------:R-:W-:Y:S01]  /*2350*/  IMAD R9, R103, 0xa0, RZ ;  /* 0x000000a067097824 */ /* 0x000fe200078e02ff */
[C---:B------:R-:W-:Y:S01]  /*2360*/  SHF.L.U64.HI R3, R102.reuse, 0x7, R103 ;  /* 0x0000000766037819 */ /* 0x040fe20000010267 */
[----:B------:R-:W-:Y:S01]  /*2370*/  IMAD.SHL.U32 R4, R102, 0x80, RZ ;  /* 0x0000008066047824 */ /* 0x000fe200078e00ff */
[----:B------:R-:W-:Y:S01]  /*2380*/  SHF.L.U64.HI R5, R96, 0x7, R97 ;  /* 0x0000000760057819 */ /* 0x000fe20000010261 */
[----:B------:R-:W-:Y:S01]  /*2390*/  IMAD.WIDE.U32 R102, R102, 0xa0, RZ ;  /* 0x000000a066667825 */ /* 0x000fe200078e00ff */
[----:B------:R-:W-:-:S02]  /*23a0*/  LOP3.LUT R21, R21, 0xfffffff0, RZ, 0xc0, !PT ;  /* 0xfffffff015157812 */ /* 0x000fc400078ec0ff */
[----:B------:R-:W-:Y:S01]  /*23b0*/  LOP3.LUT R26, R26, 0xfffffff0, RZ, 0xc0, !PT ;  /* 0xfffffff01a1a7812 */ /* 0x000fe200078ec0ff */
[C---:B------:R-:W-:Y:S01]  /*23c0*/  IMAD.SHL.U32 R6, R96.reuse, 0x80, RZ ;  /* 0x0000008060067824 */ /* 0x040fe200078e00ff */
[----:B------:R-:W-:Y:S01]  /*23d0*/  LOP3.LUT R27, R27, 0xfffffff0, RZ, 0xc0, !PT ;  /* 0xfffffff01b1b7812 */ /* 0x000fe200078ec0ff */
[----:B------:R-:W-:Y:S01]  /*23e0*/  IMAD.WIDE.U32 R96, R96, 0xa0, RZ ;  /* 0x000000a060607825 */ /* 0x000fe200078e00ff */
[----:B------:R-:W-:Y:S02]  /*23f0*/  LOP3.LUT R11, R28, R11, RZ, 0xfc, !PT ;  /* 0x0000000b1c0b7212 */ /* 0x000fe400078efcff */
[----:B------:R-:W-:Y:S01]  /*2400*/  SHF.R.S32.HI R122, RZ, 0x1f, R24 ;  /* 0x0000001fff7a7819 */ /* 0x000fe20000011418 */
[----:B------:R-:W-:Y:S01]  /*2410*/  IMAD.IADD R131, R131, 0x1, R8 ;  /* 0x0000000183837824 */ /* 0x000fe200078e0208 */
[----:B------:R-:W-:Y:S01]  /*2420*/  SHF.R.S32.HI R109, RZ, 0x1f, R21 ;  /* 0x0000001fff6d7819 */ /* 0x000fe20000011415 */
[----:B------:R-:W-:Y:S01]  /*2430*/  IMAD.IADD R128, R128, 0x1, R7 ;  /* 0x0000000180807824 */ /* 0x000fe200078e0207 */
[----:B------:R-:W-:Y:S01]  /*2440*/  SHF.R.S32.HI R7, RZ, 0x1f, R222 ;  /* 0x0000001fff077819 */ /* 0x000fe200000114de */
[----:B------:R-:W-:Y:S01]  /*2450*/  IMAD.IADD R124, R103, 0x1, R9 ;  /* 0x00000001677c7824 */ /* 0x000fe200078e0209 */
[----:B------:R-:W-:Y:S01]  /*2460*/  IADD3 R9, R13, R105, RZ ;  /* 0x000000690d097210 */ /* 0x000fe20007ffe0ff */
[----:B------:R-:W-:Y:S01]  /*2470*/  IMAD.IADD R125, R97, 0x1, R125 ;  /* 0x00000001617d7824 */ /* 0x000fe200078e027d */
[----:B------:R-:W-:Y:S01]  /*2480*/  SHF.R.S32.HI R108, RZ, 0x1f, R26 ;  /* 0x0000001fff6c7819 */ /* 0x000fe2000001141a */
[----:B------:R-:W-:Y:S01]  /*2490*/  IMAD.IADD R8, R107, 0x1, R13 ;  /* 0x000000016b087824 */ /* 0x000fe200078e020d */
[----:B------:R-:W-:-:S02]  /*24a0*/  SHF.R.S32.HI R95, RZ, 0x1f, R27 ;  /* 0x0000001fff5f7819 */ /* 0x000fc4000001141b */
[----:B------:R-:W-:Y:S02]  /*24b0*/  LOP3.LUT R28, R28, 0x1, RZ, 0xc0, !PT ;  /* 0x000000011c1c7812 */ /* 0x000fe400078ec0ff */
[C---:B------:R-:W-:Y:S02]  /*24c0*/  LOP3.LUT R29, R11.reuse, 0x2, RZ, 0xc0, !PT ;  /* 0x000000020b1d7812 */ /* 0x040fe400078ec0ff */
[C---:B------:R-:W-:Y:S02]  /*24d0*/  LOP3.LUT R30, R11.reuse, 0x4, RZ, 0xc0, !PT ;  /* 0x000000040b1e7812 */ /* 0x040fe400078ec0ff */
[C---:B------:R-:W-:Y:S02]  /*24e0*/  LOP3.LUT R31, R11.reuse, 0x8, RZ, 0xc0, !PT ;  /* 0x000000080b1f7812 */ /* 0x040fe400078ec0ff */
[C---:B------:R-:W-:Y:S02]  /*24f0*/  LOP3.LUT R32, R11.reuse, 0x10, RZ, 0xc0, !PT ;  /* 0x000000100b207812 */ /* 0x040fe400078ec0ff */
[----:B------:R-:W-:Y:S01]  /*2500*/  LOP3.LUT R33, R11, 0x20, RZ, 0xc0, !PT ;  /* 0x000000200b217812 */ /* 0x000fe200078ec0ff */
[----:B------:R-:W-:Y:S06]  /*2510*/  @!P6 BAR.SYNC.DEFER_BLOCKING 0x9, 0x100 ;  /* 0x024400000000eb1d */ /* 0x000fec0000010000 */
.L_x_545:
[----:B----4-:R-:W2:Y:S01]  /*2520*/  LDL R41, [R1+0x30] ;  /* 0x0000300001297983 */ /* 0x010ea20000100800 */
[----:B0-----:R-:W0:Y:S03]  /*2530*/  LDC R35, c[0x0][0x430] ;  /* 0x00010c00ff237b82 */ /* 0x001e260000000800 */
[----:B------:R-:W3:Y:S04]  /*2540*/  LDL R40, [R1+0x34] ;  /* 0x0000340001287983 */ /* 0x000ee80000100800 */
[----:B------:R-:W4:Y:S01]  /*2550*/  LDL R36, [R1+0x38] ;  /* 0x0000380001247983 */ /* 0x000f220000100800 */
[----:B------:R-:W-:Y:S01]  /*2560*/  VIADD R25, R25, 0xffffffff ;  /* 0xffffffff19197836 */ /* 0x000fe20000000000 */
[----:B-1----:R-:W1:Y:S01]  /*2570*/  LDC R116, c[0x0][0x3f4] ;  /* 0x0000fd00ff747b82 */ /* 0x002e620000000800 */
[----:B------:R-:W-:-:S02]  /*2580*/  IMAD.MOV.U32 R34, RZ, RZ, RZ ;  /* 0x000000ffff227224 */ /* 0x000fc400078e00ff */
[----:B------:R-:W-:-:S04]  /*2590*/  IMAD R11, R25, 0xa0, R110 ;  /* 0x000000a0190b7824 */ /* 0x000fc800078e026e */
[----:B------:R-:W-:Y:S01]  /*25a0*/  IMAD.IADD R37, R123, 0x1, R11 ;  /* 0x000000017b257824 */ /* 0x000fe200078e020b */
[----:B------:R-:W-:-:S04]  /*25b0*/  ISETP.GE.AND P2, PT, R11, R2, PT ;  /* 0x000000020b00720c */ /* 0x000fc80003f46270 */
[----:B------:R-:W-:Y:S02]  /*25c0*/  ISETP.GT.OR P2, PT, R110, 0x9f, P2 ;  /* 0x0000009f6e00780c */ /* 0x000fe40001744670 */
[----:B------:R-:W-:Y:S02]  /*25d0*/  MOV R11, R37 ;  /* 0x00000025000b7202 */ /* 0x000fe40000000f00 */
[----:B0-----:R-:W-:-:S09]  /*25e0*/  ISETP.NE.AND P3, PT, R35, 0x1, PT ;  /* 0x000000012300780c */ /* 0x001fd20003f65270 */
[----:B------:R-:W0:Y:S08]  /*25f0*/  @!P2 LDC.64 R14, c[0x0][0x428] ;  /* 0x00010a00ff0eab82 */ /* 0x000e300000000a00 */
[----:B------:R-:W1:Y:S08]  /*2600*/  @P3 LDC R12, c[0x0][0x434] ;  /* 0x00010d00ff0c3b82 */ /* 0x000e700000000800 */
[----:B------:R-:W0:Y:S08]  /*2610*/  @P3 LDC R13, c[0x0][0x438] ;  /* 0x00010e00ff0d3b82 */ /* 0x000e300000000800 */
[----:B------:R-:W0:Y:S01]  /*2620*/  @!P2 LDC.64 R38, c[0x0][0x418] ;  /* 0x00010600ff26ab82 */ /* 0x000e220000000a00 */
[----:B-1----:R-:W-:-:S05]  /*2630*/  @P3 IMAD.HI.U32 R12, R37, R12, RZ ;  /* 0x0000000c250c3227 */ /* 0x002fca00078e00ff */
[----:B0-----:R-:W-:Y:S01]  /*2640*/  @P3 SHF.R.U32.HI R11, RZ, R13, R12 ;  /* 0x0000000dff0b3219 */ /* 0x001fe2000001160c */
[----:B------:R-:W-:-:S03]  /*2650*/  @!P2 IMAD R12, R122, R14, RZ ;  /* 0x0000000e7a0ca224 */ /* 0x000fc600078e02ff */
[--C-:B------:R-:W-:Y:S01]  /*2660*/  @!P2 SHF.R.S32.HI R13, RZ, 0x1f, R11.reuse ;  /* 0x0000001fff0da819 */ /* 0x100fe2000001140b */
[----:B------:R-:W-:Y:S02]  /*2670*/  @!P2 IMAD R15, R24, R15, R12 ;  /* 0x0000000f180fa224 */ /* 0x000fe400078e020c */
[----:B------:R-:W-:-:S04]  /*2680*/  @!P2 IMAD.MOV.U32 R12, RZ, RZ, R11 ;  /* 0x000000ffff0ca224 */ /* 0x000fc800078e000b */
[----:B------:R-:W-:-:S04]  /*2690*/  @!P2 IMAD.WIDE.U32 R12, R24, R14, R12 ;  /* 0x0000000e180ca225 */ /* 0x000fc800078e000c */
[----:B------:R-:W-:Y:S01]  /*26a0*/  @!P2 IMAD.IADD R13, R13, 0x1, R15 ;  /* 0x000000010d0da824 */ /* 0x000fe200078e020f */
[----:B------:R-:W-:-:S04]  /*26b0*/  @!P2 LEA R14, P3, R12, R38, 0x2 ;  /* 0x000000260c0ea211 */ /* 0x000fc800078610ff */
[----:B------:R-:W-:-:S05]  /*26c0*/  @!P2 LEA.HI.X R15, R12, R39, R13, 0x2, P3 ;  /* 0x000000270c0fa211 */ /* 0x000fca00018f140d */
[----:B-----5:R0:W5:Y:S01]  /*26d0*/  @!P2 LDG.E R34, desc[UR50][R14.64] ;  /* 0x000000320e22a981 */ /* 0x020162000c1e1900 */
[----:B------:R-:W-:Y:S01]  /*26e0*/  ISETP.GT.AND P2, PT, R25, R118, PT ;  /* 0x000000761900720c */ /* 0x000fe20003f44270 */
[----:B------:R-:W-:Y:S05]  /*26f0*/  YIELD ;  /* 0x0000000000007946 */ /* 0x000fea0003800000 */
[----:B------:R-:W-:Y:S01]  /*2700*/  LOP3.LUT P4, RZ, R121, 0x2, RZ, 0xc0, !PT ;  /* 0x0000000279ff7812 */ /* 0x000fe2000788c0ff */
[----:B------:R-:W-:Y:S01]  /*2710*/  BSSY B0, `(.L_x_440) ;  /* 0x0000d39000007945 */ /* 0x000fe20003800000 */
[----:B------:R-:W-:Y:S02]  /*2720*/  P2R R115, PR, RZ, 0x4 ;  /* 0x00000004ff737803 */ /* 0x000fe40000000000 */
[----:B------:R-:W-:-:S02]  /*2730*/  ISETP.GE.AND P2, PT, R116, 0x1, PT ;  /* 0x000000017400780c */ /* 0x000fc40003f46270 */
[----:B--2---:R-:W-:-:S04]  /*2740*/  LOP3.LUT R12, R41, 0x10, R16, 0xf8, !PT ;  /* 0x00000010290c7812 */ /* 0x004fc800078ef810 */
[----:B---3--:R-:W-:-:S05]  /*2750*/  LOP3.LUT R12, R12, R40, RZ, 0x3c, !PT ;  /* 0x000000280c0c7212 */ /* 0x008fca00078e3cff */
[----:B----4-:R-:W-:-:S04]  /*2760*/  IMAD.IADD R12, R36, 0x1, R12 ;  /* 0x00000001240c7824 */ /* 0x010fc800078e020c */
[----:B------:R-:W-:Y:S01]  /*2770*/  IMAD R13, R19, 0x7800, R12 ;  /* 0x00007800130d7824 */ /* 0x000fe200078e020c */
[----:B------:R-:W-:-:S03]  /*2780*/  IADD3 R12, -R11, RZ, RZ ;  /* 0x000000ff0b0c7210 */ /* 0x000fc60007ffe1ff */
[C---:B------:R-:W-:Y:S02]  /*2790*/  VIADD R89, R13.reuse, 0x20 ;  /* 0x000000200d597836 */ /* 0x040fe40000000000 */
[----:B------:R-:W-:Y:S02]  /*27a0*/  @P4 VIADD R89, R13, 0xffffffe0 ;  /* 0xffffffe00d594836 */ /* 0x000fe40000000000 */
[----:B------:R-:W-:Y:S02]  /*27b0*/  IMAD R35, R35, R12, R37 ;  /* 0x0000000c23237224 */ /* 0x000fe400078e0225 */
[C---:B------:R-:W-:Y:S02]  /*27c0*/  IMAD.IADD R88, R18.reuse, 0x1, R13 ;  /* 0x0000000112587824 */ /* 0x040fe400078e020d */
[----:B------:R-:W-:Y:S01]  /*27d0*/  IMAD.IADD R89, R18, 0x1, R89 ;  /* 0x0000000112597824 */ /* 0x000fe200078e0259 */
[----:B0-----:R-:W-:Y:S06]  /*27e0*/  @!P2 BRA `(.L_x_441) ;  /* 0x000000c800b4a947 */ /* 0x001fec0003800000 */
[----:B------:R-:W-:Y:S01]  /*27f0*/  SHF.R.S32.HI R90, RZ, 0x1f, R35 ;  /* 0x0000001fff5a7819 */ /* 0x000fe20000011423 */
[----:B------:R-:W-:Y:S01]  /*2800*/  ULDC.64 UR4, c[0x0][0x300] ;  /* 0x0000c00000047ab9 */ /* 0x000fe20000000a00 */
[----:B-----5:R-:W-:Y:S01]  /*2810*/  SHF.R.S32.HI R91, RZ, 0x1f, R34 ;  /* 0x0000001fff5b7819 */ /* 0x020fe20000011422 */
[----:B------:R-:W-:-:S04]  /*2820*/  IMAD.WIDE.U32 R12, R35, UR4, RZ ;  /* 0x00000004230c7c25 */ /* 0x000fc8000f8e00ff */
[----:B------:R-:W-:Y:S02]  /*2830*/  IMAD R14, R90, UR4, RZ ;  /* 0x000000045a0e7c24 */ /* 0x000fe4000f8e02ff */
[-C--:B------:R-:W-:Y:S02]  /*2840*/  IMAD R36, R125, R25.reuse, RZ ;  /* 0x000000197d247224 */ /* 0x080fe400078e02ff */
[----:B------:R-:W-:Y:S01]  /*2850*/  IMAD R11, R35, UR5, R14 ;  /* 0x00000005230b7c24 */ /* 0x000fe2000f8e020e */
[----:B------:R-:W-:Y:S01]  /*2860*/  ULDC.64 UR4, c[0x0][0x310] ;  /* 0x0000c40000047ab9 */ /* 0x000fe20000000a00 */
[----:B------:R-:W-:Y:S02]  /*2870*/  IMAD R14, R124, R25, RZ ;  /* 0x000000197c0e7224 */ /* 0x000fe400078e02ff */
[----:B------:R-:W-:Y:S01]  /*2880*/  IMAD R15, R91, UR4, RZ ;  /* 0x000000045b0f7c24 */ /* 0x000fe2000f8e02ff */
[----:B------:R-:W-:Y:S01]  /*2890*/  IADD3 R13, R13, R11, RZ ;  /* 0x0000000b0d0d7210 */ /* 0x000fe20007ffe0ff */
[----:B------:R-:W-:Y:S01]  /*28a0*/  IMAD R92, R25, -0xa0, R2 ;  /* 0xffffff60195c7824 */ /* 0x000fe200078e0202 */
[----:B------:R-:W-:Y:S01]  /*28b0*/  SHF.R.S32.HI R11, RZ, 0x1f, R25 ;  /* 0x0000001fff0b7819 */ /* 0x000fe20000011419 */
[----:B------:R-:W-:-:S02]  /*28c0*/  IMAD R15, R34, UR5, R15 ;  /* 0x00000005220f7c24 */ /* 0x000fc4000f8e020f */
[----:B------:R-:W-:Y:S01]  /*28d0*/  IMAD.WIDE.U32 R12, R34, UR4, R12 ;  /* 0x00000004220c7c25 */ /* 0x000fe2000f8e000c */
[----:B------:R-:W-:Y:S01]  /*28e0*/  ULDC.64 UR4, c[0x0][0x308] ;  /* 0x0000c20000047ab9 */ /* 0x000fe20000000a00 */
[----:B------:R-:W-:Y:S02]  /*28f0*/  VIMNMX R92, R92, 0xa0, PT ;  /* 0x000000a05c5c7848 */ /* 0x000fe40003fe0100 */
[----:B------:R-:W-:Y:S02]  /*2900*/  IMAD.IADD R13, R13, 0x1, R15 ;  /* 0x000000010d0d7824 */ /* 0x000fe400078e020f */
[----:B------:R-:W-:Y:S02]  /*2910*/  IMAD R15, R7, UR4, RZ ;  /* 0x00000004070f7c24 */ /* 0x000fe4000f8e02ff */
[----:B------:R-:W-:-:S04]  /*2920*/  IMAD.WIDE.U32 R12, R222, UR4, R12 ;  /* 0x00000004de0c7c25 */ /* 0x000fc8000f8e000c */
[----:B------:R-:W-:Y:S01]  /*2930*/  IMAD R15, R222, UR5, R15 ;  /* 0x00000005de0f7c24 */ /* 0x000fe2000f8e020f */
[----:B------:R-:W-:Y:S01]  /*2940*/  ULDC.64 UR4, c[0x0][0x2e8] ;  /* 0x0000ba0000047ab9 */ /* 0x000fe20000000a00 */
[C---:B------:R-:W-:Y:S01]  /*2950*/  IMAD R37, R11.reuse, R102, R14 ;  /* 0x000000660b257224 */ /* 0x040fe200078e020e */
[----:B------:R-:W-:Y:S01]  /*2960*/  IADD3 R120, P2, R12, UR4, RZ ;  /* 0x000000040c787c10 */ /* 0x000fe2000ff5e0ff */
[----:B------:R-:W-:Y:S01]  /*2970*/  ULDC.U8 UR4, c[0x0][0x410] ;  /* 0x0001040000047ab9 */ /* 0x000fe20000000000 */
[----:B------:R-:W-:Y:S02]  /*2980*/  IMAD R11, R11, R96, R36 ;  /* 0x000000600b0b7224 */ /* 0x000fe400078e0224 */
[----:B------:R-:W-:Y:S01]  /*2990*/  IADD3.X R119, R13, UR5, R15, P2, !PT ;  /* 0x000000050d777c10 */ /* 0x000fe200097fe40f */
[----:B------:R-:W-:Y:S01]  /*29a0*/  IMAD.WIDE.U32 R14, R102, R25, RZ ;  /* 0x00000019660e7225 */ /* 0x000fe200078e00ff */
[----:B------:R-:W-:-:S03]  /*29b0*/  ISETP.NE.AND P2, PT, RZ, UR4, PT ;  /* 0x00000004ff007c0c */ /* 0x000fc6000bf45270 */
[----:B------:R-:W-:-:S04]  /*29c0*/  IMAD.WIDE.U32 R12, R96, R25, RZ ;  /* 0x00000019600c7225 */ /* 0x000fc800078e00ff */
[----:B------:R-:W-:Y:S02]  /*29d0*/  IMAD.IADD R94, R15, 0x1, R37 ;  /* 0x000000010f5e7824 */ /* 0x000fe400078e0225 */
[----:B------:R-:W-:-:S04]  /*29e0*/  IMAD.IADD R11, R13, 0x1, R11 ;  /* 0x000000010d0b7824 */ /* 0x000fc800078e020b */
[----:B------:R-:W-:Y:S05]  /*29f0*/  @!P2 BRA `(.L_x_442) ;  /* 0x0000006000bca947 */ /* 0x000fea0003800000 */
[----:B------:R0:W5:Y:S04]  /*2a00*/  LDL R137, [R1+0x18] ;  /* 0x0000180001897983 */ /* 0x0001680000100800 */
[----:B------:R0:W5:Y:S04]  /*2a10*/  LDL R136, [R1+0x20] ;  /* 0x0000200001887983 */ /* 0x0001680000100800 */
[----:B------:R0:W5:Y:S04]  /*2a20*/  LDL R127, [R1+0x24] ;  /* 0x00002400017f7983 */ /* 0x0001680000100800 */
[----:B------:R0:W5:Y:S04]  /*2a30*/  LDL R126, [R1+0x1c] ;  /* 0x00001c00017e7983 */ /* 0x0001680000100800 */
[----:B------:R0:W5:Y:S01]  /*2a40*/  LDL R93, [R1+0x28] ;  /* 0x00002800015d7983 */ /* 0x0001620000100800 */
[----:B------:R-:W1:Y:S01]  /*2a50*/  S2R R38, SR_TID.X ;  /* 0x0000000000267919 */ /* 0x000e620000002100 */
[----:B------:R-:W-:Y:S01]  /*2a60*/  BSSY B1, `(.L_x_443) ;  /* 0x0000043000017945 */ /* 0x000fe20003800000 */
[----:B------:R-:W-:-:S02]  /*2a70*/  CS2R R36, SRZ ;  /* 0x0000000000247805 */ /* 0x000fc4000001ff00 */
[----:B------:R-:W-:Y:S02]  /*2a80*/  CS2R R60, SRZ ;  /* 0x00000000003c7805 */ /* 0x000fe4000001ff00 */
[----:B------:R-:W-:Y:S01]  /*2a90*/  CS2R R64, SRZ ;  /* 0x0000000000407805 */ /* 0x000fe2000001ff00 */
[C---:B-1----:R-:W-:Y:S01]  /*2aa0*/  VIADD R39, R38.reuse, 0xffffff80 ;  /* 0xffffff8026277836 */ /* 0x042fe20000000000 */
[----:B------:R-:W-:-:S04]  /*2ab0*/  IADD3 R38, R38, -0x80, RZ ;  /* 0xffffff8026267810 */ /* 0x000fc80007ffe0ff */
[----:B------:R-:W-:-:S04]  /*2ac0*/  LEA.HI R38, R38, R39, RZ, 0x1 ;  /* 0x0000002726267211 */ /* 0x000fc800078f08ff */
[----:B------:R-:W-:-:S04]  /*2ad0*/  SHF.R.S32.HI R38, RZ, 0x1, R38 ;  /* 0x00000001ff267819 */ /* 0x000fc80000011426 */
[----:B------:R-:W-:Y:S02]  /*2ae0*/  ISETP.GE.AND P3, PT, R38, R92, PT ;  /* 0x0000005c2600720c */ /* 0x000fe40003f66270 */
        /* <DEDUP_REMOVED lines=20> */
[----:B------:R-:W-:Y:S01]  /*2c30*/  CS2R R82, SRZ ;  /* 0x0000000000527805 */ /* 0x000fe2000001ff00 */
[----:B0-----:R-:W-:Y:S06]  /*2c40*/  @P3 BRA `(.L_x_444) ;  /* 0x0000000000903947 */ /* 0x001fec0003800000 */
[----:B------:R-:W-:Y:S01]  /*2c50*/  ULDC.64 UR4, c[0x0][0x3e8] ;  /* 0x0000fa0000047ab9 */ /* 0x000fe20000000a00 */
[----:B------:R-:W-:Y:S02]  /*2c60*/  CS2R R80, SRZ ;  /* 0x0000000000507805 */ /* 0x000fe4000001ff00 */
[----:B------:R-:W-:Y:S02]  /*2c70*/  IADD3 R84, P2, P4, R106, UR4, R14 ;  /* 0x000000046a547c10 */ /* 0x000fe4000fc5e00e */
[----:B------:R-:W-:Y:S02]  /*2c80*/  CS2R R82, SRZ ;  /* 0x0000000000527805 */ /* 0x000fe4000001ff00 */
[----:B------:R-:W-:Y:S01]  /*2c90*/  IADD3.X R85, R8, UR5, R94, P2, P4 ;  /* 0x0000000508557c10 */ /* 0x000fe200097e845e */
[----:B------:R-:W-:Y:S02]  /*2ca0*/  ULDC.64 UR4, c[0x0][0x400] ;  /* 0x0001000000047ab9 */ /* 0x000fe40000000a00 */
[----:B------:R-:W-:-:S04]  /*2cb0*/  IADD3 R86, P2, P4, R100, UR4, R12 ;  /* 0x0000000464567c10 */ /* 0x000fc8000fc5e00c */
[----:B------:R-:W-:Y:S02]  /*2cc0*/  IADD3.X R87, R10, UR5, R11, P2, P4 ;  /* 0x000000050a577c10 */ /* 0x000fe400097e840b */
[----:B------:R-:W-:Y:S02]  /*2cd0*/  ISETP.GE.AND P2, PT, R228, R116, PT ;  /* 0x00000074e400720c */ /* 0x000fe40003f46270 */
[----:B------:R-:W-:Y:S02]  /*2ce0*/  CS2R R76, SRZ ;  /* 0x00000000004c7805 */ /* 0x000fe4000001ff00 */
[----:B------:R-:W-:-:S09]  /*2cf0*/  CS2R R78, SRZ ;  /* 0x00000000004e7805 */ /* 0x000fd2000001ff00 */
[----:B------:R0:W5:Y:S04]  /*2d00*/  @!P2 LDG.E.64 R80, desc[UR50][R84.64] ;  /* 0x000000325450a981 */ /* 0x000168000c1e1b00 */
[----:B------:R0:W5:Y:S02]  /*2d10*/  @!P2 LDG.E.64 R82, desc[UR50][R86.64] ;  /* 0x000000325652a981 */ /* 0x000164000c1e1b00 */
[----:B-----5:R-:W-:Y:S02]  /*2d20*/  ISETP.GE.AND P2, PT, R137, R116, PT ;  /* 0x000000748900720c */ /* 0x020fe40003f46270 */
[----:B------:R-:W-:Y:S02]  /*2d30*/  CS2R R72, SRZ ;  /* 0x0000000000487805 */ /* 0x000fe4000001ff00 */
[----:B------:R-:W-:-:S09]  /*2d40*/  CS2R R74, SRZ ;  /* 0x00000000004a7805 */ /* 0x000fd2000001ff00 */
[----:B------:R0:W5:Y:S04]  /*2d50*/  @!P2 LDG.E.64 R76, desc[UR50][R84.64+0x10] ;  /* 0x00001032544ca981 */ /* 0x000168000c1e1b00 */
[----:B------:R0:W5:Y:S01]  /*2d60*/  @!P2 LDG.E.64 R78, desc[UR50][R86.64+0x10] ;  /* 0x00001032564ea981 */ /* 0x000162000c1e1b00 */
[----:B------:R-:W-:Y:S02]  /*2d70*/  ISETP.GE.AND P2, PT, R136, R116, PT ;  /* 0x000000748800720c */ /* 0x000fe40003f46270 */
        /* <DEDUP_REMOVED lines=14> */
[----:B------:R-:W-:-:S13]  /*2e60*/  ISETP.GE.AND P2, PT, R93, R116, PT ;  /* 0x000000745d00720c */ /* 0x000fda0003f46270 */
[----:B------:R0:W5:Y:S04]  /*2e70*/  @!P2 LDG.E.64 R60, desc[UR50][R84.64+0x50] ;  /* 0x00005032543ca981 */ /* 0x000168000c1e1b00 */
[----:B------:R0:W5:Y:S02]  /*2e80*/  @!P2 LDG.E.64 R62, desc[UR50][R86.64+0x50] ;  /* 0x00005032563ea981 */ /* 0x000164000c1e1b00 */
.L_x_444:
[----:B------:R-:W-:Y:S05]  /*2e90*/  BSYNC B1 ;  /* 0x0000000000017941 */ /* 0x000fea0003800000 */
.L_x_443:
[----:B0-----:R-:W0:Y:S01]  /*2ea0*/  S2R R84, SR_TID.X ;  /* 0x0000000000547919 */ /* 0x001e220000002100 */
[----:B------:R-:W-:Y:S01]  /*2eb0*/  BSSY B1, `(.L_x_445) ;  /* 0x0000032000017945 */ /* 0x000fe20003800000 */
[----:B-----5:R-:W-:Y:S01]  /*2ec0*/  IMAD.MOV.U32 R146, RZ, RZ, R60 ;  /* 0x000000ffff927224 */ /* 0x020fe200078e003c */
[----:B------:R-:W-:Y:S01]  /*2ed0*/  MOV R150, R64 ;  /* 0x0000004000967202 */ /* 0x000fe20000000f00 */
[C---:B0-----:R-:W-:Y:S02]  /*2ee0*/  VIADD R85, R84.reuse, 0xffffff80 ;  /* 0xffffff8054557836 */ /* 0x041fe40000000000 */
[----:B------:R-:W-:-:S05]  /*2ef0*/  VIADD R84, R84, 0xffffff80 ;  /* 0xffffff8054547836 */ /* 0x000fca0000000000 */
[----:B------:R-:W-:-:S04]  /*2f00*/  LEA.HI R84, R84, R85, RZ, 0x1 ;  /* 0x0000005554547211 */ /* 0x000fc800078f08ff */
[----:B------:R-:W-:-:S05]  /*2f10*/  SHF.R.S32.HI R84, RZ, 0x1, R84 ;  /* 0x00000001ff547819 */ /* 0x000fca0000011454 */
[----:B------:R-:W-:-:S05]  /*2f20*/  VIADD R84, R84, 0x80 ;  /* 0x0000008054547836 */ /* 0x000fca0000000000 */
[----:B------:R-:W-:-:S13]  /*2f30*/  ISETP.GE.AND P4, PT, R84, R92, PT ;  /* 0x0000005c5400720c */ /* 0x000fda0003f86270 */
[----:B------:R-:W-:Y:S05]  /*2f40*/  @P4 BRA `(.L_x_446) ;  /* 0x0000000000a04947 */ /* 0x000fea0003800000 */
[----:B------:R-:W-:Y:S01]  /*2f50*/  IADD3 R13, P2, P5, R106, R14, R4 ;  /* 0x0000000e6a0d7210 */ /* 0x000fe20007d5e004 */
[----:B------:R-:W-:Y:S01]  /*2f60*/  ULDC.64 UR4, c[0x0][0x3e8] ;  /* 0x0000fa0000047ab9 */ /* 0x000fe20000000a00 */
[----:B------:R-:W-:Y:S02]  /*2f70*/  CS2R R56, SRZ ;  /* 0x0000000000387805 */ /* 0x000fe4000001ff00 */
[----:B------:R-:W-:Y:S02]  /*2f80*/  CS2R R58, SRZ ;  /* 0x00000000003a7805 */ /* 0x000fe4000001ff00 */
[----:B------:R-:W-:Y:S02]  /*2f90*/  IADD3.X R94, R8, R94, R3, P2, P5 ;  /* 0x0000005e085e7210 */ /* 0x000fe400017ea403 */
[----:B------:R-:W-:-:S04]  /*2fa0*/  IADD3 R14, P2, P5, R100, R12, R6 ;  /* 0x0000000c640e7210 */ /* 0x000fc80007d5e006 */
[----:B------:R-:W-:Y:S02]  /*2fb0*/  IADD3.X R11, R10, R11, R5, P2, P5 ;  /* 0x0000000b0a0b7210 */ /* 0x000fe400017ea405 */
[----:B------:R-:W-:-:S04]  /*2fc0*/  IADD3 R12, P2, R13, UR4, RZ ;  /* 0x000000040d0c7c10 */ /* 0x000fc8000ff5e0ff */
[----:B------:R-:W-:Y:S01]  /*2fd0*/  IADD3.X R13, R94, UR5, RZ, P2, !PT ;  /* 0x000000055e0d7c10 */ /* 0x000fe200097fe4ff */
[----:B------:R-:W-:Y:S02]  /*2fe0*/  ULDC.64 UR4, c[0x0][0x400] ;  /* 0x0001000000047ab9 */ /* 0x000fe40000000a00 */
[----:B------:R-:W-:-:S04]  /*2ff0*/  IADD3 R14, P2, R14, UR4, RZ ;  /* 0x000000040e0e7c10 */ /* 0x000fc8000ff5e0ff */
[----:B------:R-:W-:Y:S02]  /*3000*/  IADD3.X R15, R11, UR5, RZ, P2, !PT ;  /* 0x000000050b0f7c10 */ /* 0x000fe400097fe4ff */
        /* <DEDUP_REMOVED lines=28> */
.L_x_446:
[----:B------:R-:W-:Y:S05]  /*31d0*/  BSYNC B1 ;  /* 0x0000000000017941 */ /* 0x000fea0003800000 */
.L_x_445:
[----:B------:R-:W-:Y:S01]  /*31e0*/  UISETP.NE.AND UP0, UPT, UR49, 0x3, UPT ;  /* 0x000000033100788c */ /* 0x000fe2000bf05270 */
[----:B------:R-:W-:Y:S01]  /*31f0*/  IMAD.MOV.U32 R153, RZ, RZ, R68 ;  /* 0x000000ffff997224 */ /* 0x000fe200078e0044 */
[----:B------:R-:W-:Y:S01]  /*3200*/  MOV R151, R62 ;  /* 0x0000003e00977202 */ /* 0x000fe20000000f00 */
[----:B------:R-:W-:Y:S01]  /*3210*/  IMAD.MOV.U32 R155, RZ, RZ, R72 ;  /* 0x000000ffff9b7224 */ /* 0x000fe200078e0048 */
[----:B------:R-:W-:Y:S01]  /*3220*/  MOV R160, R82 ;  /* 0x0000005200a07202 */ /* 0x000fe20000000f00 */
[----:B------:R-:W-:Y:S01]  /*3230*/  IMAD.MOV.U32 R157, RZ, RZ, R76 ;  /* 0x000000ffff9d7224 */ /* 0x000fe200078e004c */
[----:B------:R-:W-:Y:S01]  /*3240*/  PLOP3.LUT P2, PT, PT, PT, UP0, 0x80, 0x0 ;  /* 0x000000000000781c */ /* 0x000fe20003f4f008 */
[----:B------:R-:W-:Y:S01]  /*3250*/  IMAD.MOV.U32 R159, RZ, RZ, R80 ;  /* 0x000000ffff9f7224 */ /* 0x000fe200078e0050 */
[----:B-----5:R-:W-:Y:S01]  /*3260*/  MOV R144, R52 ;  /* 0x0000003400907202 */ /* 0x020fe20000000f00 */
[----:B------:R-:W-:Y:S01]  /*3270*/  IMAD.MOV.U32 R152, RZ, RZ, R66 ;  /* 0x000000ffff987224 */ /* 0x000fe200078e0042 */
[----:B------:R-:W-:Y:S01]  /*3280*/  MOV R139, R50 ;  /* 0x00000032008b7202 */ /* 0x000fe20000000f00 */
[----:B------:R-:W-:-:S02]  /*3290*/  IMAD.MOV.U32 R154, RZ, RZ, R70 ;  /* 0x000000ffff9a7224 */ /* 0x000fc400078e0046 */
[----:B------:R-:W-:Y:S02]  /*32a0*/  IMAD.MOV.U32 R156, RZ, RZ, R74 ;  /* 0x000000ffff9c7224 */ /* 0x000fe400078e004a */
[----:B------:R-:W-:Y:S02]  /*32b0*/  IMAD.MOV.U32 R158, RZ, RZ, R78 ;  /* 0x000000ffff9e7224 */ /* 0x000fe400078e004e */
[----:B------:R-:W-:Y:S02]  /*32c0*/  IMAD.MOV.U32 R86, RZ, RZ, R36 ;  /* 0x000000ffff567224 */ /* 0x000fe400078e0024 */
[----:B------:R-:W-:Y:S02]  /*32d0*/  IMAD.MOV.U32 R126, RZ, RZ, R40 ;  /* 0x000000ffff7e7224 */ /* 0x000fe400078e0028 */
[----:B------:R-:W-:Y:S02]  /*32e0*/  IMAD.MOV.U32 R136, RZ, RZ, R44 ;  /* 0x000000ffff887224 */ /* 0x000fe400078e002c */
[----:B------:R-:W-:-:S02]  /*32f0*/  IMAD.MOV.U32 R138, RZ, RZ, R48 ;  /* 0x000000ffff8a7224 */ /* 0x000fc400078e0030 */
[----:B------:R-:W-:Y:S02]  /*3300*/  IMAD.MOV.U32 R147, RZ, RZ, R56 ;  /* 0x000000ffff937224 */ /* 0x000fe400078e0038 */
[----:B------:R-:W-:Y:S02]  /*3310*/  IMAD.MOV.U32 R87, RZ, RZ, R38 ;  /* 0x000000ffff577224 */ /* 0x000fe400078e0026 */
[----:B------:R-:W-:Y:S02]  /*3320*/  IMAD.MOV.U32 R127, RZ, RZ, R42 ;  /* 0x000000ffff7f7224 */ /* 0x000fe400078e002a */
[----:B------:R-:W-:Y:S02]  /*3330*/  IMAD.MOV.U32 R137, RZ, RZ, R46 ;  /* 0x000000ffff897224 */ /* 0x000fe400078e002e */
[----:B------:R-:W-:Y:S02]  /*3340*/  IMAD.MOV.U32 R140, RZ, RZ, R54 ;  /* 0x000000ffff8c7224 */ /* 0x000fe400078e0036 */
[----:B------:R-:W-:Y:S01]  /*3350*/  IMAD.MOV.U32 R149, RZ, RZ, R58 ;  /* 0x000000ffff957224 */ /* 0x000fe200078e003a */
[----:B------:R-:W-:Y:S06]  /*3360*/  @!P2 BRA `(.L_x_447) ;  /* 0x000000000004a947 */ /* 0x000fec0003800000 */
[----:B------:R-:W-:Y:S01]  /*3370*/  BPT.TRAP 0x1 ;  /* 0x000000040000795c */ /* 0x000fe20000300000 */
.L_x_447:
[----:B------:R-:W2:Y:S01]  /*3380*/  LDL R11, [R1+0x14] ;  /* 0x00001400010b7983 */ /* 0x000ea20000100800 */
[----:B------:R-:W-:Y:S01]  /*3390*/  IMAD R93, R19, 0x8, R18 ;  /* 0x00000008135d7824 */ /* 0x000fe200078e0212 */
[----:B------:R-:W-:Y:S01]  /*33a0*/  BSSY B1, `(.L_x_448) ;  /* 0x0000004000017945 */ /* 0x000fe20003800000 */
[----:B--2---:R-:W-:-:S04]  /*33b0*/  SHF.L.U32 R94, R11, 0x1f, RZ ;  /* 0x0000001f0b5e7819 */ /* 0x004fc800000006ff */
[----:B------:R-:W1:Y:S02]  /*33c0*/  SYNCS.PHASECHK.TRANS64.TRYWAIT P5, [R93+URZ+0x33490], R94 ;  /* 0x0334905e5d0075a7 */ /* 0x000e6400080a017f */
[----:B-1----:R-:W-:Y:S05]  /*33d0*/  @!P5 BRA `(.L_x_449) ;  /* 0x0000028c0014d947 */ /* 0x002fea0003800000 */
.L_x_775:
[----:B------:R-:W-:Y:S05]  /*33e0*/  BSYNC B1 ;  /* 0x0000000000017941 */ /* 0x000fea0003800000 */
.L_x_448:
[----:B------:R-:W-:-:S03]  /*33f0*/  UMOV UR4, 0xffffffff ;  /* 0xffffffff00047882 */ /* 0x000fc60000000000 */
[----:B------:R-:W-:Y:S05]  /*3400*/  BRA.DIV UR4, `(.L_x_450) ;  /* 0x0000028e041c7947 */ /* 0x000fea000b800000 */
[----:B------:R2:W3:Y:S04]  /*3410*/  SHFL.IDX PT, R143, R119, RZ, 0x1e1f ;  /* 0x001e1fff778f7589 */ /* 0x0004e800000e0000 */
[----:B------:R2:W4:Y:S02]  /*3420*/  SHFL.IDX PT, R145, R120, RZ, 0x1e1f ;  /* 0x001e1fff78917589 */ /* 0x00052400000e0000 */
.L_x_779:
[----:B------:R-:W-:Y:S04]  /*3430*/  BSSY B1, `(.L_x_451) ;  /* 0x00002c1000017945 */ /* 0x000fe80003800000 */
[----:B------:R-:W-:Y:S05]  /*3440*/  @P3 BRA `(.L_x_452) ;  /* 0x0000002800fc3947 */ /* 0x000fea0003800000 */
[----:B------:R-:W-:Y:S01]  /*3450*/  ISETP.NE.AND P3, PT, R28, RZ, PT ;  /* 0x000000ff1c00720c */ /* 0x000fe20003f65270 */
[----:B------:R-:W-:-:S12]  /*3460*/  BSSY B2, `(.L_x_453) ;  /* 0x0000072000027945 */ /* 0x000fd80003800000 */
[----:B------:R-:W-:Y:S05]  /*3470*/  @!P3 BRA `(.L_x_454) ;  /* 0x0000000400c0b947 */ /* 0x000fea0003800000 */
[----:B0-----:R0:W0:Y:S01]  /*3480*/  LDS.128 R12, [R88+0x24200] ;  /* 0x02420000580c7984 */ /* 0x0010220000000c00 */
[----:B----4-:R-:W-:Y:S01]  /*3490*/  IADD3 R84, P3, R16, R145, RZ ;  /* 0x0000009110547210 */ /* 0x010fe20007f7e0ff */
[----:B------:R-:W-:Y:S04]  /*34a0*/  BSSY B3, `(.L_x_455) ;  /* 0x000006c000037945 */ /* 0x000fe80003800000 */
[----:B---3--:R-:W-:Y:S01]  /*34b0*/  IMAD.X R85, R143, 0x1, R17, P3 ;  /* 0x000000018f557824 */ /* 0x008fe200018e0611 */
[----:B------:R-:W-:-:S13]  /*34c0*/  ISETP.GE.AND P3, PT, R228, R116, PT ;  /* 0x00000074e400720c */ /* 0x000fda0003f66270 */
[----:B------:R-:W-:Y:S05]  /*34d0*/  @P3 BRA `(.L_x_456) ;  /* 0x0000000400a03947 */ /* 0x000fea0003800000 */
[----:B------:R-:W-:Y:S01]  /*34e0*/  SHF.R.U32.HI R82, RZ, 0x8, R83 ;  /* 0x00000008ff527819 */ /* 0x000fe20000011653 */
[----:B0-----:R-:W-:Y:S01]  /*34f0*/  IMAD.MOV.U32 R11, RZ, RZ, R13 ;  /* 0x000000ffff0b7224 */ /* 0x001fe200078e000d */
[----:B------:R-:W-:Y:S02]  /*3500*/  SHF.R.U32.HI R80, RZ, 0x8, R81 ;  /* 0x00000008ff507819 */ /* 0x000fe40000011651 */
[----:B------:R-:W-:Y:S01]  /*3510*/  LOP3.LUT R161, R81, 0xff0000ff, RZ, 0xc0, !PT ;  /* 0xff0000ff51a17812 */ /* 0x000fe200078ec0ff */
[----:B------:R-:W-:Y:S01]  /*3520*/  IMAD.SHL.U32 R82, R82, 0x100, RZ ;  /* 0x0000010052527824 */ /* 0x000fe200078e00ff */
[----:B------:R-:W-:Y:S02]  /*3530*/  SHF.R.U32.HI R162, RZ, 0x10, R83 ;  /* 0x00000010ffa27819 */ /* 0x000fe40000011653 */
[----:B------:R-:W-:Y:S02]  /*3540*/  SHF.L.U32 R80, R80, 0x8, RZ ;  /* 0x0000000850507819 */ /* 0x000fe400000006ff */
[----:B------:R-:W-:-:S02]  /*3550*/  LOP3.LUT R83, R83, 0xff0000ff, RZ, 0xc0, !PT ;  /* 0xff0000ff53537812 */ /* 0x000fc400078ec0ff */
[----:B------:R-:W-:Y:S01]  /*3560*/  SHF.R.U32.HI R163, RZ, 0x10, R81 ;  /* 0x00000010ffa37819 */ /* 0x000fe20000011651 */
[----:B------:R-:W-:Y:S01]  /*3570*/  IMAD.MOV.U32 R81, RZ, RZ, R12 ;  /* 0x000000ffff517224 */ /* 0x000fe200078e000c */
[----:B------:R-:W-:Y:S02]  /*3580*/  LOP3.LUT R80, R161, 0xff00, R80, 0xf8, !PT ;  /* 0x0000ff00a1507812 */ /* 0x000fe400078ef850 */
[----:B------:R-:W-:Y:S01]  /*3590*/  LOP3.LUT R161, R83, 0xff00, R82, 0xf8, !PT ;  /* 0x0000ff0053a17812 */ /* 0x000fe200078ef852 */
[----:B------:R-:W-:Y:S01]  /*35a0*/  IMAD.U32 R82, R162, 0x10000, RZ ;  /* 0x00010000a2527824 */ /* 0x000fe200078e00ff */
[----:B------:R-:W-:Y:S02]  /*35b0*/  SHF.L.U32 R13, R163, 0x10, RZ ;  /* 0x00000010a30d7819 */ /* 0x000fe400000006ff */
[----:B------:R-:W-:Y:S02]  /*35c0*/  F2FP.F16.E4M3.UNPACK_B R83, R160.H1 ;  /* 0x000000a0ff53723e */ /* 0x000fe400030006ff */
[----:B------:R-:W-:-:S02]  /*35d0*/  F2FP.F16.E4M3.UNPACK_B R12, R11 ;  /* 0x0000000bff0c723e */ /* 0x000fc400020006ff */
[----:B------:R-:W-:Y:S01]  /*35e0*/  LOP3.LUT R13, R80, 0xff0000, R13, 0xf8, !PT ;  /* 0x00ff0000500d7812 */ /* 0x000fe200078ef80d */
[--C-:B------:R-:W-:Y:S01]  /*35f0*/  HADD2.F32 R165, -RZ, R83.reuse.H0_H0 ;  /* 0x20000053ffa57230 */ /* 0x100fe20000004100 */
[----:B------:R-:W-:Y:S01]  /*3600*/  LOP3.LUT R80, R161, 0xff0000, R82, 0xf8, !PT ;  /* 0x00ff0000a1507812 */ /* 0x000fe200078ef852 */
[--C-:B------:R-:W-:Y:S01]  /*3610*/  HADD2.F32 R82, -RZ, R12.reuse.H1_H1 ;  /* 0x3000000cff527230 */ /* 0x100fe20000004100 */
[----:B------:R-:W-:Y:S01]  /*3620*/  F2FP.F16.E4M3.UNPACK_B R162, R159.H1 ;  /* 0x0000009fffa2723e */ /* 0x000fe200030006ff */
[----:B------:R-:W-:Y:S01]  /*3630*/  HADD2.F32 R12, -RZ, R12.H0_H0 ;  /* 0x2000000cff0c7230 */ /* 0x000fe20000004100 */
[----:B------:R-:W-:Y:S01]  /*3640*/  F2FP.F16.E4M3.UNPACK_B R11, R11.H1 ;  /* 0x0000000bff0b723e */ /* 0x000fe200030006ff */
[----:B------:R-:W-:Y:S02]  /*3650*/  HADD2.F32 R164, -RZ, R83.H1_H1 ;  /* 0x30000053ffa47230 */ /* 0x000fe40000004100 */
[----:B------:R-:W-:Y:S01]  /*3660*/  FMUL.FTZ R167, R82, R165 ;  /* 0x000000a552a77220 */ /* 0x000fe20000410000 */
[----:B------:R-:W-:-:S02]  /*3670*/  HADD2.F32 R163, -RZ, R162.H0_H0 ;  /* 0x200000a2ffa37230 */ /* 0x000fc40000004100 */
[C---:B------:R-:W-:Y:S01]  /*3680*/  FMUL.FTZ R165, R12.reuse, R165 ;  /* 0x000000a50ca57220 */ /* 0x040fe20000410000 */
[--C-:B------:R-:W-:Y:S01]  /*3690*/  HADD2.F32 R161, -RZ, R11.reuse.H1_H1 ;  /* 0x3000000bffa17230 */ /* 0x100fe20000004100 */
[----:B------:R-:W-:Y:S01]  /*36a0*/  F2FP.F16.E4M3.UNPACK_B R160, R160 ;  /* 0x000000a0ffa0723e */ /* 0x000fe200020006ff */
[----:B------:R-:W-:Y:S02]  /*36b0*/  HADD2.F32 R83, -RZ, R11.H0_H0 ;  /* 0x2000000bff537230 */ /* 0x000fe40000004100 */
[-C--:B------:R-:W-:Y:S01]  /*36c0*/  FFMA.FTZ R11, R12, R163.reuse, -R167 ;  /* 0x000000a30c0b7223 */ /* 0x080fe200000108a7 */
[----:B------:R-:W-:Y:S02]  /*36d0*/  HADD2.F32 R162, -RZ, R162.H1_H1 ;  /* 0x300000a2ffa27230 */ /* 0x000fe40000004100 */
[-C--:B------:R-:W-:Y:S01]  /*36e0*/  FMUL.FTZ R166, R161, R164.reuse ;  /* 0x000000a4a1a67220 */ /* 0x080fe20000410000 */
[----:B------:R-:W-:Y:S01]  /*36f0*/  FFMA.FTZ R12, R82, R163, R165 ;  /* 0x000000a3520c7223 */ /* 0x000fe200000100a5 */
[C---:B------:R-:W-:Y:S01]  /*3700*/  FMUL.FTZ R164, R83.reuse, R164 ;  /* 0x000000a453a47220 */ /* 0x040fe20000410000 */
[-C--:B------:R-:W-:Y:S01]  /*3710*/  F2FP.F16.E4M3.UNPACK_B R82, R81.reuse.H1 ;  /* 0x00000051ff52723e */ /* 0x080fe200030006ff */
[-C--:B------:R-:W-:Y:S01]  /*3720*/  FFMA.FTZ R166, R83, R162.reuse, -R166 ;  /* 0x000000a253a67223 */ /* 0x080fe200000108a6 */
[----:B------:R-:W-:Y:S01]  /*3730*/  F2FP.F16.E4M3.UNPACK_B R81, R81 ;  /* 0x00000051ff51723e */ /* 0x000fe200020006ff */
[----:B------:R-:W-:Y:S01]  /*3740*/  FFMA.FTZ R167, R161, R162, R164 ;  /* 0x000000a2a1a77223 */ /* 0x000fe200000100a4 */
[--C-:B------:R-:W-:Y:S01]  /*3750*/  HADD2.F32 R163, -RZ, R160.reuse.H1_H1 ;  /* 0x300000a0ffa37230 */ /* 0x100fe20000004100 */
[----:B------:R-:W-:Y:S01]  /*3760*/  F2FP.F16.E4M3.UNPACK_B R161, R159 ;  /* 0x0000009fffa1723e */ /* 0x000fe200020006ff */
[----:B------:R-:W-:Y:S01]  /*3770*/  HADD2.F32 R162, -RZ, R160.H0_H0 ;  /* 0x200000a0ffa27230 */ /* 0x000fe20000004100 */
[----:B------:R-:W-:Y:S01]  /*3780*/  F2FP.F16.E4M3.UNPACK_B R168, R80.H1 ;  /* 0x00000050ffa8723e */ /* 0x000fe200030006ff */
[----:B------:R-:W-:-:S02]  /*3790*/  HADD2.F32 R159, -RZ, R82.H0_H0 ;  /* 0x20000052ff9f7230 */ /* 0x000fc40000004100 */
[----:B------:R-:W-:Y:S02]  /*37a0*/  HADD2.F32 R160, -RZ, R82.H1_H1 ;  /* 0x30000052ffa07230 */ /* 0x000fe40000004100 */
[--C-:B------:R-:W-:Y:S02]  /*37b0*/  HADD2.F32 R83, -RZ, R81.reuse.H1_H1 ;  /* 0x30000051ff537230 */ /* 0x100fe40000004100 */
[-C--:B------:R-:W-:Y:S01]  /*37c0*/  FMUL.FTZ R165, R159, R163.reuse ;  /* 0x000000a39fa57220 */ /* 0x080fe20000410000 */
[----:B------:R-:W-:Y:S02]  /*37d0*/  HADD2.F32 R82, -RZ, R81.H0_H0 ;  /* 0x20000051ff527230 */ /* 0x000fe40000004100 */
[----:B------:R-:W-:Y:S01]  /*37e0*/  FMUL.FTZ R164, R160, R163 ;  /* 0x000000a3a0a47220 */ /* 0x000fe20000410000 */
[--C-:B------:R-:W-:Y:S02]  /*37f0*/  HADD2.F32 R81, -RZ, R161.reuse.H1_H1 ;  /* 0x300000a1ff517230 */ /* 0x100fe40000004100 */
[----:B------:R-:W-:Y:S01]  /*3800*/  FMUL.FTZ R163, R83, R162 ;  /* 0x000000a253a37220 */ /* 0x000fe20000410000 */
[----:B------:R-:W-:-:S02]  /*3810*/  HADD2.F32 R161, -RZ, R161.H0_H0 ;  /* 0x200000a1ffa17230 */ /* 0x000fc40000004100 */
[----:B------:R-:W-:Y:S01]  /*3820*/  FMUL.FTZ R162, R82, R162 ;  /* 0x000000a252a27220 */ /* 0x000fe20000410000 */
[-C--:B------:R-:W-:Y:S01]  /*3830*/  FFMA.FTZ R159, R159, R81.reuse, -R164 ;  /* 0x000000519f9f7223 */ /* 0x080fe200000108a4 */
[----:B------:R-:W-:Y:S01]  /*3840*/  FFMA.FTZ R160, R160, R81, R165 ;  /* 0x00000051a0a07223 */ /* 0x000fe200000100a5 */
[-C--:B------:R-:W-:Y:S01]  /*3850*/  FFMA.FTZ R81, R82, R161.reuse, -R163 ;  /* 0x000000a152517223 */ /* 0x080fe200000108a3 */
[----:B------:R-:W-:Y:S01]  /*3860*/  FFMA.FTZ R82, R83, R161, R162 ;  /* 0x000000a153527223 */ /* 0x000fe200000100a2 */
[----:B------:R-:W-:Y:S01]  /*3870*/  F2FP.F16.E4M3.UNPACK_B R161, R15.H1 ;  /* 0x0000000fffa1723e */ /* 0x000fe200030006ff */
[----:B------:R-:W-:Y:S01]  /*3880*/  HADD2.F32 R165, -RZ, R168.H1_H1 ;  /* 0x300000a8ffa57230 */ /* 0x000fe20000004100 */
[----:B------:R-:W-:Y:S02]  /*3890*/  F2FP.SATFINITE.E4M3.F32.PACK_AB_MERGE_C R83, R167, R166, RZ ;  /* 0x000000a6a753723e */ /* 0x000fe400048070ff */
[----:B------:R-:W-:Y:S01]  /*38a0*/  F2FP.SATFINITE.E4M3.F32.PACK_AB_MERGE_C R159, R160, R159, RZ ;  /* 0x0000009fa09f723e */ /* 0x000fe200048070ff */
[--C-:B------:R-:W-:Y:S01]  /*38b0*/  HADD2.F32 R162, -RZ, R161.reuse.H0_H0 ;  /* 0x200000a1ffa27230 */ /* 0x100fe20000004100 */
[----:B------:R-:W-:Y:S01]  /*38c0*/  F2FP.F16.E4M3.UNPACK_B R160, R14.H1 ;  /* 0x0000000effa0723e */ /* 0x000fe200030006ff */
[----:B------:R-:W-:Y:S01]  /*38d0*/  HADD2.F32 R161, -RZ, R161.H1_H1 ;  /* 0x300000a1ffa17230 */ /* 0x000fe20000004100 */
[----:B------:R-:W-:-:S02]  /*38e0*/  F2FP.F16.E4M3.UNPACK_B R167, R80 ;  /* 0x00000050ffa7723e */ /* 0x000fc400020006ff */
[-C--:B------:R-:W-:Y:S01]  /*38f0*/  F2FP.F16.E4M3.UNPACK_B R164, R13.reuse.H1 ;  /* 0x0000000dffa4723e */ /* 0x080fe200030006ff */
[--C-:B------:R-:W-:Y:S01]  /*3900*/  HADD2.F32 R80, -RZ, R160.reuse.H1_H1 ;  /* 0x300000a0ff507230 */ /* 0x100fe20000004100 */
[----:B------:R-:W-:Y:S01]  /*3910*/  F2FP.F16.E4M3.UNPACK_B R163, R13 ;  /* 0x0000000dffa3723e */ /* 0x000fe200020006ff */
[----:B------:R-:W-:Y:S02]  /*3920*/  HADD2.F32 R169, -RZ, R167.H1_H1 ;  /* 0x300000a7ffa97230 */ /* 0x000fe40000004100 */
[CC--:B------:R-:W-:Y:S01]  /*3930*/  FMUL.FTZ R13, R161.reuse, R165.reuse ;  /* 0x000000a5a10d7220 */ /* 0x0c0fe20000410000 */
[----:B------:R-:W-:Y:S02]  /*3940*/  HADD2.F32 R160, -RZ, R160.H0_H0 ;  /* 0x200000a0ffa07230 */ /* 0x000fe40000004100 */
[----:B------:R-:W-:Y:S01]  /*3950*/  FMUL.FTZ R170, R162, R165 ;  /* 0x000000a5a2aa7220 */ /* 0x000fe20000410000 */
[----:B------:R-:W-:Y:S02]  /*3960*/  HADD2.F32 R166, -RZ, R164.H1_H1 ;  /* 0x300000a4ffa67230 */ /* 0x000fe40000004100 */
[----:B------:R-:W-:Y:S01]  /*3970*/  FMUL.FTZ R171, R80, R169 ;  /* 0x000000a950ab7220 */ /* 0x000fe20000410000 */
[----:B------:R-:W-:Y:S01]  /*3980*/  HADD2.F32 R165, -RZ, R163.H1_H1 ;  /* 0x300000a3ffa57230 */ /* 0x000fe20000004100 */
[----:B------:R-:W-:Y:S01]  /*3990*/  F2FP.F16.E4M3.UNPACK_B R15, R15 ;  /* 0x0000000fff0f723e */ /* 0x000fe200020006ff */
[----:B------:R-:W-:Y:S01]  /*39a0*/  FMUL.FTZ R169, R160, R169 ;  /* 0x000000a9a0a97220 */ /* 0x000fe20000410000 */
[----:B------:R-:W-:Y:S01]  /*39b0*/  F2FP.F16.E4M3.UNPACK_B R14, R14 ;  /* 0x0000000eff0e723e */ /* 0x000fe200020006ff */
[-C--:B------:R-:W-:Y:S01]  /*39c0*/  FFMA.FTZ R13, R162, R166.reuse, -R13 ;  /* 0x000000a6a20d7223 */ /* 0x080fe2000001080d */
[----:B------:R-:W-:Y:S01]  /*39d0*/  FFMA.FTZ R170, R161, R166, R170 ;  /* 0x000000a6a1aa7223 */ /* 0x000fe200000100aa */
[-C--:B------:R-:W-:Y:S01]  /*39e0*/  FFMA.FTZ R171, R160, R165.reuse, -R171 ;  /* 0x000000a5a0ab7223 */ /* 0x080fe200000108ab */
[----:B------:R-:W-:Y:S01]  /*39f0*/  FFMA.FTZ R166, R80, R165, R169 ;  /* 0x000000a550a67223 */ /* 0x000fe200000100a9 */
[----:B------:R-:W-:-:S02]  /*3a00*/  HADD2.F32 R80, -RZ, R15.H0_H0 ;  /* 0x2000000fff507230 */ /* 0x000fc40000004100 */
[----:B------:R-:W-:Y:S01]  /*3a10*/  HADD2.F32 R160, -RZ, R15.H1_H1 ;  /* 0x3000000fffa07230 */ /* 0x000fe20000004100 */
[----:B------:R-:W-:Y:S01]  /*3a20*/  F2FP.SATFINITE.E4M3.F32.PACK_AB_MERGE_C R170, R170, R13, RZ ;  /* 0x0000000daaaa723e */ /* 0x000fe200048070ff */
[----:B------:R-:W-:Y:S01]  /*3a30*/  HADD2.F32 R15, -RZ, R14.H0_H0 ;  /* 0x2000000eff0f7230 */ /* 0x000fe20000004100 */
[----:B------:R-:W-:Y:S01]  /*3a40*/  F2FP.SATFINITE.E4M3.F32.PACK_AB_MERGE_C R166, R166, R171, RZ ;  /* 0x000000aba6a6723e */ /* 0x000fe200048070ff */
[----:B------:R-:W-:Y:S01]  /*3a50*/  HADD2.F32 R165, -RZ, R168.H0_H0 ;  /* 0x200000a8ffa57230 */ /* 0x000fe20000004100 */
[----:B------:R-:W-:Y:S01]  /*3a60*/  F2FP.SATFINITE.E4M3.F32.PACK_AB_MERGE_C R13, R12, R11, R83 ;  /* 0x0000000b0c0d723e */ /* 0x000fe20004807053 */
[----:B------:R-:W-:Y:S01]  /*3a70*/  HADD2.F32 R14, -RZ, R14.H1_H1 ;  /* 0x3000000eff0e7230 */ /* 0x000fe20000004100 */
[----:B------:R-:W-:Y:S01]  /*3a80*/  F2FP.SATFINITE.E4M3.F32.PACK_AB_MERGE_C R12, R82, R81, R159 ;  /* 0x00000051520c723e */ /* 0x000fe2000480709f */
[----:B------:R-:W-:Y:S02]  /*3a90*/  HADD2.F32 R167, -RZ, R167.H0_H0 ;  /* 0x200000a7ffa77230 */ /* 0x000fe40000004100 */
[----:B------:R-:W-:Y:S01]  /*3aa0*/  FMUL.FTZ R169, R160, R165 ;  /* 0x000000a5a0a97220 */ /* 0x000fe20000410000 */
[----:B------:R-:W-:-:S02]  /*3ab0*/  HADD2.F32 R161, -RZ, R164.H0_H0 ;  /* 0x200000a4ffa17230 */ /* 0x000fc40000004100 */
[----:B------:R-:W-:Y:S01]  /*3ac0*/  FMUL.FTZ R165, R80, R165 ;  /* 0x000000a550a57220 */ /* 0x000fe20000410000 */
[----:B------:R-:W-:Y:S02]  /*3ad0*/  HADD2.F32 R163, -RZ, R163.H0_H0 ;  /* 0x200000a3ffa37230 */ /* 0x000fe40000004100 */
[-C--:B------:R-:W-:Y:S01]  /*3ae0*/  FMUL.FTZ R162, R14, R167.reuse ;  /* 0x000000a70ea27220 */ /* 0x080fe20000410000 */
[C---:B------:R-:W-:Y:S01]  /*3af0*/  FMUL.FTZ R167, R15.reuse, R167 ;  /* 0x000000a70fa77220 */ /* 0x040fe20000410000 */
[-C--:B------:R-:W-:Y:S01]  /*3b00*/  FFMA.FTZ R169, R80, R161.reuse, -R169 ;  /* 0x000000a150a97223 */ /* 0x080fe200000108a9 */
[----:B------:R-:W-:Y:S01]  /*3b10*/  FFMA.FTZ R160, R160, R161, R165 ;  /* 0x000000a1a0a07223 */ /* 0x000fe200000100a5 */
[-C--:B------:R-:W-:Y:S01]  /*3b20*/  FFMA.FTZ R162, R15, R163.reuse, -R162 ;  /* 0x000000a30fa27223 */ /* 0x080fe200000108a2 */
[----:B------:R-:W-:-:S03]  /*3b30*/  FFMA.FTZ R167, R14, R163, R167 ;  /* 0x000000a30ea77223 */ /* 0x000fc600000100a7 */
[----:B------:R-:W-:Y:S02]  /*3b40*/  F2FP.SATFINITE.E4M3.F32.PACK_AB_MERGE_C R15, R160, R169, R170 ;  /* 0x000000a9a00f723e */ /* 0x000fe400048070aa */
[----:B------:R-:W-:-:S07]  /*3b50*/  F2FP.SATFINITE.E4M3.F32.PACK_AB_MERGE_C R14, R167, R162, R166 ;  /* 0x000000a2a70e723e */ /* 0x000fce00048070a6 */
.L_x_456:
[----:B------:R-:W-:Y:S05]  /*3b60*/  BSYNC B3 ;  /* 0x0000000000037941 */ /* 0x000fea0003800000 */
.L_x_455:
[----:B0-----:R0:W-:Y:S02]  /*3b70*/  ST.E.128 desc[UR50][R84.64], R12 ;  /* 0x0000000c54007985 */ /* 0x0011e4000c101d32 */
.L_x_454:
[----:B------:R-:W-:Y:S05]  /*3b80*/  BSYNC B2 ;  /* 0x0000000000027941 */ /* 0x000fea0003800000 */
.L_x_453:
[----:B------:R-:W-:Y:S01]  /*3b90*/  ISETP.NE.AND P3, PT, R29, RZ, PT ;  /* 0x000000ff1d00720c */ /* 0x000fe20003f65270 */
[----:B------:R-:W-:-:S12]  /*3ba0*/  BSSY B2, `(.L_x_457) ;  /* 0x0000074000027945 */ /* 0x000fd80003800000 */
[----:B------:R-:W-:Y:S05]  /*3bb0*/  @!P3 BRA `(.L_x_458) ;  /* 0x0000000400c8b947 */ /* 0x000fea0003800000 */
[----:B------:R-:W5:Y:S01]  /*3bc0*/  LDL R11, [R1+0x18] ;  /* 0x00001800010b7983 */ /* 0x000f620000100800 */
[----:B0-----:R-:W-:Y:S01]  /*3bd0*/  IMAD.SHL.U32 R12, R227, 0x10, RZ ;  /* 0x00000010e30c7824 */ /* 0x001fe200078e00ff */
[----:B------:R-:W-:Y:S04]  /*3be0*/  BSSY B3, `(.L_x_459) ;  /* 0x000006e000037945 */ /* 0x000fe80003800000 */
[----:B----4-:R-:W-:-:S04]  /*3bf0*/  IADD3 R80, P3, R145, R12, RZ ;  /* 0x0000000c91507210 */ /* 0x010fc80007f7e0ff */
[----:B---3--:R-:W-:Y:S02]  /*3c00*/  LEA.HI.X.SX32 R81, R12, R143, 0x1, P3 ;  /* 0x0000008f0c517211 */ /* 0x008fe400018f0eff */
[----:B------:R0:W3:Y:S01]  /*3c10*/  LDS.128 R12, [R89+0x24200] ;  /* 0x02420000590c7984 */ /* 0x0000e20000000c00 */
[----:B-----5:R-:W-:-:S13]  /*3c20*/  ISETP.GE.AND P3, PT, R11, R116, PT ;  /* 0x000000740b00720c */ /* 0x020fda0003f66270 */
[----:B0--3--:R-:W-:Y:S05]  /*3c30*/  @P3 BRA `(.L_x_460) ;  /* 0x0000000400a03947 */ /* 0x009fea0003800000 */
[----:B------:R-:W-:Y:S02]  /*3c40*/  SHF.R.U32.HI R11, RZ, 0x8, R77 ;  /* 0x00000008ff0b7819 */ /* 0x000fe4000001164d */
[--C-:B------:R-:W-:Y:S02]  /*3c50*/  SHF.R.U32.HI R83, RZ, 0x8, R79.reuse ;  /* 0x00000008ff537819 */ /* 0x100fe4000001164f */
[----:B------:R-:W-:Y:S02]  /*3c60*/  LOP3.LUT R78, R79, 0xff0000ff, RZ, 0xc0, !PT ;  /* 0xff0000ff4f4e7812 */ /* 0x000fe400078ec0ff */
[----:B------:R-:W-:Y:S01]  /*3c70*/  SHF.R.U32.HI R82, RZ, 0x10, R79 ;  /* 0x00000010ff527819 */ /* 0x000fe2000001164f */
[----:B------:R-:W-:Y:S01]  /*3c80*/  IMAD.SHL.U32 R79, R11, 0x100, RZ ;  /* 0x000001000b4f7824 */ /* 0x000fe200078e00ff */
[----:B------:R-:W-:Y:S01]  /*3c90*/  LOP3.LUT R76, R77, 0xff0000ff, RZ, 0xc0, !PT ;  /* 0xff0000ff4d4c7812 */ /* 0x000fe200078ec0ff */
[----:B------:R-:W-:Y:S01]  /*3ca0*/  IMAD.MOV.U32 R11, RZ, RZ, R13 ;  /* 0x000000ffff0b7224 */ /* 0x000fe200078e000d */
[----:B------:R-:W-:Y:S01]  /*3cb0*/  SHF.R.U32.HI R84, RZ, 0x10, R77 ;  /* 0x00000010ff547819 */ /* 0x000fe2000001164d */
[----:B------:R-:W-:Y:S01]  /*3cc0*/  IMAD.MOV.U32 R77, RZ, RZ, R12 ;  /* 0x000000ffff4d7224 */ /* 0x000fe200078e000c */
[----:B------:R-:W-:-:S02]  /*3cd0*/  SHF.L.U32 R83, R83, 0x8, RZ ;  /* 0x0000000853537819 */ /* 0x000fc400000006ff */
[----:B------:R-:W-:Y:S01]  /*3ce0*/  LOP3.LUT R13, R76, 0xff00, R79, 0xf8, !PT ;  /* 0x0000ff004c0d7812 */ /* 0x000fe200078ef84f */
[----:B------:R-:W-:Y:S01]  /*3cf0*/  IMAD.U32 R76, R84, 0x10000, RZ ;  /* 0x00010000544c7824 */ /* 0x000fe200078e00ff */
[----:B------:R-:W-:Y:S02]  /*3d00*/  LOP3.LUT R78, R78, 0xff00, R83, 0xf8, !PT ;  /* 0x0000ff004e4e7812 */ /* 0x000fe400078ef853 */
[----:B------:R-:W-:Y:S02]  /*3d10*/  SHF.L.U32 R83, R82, 0x10, RZ ;  /* 0x0000001052537819 */ /* 0x000fe400000006ff */
[----:B------:R-:W-:Y:S02]  /*3d20*/  F2FP.F16.E4M3.UNPACK_B R79, R158.H1 ;  /* 0x0000009eff4f723e */ /* 0x000fe400030006ff */
[----:B------:R-:W-:Y:S02]  /*3d30*/  F2FP.F16.E4M3.UNPACK_B R12, R11 ;  /* 0x0000000bff0c723e */ /* 0x000fe400020006ff */
[----:B------:R-:W-:Y:S01]  /*3d40*/  LOP3.LUT R13, R13, 0xff0000, R76, 0xf8, !PT ;  /* 0x00ff00000d0d7812 */ /* 0x000fe200078ef84c */
[--C-:B------:R-:W-:Y:S01]  /*3d50*/  HADD2.F32 R159, -RZ, R79.reuse.H0_H0 ;  /* 0x2000004fff9f7230 */ /* 0x100fe20000004100 */
[----:B------:R-:W-:Y:S01]  /*3d60*/  LOP3.LUT R76, R78, 0xff0000, R83, 0xf8, !PT ;  /* 0x00ff00004e4c7812 */ /* 0x000fe200078ef853 */
[--C-:B------:R-:W-:Y:S01]  /*3d70*/  HADD2.F32 R78, -RZ, R12.reuse.H1_H1 ;  /* 0x3000000cff4e7230 */ /* 0x100fe20000004100 */
[----:B------:R-:W-:Y:S01]  /*3d80*/  F2FP.F16.E4M3.UNPACK_B R83, R157.H1 ;  /* 0x0000009dff53723e */ /* 0x000fe200030006ff */
[----:B------:R-:W-:Y:S01]  /*3d90*/  HADD2.F32 R12, -RZ, R12.H0_H0 ;  /* 0x2000000cff0c7230 */ /* 0x000fe20000004100 */
[----:B------:R-:W-:Y:S01]  /*3da0*/  F2FP.F16.E4M3.UNPACK_B R11, R11.H1 ;  /* 0x0000000bff0b723e */ /* 0x000fe200030006ff */
[----:B------:R-:W-:-:S02]  /*3db0*/  HADD2.F32 R84, -RZ, R79.H1_H1 ;  /* 0x3000004fff547230 */ /* 0x000fc40000004100 */
[-C--:B------:R-:W-:Y:S01]  /*3dc0*/  FMUL.FTZ R161, R78, R159.reuse ;  /* 0x0000009f4ea17220 */ /* 0x080fe20000410000 */
[----:B------:R-:W-:Y:S02]  /*3dd0*/  HADD2.F32 R85, -RZ, R83.H0_H0 ;  /* 0x20000053ff557230 */ /* 0x000fe40000004100 */
[C---:B------:R-:W-:Y:S01]  /*3de0*/  FMUL.FTZ R159, R12.reuse, R159 ;  /* 0x0000009f0c9f7220 */ /* 0x040fe20000410000 */
[--C-:B------:R-:W-:Y:S01]  /*3df0*/  HADD2.F32 R82, -RZ, R11.reuse.H1_H1 ;  /* 0x3000000bff527230 */ /* 0x100fe20000004100 */
[----:B------:R-:W-:Y:S01]  /*3e00*/  F2FP.F16.E4M3.UNPACK_B R158, R158 ;  /* 0x0000009eff9e723e */ /* 0x000fe200020006ff */
[----:B------:R-:W-:Y:S02]  /*3e10*/  HADD2.F32 R79, -RZ, R11.H0_H0 ;  /* 0x2000000bff4f7230 */ /* 0x000fe40000004100 */
[-C--:B------:R-:W-:Y:S01]  /*3e20*/  FFMA.FTZ R11, R12, R85.reuse, -R161 ;  /* 0x000000550c0b7223 */ /* 0x080fe200000108a1 */
[----:B------:R-:W-:Y:S02]  /*3e30*/  HADD2.F32 R83, -RZ, R83.H1_H1 ;  /* 0x30000053ff537230 */ /* 0x000fe40000004100 */
[----:B------:R-:W-:Y:S01]  /*3e40*/  FFMA.FTZ R12, R78, R85, R159 ;  /* 0x000000554e0c7223 */ /* 0x000fe2000001009f */
[CC--:B------:R-:W-:Y:S01]  /*3e50*/  FMUL.FTZ R160, R82.reuse, R84.reuse ;  /* 0x0000005452a07220 */ /* 0x0c0fe20000410000 */
[C---:B------:R-:W-:Y:S01]  /*3e60*/  FMUL.FTZ R161, R79.reuse, R84 ;  /* 0x000000544fa17220 */ /* 0x040fe20000410000 */
[-C--:B------:R-:W-:Y:S01]  /*3e70*/  F2FP.F16.E4M3.UNPACK_B R78, R77.reuse.H1 ;  /* 0x0000004dff4e723e */ /* 0x080fe200030006ff */
[----:B------:R-:W-:Y:S01]  /*3e80*/  HADD2.F32 R84, -RZ, R158.H1_H1 ;  /* 0x3000009eff547230 */ /* 0x000fe20000004100 */
[----:B------:R-:W-:Y:S01]  /*3e90*/  F2FP.F16.E4M3.UNPACK_B R77, R77 ;  /* 0x0000004dff4d723e */ /* 0x000fe200020006ff */
[-C--:B------:R-:W-:Y:S01]  /*3ea0*/  FFMA.FTZ R160, R79, R83.reuse, -R160 ;  /* 0x000000534fa07223 */ /* 0x080fe200000108a0 */
[----:B------:R-:W-:Y:S01]  /*3eb0*/  FFMA.FTZ R161, R82, R83, R161 ;  /* 0x0000005352a17223 */ /* 0x000fe200000100a1 */
[----:B------:R-:W-:Y:S01]  /*3ec0*/  F2FP.F16.E4M3.UNPACK_B R157, R157 ;  /* 0x0000009dff9d723e */ /* 0x000fe200020006ff */
[----:B------:R-:W-:-:S02]  /*3ed0*/  HADD2.F32 R83, -RZ, R78.H1_H1 ;  /* 0x3000004eff537230 */ /* 0x000fc40000004100 */
[----:B------:R-:W-:Y:S02]  /*3ee0*/  HADD2.F32 R82, -RZ, R78.H0_H0 ;  /* 0x2000004eff527230 */ /* 0x000fe40000004100 */
[----:B------:R-:W-:Y:S02]  /*3ef0*/  HADD2.F32 R158, -RZ, R158.H0_H0 ;  /* 0x2000009eff9e7230 */ /* 0x000fe40000004100 */
[-C--:B------:R-:W-:Y:S01]  /*3f00*/  FMUL.FTZ R159, R83, R84.reuse ;  /* 0x00000054539f7220 */ /* 0x080fe20000410000 */
[--C-:B------:R-:W-:Y:S02]  /*3f10*/  HADD2.F32 R79, -RZ, R77.reuse.H1_H1 ;  /* 0x3000004dff4f7230 */ /* 0x100fe40000004100 */
[----:B------:R-:W-:Y:S01]  /*3f20*/  FMUL.FTZ R84, R82, R84 ;  /* 0x0000005452547220 */ /* 0x000fe20000410000 */
[----:B------:R-:W-:Y:S02]  /*3f30*/  HADD2.F32 R78, -RZ, R77.H0_H0 ;  /* 0x2000004dff4e7230 */ /* 0x000fe40000004100 */
[----:B------:R-:W-:-:S02]  /*3f40*/  HADD2.F32 R77, -RZ, R157.H1_H1 ;  /* 0x3000009dff4d7230 */ /* 0x000fc40000004100 */
[-C--:B------:R-:W-:Y:S01]  /*3f50*/  FMUL.FTZ R85, R79, R158.reuse ;  /* 0x0000009e4f557220 */ /* 0x080fe20000410000 */
[----:B------:R-:W-:Y:S02]  /*3f60*/  HADD2.F32 R157, -RZ, R157.H0_H0 ;  /* 0x2000009dff9d7230 */ /* 0x000fe40000004100 */
[----:B------:R-:W-:Y:S01]  /*3f70*/  FMUL.FTZ R158, R78, R158 ;  /* 0x0000009e4e9e7220 */ /* 0x000fe20000410000 */
[-C--:B------:R-:W-:Y:S01]  /*3f80*/  FFMA.FTZ R82, R82, R77.reuse, -R159 ;  /* 0x0000004d52527223 */ /* 0x080fe2000001089f */
[----:B------:R-:W-:Y:S01]  /*3f90*/  FFMA.FTZ R83, R83, R77, R84 ;  /* 0x0000004d53537223 */ /* 0x000fe20000010054 */
[-C--:B------:R-:W-:Y:S01]  /*3fa0*/  FFMA.FTZ R77, R78, R157.reuse, -R85 ;  /* 0x0000009d4e4d7223 */ /* 0x080fe20000010855 */
[----:B------:R-:W-:Y:S01]  /*3fb0*/  FFMA.FTZ R78, R79, R157, R158 ;  /* 0x0000009d4f4e7223 */ /* 0x000fe2000001009e */
[----:B------:R-:W-:Y:S02]  /*3fc0*/  F2FP.F16.E4M3.UNPACK_B R84, R15.H1 ;  /* 0x0000000fff54723e */ /* 0x000fe400030006ff */
[----:B------:R-:W-:-:S02]  /*3fd0*/  F2FP.SATFINITE.E4M3.F32.PACK_AB_MERGE_C R79, R161, R160, RZ ;  /* 0x000000a0a14f723e */ /* 0x000fc400048070ff */
[----:B------:R-:W-:Y:S01]  /*3fe0*/  F2FP.F16.E4M3.UNPACK_B R161, R76.H1 ;  /* 0x0000004cffa1723e */ /* 0x000fe200030006ff */
[--C-:B------:R-:W-:Y:S01]  /*3ff0*/  HADD2.F32 R85, -RZ, R84.reuse.H0_H0 ;  /* 0x20000054ff557230 */ /* 0x100fe20000004100 */
[----:B------:R-:W-:Y:S01]  /*4000*/  F2FP.SATFINITE.E4M3.F32.PACK_AB_MERGE_C R82, R83, R82, RZ ;  /* 0x000000525352723e */ /* 0x000fe200048070ff */
[----:B------:R-:W-:Y:S01]  /*4010*/  HADD2.F32 R84, -RZ, R84.H1_H1 ;  /* 0x30000054ff547230 */ /* 0x000fe20000004100 */
[----:B------:R-:W-:Y:S01]  /*4020*/  F2FP.F16.E4M3.UNPACK_B R83, R14.H1 ;  /* 0x0000000eff53723e */ /* 0x000fe200030006ff */
[--C-:B------:R-:W-:Y:S01]  /*4030*/  HADD2.F32 R163, -RZ, R161.reuse.H1_H1 ;  /* 0x300000a1ffa37230 */ /* 0x100fe20000004100 */
[-C--:B------:R-:W-:Y:S01]  /*4040*/  F2FP.F16.E4M3.UNPACK_B R158, R13.reuse.H1 ;  /* 0x0000000dff9e723e */ /* 0x080fe200030006ff */
[----:B------:R-:W-:Y:S01]  /*4050*/  HADD2.F32 R161, -RZ, R161.H0_H0 ;  /* 0x200000a1ffa17230 */ /* 0x000fe20000004100 */
[----:B------:R-:W-:Y:S01]  /*4060*/  F2FP.F16.E4M3.UNPACK_B R160, R76 ;  /* 0x0000004cffa0723e */ /* 0x000fe200020006ff */
[----:B------:R-:W-:Y:S01]  /*4070*/  HADD2.F32 R76, -RZ, R83.H1_H1 ;  /* 0x30000053ff4c7230 */ /* 0x000fe20000004100 */
[----:B------:R-:W-:Y:S01]  /*4080*/  F2FP.F16.E4M3.UNPACK_B R157, R13 ;  /* 0x0000000dff9d723e */ /* 0x000fe200020006ff */
[----:B------:R-:W-:-:S02]  /*4090*/  HADD2.F32 R159, -RZ, R158.H1_H1 ;  /* 0x3000009eff9f7230 */ /* 0x000fc40000004100 */
[-C--:B------:R-:W-:Y:S01]  /*40a0*/  FMUL.FTZ R164, R84, R163.reuse ;  /* 0x000000a354a47220 */ /* 0x080fe20000410000 */
[--C-:B------:R-:W-:Y:S02]  /*40b0*/  HADD2.F32 R162, -RZ, R160.reuse.H1_H1 ;  /* 0x300000a0ffa27230 */ /* 0x100fe40000004100 */
[C---:B------:R-:W-:Y:S01]  /*40c0*/  FMUL.FTZ R165, R85.reuse, R163 ;  /* 0x000000a355a57220 */ /* 0x040fe20000410000 */
[----:B------:R-:W-:Y:S02]  /*40d0*/  HADD2.F32 R83, -RZ, R83.H0_H0 ;  /* 0x20000053ff537230 */ /* 0x000fe40000004100 */
[----:B------:R-:W-:Y:S01]  /*40e0*/  FFMA.FTZ R163, R85, R159, -R164 ;  /* 0x0000009f55a37223 */ /* 0x000fe200000108a4 */
[----:B------:R-:W-:Y:S02]  /*40f0*/  HADD2.F32 R13, -RZ, R157.H1_H1 ;  /* 0x3000009dff0d7230 */ /* 0x000fe40000004100 */
[-C--:B------:R-:W-:Y:S01]  /*4100*/  FMUL.FTZ R164, R76, R162.reuse ;  /* 0x000000a24ca47220 */ /* 0x080fe20000410000 */
[----:B------:R-:W-:Y:S01]  /*4110*/  F2FP.F16.E4M3.UNPACK_B R15, R15 ;  /* 0x0000000fff0f723e */ /* 0x000fe200020006ff */
[C---:B------:R-:W-:Y:S01]  /*4120*/  FMUL.FTZ R85, R83.reuse, R162 ;  /* 0x000000a253557220 */ /* 0x040fe20000410000 */
[----:B------:R-:W-:Y:S01]  /*4130*/  F2FP.F16.E4M3.UNPACK_B R14, R14 ;  /* 0x0000000eff0e723e */ /* 0x000fe200020006ff */
[----:B------:R-:W-:Y:S01]  /*4140*/  FFMA.FTZ R164, R83, R13, -R164 ;  /* 0x0000000d53a47223 */ /* 0x000fe200000108a4 */
[----:B------:R-:W-:-:S02]  /*4150*/  HADD2.F32 R160, -RZ, R160.H0_H0 ;  /* 0x200000a0ffa07230 */ /* 0x000fc40000004100 */
[----:B------:R-:W-:Y:S01]  /*4160*/  FFMA.FTZ R85, R76, R13, R85 ;  /* 0x0000000d4c557223 */ /* 0x000fe20000010055 */
[--C-:B------:R-:W-:Y:S02]  /*4170*/  HADD2.F32 R76, -RZ, R15.reuse.H0_H0 ;  /* 0x2000000fff4c7230 */ /* 0x100fe40000004100 */
[----:B------:R-:W-:Y:S01]  /*4180*/  FFMA.FTZ R166, R84, R159, R165 ;  /* 0x0000009f54a67223 */ /* 0x000fe200000100a5 */
[--C-:B------:R-:W-:Y:S02]  /*4190*/  HADD2.F32 R13, -RZ, R14.reuse.H0_H0 ;  /* 0x2000000eff0d7230 */ /* 0x100fe40000004100 */
[----:B------:R-:W-:Y:S02]  /*41a0*/  HADD2.F32 R15, -RZ, R15.H1_H1 ;  /* 0x3000000fff0f7230 */ /* 0x000fe40000004100 */
[----:B------:R-:W-:Y:S01]  /*41b0*/  FMUL.FTZ R162, R76, R161 ;  /* 0x000000a14ca27220 */ /* 0x000fe20000410000 */
[----:B------:R-:W-:Y:S02]  /*41c0*/  HADD2.F32 R14, -RZ, R14.H1_H1 ;  /* 0x3000000eff0e7230 */ /* 0x000fe40000004100 */
[----:B------:R-:W-:Y:S01]  /*41d0*/  FMUL.FTZ R83, R13, R160 ;  /* 0x000000a00d537220 */ /* 0x000fe20000410000 */
[----:B------:R-:W-:-:S02]  /*41e0*/  HADD2.F32 R158, -RZ, R158.H0_H0 ;  /* 0x2000009eff9e7230 */ /* 0x000fc40000004100 */
[----:B------:R-:W-:Y:S01]  /*41f0*/  FMUL.FTZ R159, R15, R161 ;  /* 0x000000a10f9f7220 */ /* 0x000fe20000410000 */
[----:B------:R-:W-:Y:S02]  /*4200*/  HADD2.F32 R157, -RZ, R157.H0_H0 ;  /* 0x2000009dff9d7230 */ /* 0x000fe40000004100 */
[----:B------:R-:W-:Y:S01]  /*4210*/  FMUL.FTZ R84, R14, R160 ;  /* 0x000000a00e547220 */ /* 0x000fe20000410000 */
[----:B------:R-:W-:Y:S01]  /*4220*/  F2FP.SATFINITE.E4M3.F32.PACK_AB_MERGE_C R85, R85, R164, RZ ;  /* 0x000000a45555723e */ /* 0x000fe200048070ff */
[-C--:B------:R-:W-:Y:S01]  /*4230*/  FFMA.FTZ R159, R76, R158.reuse, -R159 ;  /* 0x0000009e4c9f7223 */ /* 0x080fe2000001089f */
[----:B------:R-:W-:Y:S01]  /*4240*/  FFMA.FTZ R162, R15, R158, R162 ;  /* 0x0000009e0fa27223 */ /* 0x000fe200000100a2 */
[-C--:B------:R-:W-:Y:S01]  /*4250*/  FFMA.FTZ R84, R13, R157.reuse, -R84 ;  /* 0x0000009d0d547223 */ /* 0x080fe20000010854 */
[----:B------:R-:W-:Y:S01]  /*4260*/  FFMA.FTZ R83, R14, R157, R83 ;  /* 0x0000009d0e537223 */ /* 0x000fe20000010053 */
[----:B------:R-:W-:Y:S02]  /*4270*/  F2FP.SATFINITE.E4M3.F32.PACK_AB_MERGE_C R163, R166, R163, RZ ;  /* 0x000000a3a6a3723e */ /* 0x000fe400048070ff */
[----:B------:R-:W-:-:S02]  /*4280*/  F2FP.SATFINITE.E4M3.F32.PACK_AB_MERGE_C R13, R12, R11, R79 ;  /* 0x0000000b0c0d723e */ /* 0x000fc4000480704f */
[----:B------:R-:W-:Y:S02]  /*4290*/  F2FP.SATFINITE.E4M3.F32.PACK_AB_MERGE_C R12, R78, R77, R82 ;  /* 0x0000004d4e0c723e */ /* 0x000fe40004807052 */
[----:B------:R-:W-:Y:S02]  /*42a0*/  F2FP.SATFINITE.E4M3.F32.PACK_AB_MERGE_C R14, R83, R84, R85 ;  /* 0x00000054530e723e */ /* 0x000fe40004807055 */
[----:B------:R-:W-:-:S07]  /*42b0*/  F2FP.SATFINITE.E4M3.F32.PACK_AB_MERGE_C R15, R162, R159, R163 ;  /* 0x0000009fa20f723e */ /* 0x000fce00048070a3 */
.L_x_460:
[----:B------:R-:W-:Y:S05]  /*42c0*/  BSYNC B3 ;  /* 0x0000000000037941 */ /* 0x000fea0003800000 */
.L_x_459:
[----:B------:R0:W-:Y:S02]  /*42d0*/  ST.E.128 desc[UR50][R80.64], R12 ;  /* 0x0000000c50007985 */ /* 0x0001e4000c101d32 */
.L_x_458:
[----:B------:R-:W-:Y:S05]  /*42e0*/  BSYNC B2 ;  /* 0x0000000000027941 */ /* 0x000fea0003800000 */
.L_x_457:
[----:B------:R-:W-:Y:S01]  /*42f0*/  ISETP.NE.AND P3, PT, R30, RZ, PT ;  /* 0x000000ff1e00720c */ /* 0x000fe20003f65270 */
[----:B------:R-:W-:-:S12]  /*4300*/  BSSY B2, `(.L_x_461) ;  /* 0x0000075000027945 */ /* 0x000fd80003800000 */
[----:B------:R-:W-:Y:S05]  /*4310*/  @!P3 BRA `(.L_x_462) ;  /* 0x0000000400ccb947 */ /* 0x000fea0003800000 */
[----:B0-----:R-:W5:Y:S04]  /*4320*/  LDL R12, [R1] ;  /* 0x00000000010c7983 */ /* 0x001f680000100800 */
[----:B------:R-:W2:Y:S01]  /*4330*/  LDL R11, [R1+0x20] ;  /* 0x00002000010b7983 */ /* 0x000ea20000100800 */
[----:B------:R-:W-:Y:S01]  /*4340*/  BSSY B3, `(.L_x_463) ;  /* 0x000006f000037945 */ /* 0x000fe20003800000 */
[----:B-----5:R-:W-:-:S05]  /*4350*/  IMAD.SHL.U32 R12, R12, 0x10, RZ ;  /* 0x000000100c0c7824 */ /* 0x020fca00078e00ff */
[----:B----4-:R-:W-:-:S04]  /*4360*/  IADD3 R76, P3, R145, R12, RZ ;  /* 0x0000000c914c7210 */ /* 0x010fc80007f7e0ff */
[----:B---3--:R-:W-:Y:S02]  /*4370*/  LEA.HI.X.SX32 R77, R12, R143, 0x1, P3 ;  /* 0x0000008f0c4d7211 */ /* 0x008fe400018f0eff */
[----:B------:R0:W3:Y:S01]  /*4380*/  LDS.128 R12, [R88+0x26a00] ;  /* 0x026a0000580c7984 */ /* 0x0000e20000000c00 */
[----:B--2---:R-:W-:-:S13]  /*4390*/  ISETP.GE.AND P3, PT, R11, R116, PT ;  /* 0x000000740b00720c */ /* 0x004fda0003f66270 */
[----:B0-----:R-:W-:Y:S05]  /*43a0*/  @P3 BRA `(.L_x_464) ;  /* 0x0000000400a03947 */ /* 0x001fea0003800000 */
[----:B------:R-:W-:Y:S02]  /*43b0*/  SHF.R.U32.HI R72, RZ, 0x8, R73 ;  /* 0x00000008ff487819 */ /* 0x000fe40000011649 */
[----:B------:R-:W-:Y:S02]  /*43c0*/  SHF.R.U32.HI R74, RZ, 0x8, R75 ;  /* 0x00000008ff4a7819 */ /* 0x000fe4000001164b */
[----:B------:R-:W-:Y:S01]  /*43d0*/  SHF.R.U32.HI R80, RZ, 0x10, R73 ;  /* 0x00000010ff507819 */ /* 0x000fe20000011649 */
[----:B------:R-:W-:Y:S01]  /*43e0*/  IMAD.SHL.U32 R72, R72, 0x100, RZ ;  /* 0x0000010048487824 */ /* 0x000fe200078e00ff */
[----:B------:R-:W-:Y:S01]  /*43f0*/  LOP3.LUT R79, R73, 0xff0000ff, RZ, 0xc0, !PT ;  /* 0xff0000ff494f7812 */ /* 0x000fe200078ec0ff */
[----:B------:R-:W-:Y:S01]  /*4400*/  IMAD.SHL.U32 R74, R74, 0x100, RZ ;  /* 0x000001004a4a7824 */ /* 0x000fe200078e00ff */
[----:B------:R-:W-:Y:S01]  /*4410*/  SHF.R.U32.HI R78, RZ, 0x10, R75 ;  /* 0x00000010ff4e7819 */ /* 0x000fe2000001164b */
[----:B---3--:R-:W-:Y:S01]  /*4420*/  IMAD.MOV.U32 R73, RZ, RZ, R12 ;  /* 0x000000ffff497224 */ /* 0x008fe200078e000c */
[----:B------:R-:W-:-:S02]  /*4430*/  LOP3.LUT R75, R75, 0xff0000ff, RZ, 0xc0, !PT ;  /* 0xff0000ff4b4b7812 */ /* 0x000fc400078ec0ff */
[----:B------:R-:W-:Y:S01]  /*4440*/  MOV R11, R13 ;  /* 0x0000000d000b7202 */ /* 0x000fe20000000f00 */
[----:B------:R-:W-:Y:S01]  /*4450*/  IMAD.U32 R13, R80, 0x10000, RZ ;  /* 0x00010000500d7824 */ /* 0x000fe200078e00ff */
[----:B------:R-:W-:Y:S02]  /*4460*/  LOP3.LUT R72, R79, 0xff00, R72, 0xf8, !PT ;  /* 0x0000ff004f487812 */ /* 0x000fe400078ef848 */
[----:B------:R-:W-:Y:S01]  /*4470*/  LOP3.LUT R79, R75, 0xff00, R74, 0xf8, !PT ;  /* 0x0000ff004b4f7812 */ /* 0x000fe200078ef84a */
[----:B------:R-:W-:Y:S01]  /*4480*/  IMAD.U32 R74, R78, 0x10000, RZ ;  /* 0x000100004e4a7824 */ /* 0x000fe200078e00ff */
        /* <DEDUP_REMOVED lines=27> */
[--C-:B------:R-:W-:Y:S01]  /*4640*/  HADD2.F32 R79, -RZ, R74.reuse.H1_H1 ;  /* 0x3000004aff4f7230 */ /* 0x100fe20000004100 */
[----:B------:R-:W-:Y:S01]  /*4650*/  F2FP.F16.E4M3.UNPACK_B R84, R72.H1 ;  /* 0x00000048ff54723e */ /* 0x000fe200030006ff */
[----:B------:R-:W-:Y:S01]  /*4660*/  HADD2.F32 R78, -RZ, R74.H0_H0 ;  /* 0x2000004aff4e7230 */ /* 0x000fe20000004100 */
[----:B------:R-:W-:Y:S01]  /*4670*/  F2FP.SATFINITE.E4M3.F32.PACK_AB_MERGE_C R158, R85, R82, RZ ;  /* 0x00000052559e723e */ /* 0x000fe200048070ff */
[----:B------:R-:W-:-:S02]  /*4680*/  HADD2.F32 R74, -RZ, R73.H0_H0 ;  /* 0x20000049ff4a7230 */ /* 0x000fc40000004100 */
[CC--:B------:R-:W-:Y:S01]  /*4690*/  FMUL.FTZ R83, R79.reuse, R80.reuse ;  /* 0x000000504f537220 */ /* 0x0c0fe20000410000 */
[----:B------:R-:W-:Y:S02]  /*46a0*/  HADD2.F32 R75, -RZ, R73.H1_H1 ;  /* 0x30000049ff4b7230 */ /* 0x000fe40000004100 */
[C---:B------:R-:W-:Y:S01]  /*46b0*/  FMUL.FTZ R80, R78.reuse, R80 ;  /* 0x000000504e507220 */ /* 0x040fe20000410000 */
[--C-:B------:R-:W-:Y:S02]  /*46c0*/  HADD2.F32 R73, -RZ, R155.reuse.H1_H1 ;  /* 0x3000009bff497230 */ /* 0x100fe40000004100 */
[----:B------:R-:W-:Y:S02]  /*46d0*/  HADD2.F32 R156, -RZ, R156.H0_H0 ;  /* 0x2000009cff9c7230 */ /* 0x000fe40000004100 */
[----:B------:R-:W-:Y:S02]  /*46e0*/  HADD2.F32 R155, -RZ, R155.H0_H0 ;  /* 0x2000009bff9b7230 */ /* 0x000fe40000004100 */
[-C--:B------:R-:W-:Y:S01]  /*46f0*/  FFMA.FTZ R83, R78, R73.reuse, -R83 ;  /* 0x000000494e537223 */ /* 0x080fe20000010853 */
[----:B------:R-:W-:Y:S01]  /*4700*/  FFMA.FTZ R80, R79, R73, R80 ;  /* 0x000000494f507223 */ /* 0x000fe20000010050 */
[CC--:B------:R-:W-:Y:S01]  /*4710*/  FMUL.FTZ R81, R75.reuse, R156.reuse ;  /* 0x0000009c4b517220 */ /* 0x0c0fe20000410000 */
[-C--:B------:R-:W-:Y:S01]  /*4720*/  F2FP.F16.E4M3.UNPACK_B R78, R15.reuse.H1 ;  /* 0x0000000fff4e723e */ /* 0x080fe200030006ff */
[C---:B------:R-:W-:Y:S01]  /*4730*/  FMUL.FTZ R156, R74.reuse, R156 ;  /* 0x0000009c4a9c7220 */ /* 0x040fe20000410000 */
[----:B------:R-:W-:Y:S01]  /*4740*/  F2FP.F16.E4M3.UNPACK_B R15, R15 ;  /* 0x0000000fff0f723e */ /* 0x000fe200020006ff */
[----:B------:R-:W-:Y:S01]  /*4750*/  FFMA.FTZ R73, R74, R155, -R81 ;  /* 0x0000009b4a497223 */ /* 0x000fe20000010851 */
[----:B------:R-:W-:Y:S01]  /*4760*/  F2FP.SATFINITE.E4M3.F32.PACK_AB_MERGE_C R157, R80, R83, RZ ;  /* 0x00000053509d723e */ /* 0x000fe200048070ff */
[----:B------:R-:W-:Y:S01]  /*4770*/  FFMA.FTZ R74, R75, R155, R156 ;  /* 0x0000009b4b4a7223 */ /* 0x000fe2000001009c */
[--C-:B------:R-:W-:Y:S01]  /*4780*/  HADD2.F32 R79, -RZ, R78.reuse.H0_H0 ;  /* 0x2000004eff4f7230 */ /* 0x100fe20000004100 */
[-C--:B------:R-:W-:Y:S01]  /*4790*/  F2FP.F16.E4M3.UNPACK_B R81, R13.reuse.H1 ;  /* 0x0000000dff51723e */ /* 0x080fe200030006ff */
[----:B------:R-:W-:Y:S01]  /*47a0*/  HADD2.F32 R78, -RZ, R78.H1_H1 ;  /* 0x3000004eff4e7230 */ /* 0x000fe20000004100 */
[----:B------:R-:W-:Y:S01]  /*47b0*/  F2FP.F16.E4M3.UNPACK_B R75, R14.H1 ;  /* 0x0000000eff4b723e */ /* 0x000fe200030006ff */
[----:B------:R-:W-:Y:S01]  /*47c0*/  HADD2.F32 R155, -RZ, R84.H1_H1 ;  /* 0x30000054ff9b7230 */ /* 0x000fe20000004100 */
[----:B------:R-:W-:Y:S01]  /*47d0*/  F2FP.F16.E4M3.UNPACK_B R83, R72 ;  /* 0x00000048ff53723e */ /* 0x000fe200020006ff */
[----:B------:R-:W-:Y:S01]  /*47e0*/  HADD2.F32 R82, -RZ, R81.H1_H1 ;  /* 0x30000051ff527230 */ /* 0x000fe20000004100 */
[----:B------:R-:W-:Y:S01]  /*47f0*/  F2FP.F16.E4M3.UNPACK_B R80, R13 ;  /* 0x0000000dff50723e */ /* 0x000fe200020006ff */
[----:B------:R-:W-:-:S02]  /*4800*/  HADD2.F32 R72, -RZ, R75.H1_H1 ;  /* 0x3000004bff487230 */ /* 0x000fc40000004100 */
[-C--:B------:R-:W-:Y:S01]  /*4810*/  FMUL.FTZ R156, R78, R155.reuse ;  /* 0x0000009b4e9c7220 */ /* 0x080fe20000410000 */
[----:B------:R-:W-:Y:S02]  /*4820*/  HADD2.F32 R85, -RZ, R83.H1_H1 ;  /* 0x30000053ff557230 */ /* 0x000fe40000004100 */
[C---:B------:R-:W-:Y:S01]  /*4830*/  FMUL.FTZ R155, R79.reuse, R155 ;  /* 0x0000009b4f9b7220 */ /* 0x040fe20000410000 */
[----:B------:R-:W-:Y:S02]  /*4840*/  HADD2.F32 R75, -RZ, R75.H0_H0 ;  /* 0x2000004bff4b7230 */ /* 0x000fe40000004100 */
[----:B------:R-:W-:Y:S01]  /*4850*/  FFMA.FTZ R79, R79, R82, -R156 ;  /* 0x000000524f4f7223 */ /* 0x000fe2000001089c */
[----:B------:R-:W-:Y:S02]  /*4860*/  HADD2.F32 R13, -RZ, R80.H1_H1 ;  /* 0x30000050ff0d7230 */ /* 0x000fe40000004100 */
[-C--:B------:R-:W-:Y:S01]  /*4870*/  FMUL.FTZ R156, R72, R85.reuse ;  /* 0x00000055489c7220 */ /* 0x080fe20000410000 */
[----:B------:R-:W-:Y:S01]  /*4880*/  F2FP.F16.E4M3.UNPACK_B R14, R14 ;  /* 0x0000000eff0e723e */ /* 0x000fe200020006ff */
[----:B------:R-:W-:Y:S01]  /*4890*/  FMUL.FTZ R85, R75, R85 ;  /* 0x000000554b557220 */ /* 0x000fe20000410000 */
[----:B------:R-:W-:-:S02]  /*48a0*/  HADD2.F32 R84, -RZ, R84.H0_H0 ;  /* 0x20000054ff547230 */ /* 0x000fc40000004100 */
[-C--:B------:R-:W-:Y:S01]  /*48b0*/  FFMA.FTZ R156, R75, R13.reuse, -R156 ;  /* 0x0000000d4b9c7223 */ /* 0x080fe2000001089c */
[----:B------:R-:W-:Y:S02]  /*48c0*/  HADD2.F32 R83, -RZ, R83.H0_H0 ;  /* 0x20000053ff537230 */ /* 0x000fe40000004100 */
[----:B------:R-:W-:Y:S01]  /*48d0*/  FFMA.FTZ R85, R72, R13, R85 ;  /* 0x0000000d48557223 */ /* 0x000fe20000010055 */
[--C-:B------:R-:W-:Y:S02]  /*48e0*/  HADD2.F32 R72, -RZ, R15.reuse.H0_H0 ;  /* 0x2000000fff487230 */ /* 0x100fe40000004100 */
[----:B------:R-:W-:Y:S01]  /*48f0*/  FFMA.FTZ R82, R78, R82, R155 ;  /* 0x000000524e527223 */ /* 0x000fe2000001009b */
[--C-:B------:R-:W-:Y:S02]  /*4900*/  HADD2.F32 R13, -RZ, R14.reuse.H0_H0 ;  /* 0x2000000eff0d7230 */ /* 0x100fe40000004100 */
[----:B------:R-:W-:Y:S01]  /*4910*/  HADD2.F32 R15, -RZ, R15.H1_H1 ;  /* 0x3000000fff0f7230 */ /* 0x000fe20000004100 */
[----:B------:R-:W-:Y:S01]  /*4920*/  F2FP.SATFINITE.E4M3.F32.PACK_AB_MERGE_C R85, R85, R156, RZ ;  /* 0x0000009c5555723e */ /* 0x000fe200048070ff */
[----:B------:R-:W-:Y:S01]  /*4930*/  HADD2.F32 R14, -RZ, R14.H1_H1 ;  /* 0x3000000eff0e7230 */ /* 0x000fe20000004100 */
[----:B------:R-:W-:Y:S01]  /*4940*/  F2FP.SATFINITE.E4M3.F32.PACK_AB_MERGE_C R79, R82, R79, RZ ;  /* 0x0000004f524f723e */ /* 0x000fe200048070ff */
[----:B------:R-:W-:-:S02]  /*4950*/  HADD2.F32 R81, -RZ, R81.H0_H0 ;  /* 0x20000051ff517230 */ /* 0x000fc40000004100 */
[-C--:B------:R-:W-:Y:S01]  /*4960*/  FMUL.FTZ R75, R15, R84.reuse ;  /* 0x000000540f4b7220 */ /* 0x080fe20000410000 */
[----:B------:R-:W-:Y:S02]  /*4970*/  HADD2.F32 R80, -RZ, R80.H0_H0 ;  /* 0x20000050ff507230 */ /* 0x000fe40000004100 */
[-C--:B------:R-:W-:Y:S01]  /*4980*/  FMUL.FTZ R78, R14, R83.reuse ;  /* 0x000000530e4e7220 */ /* 0x080fe20000410000 */
[C---:B------:R-:W-:Y:S01]  /*4990*/  FMUL.FTZ R84, R72.reuse, R84 ;  /* 0x0000005448547220 */ /* 0x040fe20000410000 */
[C---:B------:R-:W-:Y:S01]  /*49a0*/  FMUL.FTZ R83, R13.reuse, R83 ;  /* 0x000000530d537220 */ /* 0x040fe20000410000 */
[-C--:B------:R-:W-:Y:S01]  /*49b0*/  FFMA.FTZ R75, R72, R81.reuse, -R75 ;  /* 0x00000051484b7223 */ /* 0x080fe2000001084b */
[-C--:B------:R-:W-:Y:S01]  /*49c0*/  FFMA.FTZ R78, R13, R80.reuse, -R78 ;  /* 0x000000500d4e7223 */ /* 0x080fe2000001084e */
[----:B------:R-:W-:Y:S01]  /*49d0*/  FFMA.FTZ R84, R15, R81, R84 ;  /* 0x000000510f547223 */ /* 0x000fe20000010054 */
[----:B------:R-:W-:Y:S01]  /*49e0*/  FFMA.FTZ R83, R14, R80, R83 ;  /* 0x000000500e537223 */ /* 0x000fe20000010053 */
[----:B------:R-:W-:-:S02]  /*49f0*/  F2FP.SATFINITE.E4M3.F32.PACK_AB_MERGE_C R13, R12, R11, R158 ;  /* 0x0000000b0c0d723e */ /* 0x000fc4000480709e */
[----:B------:R-:W-:Y:S02]  /*4a00*/  F2FP.SATFINITE.E4M3.F32.PACK_AB_MERGE_C R12, R74, R73, R157 ;  /* 0x000000494a0c723e */ /* 0x000fe4000480709d */
[----:B------:R-:W-:Y:S02]  /*4a10*/  F2FP.SATFINITE.E4M3.F32.PACK_AB_MERGE_C R14, R83, R78, R85 ;  /* 0x0000004e530e723e */ /* 0x000fe40004807055 */
[----:B------:R-:W-:-:S07]  /*4a20*/  F2FP.SATFINITE.E4M3.F32.PACK_AB_MERGE_C R15, R84, R75, R79 ;  /* 0x0000004b540f723e */ /* 0x000fce000480704f */
.L_x_464:
[----:B------:R-:W-:Y:S05]  /*4a30*/  BSYNC B3 ;  /* 0x0000000000037941 */ /* 0x000fea0003800000 */
.L_x_463:
[----:B---3--:R0:W-:Y:S02]  /*4a40*/  ST.E.128 desc[UR50][R76.64], R12 ;  /* 0x0000000c4c007985 */ /* 0x0081e4000c101d32 */
.L_x_462:
[----:B------:R-:W-:Y:S05]  /*4a50*/  BSYNC B2 ;  /* 0x0000000000027941 */ /* 0x000fea0003800000 */
.L_x_461:
[----:B------:R-:W-:Y:S01]  /*4a60*/  ISETP.NE.AND P3, PT, R31, RZ, PT ;  /* 0x000000ff1f00720c */ /* 0x000fe20003f65270 */
[----:B------:R-:W-:-:S12]  /*4a70*/  BSSY B2, `(.L_x_465) ;  /* 0x0000074000027945 */ /* 0x000fd80003800000 */
[----:B------:R-:W-:Y:S05]  /*4a80*/  @!P3 BRA `(.L_x_466) ;  /* 0x0000000400c8b947 */ /* 0x000fea0003800000 */
[----:B0-----:R-:W3:Y:S04]  /*4a90*/  LDL R12, [R1+0xc] ;  /* 0x00000c00010c7983 */ /* 0x001ee80000100800 */
[----:B------:R-:W5:Y:S01]  /*4aa0*/  LDL R11, [R1+0x24] ;  /* 0x00002400010b7983 */ /* 0x000f620000100800 */
[----:B----4-:R-:W-:Y:S01]  /*4ab0*/  IADD3 R72, P3, R23, R145, RZ ;  /* 0x0000009117487210 */ /* 0x010fe20007f7e0ff */
[----:B------:R-:W-:Y:S03]  /*4ac0*/  BSSY B3, `(.L_x_467) ;  /* 0x000006d000037945 */ /* 0x000fe60003800000 */
[----:B---3--:R-:W-:Y:S02]  /*4ad0*/  IADD3.X R73, R143, R12, RZ, P3, !PT ;  /* 0x0000000c8f497210 */ /* 0x008fe40001ffe4ff */
[----:B------:R0:W3:Y:S01]  /*4ae0*/  LDS.128 R12, [R89+0x26a00] ;  /* 0x026a0000590c7984 */ /* 0x0000e20000000c00 */
[----:B-----5:R-:W-:-:S13]  /*4af0*/  ISETP.GE.AND P3, PT, R11, R116, PT ;  /* 0x000000740b00720c */ /* 0x020fda0003f66270 */
[----:B0-----:R-:W-:Y:S05]  /*4b00*/  @P3 BRA `(.L_x_468) ;  /* 0x0000000400a03947 */ /* 0x001fea0003800000 */
[----:B------:R-:W-:Y:S02]  /*4b10*/  SHF.R.U32.HI R68, RZ, 0x8, R69 ;  /* 0x00000008ff447819 */ /* 0x000fe40000011645 */
[----:B------:R-:W-:Y:S02]  /*4b20*/  SHF.R.U32.HI R11, RZ, 0x8, R71 ;  /* 0x00000008ff0b7819 */ /* 0x000fe40000011647 */
[----:B------:R-:W-:Y:S02]  /*4b30*/  LOP3.LUT R70, R69, 0xff0000ff, RZ, 0xc0, !PT ;  /* 0xff0000ff45467812 */ /* 0x000fe400078ec0ff */
[----:B------:R-:W-:Y:S01]  /*4b40*/  SHF.R.U32.HI R76, RZ, 0x10, R69 ;  /* 0x00000010ff4c7819 */ /* 0x000fe20000011645 */
[----:B------:R-:W-:Y:S01]  /*4b50*/  IMAD.SHL.U32 R69, R68, 0x100, RZ ;  /* 0x0000010044457824 */ /* 0x000fe200078e00ff */
[----:B------:R-:W-:Y:S02]  /*4b60*/  LOP3.LUT R74, R71, 0xff0000ff, RZ, 0xc0, !PT ;  /* 0xff0000ff474a7812 */ /* 0x000fe400078ec0ff */
[----:B------:R-:W-:Y:S01]  /*4b70*/  SHF.R.U32.HI R75, RZ, 0x10, R71 ;  /* 0x00000010ff4b7819 */ /* 0x000fe20000011647 */
[----:B------:R-:W-:Y:S01]  /*4b80*/  IMAD.SHL.U32 R71, R11, 0x100, RZ ;  /* 0x000001000b477824 */ /* 0x000fe200078e00ff */
[----:B---3--:R-:W-:Y:S01]  /*4b90*/  MOV R68, R12 ;  /* 0x0000000c00447202 */ /* 0x008fe20000000f00 */
[----:B------:R-:W-:Y:S01]  /*4ba0*/  IMAD.MOV.U32 R11, RZ, RZ, R13 ;  /* 0x000000ffff0b7224 */ /* 0x000fe200078e000d */
[----:B------:R-:W-:Y:S01]  /*4bb0*/  LOP3.LUT R13, R70, 0xff00, R69, 0xf8, !PT ;  /* 0x0000ff00460d7812 */ /* 0x000fe200078ef845 */
[----:B------:R-:W-:Y:S01]  /*4bc0*/  IMAD.U32 R69, R75, 0x10000, RZ ;  /* 0x000100004b457824 */ /* 0x000fe200078e00ff */
[----:B------:R-:W-:Y:S01]  /*4bd0*/  LOP3.LUT R74, R74, 0xff00, R71, 0xf8, !PT ;  /* 0x0000ff004a4a7812 */ /* 0x000fe200078ef847 */
[----:B------:R-:W-:Y:S01]  /*4be0*/  IMAD.U32 R70, R76, 0x10000, RZ ;  /* 0x000100004c467824 */ /* 0x000fe200078e00ff */
[----:B------:R-:W-:-:S02]  /*4bf0*/  F2FP.F16.E4M3.UNPACK_B R71, R154.H1 ;  /* 0x0000009aff47723e */ /* 0x000fc400030006ff */
[----:B------:R-:W-:Y:S02]  /*4c00*/  F2FP.F16.E4M3.UNPACK_B R12, R11 ;  /* 0x0000000bff0c723e */ /* 0x000fe400020006ff */
[----:B------:R-:W-:Y:S01]  /*4c10*/  LOP3.LUT R78, R74, 0xff0000, R69, 0xf8, !PT ;  /* 0x00ff00004a4e7812 */ /* 0x000fe200078ef845 */
[--C-:B------:R-:W-:Y:S01]  /*4c20*/  HADD2.F32 R76, -RZ, R71.reuse.H0_H0 ;  /* 0x20000047ff4c7230 */ /* 0x100fe20000004100 */
[----:B------:R-:W-:Y:S01]  /*4c30*/  F2FP.F16.E4M3.UNPACK_B R74, R153.H1 ;  /* 0x00000099ff4a723e */ /* 0x000fe200030006ff */
[--C-:B------:R-:W-:Y:S01]  /*4c40*/  HADD2.F32 R69, -RZ, R12.reuse.H1_H1 ;  /* 0x3000000cff457230 */ /* 0x100fe20000004100 */
[----:B------:R-:W-:Y:S01]  /*4c50*/  F2FP.F16.E4M3.UNPACK_B R11, R11.H1 ;  /* 0x0000000bff0b723e */ /* 0x000fe200030006ff */
[----:B------:R-:W-:Y:S01]  /*4c60*/  HADD2.F32 R12, -RZ, R12.H0_H0 ;  /* 0x2000000cff0c7230 */ /* 0x000fe20000004100 */
[----:B------:R-:W-:Y:S01]  /*4c70*/  LOP3.LUT R13, R13, 0xff0000, R70, 0xf8, !PT ;  /* 0x00ff00000d0d7812 */ /* 0x000fe200078ef846 */
[----:B------:R-:W-:Y:S02]  /*4c80*/  HADD2.F32 R75, -RZ, R74.H0_H0 ;  /* 0x2000004aff4b7230 */ /* 0x000fe40000004100 */
[----:B------:R-:W-:Y:S01]  /*4c90*/  FMUL.FTZ R79, R69, R76 ;  /* 0x0000004c454f7220 */ /* 0x000fe20000410000 */
[----:B------:R-:W-:-:S02]  /*4ca0*/  HADD2.F32 R77, -RZ, R71.H1_H1 ;  /* 0x30000047ff4d7230 */ /* 0x000fc40000004100 */
[C---:B------:R-:W-:Y:S01]  /*4cb0*/  FMUL.FTZ R76, R12.reuse, R76 ;  /* 0x0000004c0c4c7220 */ /* 0x040fe20000410000 */
[--C-:B------:R-:W-:Y:S01]  /*4cc0*/  HADD2.F32 R71, -RZ, R11.reuse.H1_H1 ;  /* 0x3000000bff477230 */ /* 0x100fe20000004100 */
[----:B------:R-:W-:Y:S01]  /*4cd0*/  F2FP.F16.E4M3.UNPACK_B R154, R154 ;  /* 0x0000009aff9a723e */ /* 0x000fe200020006ff */
[----:B------:R-:W-:Y:S02]  /*4ce0*/  HADD2.F32 R70, -RZ, R11.H0_H0 ;  /* 0x2000000bff467230 */ /* 0x000fe40000004100 */
[-C--:B------:R-:W-:Y:S01]  /*4cf0*/  FFMA.FTZ R11, R12, R75.reuse, -R79 ;  /* 0x0000004b0c0b7223 */ /* 0x080fe2000001084f */
[----:B------:R-:W-:Y:S02]  /*4d00*/  HADD2.F32 R74, -RZ, R74.H1_H1 ;  /* 0x3000004aff4a7230 */ /* 0x000fe40000004100 */
[----:B------:R-:W-:Y:S01]  /*4d10*/  FFMA.FTZ R12, R69, R75, R76 ;  /* 0x0000004b450c7223 */ /* 0x000fe2000001004c */
[-C--:B------:R-:W-:Y:S01]  /*4d20*/  FMUL.FTZ R79, R71, R77.reuse ;  /* 0x0000004d474f7220 */ /* 0x080fe20000410000 */
[----:B------:R-:W-:Y:S01]  /*4d30*/  FMUL.FTZ R80, R70, R77 ;  /* 0x0000004d46507220 */ /* 0x000fe20000410000 */
[----:B------:R-:W-:Y:S01]  /*4d40*/  F2FP.F16.E4M3.UNPACK_B R69, R68.H1 ;  /* 0x00000044ff45723e */ /* 0x000fe200030006ff */
[----:B------:R-:W-:-:S02]  /*4d50*/  HADD2.F32 R75, -RZ, R154.H1_H1 ;  /* 0x3000009aff4b7230 */ /* 0x000fc40000004100 */
[-C--:B------:R-:W-:Y:S01]  /*4d60*/  FFMA.FTZ R79, R70, R74.reuse, -R79 ;  /* 0x0000004a464f7223 */ /* 0x080fe2000001084f */
[----:B------:R-:W-:Y:S01]  /*4d70*/  FFMA.FTZ R84, R71, R74, R80 ;  /* 0x0000004a47547223 */ /* 0x000fe20000010050 */
[----:B------:R-:W-:Y:S01]  /*4d80*/  F2FP.F16.E4M3.UNPACK_B R68, R68 ;  /* 0x00000044ff44723e */ /* 0x000fe200020006ff */
[--C-:B------:R-:W-:Y:S01]  /*4d90*/  HADD2.F32 R70, -RZ, R69.reuse.H0_H0 ;  /* 0x20000045ff467230 */ /* 0x100fe20000004100 */
[----:B------:R-:W-:Y:S01]  /*4da0*/  F2FP.F16.E4M3.UNPACK_B R153, R153 ;  /* 0x00000099ff99723e */ /* 0x000fe200020006ff */
[----:B------:R-:W-:Y:S02]  /*4db0*/  HADD2.F32 R71, -RZ, R69.H1_H1 ;  /* 0x30000045ff477230 */ /* 0x000fe40000004100 */
[----:B------:R-:W-:Y:S02]  /*4dc0*/  HADD2.F32 R69, -RZ, R68.H0_H0 ;  /* 0x20000044ff457230 */ /* 0x000fe40000004100 */
[----:B------:R-:W-:Y:S01]  /*4dd0*/  FMUL.FTZ R80, R70, R75 ;  /* 0x0000004b46507220 */ /* 0x000fe20000410000 */
[----:B------:R-:W-:-:S02]  /*4de0*/  HADD2.F32 R74, -RZ, R153.H1_H1 ;  /* 0x30000099ff4a7230 */ /* 0x000fc40000004100 */
[C---:B------:R-:W-:Y:S01]  /*4df0*/  FMUL.FTZ R77, R71.reuse, R75 ;  /* 0x0000004b474d7220 */ /* 0x040fe20000410000 */
[----:B------:R-:W-:Y:S02]  /*4e00*/  HADD2.F32 R154, -RZ, R154.H0_H0 ;  /* 0x2000009aff9a7230 */ /* 0x000fe40000004100 */
[----:B------:R-:W-:Y:S02]  /*4e10*/  HADD2.F32 R68, -RZ, R68.H1_H1 ;  /* 0x30000044ff447230 */ /* 0x000fe40000004100 */
[-C--:B------:R-:W-:Y:S01]  /*4e20*/  FFMA.FTZ R77, R70, R74.reuse, -R77 ;  /* 0x0000004a464d7223 */ /* 0x080fe2000001084d */
[----:B------:R-:W-:Y:S02]  /*4e30*/  HADD2.F32 R153, -RZ, R153.H0_H0 ;  /* 0x20000099ff997230 */ /* 0x000fe40000004100 */
[----:B------:R-:W-:Y:S01]  /*4e40*/  FFMA.FTZ R80, R71, R74, R80 ;  /* 0x0000004a47507223 */ /* 0x000fe20000010050 */
[-C--:B------:R-:W-:Y:S01]  /*4e50*/  FMUL.FTZ R75, R69, R154.reuse ;  /* 0x0000009a454b7220 */ /* 0x080fe20000410000 */
[----:B------:R-:W-:Y:S01]  /*4e60*/  FMUL.FTZ R76, R68, R154 ;  /* 0x0000009a444c7220 */ /* 0x000fe20000410000 */
[----:B------:R-:W-:-:S02]  /*4e70*/  F2FP.F16.E4M3.UNPACK_B R74, R13 ;  /* 0x0000000dff4a723e */ /* 0x000fc400020006ff */
[----:B------:R-:W-:Y:S01]  /*4e80*/  F2FP.SATFINITE.E4M3.F32.PACK_AB_MERGE_C R85, R80, R77, RZ ;  /* 0x0000004d5055723e */ /* 0x000fe200048070ff */
[----:B------:R-:W-:Y:S01]  /*4e90*/  FFMA.FTZ R81, R69, R153, -R76 ;  /* 0x0000009945517223 */ /* 0x000fe2000001084c */
[----:B------:R-:W-:Y:S01]  /*4ea0*/  F2FP.F16.E4M3.UNPACK_B R69, R15.H1 ;  /* 0x0000000fff45723e */ /* 0x000fe200030006ff */
[----:B------:R-:W-:Y:S01]  /*4eb0*/  FFMA.FTZ R82, R68, R153, R75 ;  /* 0x0000009944527223 */ /* 0x000fe2000001004b */
[----:B------:R-:W-:Y:S02]  /*4ec0*/  F2FP.F16.E4M3.UNPACK_B R77, R78.H1 ;  /* 0x0000004eff4d723e */ /* 0x000fe400030006ff */
[----:B------:R-:W-:Y:S01]  /*4ed0*/  F2FP.F16.E4M3.UNPACK_B R75, R13.H1 ;  /* 0x0000000dff4b723e */ /* 0x000fe200030006ff */
[----:B------:R-:W-:Y:S01]  /*4ee0*/  HADD2.F32 R71, -RZ, R69.H1_H1 ;  /* 0x30000045ff477230 */ /* 0x000fe20000004100 */
[----:B------:R-:W-:Y:S01]  /*4ef0*/  F2FP.F16.E4M3.UNPACK_B R68, R14.H1 ;  /* 0x0000000eff44723e */ /* 0x000fe200030006ff */
[----:B------:R-:W-:Y:S01]  /*4f00*/  HADD2.F32 R80, -RZ, R77.H1_H1 ;  /* 0x3000004dff507230 */ /* 0x000fe20000004100 */
[----:B------:R-:W-:Y:S01]  /*4f10*/  F2FP.F16.E4M3.UNPACK_B R78, R78 ;  /* 0x0000004eff4e723e */ /* 0x000fe200020006ff */
[----:B------:R-:W-:Y:S01]  /*4f20*/  HADD2.F32 R70, -RZ, R69.H0_H0 ;  /* 0x20000045ff467230 */ /* 0x000fe20000004100 */
[----:B------:R-:W-:Y:S01]  /*4f30*/  F2FP.SATFINITE.E4M3.F32.PACK_AB_MERGE_C R153, R84, R79, RZ ;  /* 0x0000004f5499723e */ /* 0x000fe200048070ff */
[----:B------:R-:W-:-:S02]  /*4f40*/  HADD2.F32 R76, -RZ, R75.H1_H1 ;  /* 0x3000004bff4c7230 */ /* 0x000fc40000004100 */
[-C--:B------:R-:W-:Y:S01]  /*4f50*/  FMUL.FTZ R13, R71, R80.reuse ;  /* 0x00000050470d7220 */ /* 0x080fe20000410000 */
[----:B------:R-:W-:Y:S02]  /*4f60*/  HADD2.F32 R69, -RZ, R68.H1_H1 ;  /* 0x30000044ff457230 */ /* 0x000fe40000004100 */
[C---:B------:R-:W-:Y:S01]  /*4f70*/  FMUL.FTZ R80, R70.reuse, R80 ;  /* 0x0000005046507220 */ /* 0x040fe20000410000 */
[----:B------:R-:W-:Y:S02]  /*4f80*/  HADD2.F32 R79, -RZ, R78.H1_H1 ;  /* 0x3000004eff4f7230 */ /* 0x000fe40000004100 */
[----:B------:R-:W-:Y:S01]  /*4f90*/  FFMA.FTZ R84, R70, R76, -R13 ;  /* 0x0000004c46547223 */ /* 0x000fe2000001080d */
[----:B------:R-:W-:Y:S01]  /*4fa0*/  HADD2.F32 R68, -RZ, R68.H0_H0 ;  /* 0x20000044ff447230 */ /* 0x000fe20000004100 */
[----:B------:R-:W-:Y:S01]  /*4fb0*/  F2FP.F16.E4M3.UNPACK_B R15, R15 ;  /* 0x0000000fff0f723e */ /* 0x000fe200020006ff */
[----:B------:R-:W-:Y:S02]  /*4fc0*/  HADD2.F32 R13, -RZ, R74.H1_H1 ;  /* 0x3000004aff0d7230 */ /* 0x000fe40000004100 */
[-C--:B------:R-:W-:Y:S01]  /*4fd0*/  FMUL.FTZ R83, R69, R79.reuse ;  /* 0x0000004f45537220 */ /* 0x080fe20000410000 */
[----:B------:R-:W-:Y:S01]  /*4fe0*/  F2FP.F16.E4M3.UNPACK_B R14, R14 ;  /* 0x0000000eff0e723e */ /* 0x000fe200020006ff */
[C---:B------:R-:W-:Y:S01]  /*4ff0*/  FMUL.FTZ R70, R68.reuse, R79 ;  /* 0x0000004f44467220 */ /* 0x040fe20000410000 */
[----:B------:R-:W-:Y:S01]  /*5000*/  FFMA.FTZ R79, R71, R76, R80 ;  /* 0x0000004c474f7223 */ /* 0x000fe20000010050 */
[----:B------:R-:W-:Y:S01]  /*5010*/  FFMA.FTZ R83, R68, R13, -R83 ;  /* 0x0000000d44537223 */ /* 0x000fe20000010853 */
[----:B------:R-:W-:-:S02]  /*5020*/  HADD2.F32 R68, -RZ, R15.H0_H0 ;  /* 0x2000000fff447230 */ /* 0x000fc40000004100 */
[----:B------:R-:W-:Y:S01]  /*5030*/  FFMA.FTZ R76, R69, R13, R70 ;  /* 0x0000000d454c7223 */ /* 0x000fe20000010046 */
[--C-:B------:R-:W-:Y:S01]  /*5040*/  HADD2.F32 R13, -RZ, R14.reuse.H0_H0 ;  /* 0x2000000eff0d7230 */ /* 0x100fe20000004100 */
[----:B------:R-:W-:Y:S01]  /*5050*/  F2FP.SATFINITE.E4M3.F32.PACK_AB_MERGE_C R79, R79, R84, RZ ;  /* 0x000000544f4f723e */ /* 0x000fe200048070ff */
[----:B------:R-:W-:Y:S02]  /*5060*/  HADD2.F32 R15, -RZ, R15.H1_H1 ;  /* 0x3000000fff0f7230 */ /* 0x000fe40000004100 */
[----:B------:R-:W-:Y:S01]  /*5070*/  HADD2.F32 R77, -RZ, R77.H0_H0 ;  /* 0x2000004dff4d7230 */ /* 0x000fe20000004100 */
[----:B------:R-:W-:Y:S01]  /*5080*/  F2FP.SATFINITE.E4M3.F32.PACK_AB_MERGE_C R76, R76, R83, RZ ;  /* 0x000000534c4c723e */ /* 0x000fe200048070ff */
[----:B------:R-:W-:Y:S02]  /*5090*/  HADD2.F32 R14, -RZ, R14.H1_H1 ;  /* 0x3000000eff0e7230 */ /* 0x000fe40000004100 */
[----:B------:R-:W-:Y:S02]  /*50a0*/  HADD2.F32 R78, -RZ, R78.H0_H0 ;  /* 0x2000004eff4e7230 */ /* 0x000fe40000004100 */
[----:B------:R-:W-:Y:S01]  /*50b0*/  FMUL.FTZ R71, R15, R77 ;  /* 0x0000004d0f477220 */ /* 0x000fe20000410000 */
[----:B------:R-:W-:-:S02]  /*50c0*/  HADD2.F32 R75, -RZ, R75.H0_H0 ;  /* 0x2000004bff4b7230 */ /* 0x000fc40000004100 */
[----:B------:R-:W-:Y:S01]  /*50d0*/  FMUL.FTZ R80, R68, R77 ;  /* 0x0000004d44507220 */ /* 0x000fe20000410000 */
[----:B------:R-:W-:Y:S02]  /*50e0*/  HADD2.F32 R74, -RZ, R74.H0_H0 ;  /* 0x2000004aff4a7230 */ /* 0x000fe40000004100 */
[-C--:B------:R-:W-:Y:S01]  /*50f0*/  FMUL.FTZ R70, R14, R78.reuse ;  /* 0x0000004e0e467220 */ /* 0x080fe20000410000 */
[----:B------:R-:W-:Y:S01]  /*5100*/  FMUL.FTZ R69, R13, R78 ;  /* 0x0000004e0d457220 */ /* 0x000fe20000410000 */
[-C--:B------:R-:W-:Y:S01]  /*5110*/  FFMA.FTZ R71, R68, R75.reuse, -R71 ;  /* 0x0000004b44477223 */ /* 0x080fe20000010847 */
[----:B------:R-:W-:Y:S01]  /*5120*/  FFMA.FTZ R80, R15, R75, R80 ;  /* 0x0000004b0f507223 */ /* 0x000fe20000010050 */
[-C--:B------:R-:W-:Y:S01]  /*5130*/  FFMA.FTZ R70, R13, R74.reuse, -R70 ;  /* 0x0000004a0d467223 */ /* 0x080fe20000010846 */
[----:B------:R-:W-:Y:S01]  /*5140*/  FFMA.FTZ R69, R14, R74, R69 ;  /* 0x0000004a0e457223 */ /* 0x000fe20000010045 */
[----:B------:R-:W-:Y:S02]  /*5150*/  F2FP.SATFINITE.E4M3.F32.PACK_AB_MERGE_C R13, R12, R11, R153 ;  /* 0x0000000b0c0d723e */ /* 0x000fe40004807099 */
[----:B------:R-:W-:-:S02]  /*5160*/  F2FP.SATFINITE.E4M3.F32.PACK_AB_MERGE_C R12, R82, R81, R85 ;  /* 0x00000051520c723e */ /* 0x000fc40004807055 */
[----:B------:R-:W-:Y:S02]  /*5170*/  F2FP.SATFINITE.E4M3.F32.PACK_AB_MERGE_C R14, R69, R70, R76 ;  /* 0x00000046450e723e */ /* 0x000fe4000480704c */
[----:B------:R-:W-:-:S07]  /*5180*/  F2FP.SATFINITE.E4M3.F32.PACK_AB_MERGE_C R15, R80, R71, R79 ;  /* 0x00000047500f723e */ /* 0x000fce000480704f */
.L_x_468:
[----:B------:R-:W-:Y:S05]  /*5190*/  BSYNC B3 ;  /* 0x0000000000037941 */ /* 0x000fea0003800000 */
.L_x_467:
[----:B---3--:R0:W-:Y:S02]  /*51a0*/  ST.E.128 desc[UR50][R72.64], R12 ;  /* 0x0000000c48007985 */ /* 0x0081e4000c101d32 */
.L_x_466:
[----:B------:R-:W-:Y:S05]  /*51b0*/  BSYNC B2 ;  /* 0x0000000000027941 */ /* 0x000fea0003800000 */
.L_x_465:
[----:B------:R-:W-:Y:S01]  /*51c0*/  ISETP.NE.AND P3, PT, R32, RZ, PT ;  /* 0x000000ff2000720c */ /* 0x000fe20003f65270 */
[----:B------:R-:W-:-:S12]  /*51d0*/  BSSY B2, `(.L_x_469) ;  /* 0x0000073000027945 */ /* 0x000fd80003800000 */
[----:B------:R-:W-:Y:S05]  /*51e0*/  @!P3 BRA `(.L_x_470) ;  /* 0x0000000400c4b947 */ /* 0x000fea0003800000 */
[----:B0-----:R-:W3:Y:S04]  /*51f0*/  LDL R12, [R1+0x8] ;  /* 0x00000800010c7983 */ /* 0x001ee80000100800 */
[----:B------:R-:W5:Y:S01]  /*5200*/  LDL R11, [R1+0x1c] ;  /* 0x00001c00010b7983 */ /* 0x000f620000100800 */
[----:B----4-:R-:W-:Y:S01]  /*5210*/  IADD3 R68, P3, R22, R145, RZ ;  /* 0x0000009116447210 */ /* 0x010fe20007f7e0ff */
[----:B------:R-:W-:Y:S04]  /*5220*/  BSSY B3, `(.L_x_471) ;  /* 0x000006c000037945 */ /* 0x000fe80003800000 */
[----:B---3--:R-:W-:-:S02]  /*5230*/  IMAD.X R69, R143, 0x1, R12, P3 ;  /* 0x000000018f457824 */ /* 0x008fc400018e060c */
[----:B------:R0:W3:Y:S01]  /*5240*/  LDS.128 R12, [R88+0x29200] ;  /* 0x02920000580c7984 */ /* 0x0000e20000000c00 */
[----:B-----5:R-:W-:-:S13]  /*5250*/  ISETP.GE.AND P3, PT, R11, R116, PT ;  /* 0x000000740b00720c */ /* 0x020fda0003f66270 */
[----:B0-----:R-:W-:Y:S05]  /*5260*/  @P3 BRA `(.L_x_472) ;  /* 0x00000004009c3947 */ /* 0x001fea0003800000 */
[----:B------:R-:W-:Y:S02]  /*5270*/  SHF.R.U32.HI R64, RZ, 0x8, R67 ;  /* 0x00000008ff407819 */ /* 0x000fe40000011643 */
[----:B------:R-:W-:Y:S02]  /*5280*/  SHF.R.U32.HI R11, RZ, 0x8, R65 ;  /* 0x00000008ff0b7819 */ /* 0x000fe40000011641 */
[----:B------:R-:W-:Y:S02]  /*5290*/  SHF.R.U32.HI R72, RZ, 0x10, R67 ;  /* 0x00000010ff487819 */ /* 0x000fe40000011643 */
[----:B------:R-:W-:Y:S01]  /*52a0*/  LOP3.LUT R70, R67, 0xff0000ff, RZ, 0xc0, !PT ;  /* 0xff0000ff43467812 */ /* 0x000fe200078ec0ff */
[----:B------:R-:W-:Y:S01]  /*52b0*/  IMAD.SHL.U32 R67, R64, 0x100, RZ ;  /* 0x0000010040437824 */ /* 0x000fe200078e00ff */
[----:B------:R-:W-:Y:S01]  /*52c0*/  SHF.R.U32.HI R73, RZ, 0x10, R65 ;  /* 0x00000010ff497819 */ /* 0x000fe20000011641 */
[----:B---3--:R-:W-:Y:S01]  /*52d0*/  IMAD.MOV.U32 R64, RZ, RZ, R12 ;  /* 0x000000ffff407224 */ /* 0x008fe200078e000c */
[----:B------:R-:W-:-:S02]  /*52e0*/  LOP3.LUT R66, R65, 0xff0000ff, RZ, 0xc0, !PT ;  /* 0xff0000ff41427812 */ /* 0x000fc400078ec0ff */
[----:B------:R-:W-:Y:S01]  /*52f0*/  SHF.L.U32 R11, R11, 0x8, RZ ;  /* 0x000000080b0b7819 */ /* 0x000fe200000006ff */
[----:B------:R-:W-:Y:S01]  /*5300*/  IMAD.U32 R12, R73, 0x10000, RZ ;  /* 0x00010000490c7824 */ /* 0x000fe200078e00ff */
[----:B------:R-:W-:Y:S02]  /*5310*/  LOP3.LUT R71, R70, 0xff00, R67, 0xf8, !PT ;  /* 0x0000ff0046477812 */ /* 0x000fe400078ef843 */
[----:B------:R-:W-:Y:S02]  /*5320*/  LOP3.LUT R65, R66, 0xff00, R11, 0xf8, !PT ;  /* 0x0000ff0042417812 */ /* 0x000fe400078ef80b */
[----:B------:R-:W-:Y:S02]  /*5330*/  SHF.L.U32 R66, R72, 0x10, RZ ;  /* 0x0000001048427819 */ /* 0x000fe400000006ff */
[----:B------:R-:W-:Y:S02]  /*5340*/  F2FP.F16.E4M3.UNPACK_B R67, R152.H1 ;  /* 0x00000098ff43723e */ /* 0x000fe400030006ff */
[----:B------:R-:W-:-:S02]  /*5350*/  F2FP.F16.E4M3.UNPACK_B R11, R13 ;  /* 0x0000000dff0b723e */ /* 0x000fc400020006ff */
[----:B------:R-:W-:Y:S01]  /*5360*/  LOP3.LUT R73, R71, 0xff0000, R66, 0xf8, !PT ;  /* 0x00ff000047497812 */ /* 0x000fe200078ef842 */
[----:B------:R-:W-:Y:S01]  /*5370*/  HADD2.F32 R71, -RZ, R67.H0_H0 ;  /* 0x20000043ff477230 */ /* 0x000fe20000004100 */
[----:B------:R-:W-:Y:S01]  /*5380*/  LOP3.LUT R70, R65, 0xff0000, R12, 0xf8, !PT ;  /* 0x00ff000041467812 */ /* 0x000fe200078ef80c */
[----:B------:R-:W-:Y:S01]  /*5390*/  HADD2.F32 R12, -RZ, R11.H1_H1 ;  /* 0x3000000bff0c7230 */ /* 0x000fe20000004100 */
[----:B------:R-:W-:Y:S01]  /*53a0*/  F2FP.F16.E4M3.UNPACK_B R66, R150.H1 ;  /* 0x00000096ff42723e */ /* 0x000fe200030006ff */
[----:B------:R-:W-:Y:S01]  /*53b0*/  HADD2.F32 R72, -RZ, R67.H1_H1 ;  /* 0x30000043ff487230 */ /* 0x000fe20000004100 */
[----:B------:R-:W-:Y:S01]  /*53c0*/  F2FP.F16.E4M3.UNPACK_B R13, R13.H1 ;  /* 0x0000000dff0d723e */ /* 0x000fe200030006ff */
[----:B------:R-:W-:Y:S02]  /*53d0*/  HADD2.F32 R11, -RZ, R11.H0_H0 ;  /* 0x2000000bff0b7230 */ /* 0x000fe40000004100 */
[----:B------:R-:W-:Y:S01]  /*53e0*/  FMUL.FTZ R74, R12, R71 ;  /* 0x000000470c4a7220 */ /* 0x000fe20000410000 */
[----:B------:R-:W-:Y:S01]  /*53f0*/  HADD2.F32 R67, -RZ, R66.H0_H0 ;  /* 0x20000042ff437230 */ /* 0x000fe20000004100 */
[----:B------:R-:W-:Y:S01]  /*5400*/  F2FP.F16.E4M3.UNPACK_B R152, R152 ;  /* 0x00000098ff98723e */ /* 0x000fe200020006ff */
[----:B------:R-:W-:-:S02]  /*5410*/  HADD2.F32 R65, -RZ, R13.H1_H1 ;  /* 0x3000000dff417230 */ /* 0x000fc40000004100 */
[C---:B------:R-:W-:Y:S01]  /*5420*/  FMUL.FTZ R71, R11.reuse, R71 ;  /* 0x000000470b477220 */ /* 0x040fe20000410000 */
[----:B------:R-:W-:Y:S02]  /*5430*/  HADD2.F32 R13, -RZ, R13.H0_H0 ;  /* 0x2000000dff0d7230 */ /* 0x000fe40000004100 */
[-C--:B------:R-:W-:Y:S01]  /*5440*/  FFMA.FTZ R11, R11, R67.reuse, -R74 ;  /* 0x000000430b0b7223 */ /* 0x080fe2000001084a */
[----:B------:R-:W-:Y:S02]  /*5450*/  HADD2.F32 R66, -RZ, R66.H1_H1 ;  /* 0x30000042ff427230 */ /* 0x000fe40000004100 */
[-C--:B------:R-:W-:Y:S01]  /*5460*/  FMUL.FTZ R74, R65, R72.reuse ;  /* 0x00000048414a7220 */ /* 0x080fe20000410000 */
[----:B------:R-:W-:Y:S01]  /*5470*/  FFMA.FTZ R12, R12, R67, R71 ;  /* 0x000000430c0c7223 */ /* 0x000fe20000010047 */
[C---:B------:R-:W-:Y:S01]  /*5480*/  FMUL.FTZ R72, R13.reuse, R72 ;  /* 0x000000480d487220 */ /* 0x040fe20000410000 */
[----:B------:R-:W-:Y:S01]  /*5490*/  F2FP.F16.E4M3.UNPACK_B R150, R150 ;  /* 0x00000096ff96723e */ /* 0x000fe200020006ff */
[----:B------:R-:W-:Y:S01]  /*54a0*/  FFMA.FTZ R78, R13, R66, -R74 ;  /* 0x000000420d4e7223 */ /* 0x000fe2000001084a */
[----:B------:R-:W-:Y:S01]  /*54b0*/  F2FP.F16.E4M3.UNPACK_B R13, R64.H1 ;  /* 0x00000040ff0d723e */ /* 0x000fe200030006ff */
[----:B------:R-:W-:Y:S01]  /*54c0*/  FFMA.FTZ R79, R65, R66, R72 ;  /* 0x00000042414f7223 */ /* 0x000fe20000010048 */
[----:B------:R-:W-:Y:S01]  /*54d0*/  F2FP.F16.E4M3.UNPACK_B R64, R64 ;  /* 0x00000040ff40723e */ /* 0x000fe200020006ff */
[----:B------:R-:W-:-:S02]  /*54e0*/  HADD2.F32 R71, -RZ, R152.H1_H1 ;  /* 0x30000098ff477230 */ /* 0x000fc40000004100 */
[--C-:B------:R-:W-:Y:S01]  /*54f0*/  HADD2.F32 R65, -RZ, R13.reuse.H0_H0 ;  /* 0x2000000dff417230 */ /* 0x100fe20000004100 */
[----:B------:R-:W-:Y:S01]  /*5500*/  F2FP.SATFINITE.E4M3.F32.PACK_AB_MERGE_C R82, R79, R78, RZ ;  /* 0x0000004e4f52723e */ /* 0x000fe200048070ff */
[----:B------:R-:W-:Y:S02]  /*5510*/  HADD2.F32 R66, -RZ, R13.H1_H1 ;  /* 0x3000000dff427230 */ /* 0x000fe40000004100 */
[----:B------:R-:W-:Y:S02]  /*5520*/  HADD2.F32 R13, -RZ, R64.H0_H0 ;  /* 0x20000040ff0d7230 */ /* 0x000fe40000004100 */
[-C--:B------:R-:W-:Y:S01]  /*5530*/  FMUL.FTZ R75, R65, R71.reuse ;  /* 0x00000047414b7220 */ /* 0x080fe20000410000 */
[----:B------:R-:W-:Y:S02]  /*5540*/  HADD2.F32 R152, -RZ, R152.H0_H0 ;  /* 0x20000098ff987230 */ /* 0x000fe40000004100 */
[----:B------:R-:W-:Y:S01]  /*5550*/  FMUL.FTZ R74, R66, R71 ;  /* 0x00000047424a7220 */ /* 0x000fe20000410000 */
[----:B------:R-:W-:-:S02]  /*5560*/  HADD2.F32 R64, -RZ, R64.H1_H1 ;  /* 0x30000040ff407230 */ /* 0x000fc40000004100 */
[--C-:B------:R-:W-:Y:S02]  /*5570*/  HADD2.F32 R67, -RZ, R150.reuse.H1_H1 ;  /* 0x30000096ff437230 */ /* 0x100fe40000004100 */
[-C--:B------:R-:W-:Y:S01]  /*5580*/  FMUL.FTZ R71, R13, R152.reuse ;  /* 0x000000980d477220 */ /* 0x080fe20000410000 */
[----:B------:R-:W-:Y:S02]  /*5590*/  HADD2.F32 R150, -RZ, R150.H0_H0 ;  /* 0x20000096ff967230 */ /* 0x000fe40000004100 */
[----:B------:R-:W-:Y:S01]  /*55a0*/  FMUL.FTZ R72, R64, R152 ;  /* 0x0000009840487220 */ /* 0x000fe20000410000 */
[-C--:B------:R-:W-:Y:S01]  /*55b0*/  FFMA.FTZ R74, R65, R67.reuse, -R74 ;  /* 0x00000043414a7223 */ /* 0x080fe2000001084a */
[----:B------:R-:W-:Y:S02]  /*55c0*/  FFMA.FTZ R75, R66, R67, R75 ;  /* 0x00000043424b7223 */ /* 0x000fe4000001004b */
[-C--:B------:R-:W-:Y:S01]  /*55d0*/  FFMA.FTZ R76, R13, R150.reuse, -R72 ;  /* 0x000000960d4c7223 */ /* 0x080fe20000010848 */
[----:B------:R-:W-:Y:S01]  /*55e0*/  FFMA.FTZ R77, R64, R150, R71 ;  /* 0x00000096404d7223 */ /* 0x000fe20000010047 */
[----:B------:R-:W-:-:S02]  /*55f0*/  F2FP.F16.E4M3.UNPACK_B R64, R15.H1 ;  /* 0x0000000fff40723e */ /* 0x000fc400030006ff */
[-C--:B------:R-:W-:Y:S02]  /*5600*/  F2FP.F16.E4M3.UNPACK_B R72, R73.reuse.H1 ;  /* 0x00000049ff48723e */ /* 0x080fe400030006ff */
[----:B------:R-:W-:Y:S01]  /*5610*/  F2FP.SATFINITE.E4M3.F32.PACK_AB_MERGE_C R80, R75, R74, RZ ;  /* 0x0000004a4b50723e */ /* 0x000fe200048070ff */
[----:B------:R-:W-:Y:S01]  /*5620*/  HADD2.F32 R66, -RZ, R64.H1_H1 ;  /* 0x30000040ff427230 */ /* 0x000fe20000004100 */
[----:B------:R-:W-:Y:S01]  /*5630*/  F2FP.F16.E4M3.UNPACK_B R67, R70.H1 ;  /* 0x00000046ff43723e */ /* 0x000fe200030006ff */
[----:B------:R-:W-:Y:S01]  /*5640*/  HADD2.F32 R75, -RZ, R72.H1_H1 ;  /* 0x30000048ff4b7230 */ /* 0x000fe20000004100 */
[----:B------:R-:W-:Y:S01]  /*5650*/  F2FP.F16.E4M3.UNPACK_B R13, R14.H1 ;  /* 0x0000000eff0d723e */ /* 0x000fe200030006ff */
[----:B------:R-:W-:Y:S01]  /*5660*/  HADD2.F32 R65, -RZ, R64.H0_H0 ;  /* 0x20000040ff417230 */ /* 0x000fe20000004100 */
        /* <DEDUP_REMOVED lines=35> */
[----:B------:R-:W-:-:S02]  /*58a0*/  F2FP.SATFINITE.E4M3.F32.PACK_AB_MERGE_C R13, R12, R11, R82 ;  /* 0x0000000b0c0d723e */ /* 0x000fc40004807052 */
[----:B------:R-:W-:Y:S02]  /*58b0*/  F2FP.SATFINITE.E4M3.F32.PACK_AB_MERGE_C R12, R77, R76, R80 ;  /* 0x0000004c4d0c723e */ /* 0x000fe40004807050 */
[----:B------:R-:W-:Y:S02]  /*58c0*/  F2FP.SATFINITE.E4M3.F32.PACK_AB_MERGE_C R14, R73, R66, R75 ;  /* 0x00000042490e723e */ /* 0x000fe4000480704b */
[----:B------:R-:W-:-:S07]  /*58d0*/  F2FP.SATFINITE.E4M3.F32.PACK_AB_MERGE_C R15, R72, R65, R74 ;  /* 0x00000041480f723e */ /* 0x000fce000480704a */
.L_x_472:
[----:B------:R-:W-:Y:S05]  /*58e0*/  BSYNC B3 ;  /* 0x0000000000037941 */ /* 0x000fea0003800000 */
.L_x_471:
[----:B---3--:R0:W-:Y:S02]  /*58f0*/  ST.E.128 desc[UR50][R68.64], R12 ;  /* 0x0000000c44007985 */ /* 0x0081e4000c101d32 */
.L_x_470:
[----:B------:R-:W-:Y:S05]  /*5900*/  BSYNC B2 ;  /* 0x0000000000027941 */ /* 0x000fea0003800000 */
.L_x_469:
[----:B------:R-:W-:-:S13]  /*5910*/  ISETP.NE.AND P3, PT, R33, RZ, PT ;  /* 0x000000ff2100720c */ /* 0x000fda0003f65270 */
        /* <DEDUP_REMOVED lines=10> */
[--C-:B------:R-:W-:Y:S02]  /*59c0*/  SHF.R.U32.HI R62, RZ, 0x8, R61.reuse ;  /* 0x00000008ff3e7819 */ /* 0x100fe4000001163d */
[----:B------:R-:W-:Y:S01]  /*59d0*/  LOP3.LUT R11, R61, 0xff0000ff, RZ, 0xc0, !PT ;  /* 0xff0000ff3d0b7812 */ /* 0x000fe200078ec0ff */
[----:B------:R-:W-:Y:S01]  /*59e0*/  IMAD.SHL.U32 R66, R66, 0x100, RZ ;  /* 0x0000010042427824 */ /* 0x000fe200078e00ff */
[----:B------:R-:W-:Y:S01]  /*59f0*/  SHF.R.U32.HI R68, RZ, 0x10, R61 ;  /* 0x00000010ff447819 */ /* 0x000fe2000001163d */
[----:B------:R-:W-:Y:S01]  /*5a00*/  IMAD.SHL.U32 R62, R62, 0x100, RZ ;  /* 0x000001003e3e7824 */ /* 0x000fe200078e00ff */
[----:B------:R-:W-:Y:S02]  /*5a10*/  LOP3.LUT R61, R63, 0xff0000ff, RZ, 0xc0, !PT ;  /* 0xff0000ff3f3d7812 */ /* 0x000fe400078ec0ff */
[----:B------:R-:W-:-:S02]  /*5a20*/  SHF.R.U32.HI R67, RZ, 0x10, R63 ;  /* 0x00000010ff437819 */ /* 0x000fc4000001163f */
[----:B---3--:R-:W-:Y:S02]  /*5a30*/  MOV R60, R12 ;  /* 0x0000000c003c7202 */ /* 0x008fe40000000f00 */
[----:B------:R-:W-:Y:S01]  /*5a40*/  LOP3.LUT R12, R61, 0xff00, R66, 0xf8, !PT ;  /* 0x0000ff003d0c7812 */ /* 0x000fe200078ef842 */
[----:B------:R-:W-:Y:S01]  /*5a50*/  IMAD.U32 R61, R68, 0x10000, RZ ;  /* 0x00010000443d7824 */ /* 0x000fe200078e00ff */
[----:B------:R-:W-:Y:S01]  /*5a60*/  LOP3.LUT R62, R11, 0xff00, R62, 0xf8, !PT ;  /* 0x0000ff000b3e7812 */ /* 0x000fe200078ef83e */
[----:B------:R-:W-:Y:S01]  /*5a70*/  IMAD.U32 R67, R67, 0x10000, RZ ;  /* 0x0001000043437824 */ /* 0x000fe200078e00ff */
[----:B------:R-:W-:Y:S02]  /*5a80*/  F2FP.F16.E4M3.UNPACK_B R63, R151.H1 ;  /* 0x00000097ff3f723e */ /* 0x000fe400030006ff */
[-C--:B------:R-:W-:Y:S02]  /*5a90*/  F2FP.F16.E4M3.UNPACK_B R11, R13.reuse ;  /* 0x0000000dff0b723e */ /* 0x080fe400020006ff */
[----:B------:R-:W-:Y:S01]  /*5aa0*/  LOP3.LUT R66, R62, 0xff0000, R61, 0xf8, !PT ;  /* 0x00ff00003e427812 */ /* 0x000fe200078ef83d */
[--C-:B------:R-:W-:Y:S01]  /*5ab0*/  HADD2.F32 R68, -RZ, R63.reuse.H1_H1 ;  /* 0x3000003fff447230 */ /* 0x100fe20000004100 */
[----:B------:R-:W-:Y:S01]  /*5ac0*/  LOP3.LUT R69, R12, 0xff0000, R67, 0xf8, !PT ;  /* 0x00ff00000c457812 */ /* 0x000fe200078ef843 */
[----:B------:R-:W-:Y:S01]  /*5ad0*/  HADD2.F32 R67, -RZ, R63.H0_H0 ;  /* 0x2000003fff437230 */ /* 0x000fe20000004100 */
[----:B------:R-:W-:Y:S01]  /*5ae0*/  F2FP.F16.E4M3.UNPACK_B R62, R146.H1 ;  /* 0x00000092ff3e723e */ /* 0x000fe200030006ff */
[--C-:B------:R-:W-:Y:S01]  /*5af0*/  HADD2.F32 R12, -RZ, R11.reuse.H1_H1 ;  /* 0x3000000bff0c7230 */ /* 0x100fe20000004100 */
[----:B------:R-:W-:Y:S01]  /*5b00*/  F2FP.F16.E4M3.UNPACK_B R13, R13.H1 ;  /* 0x0000000dff0d723e */ /* 0x000fe200030006ff */
[----:B------:R-:W-:Y:S01]  /*5b10*/  HADD2.F32 R11, -RZ, R11.H0_H0 ;  /* 0x2000000bff0b7230 */ /* 0x000fe20000004100 */
[----:B------:R-:W-:Y:S01]  /*5b20*/  F2FP.F16.E4M3.UNPACK_B R151, R151 ;  /* 0x00000097ff97723e */ /* 0x000fe200020006ff */
[----:B------:R-:W-:-:S02]  /*5b30*/  HADD2.F32 R63, -RZ, R62.H0_H0 ;  /* 0x2000003eff3f7230 */ /* 0x000fc40000004100 */
[CC--:B------:R-:W-:Y:S01]  /*5b40*/  FMUL.FTZ R70, R12.reuse, R67.reuse ;  /* 0x000000430c467220 */ /* 0x0c0fe20000410000 */
[--C-:B------:R-:W-:Y:S02]  /*5b50*/  HADD2.F32 R61, -RZ, R13.reuse.H1_H1 ;  /* 0x3000000dff3d7230 */ /* 0x100fe40000004100 */
[C---:B------:R-:W-:Y:S01]  /*5b60*/  FMUL.FTZ R67, R11.reuse, R67 ;  /* 0x000000430b437220 */ /* 0x040fe20000410000 */
[----:B------:R-:W-:Y:S02]  /*5b70*/  HADD2.F32 R13, -RZ, R13.H0_H0 ;  /* 0x2000000dff0d7230 */ /* 0x000fe40000004100 */
[-C--:B------:R-:W-:Y:S01]  /*5b80*/  FFMA.FTZ R11, R11, R63.reuse, -R70 ;  /* 0x0000003f0b0b7223 */ /* 0x080fe20000010846 */
[----:B------:R-:W-:Y:S02]  /*5b90*/  HADD2.F32 R62, -RZ, R62.H1_H1 ;  /* 0x3000003eff3e7230 */ /* 0x000fe40000004100 */
[-C--:B------:R-:W-:Y:S01]  /*5ba0*/  FMUL.FTZ R70, R61, R68.reuse ;  /* 0x000000443d467220 */ /* 0x080fe20000410000 */
[----:B------:R-:W-:Y:S01]  /*5bb0*/  FFMA.FTZ R12, R12, R63, R67 ;  /* 0x0000003f0c0c7223 */ /* 0x000fe20000010043 */
[----:B------:R-:W-:Y:S01]  /*5bc0*/  FMUL.FTZ R68, R13, R68 ;  /* 0x000000440d447220 */ /* 0x000fe20000410000 */
[----:B------:R-:W-:-:S02]  /*5bd0*/  HADD2.F32 R67, -RZ, R151.H1_H1 ;  /* 0x30000097ff437230 */ /* 0x000fc40000004100 */
[----:B------:R-:W-:Y:S01]  /*5be0*/  FFMA.FTZ R71, R13, R62, -R70 ;  /* 0x0000003e0d477223 */ /* 0x000fe20000010846 */
[----:B------:R-:W-:Y:S01]  /*5bf0*/  F2FP.F16.E4M3.UNPACK_B R13, R60.H1 ;  /* 0x0000003cff0d723e */ /* 0x000fe200030006ff */
[----:B------:R-:W-:Y:S01]  /*5c00*/  FFMA.FTZ R74, R61, R62, R68 ;  /* 0x0000003e3d4a7223 */ /* 0x000fe20000010044 */
[----:B------:R-:W-:Y:S01]  /*5c10*/  F2FP.F16.E4M3.UNPACK_B R60, R60 ;  /* 0x0000003cff3c723e */ /* 0x000fe200020006ff */
[----:B------:R-:W-:Y:S01]  /*5c20*/  HADD2.F32 R151, -RZ, R151.H0_H0 ;  /* 0x20000097ff977230 */ /* 0x000fe20000004100 */
[----:B------:R-:W-:Y:S01]  /*5c30*/  F2FP.F16.E4M3.UNPACK_B R146, R146 ;  /* 0x00000092ff92723e */ /* 0x000fe200020006ff */
[--C-:B------:R-:W-:Y:S01]  /*5c40*/  HADD2.F32 R61, -RZ, R13.reuse.H0_H0 ;  /* 0x2000000dff3d7230 */ /* 0x100fe20000004100 */
[----:B------:R-:W-:Y:S01]  /*5c50*/  F2FP.SATFINITE.E4M3.F32.PACK_AB_MERGE_C R77, R74, R71, RZ ;  /* 0x000000474a4d723e */ /* 0x000fe200048070ff */
[----:B------:R-:W-:Y:S02]  /*5c60*/  HADD2.F32 R62, -RZ, R13.H1_H1 ;  /* 0x3000000dff3e7230 */ /* 0x000fe40000004100 */
[----:B------:R-:W-:-:S02]  /*5c70*/  HADD2.F32 R13, -RZ, R60.H0_H0 ;  /* 0x2000003cff0d7230 */ /* 0x000fc40000004100 */
[----:B------:R-:W-:Y:S02]  /*5c80*/  HADD2.F32 R60, -RZ, R60.H1_H1 ;  /* 0x3000003cff3c7230 */ /* 0x000fe40000004100 */
[-C--:B------:R-:W-:Y:S01]  /*5c90*/  FMUL.FTZ R70, R62, R67.reuse ;  /* 0x000000433e467220 */ /* 0x080fe20000410000 */
[--C-:B------:R-:W-:Y:S02]  /*5ca0*/  HADD2.F32 R63, -RZ, R146.reuse.H1_H1 ;  /* 0x30000092ff3f7230 */ /* 0x100fe40000004100 */
        /* <DEDUP_REMOVED lines=8> */
[----:B------:R-:W-:-:S02]  /*5d30*/  F2FP.F16.E4M3.UNPACK_B R60, R15.H1 ;  /* 0x0000000fff3c723e */ /* 0x000fc400030006ff */
[-C--:B------:R-:W-:Y:S02]  /*5d40*/  F2FP.F16.E4M3.UNPACK_B R68, R69.reuse.H1 ;  /* 0x00000045ff44723e */ /* 0x080fe400030006ff */
[----:B------:R-:W-:Y:S01]  /*5d50*/  F2FP.F16.E4M3.UNPACK_B R63, R66.H1 ;  /* 0x00000042ff3f723e */ /* 0x000fe200030006ff */
[----:B------:R-:W-:Y:S01]  /*5d60*/  HADD2.F32 R62, -RZ, R60.H1_H1 ;  /* 0x3000003cff3e7230 */ /* 0x000fe20000004100 */
[----:B------:R-:W-:Y:S01]  /*5d70*/  F2FP.F16.E4M3.UNPACK_B R13, R14.H1 ;  /* 0x0000000eff0d723e */ /* 0x000fe200030006ff */
[----:B------:R-:W-:Y:S01]  /*5d80*/  HADD2.F32 R71, -RZ, R68.H1_H1 ;  /* 0x30000044ff477230 */ /* 0x000fe20000004100 */
[----:B------:R-:W-:Y:S01]  /*5d90*/  F2FP.F16.E4M3.UNPACK_B R69, R69 ;  /* 0x00000045ff45723e */ /* 0x000fe200020006ff */
[----:B------:R-:W-:Y:S01]  /*5da0*/  HADD2.F32 R61, -RZ, R60.H0_H0 ;  /* 0x2000003cff3d7230 */ /* 0x000fe20000004100 */
[----:B------:R-:W-:Y:S01]  /*5db0*/  F2FP.SATFINITE.E4M3.F32.PACK_AB_MERGE_C R76, R67, R70, RZ ;  /* 0x00000046434c723e */ /* 0x000fe200048070ff */
        /* <DEDUP_REMOVED lines=38> */
.L_x_474:
[----:B------:R-:W-:Y:S05]  /*6020*/  BSYNC B2 ;  /* 0x0000000000027941 */ /* 0x000fea0003800000 */
.L_x_473:
[----:B---3--:R0:W-:Y:S02]  /*6030*/  ST.E.128 desc[UR50][R64.64], R12 ;  /* 0x0000000c40007985 */ /* 0x0081e4000c101d32 */
.L_x_452:
[----:B------:R-:W-:Y:S05]  /*6040*/  BSYNC B1 ;  /* 0x0000000000017941 */ /* 0x000fea0003800000 */
.L_x_451:
[----:B------:R-:W-:-:S03]  /*6050*/  UMOV UR4, 0xffffffff ;  /* 0xffffffff00047882 */ /* 0x000fc60000000000 */
[----:B------:R-:W-:Y:S05]  /*6060*/  BRA.DIV UR4, `(.L_x_475) ;  /* 0x0000026204507947 */ /* 0x000fea000b800000 */
[----:B--2---:R-:W2:Y:S04]  /*6070*/  SHFL.IDX PT, R119, R119, 0x1, 0x1e1f ;  /* 0x003e1f0077777f89 */ /* 0x004ea800000e0000 */
[----:B------:R0:W0:Y:S02]  /*6080*/  SHFL.IDX PT, R63, R120, 0x1, 0x1e1f ;  /* 0x003e1f00783f7f89 */ /* 0x00002400000e0000 */
.L_x_783:
[----:B------:R-:W-:Y:S05]  /*6090*/  @P4 BRA `(.L_x_476) ;  /* 0x0000009800804947 */ /* 0x000fea0003800000 */
[----:B------:R-:W-:Y:S01]  /*60a0*/  ISETP.NE.AND P3, PT, R28, RZ, PT ;  /* 0x000000ff1c00720c */ /* 0x000fe20003f65270 */
[----:B------:R-:W-:-:S12]  /*60b0*/  BSSY B1, `(.L_x_477) ;  /* 0x0000070000017945 */ /* 0x000fd80003800000 */
[----:B------:R-:W-:Y:S05]  /*60c0*/  @!P3 BRA `(.L_x_478) ;  /* 0x0000000400b8b947 */ /* 0x000fea0003800000 */
[----:B0-----:R0:W0:Y:S01]  /*60d0*/  LDS.128 R12, [R88+0x26200] ;  /* 0x02620000580c7984 */ /* 0x0010220000000c00 */
[----:B------:R-:W-:Y:S01]  /*60e0*/  IADD3 R60, P3, R16, R63, RZ ;  /* 0x0000003f103c7210 */ /* 0x000fe20007f7e0ff */
[----:B------:R-:W-:Y:S04]  /*60f0*/  BSSY B2, `(.L_x_479) ;  /* 0x000006a000027945 */ /* 0x000fe80003800000 */
[----:B--2---:R-:W-:Y:S01]  /*6100*/  IMAD.X R61, R119, 0x1, R17, P3 ;  /* 0x00000001773d7824 */ /* 0x004fe200018e0611 */
[----:B------:R-:W-:-:S13]  /*6110*/  ISETP.GE.AND P3, PT, R228, R116, PT ;  /* 0x00000074e400720c */ /* 0x000fda0003f66270 */
[----:B------:R-:W-:Y:S05]  /*6120*/  @P3 BRA `(.L_x_480) ;  /* 0x0000000400983947 */ /* 0x000fea0003800000 */
[----:B------:R-:W-:Y:S02]  /*6130*/  SHF.R.U32.HI R58, RZ, 0x8, R59 ;  /* 0x00000008ff3a7819 */ /* 0x000fe4000001163b */
[--C-:B------:R-:W-:Y:S02]  /*6140*/  SHF.R.U32.HI R56, RZ, 0x8, R57.reuse ;  /* 0x00000008ff387819 */ /* 0x100fe40000011639 */
[----:B------:R-:W-:Y:S01]  /*6150*/  LOP3.LUT R11, R57, 0xff0000ff, RZ, 0xc0, !PT ;  /* 0xff0000ff390b7812 */ /* 0x000fe200078ec0ff */
[----:B------:R-:W-:Y:S01]  /*6160*/  IMAD.SHL.U32 R58, R58, 0x100, RZ ;  /* 0x000001003a3a7824 */ /* 0x000fe200078e00ff */
[----:B------:R-:W-:Y:S02]  /*6170*/  SHF.R.U32.HI R62, RZ, 0x10, R57 ;  /* 0x00000010ff3e7819 */ /* 0x000fe40000011639 */
[----:B------:R-:W-:Y:S02]  /*6180*/  LOP3.LUT R57, R59, 0xff0000ff, RZ, 0xc0, !PT ;  /* 0xff0000ff3b397812 */ /* 0x000fe400078ec0ff */
[----:B------:R-:W-:-:S02]  /*6190*/  SHF.R.U32.HI R65, RZ, 0x10, R59 ;  /* 0x00000010ff417819 */ /* 0x000fc4000001163b */
[----:B------:R-:W-:Y:S02]  /*61a0*/  SHF.L.U32 R56, R56, 0x8, RZ ;  /* 0x0000000838387819 */ /* 0x000fe400000006ff */
[----:B------:R-:W-:Y:S01]  /*61b0*/  LOP3.LUT R58, R57, 0xff00, R58, 0xf8, !PT ;  /* 0x0000ff00393a7812 */ /* 0x000fe200078ef83a */
[----:B------:R-:W-:Y:S01]  /*61c0*/  IMAD.U32 R57, R62, 0x10000, RZ ;  /* 0x000100003e397824 */ /* 0x000fe200078e00ff */
[----:B------:R-:W-:Y:S01]  /*61d0*/  LOP3.LUT R56, R11, 0xff00, R56, 0xf8, !PT ;  /* 0x0000ff000b387812 */ /* 0x000fe200078ef838 */
[----:B------:R-:W-:Y:S01]  /*61e0*/  IMAD.U32 R65, R65, 0x10000, RZ ;  /* 0x0001000041417824 */ /* 0x000fe200078e00ff */
[----:B0-----:R-:W-:Y:S02]  /*61f0*/  F2FP.F16.E4M3.UNPACK_B R11, R13 ;  /* 0x0000000dff0b723e */ /* 0x001fe400020006ff */
[----:B------:R-:W-:Y:S02]  /*6200*/  F2FP.F16.E4M3.UNPACK_B R59, R149.H1 ;  /* 0x00000095ff3b723e */ /* 0x000fe400030006ff */
[----:B------:R-:W-:-:S02]  /*6210*/  F2FP.F16.E4M3.UNPACK_B R13, R13.H1 ;  /* 0x0000000dff0d723e */ /* 0x000fc400030006ff */
[----:B------:R-:W-:Y:S01]  /*6220*/  LOP3.LUT R62, R56, 0xff0000, R57, 0xf8, !PT ;  /* 0x00ff0000383e7812 */ /* 0x000fe200078ef839 */
[----:B------:R-:W-:Y:S01]  /*6230*/  HADD2.F32 R56, -RZ, R11.H1_H1 ;  /* 0x3000000bff387230 */ /* 0x000fe20000004100 */
[----:B------:R-:W-:Y:S01]  /*6240*/  LOP3.LUT R65, R58, 0xff0000, R65, 0xf8, !PT ;  /* 0x00ff00003a417812 */ /* 0x000fe200078ef841 */
[----:B------:R-:W-:Y:S01]  /*6250*/  HADD2.F32 R64, -RZ, R59.H0_H0 ;  /* 0x2000003bff407230 */ /* 0x000fe20000004100 */
[----:B------:R-:W-:Y:S01]  /*6260*/  F2FP.F16.E4M3.UNPACK_B R58, R147.H1 ;  /* 0x00000093ff3a723e */ /* 0x000fe200030006ff */
[----:B------:R-:W-:Y:S01]  /*6270*/  HADD2.F32 R11, -RZ, R11.H0_H0 ;  /* 0x2000000bff0b7230 */ /* 0x000fe20000004100 */
[----:B------:R-:W-:Y:S01]  /*6280*/  F2FP.F16.E4M3.UNPACK_B R149, R149 ;  /* 0x00000095ff95723e */ /* 0x000fe200020006ff */
[----:B------:R-:W-:Y:S02]  /*6290*/  HADD2.F32 R66, -RZ, R59.H1_H1 ;  /* 0x3000003bff427230 */ /* 0x000fe40000004100 */
[----:B------:R-:W-:Y:S01]  /*62a0*/  FMUL.FTZ R68, R56, R64 ;  /* 0x0000004038447220 */ /* 0x000fe20000410000 */
[----:B------:R-:W-:-:S02]  /*62b0*/  HADD2.F32 R57, -RZ, R13.H1_H1 ;  /* 0x3000000dff397230 */ /* 0x000fc40000004100 */
[----:B------:R-:W-:Y:S01]  /*62c0*/  FMUL.FTZ R67, R11, R64 ;  /* 0x000000400b437220 */ /* 0x000fe20000410000 */
[--C-:B------:R-:W-:Y:S01]  /*62d0*/  HADD2.F32 R59, -RZ, R58.reuse.H0_H0 ;  /* 0x2000003aff3b7230 */ /* 0x100fe20000004100 */
[----:B------:R-:W-:Y:S01]  /*62e0*/  F2FP.F16.E4M3.UNPACK_B R147, R147 ;  /* 0x00000093ff93723e */ /* 0x000fe200020006ff */
[----:B------:R-:W-:Y:S02]  /*62f0*/  HADD2.F32 R13, -RZ, R13.H0_H0 ;  /* 0x2000000dff0d7230 */ /* 0x000fe40000004100 */
[-C--:B------:R-:W-:Y:S01]  /*6300*/  FMUL.FTZ R64, R57, R66.reuse ;  /* 0x0000004239407220 */ /* 0x080fe20000410000 */
[----:B------:R-:W-:Y:S02]  /*6310*/  HADD2.F32 R58, -RZ, R58.H1_H1 ;  /* 0x3000003aff3a7230 */ /* 0x000fe40000004100 */
[-C--:B------:R-:W-:Y:S01]  /*6320*/  FFMA.FTZ R70, R56, R59.reuse, R67 ;  /* 0x0000003b38467223 */ /* 0x080fe20000010043 */
[----:B------:R-:W-:Y:S01]  /*6330*/  FFMA.FTZ R11, R11, R59, -R68 ;  /* 0x0000003b0b0b7223 */ /* 0x000fe20000010844 */
[----:B------:R-:W-:Y:S01]  /*6340*/  FMUL.FTZ R66, R13, R66 ;  /* 0x000000420d427220 */ /* 0x000fe20000410000 */
[----:B------:R-:W-:-:S02]  /*6350*/  HADD2.F32 R59, -RZ, R149.H1_H1 ;  /* 0x30000095ff3b7230 */ /* 0x000fc40000004100 */
[----:B------:R-:W-:Y:S01]  /*6360*/  FFMA.FTZ R69, R13, R58, -R64 ;  /* 0x0000003a0d457223 */ /* 0x000fe20000010840 */
[----:B------:R-:W-:Y:S01]  /*6370*/  F2FP.F16.E4M3.UNPACK_B R13, R12.H1 ;  /* 0x0000000cff0d723e */ /* 0x000fe200030006ff */
[----:B------:R-:W-:Y:S01]  /*6380*/  FFMA.FTZ R72, R57, R58, R66 ;  /* 0x0000003a39487223 */ /* 0x000fe20000010042 */
[----:B------:R-:W-:Y:S01]  /*6390*/  F2FP.F16.E4M3.UNPACK_B R12, R12 ;  /* 0x0000000cff0c723e */ /* 0x000fe200020006ff */
[----:B------:R-:W-:Y:S02]  /*63a0*/  HADD2.F32 R149, -RZ, R149.H0_H0 ;  /* 0x20000095ff957230 */ /* 0x000fe40000004100 */
[--C-:B------:R-:W-:Y:S01]  /*63b0*/  HADD2.F32 R56, -RZ, R13.reuse.H0_H0 ;  /* 0x2000000dff387230 */ /* 0x100fe20000004100 */
[----:B------:R-:W-:Y:S01]  /*63c0*/  F2FP.SATFINITE.E4M3.F32.PACK_AB_MERGE_C R73, R72, R69, RZ ;  /* 0x000000454849723e */ /* 0x000fe200048070ff */
[----:B------:R-:W-:Y:S02]  /*63d0*/  HADD2.F32 R57, -RZ, R13.H1_H1 ;  /* 0x3000000dff397230 */ /* 0x000fe40000004100 */
[----:B------:R-:W-:-:S02]  /*63e0*/  HADD2.F32 R13, -RZ, R12.H0_H0 ;  /* 0x2000000cff0d7230 */ /* 0x000fc40000004100 */
[-C--:B------:R-:W-:Y:S01]  /*63f0*/  FMUL.FTZ R66, R56, R59.reuse ;  /* 0x0000003b38427220 */ /* 0x080fe20000410000 */
[----:B------:R-:W-:Y:S02]  /*6400*/  HADD2.F32 R12, -RZ, R12.H1_H1 ;  /* 0x3000000cff0c7230 */ /* 0x000fe40000004100 */
[----:B------:R-:W-:Y:S01]  /*6410*/  FMUL.FTZ R67, R57, R59 ;  /* 0x0000003b39437220 */ /* 0x000fe20000410000 */
[--C-:B------:R-:W-:Y:S02]  /*6420*/  HADD2.F32 R58, -RZ, R147.reuse.H1_H1 ;  /* 0x30000093ff3a7230 */ /* 0x100fe40000004100 */
[----:B------:R-:W-:Y:S02]  /*6430*/  HADD2.F32 R147, -RZ, R147.H0_H0 ;  /* 0x20000093ff937230 */ /* 0x000fe40000004100 */
[-C--:B------:R-:W-:Y:S01]  /*6440*/  FMUL.FTZ R64, R12, R149.reuse ;  /* 0x000000950c407220 */ /* 0x080fe20000410000 */
[----:B------:R-:W-:Y:S01]  /*6450*/  FMUL.FTZ R149, R13, R149 ;  /* 0x000000950d957220 */ /* 0x000fe20000410000 */
[-C--:B------:R-:W-:Y:S01]  /*6460*/  FFMA.FTZ R67, R56, R58.reuse, -R67 ;  /* 0x0000003a38437223 */ /* 0x080fe20000010843 */
[----:B------:R-:W-:Y:S01]  /*6470*/  FFMA.FTZ R66, R57, R58, R66 ;  /* 0x0000003a39427223 */ /* 0x000fe20000010042 */
[----:B------:R-:W-:Y:S01]  /*6480*/  FFMA.FTZ R68, R13, R147, -R64 ;  /* 0x000000930d447223 */ /* 0x000fe20000010840 */
[----:B------:R-:W-:Y:S01]  /*6490*/  F2FP.F16.E4M3.UNPACK_B R13, R15.H1 ;  /* 0x0000000fff0d723e */ /* 0x000fe200030006ff */
[----:B------:R-:W-:Y:S01]  /*64a0*/  FFMA.FTZ R149, R12, R147, R149 ;  /* 0x000000930c957223 */ /* 0x000fe20000010095 */
[----:B------:R-:W-:-:S02]  /*64b0*/  F2FP.F16.E4M3.UNPACK_B R64, R65.H1 ;  /* 0x00000041ff40723e */ /* 0x000fc400030006ff */
[----:B------:R-:W-:Y:S01]  /*64c0*/  F2FP.SATFINITE.E4M3.F32.PACK_AB_MERGE_C R71, R66, R67, RZ ;  /* 0x000000434247723e */ /* 0x000fe200048070ff */
[--C-:B------:R-:W-:Y:S01]  /*64d0*/  HADD2.F32 R57, -RZ, R13.reuse.H1_H1 ;  /* 0x3000000dff397230 */ /* 0x100fe20000004100 */
[----:B------:R-:W-:Y:S01]  /*64e0*/  F2FP.F16.E4M3.UNPACK_B R58, R62.H1 ;  /* 0x0000003eff3a723e */ /* 0x000fe200030006ff */
[----:B------:R-:W-:Y:S01]  /*64f0*/  HADD2.F32 R67, -RZ, R64.H1_H1 ;  /* 0x30000040ff437230 */ /* 0x000fe20000004100 */
[----:B------:R-:W-:Y:S01]  /*6500*/  F2FP.F16.E4M3.UNPACK_B R12, R14.H1 ;  /* 0x0000000eff0c723e */ /* 0x000fe200030006ff */
[----:B------:R-:W-:Y:S01]  /*6510*/  HADD2.F32 R56, -RZ, R13.H0_H0 ;  /* 0x2000000dff387230 */ /* 0x000fe20000004100 */
[----:B------:R-:W-:Y:S01]  /*6520*/  F2FP.F16.E4M3.UNPACK_B R65, R65 ;  /* 0x00000041ff41723e */ /* 0x000fe200020006ff */
[----:B------:R-:W-:Y:S01]  /*6530*/  HADD2.F32 R59, -RZ, R58.H1_H1 ;  /* 0x3000003aff3b7230 */ /* 0x000fe20000004100 */
[----:B------:R-:W-:Y:S01]  /*6540*/  F2FP.F16.E4M3.UNPACK_B R62, R62 ;  /* 0x0000003eff3e723e */ /* 0x000fe200020006ff */
[----:B------:R-:W-:Y:S02]  /*6550*/  HADD2.F32 R13, -RZ, R12.H1_H1 ;  /* 0x3000000cff0d7230 */ /* 0x000fe40000004100 */
[----:B------:R-:W-:Y:S01]  /*6560*/  FMUL.FTZ R69, R57, R67 ;  /* 0x0000004339457220 */ /* 0x000fe20000410000 */
[----:B------:R-:W-:-:S02]  /*6570*/  HADD2.F32 R66, -RZ, R65.H1_H1 ;  /* 0x30000041ff427230 */ /* 0x000fc40000004100 */
        /* <DEDUP_REMOVED lines=21> */
[C---:B------:R-:W-:Y:S01]  /*66d0*/  FMUL.FTZ R64, R13.reuse, R64 ;  /* 0x000000400d407220 */ /* 0x040fe20000410000 */
[----:B------:R-:W-:Y:S02]  /*66e0*/  HADD2.F32 R57, -RZ, R62.H0_H0 ;  /* 0x2000003eff397230 */ /* 0x000fe40000004100 */
[-C--:B------:R-:W-:Y:S01]  /*66f0*/  FMUL.FTZ R59, R14, R65.reuse ;  /* 0x000000410e3b7220 */ /* 0x080fe20000410000 */
[C---:B------:R-:W-:Y:S01]  /*6700*/  FMUL.FTZ R65, R12.reuse, R65 ;  /* 0x000000410c417220 */ /* 0x040fe20000410000 */
        /* <DEDUP_REMOVED lines=8> */
.L_x_480:
[----:B------:R-:W-:Y:S05]  /*6790*/  BSYNC B2 ;  /* 0x0000000000027941 */ /* 0x000fea0003800000 */
.L_x_479:
[----:B0-----:R0:W-:Y:S02]  /*67a0*/  ST.E.128 desc[UR50][R60.64], R12 ;  /* 0x0000000c3c007985 */ /* 0x0011e4000c101d32 */
.L_x_478:
[----:B------:R-:W-:Y:S05]  /*67b0*/  BSYNC B1 ;  /* 0x0000000000017941 */ /* 0x000fea0003800000 */
.L_x_477:
[----:B------:R-:W-:Y:S01]  /*67c0*/  ISETP.NE.AND P3, PT, R29, RZ, PT ;  /* 0x000000ff1d00720c */ /* 0x000fe20003f65270 */
[----:B------:R-:W-:-:S12]  /*67d0*/  BSSY B1, `(.L_x_481) ;  /* 0x0000075000017945 */ /* 0x000fd80003800000 */
[----:B------:R-:W-:Y:S05]  /*67e0*/  @!P3 BRA `(.L_x_482) ;  /* 0x0000000400ccb947 */ /* 0x000fea0003800000 */
[----:B------:R-:W5:Y:S01]  /*67f0*/  LDL R11, [R1+0x18] ;  /* 0x00001800010b7983 */ /* 0x000f620000100800 */
[----:B0-----:R-:W-:Y:S01]  /*6800*/  SHF.L.U32 R12, R227, 0x4, RZ ;  /* 0x00000004e30c7819 */ /* 0x001fe200000006ff */
[----:B------:R-:W-:Y:S03]  /*6810*/  BSSY B2, `(.L_x_483) ;  /* 0x000006f000027945 */ /* 0x000fe60003800000 */
[----:B------:R-:W-:-:S04]  /*6820*/  IADD3 R56, P3, R12, R63, RZ ;  /* 0x0000003f0c387210 */ /* 0x000fc80007f7e0ff */
[----:B--2---:R-:W-:Y:S02]  /*6830*/  LEA.HI.X.SX32 R57, R12, R119, 0x1, P3 ;  /* 0x000000770c397211 */ /* 0x004fe400018f0eff */
[----:B------:R0:W2:Y:S01]  /*6840*/  LDS.128 R12, [R89+0x26200] ;  /* 0x02620000590c7984 */ /* 0x0000a20000000c00 */
[----:B-----5:R-:W-:-:S13]  /*6850*/  ISETP.GE.AND P3, PT, R11, R116, PT ;  /* 0x000000740b00720c */ /* 0x020fda0003f66270 */
[----:B0-2---:R-:W-:Y:S05]  /*6860*/  @P3 BRA `(.L_x_484) ;  /* 0x0000000400a43947 */ /* 0x005fea0003800000 */
[----:B------:R-:W-:Y:S01]  /*6870*/  SHF.R.U32.HI R11, RZ, 0x8, R53 ;  /* 0x00000008ff0b7819 */ /* 0x000fe20000011635 */
[----:B------:R-:W-:Y:S01]  /*6880*/  IMAD.MOV.U32 R52, RZ, RZ, R14 ;  /* 0x000000ffff347224 */ /* 0x000fe200078e000e */
[--C-:B------:R-:W-:Y:S02]  /*6890*/  SHF.R.U32.HI R58, RZ, 0x8, R55.reuse ;  /* 0x00000008ff3a7819 */ /* 0x100fe40000011637 */
[----:B------:R-:W-:Y:S01]  /*68a0*/  LOP3.LUT R54, R53, 0xff0000ff, RZ, 0xc0, !PT ;  /* 0xff0000ff35367812 */ /* 0x000fe200078ec0ff */
[----:B------:R-:W-:Y:S01]  /*68b0*/  IMAD.SHL.U32 R11, R11, 0x100, RZ ;  /* 0x000001000b0b7824 */ /* 0x000fe200078e00ff */
[----:B------:R-:W-:Y:S02]  /*68c0*/  SHF.R.U32.HI R60, RZ, 0x10, R55 ;  /* 0x00000010ff3c7819 */ /* 0x000fe40000011637 */
[----:B------:R-:W-:Y:S01]  /*68d0*/  SHF.R.U32.HI R61, RZ, 0x10, R53 ;  /* 0x00000010ff3d7819 */ /* 0x000fe20000011635 */
[----:B------:R-:W-:Y:S01]  /*68e0*/  IMAD.MOV.U32 R53, RZ, RZ, R15 ;  /* 0x000000ffff357224 */ /* 0x000fe200078e000f */
[----:B------:R-:W-:-:S02]  /*68f0*/  LOP3.LUT R55, R55, 0xff0000ff, RZ, 0xc0, !PT ;  /* 0xff0000ff37377812 */ /* 0x000fc400078ec0ff */
[----:B------:R-:W-:Y:S02]  /*6900*/  SHF.L.U32 R14, R58, 0x8, RZ ;  /* 0x000000083a0e7819 */ /* 0x000fe400000006ff */
[----:B------:R-:W-:Y:S01]  /*6910*/  LOP3.LUT R15, R54, 0xff00, R11, 0xf8, !PT ;  /* 0x0000ff00360f7812 */ /* 0x000fe200078ef80b */
[----:B------:R-:W-:Y:S01]  /*6920*/  IMAD.U32 R54, R60, 0x10000, RZ ;  /* 0x000100003c367824 */ /* 0x000fe200078e00ff */
[----:B------:R-:W-:Y:S01]  /*6930*/  LOP3.LUT R59, R55, 0xff00, R14, 0xf8, !PT ;  /* 0x0000ff00373b7812 */ /* 0x000fe200078ef80e */
[----:B------:R-:W-:Y:S01]  /*6940*/  IMAD.U32 R14, R61, 0x10000, RZ ;  /* 0x000100003d0e7824 */ /* 0x000fe200078e00ff */
[----:B------:R-:W-:Y:S02]  /*6950*/  F2FP.F16.E4M3.UNPACK_B R55, R140.H1 ;  /* 0x0000008cff37723e */ /* 0x000fe400030006ff */
[-C--:B------:R-:W-:Y:S02]  /*6960*/  F2FP.F16.E4M3.UNPACK_B R11, R13.reuse ;  /* 0x0000000dff0b723e */ /* 0x080fe400020006ff */
[----:B------:R-:W-:Y:S01]  /*6970*/  LOP3.LUT R61, R59, 0xff0000, R54, 0xf8, !PT ;  /* 0x00ff00003b3d7812 */ /* 0x000fe200078ef836 */
[----:B------:R-:W-:Y:S01]  /*6980*/  HADD2.F32 R59, -RZ, R55.H0_H0 ;  /* 0x20000037ff3b7230 */ /* 0x000fe20000004100 */
[----:B------:R-:W-:Y:S01]  /*6990*/  LOP3.LUT R58, R15, 0xff0000, R14, 0xf8, !PT ;  /* 0x00ff00000f3a7812 */ /* 0x000fe200078ef80e */
[----:B------:R-:W-:Y:S01]  /*69a0*/  HADD2.F32 R14, -RZ, R11.H1_H1 ;  /* 0x3000000bff0e7230 */ /* 0x000fe20000004100 */
[----:B------:R-:W-:Y:S01]  /*69b0*/  F2FP.F16.E4M3.UNPACK_B R54, R144.H1 ;  /* 0x00000090ff36723e */ /* 0x000fe200030006ff */
[----:B------:R-:W-:Y:S01]  /*69c0*/  HADD2.F32 R60, -RZ, R55.H1_H1 ;  /* 0x30000037ff3c7230 */ /* 0x000fe20000004100 */
[----:B------:R-:W-:Y:S01]  /*69d0*/  F2FP.F16.E4M3.UNPACK_B R13, R13.H1 ;  /* 0x0000000dff0d723e */ /* 0x000fe200030006ff */
[----:B------:R-:W-:-:S02]  /*69e0*/  HADD2.F32 R11, -RZ, R11.H0_H0 ;  /* 0x2000000bff0b7230 */ /* 0x000fc40000004100 */
[CC--:B------:R-:W-:Y:S01]  /*69f0*/  FMUL.FTZ R62, R14.reuse, R59.reuse ;  /* 0x0000003b0e3e7220 */ /* 0x0c0fe20000410000 */
[--C-:B------:R-:W-:Y:S01]  /*6a00*/  HADD2.F32 R55, -RZ, R54.reuse.H0_H0 ;  /* 0x20000036ff377230 */ /* 0x100fe20000004100 */
[----:B------:R-:W-:Y:S01]  /*6a10*/  F2FP.F16.E4M3.UNPACK_B R140, R140 ;  /* 0x0000008cff8c723e */ /* 0x000fe200020006ff */
[--C-:B------:R-:W-:Y:S02]  /*6a20*/  HADD2.F32 R15, -RZ, R13.reuse.H1_H1 ;  /* 0x3000000dff0f7230 */ /* 0x100fe40000004100 */
[C---:B------:R-:W-:Y:S01]  /*6a30*/  FMUL.FTZ R59, R11.reuse, R59 ;  /* 0x0000003b0b3b7220 */ /* 0x040fe20000410000 */
[----:B------:R-:W-:Y:S02]  /*6a40*/  HADD2.F32 R13, -RZ, R13.H0_H0 ;  /* 0x2000000dff0d7230 */ /* 0x000fe40000004100 */
[-C--:B------:R-:W-:Y:S01]  /*6a50*/  FFMA.FTZ R64, R11, R55.reuse, -R62 ;  /* 0x000000370b407223 */ /* 0x080fe2000001083e */
[----:B------:R-:W-:Y:S02]  /*6a60*/  HADD2.F32 R54, -RZ, R54.H1_H1 ;  /* 0x30000036ff367230 */ /* 0x000fe40000004100 */
[----:B------:R-:W-:Y:S01]  /*6a70*/  FMUL.FTZ R62, R15, R60 ;  /* 0x0000003c0f3e7220 */ /* 0x000fe20000410000 */
[----:B------:R-:W-:Y:S01]  /*6a80*/  F2FP.F16.E4M3.UNPACK_B R11, R12.H1 ;  /* 0x0000000cff0b723e */ /* 0x000fe200030006ff */
[C---:B------:R-:W-:Y:S01]  /*6a90*/  FMUL.FTZ R60, R13.reuse, R60 ;  /* 0x0000003c0d3c7220 */ /* 0x040fe20000410000 */
[----:B------:R-:W-:Y:S01]  /*6aa0*/  F2FP.F16.E4M3.UNPACK_B R12, R12 ;  /* 0x0000000cff0c723e */ /* 0x000fe200020006ff */
[----:B------:R-:W-:Y:S01]  /*6ab0*/  FFMA.FTZ R67, R14, R55, R59 ;  /* 0x000000370e437223 */ /* 0x000fe2000001003b */
[-C--:B------:R-:W-:Y:S01]  /*6ac0*/  FFMA.FTZ R66, R13, R54.reuse, -R62 ;  /* 0x000000360d427223 */ /* 0x080fe2000001083e */
        /* <DEDUP_REMOVED lines=10> */
[----:B------:R-:W-:Y:S01]  /*6b70*/  HADD2.F32 R15, -RZ, R144.H1_H1 ;  /* 0x30000090ff0f7230 */ /* 0x000fe20000004100 */
[----:B------:R-:W-:Y:S01]  /*6b80*/  F2FP.SATFINITE.E4M3.F32.PACK_AB_MERGE_C R67, R67, R64, R70 ;  /* 0x000000404343723e */ /* 0x000fe20004807046 */
[----:B------:R-:W-:-:S02]  /*6b90*/  HADD2.F32 R12, -RZ, R12.H1_H1 ;  /* 0x3000000cff0c7230 */ /* 0x000fc40000004100 */
[-C--:B------:R-:W-:Y:S01]  /*6ba0*/  FMUL.FTZ R55, R11, R140.reuse ;  /* 0x0000008c0b377220 */ /* 0x080fe20000410000 */
[----:B------:R-:W-:Y:S02]  /*6bb0*/  HADD2.F32 R144, -RZ, R144.H0_H0 ;  /* 0x20000090ff907230 */ /* 0x000fe40000004100 */
[-C--:B------:R-:W-:Y:S01]  /*6bc0*/  FFMA.FTZ R60, R13, R15.reuse, -R60 ;  /* 0x0000000f0d3c7223 */ /* 0x080fe2000001083c */
[----:B------:R-:W-:Y:S01]  /*6bd0*/  FFMA.FTZ R59, R14, R15, R59 ;  /* 0x0000000f0e3b7223 */ /* 0x000fe2000001003b */
[C---:B------:R-:W-:Y:S01]  /*6be0*/  FMUL.FTZ R54, R12.reuse, R140 ;  /* 0x0000008c0c367220 */ /* 0x040fe20000410000 */
[----:B------:R-:W-:Y:S01]  /*6bf0*/  F2FP.F16.E4M3.UNPACK_B R15, R58.H1 ;  /* 0x0000003aff0f723e */ /* 0x000fe200030006ff */
[-C--:B------:R-:W-:Y:S01]  /*6c00*/  FFMA.FTZ R65, R12, R144.reuse, R55 ;  /* 0x000000900c417223 */ /* 0x080fe20000010037 */
[----:B------:R-:W-:Y:S01]  /*6c10*/  F2FP.F16.E4M3.UNPACK_B R12, R53.H1 ;  /* 0x00000035ff0c723e */ /* 0x000fe200030006ff */
[----:B------:R-:W-:Y:S01]  /*6c20*/  FFMA.FTZ R62, R11, R144, -R54 ;  /* 0x000000900b3e7223 */ /* 0x000fe20000010836 */
[-C--:B------:R-:W-:Y:S01]  /*6c30*/  F2FP.F16.E4M3.UNPACK_B R55, R61.reuse.H1 ;  /* 0x0000003dff37723e */ /* 0x080fe200030006ff */
[----:B------:R-:W-:Y:S01]  /*6c40*/  HADD2.F32 R54, -RZ, R15.H1_H1 ;  /* 0x3000000fff367230 */ /* 0x000fe20000004100 */
[----:B------:R-:W-:Y:S01]  /*6c50*/  F2FP.SATFINITE.E4M3.F32.PACK_AB_MERGE_C R68, R59, R60, RZ ;  /* 0x0000003c3b44723e */ /* 0x000fe200048070ff */
[--C-:B------:R-:W-:Y:S01]  /*6c60*/  HADD2.F32 R14, -RZ, R12.reuse.H1_H1 ;  /* 0x3000000cff0e7230 */ /* 0x100fe20000004100 */
[----:B------:R-:W-:Y:S01]  /*6c70*/  F2FP.F16.E4M3.UNPACK_B R11, R52.H1 ;  /* 0x00000034ff0b723e */ /* 0x000fe200030006ff */
[----:B------:R-:W-:Y:S01]  /*6c80*/  HADD2.F32 R60, -RZ, R55.H1_H1 ;  /* 0x30000037ff3c7230 */ /* 0x000fe20000004100 */
[----:B------:R-:W-:Y:S01]  /*6c90*/  F2FP.F16.E4M3.UNPACK_B R61, R61 ;  /* 0x0000003dff3d723e */ /* 0x000fe200020006ff */
[----:B------:R-:W-:Y:S01]  /*6ca0*/  HADD2.F32 R13, -RZ, R12.H0_H0 ;  /* 0x2000000cff0d7230 */ /* 0x000fe20000004100 */
        /* <DEDUP_REMOVED lines=8> */
[----:B------:R-:W-:Y:S01]  /*6d30*/  FMUL.FTZ R60, R12, R59 ;  /* 0x0000003b0c3c7220 */ /* 0x000fe20000410000 */
        /* <DEDUP_REMOVED lines=11> */
[----:B------:R-:W-:Y:S01]  /*6df0*/  HADD2.F32 R52, -RZ, R52.H1_H1 ;  /* 0x30000034ff347230 */ /* 0x000fe20000004100 */
[----:B------:R-:W-:Y:S01]  /*6e00*/  F2FP.SATFINITE.E4M3.F32.PACK_AB_MERGE_C R66, R69, R66, RZ ;  /* 0x000000424542723e */ /* 0x000fe200048070ff */
[----:B------:R-:W-:-:S02]  /*6e10*/  HADD2.F32 R61, -RZ, R61.H0_H0 ;  /* 0x2000003dff3d7230 */ /* 0x000fc40000004100 */
[----:B------:R-:W-:Y:S01]  /*6e20*/  FMUL.FTZ R13, R53, R55 ;  /* 0x00000037350d7220 */ /* 0x000fe20000410000 */
[----:B------:R-:W-:Y:S01]  /*6e30*/  HADD2.F32 R15, -RZ, R15.H0_H0 ;  /* 0x2000000fff0f7230 */ /* 0x000fe20000004100 */
[----:B------:R-:W-:Y:S01]  /*6e40*/  F2FP.SATFINITE.E4M3.F32.PACK_AB_MERGE_C R59, R59, R60, RZ ;  /* 0x0000003c3b3b723e */ /* 0x000fe200048070ff */
        /* <DEDUP_REMOVED lines=8> */
[----:B------:R-:W-:Y:S01]  /*6ed0*/  F2FP.SATFINITE.E4M3.F32.PACK_AB_MERGE_C R15, R54, R13, R66 ;  /* 0x0000000d360f723e */ /* 0x000fe20004807042 */
[----:B------:R-:W-:Y:S01]  /*6ee0*/  IMAD.MOV.U32 R13, RZ, RZ, R67 ;  /* 0x000000ffff0d7224 */ /* 0x000fe200078e0043 */
[----:B------:R-:W-:-:S07]  /*6ef0*/  F2FP.SATFINITE.E4M3.F32.PACK_AB_MERGE_C R14, R61, R14, R59 ;  /* 0x0000000e3d0e723e */ /* 0x000fce000480703b */
.L_x_484:
[----:B------:R-:W-:Y:S05]  /*6f00*/  BSYNC B2 ;  /* 0x0000000000027941 */ /* 0x000fea0003800000 */
.L_x_483:
[----:B------:R0:W-:Y:S02]  /*6f10*/  ST.E.128 desc[UR50][R56.64], R12 ;  /* 0x0000000c38007985 */ /* 0x0001e4000c101d32 */
.L_x_482:
[----:B------:R-:W-:Y:S05]  /*6f20*/  BSYNC B1 ;  /* 0x0000000000017941 */ /* 0x000fea0003800000 */
.L_x_481:
[----:B------:R-:W-:Y:S01]  /*6f30*/  ISETP.NE.AND P3, PT, R30, RZ, PT ;  /* 0x000000ff1e00720c */ /* 0x000fe20003f65270 */
[----:B------:R-:W-:-:S12]  /*6f40*/  BSSY B1, `(.L_x_485) ;  /* 0x0000076000017945 */ /* 0x000fd80003800000 */
[----:B------:R-:W-:Y:S05]  /*6f50*/  @!P3 BRA `(.L_x_486) ;  /* 0x0000000400d0b947 */ /* 0x000fea0003800000 */
[----:B0-----:R-:W5:Y:S04]  /*6f60*/  LDL R12, [R1] ;  /* 0x00000000010c7983 */ /* 0x001f680000100800 */
[----:B------:R-:W3:Y:S01]  /*6f70*/  LDL R11, [R1+0x20] ;  /* 0x00002000010b7983 */ /* 0x000ee20000100800 */
[----:B------:R-:W-:Y:S01]  /*6f80*/  BSSY B2, `(.L_x_487) ;  /* 0x0000070000027945 */ /* 0x000fe20003800000 */
[----:B-----5:R-:W-:-:S04]  /*6f90*/  SHF.L.U32 R12, R12, 0x4, RZ ;  /* 0x000000040c0c7819 */ /* 0x020fc800000006ff */
[----:B------:R-:W-:-:S04]  /*6fa0*/  IADD3 R52, P3, R12, R63, RZ ;  /* 0x0000003f0c347210 */ /* 0x000fc80007f7e0ff */
[----:B--2---:R-:W-:Y:S02]  /*6fb0*/  LEA.HI.X.SX32 R53, R12, R119, 0x1, P3 ;  /* 0x000000770c357211 */ /* 0x004fe400018f0eff */
[----:B------:R0:W2:Y:S01]  /*6fc0*/  LDS.128 R12, [R88+0x28a00] ;  /* 0x028a0000580c7984 */ /* 0x0000a20000000c00 */
[----:B---3--:R-:W-:-:S13]  /*6fd0*/  ISETP.GE.AND P3, PT, R11, R116, PT ;  /* 0x000000740b00720c */ /* 0x008fda0003f66270 */
[----:B0-----:R-:W-:Y:S05]  /*6fe0*/  @P3 BRA `(.L_x_488) ;  /* 0x0000000400a43947 */ /* 0x001fea0003800000 */
[----:B------:R-:W-:Y:S01]  /*6ff0*/  SHF.R.U32.HI R57, RZ, 0x8, R49 ;  /* 0x00000008ff397819 */ /* 0x000fe20000011631 */
[----:B--2---:R-:W-:Y:S01]  /*7000*/  IMAD.MOV.U32 R48, RZ, RZ, R14 ;  /* 0x000000ffff307224 */ /* 0x004fe200078e000e */
[----:B------:R-:W-:Y:S02]  /*7010*/  SHF.R.U32.HI R54, RZ, 0x8, R51 ;  /* 0x00000008ff367819 */ /* 0x000fe40000011633 */
[----:B------:R-:W-:Y:S01]  /*7020*/  LOP3.LUT R11, R49, 0xff0000ff, RZ, 0xc0, !PT ;  /* 0xff0000ff310b7812 */ /* 0x000fe200078ec0ff */
[----:B------:R-:W-:Y:S01]  /*7030*/  IMAD.SHL.U32 R14, R57, 0x100, RZ ;  /* 0x00000100390e7824 */ /* 0x000fe200078e00ff */
[----:B------:R-:W-:Y:S01]  /*7040*/  SHF.R.U32.HI R56, RZ, 0x10, R49 ;  /* 0x00000010ff387819 */ /* 0x000fe20000011631 */
[----:B------:R-:W-:Y:S01]  /*7050*/  IMAD.MOV.U32 R49, RZ, RZ, R15 ;  /* 0x000000ffff317224 */ /* 0x000fe200078e000f */
[----:B------:R-:W-:Y:S02]  /*7060*/  SHF.R.U32.HI R55, RZ, 0x10, R51 ;  /* 0x00000010ff377819 */ /* 0x000fe40000011633 */
[----:B------:R-:W-:-:S02]  /*7070*/  LOP3.LUT R50, R51, 0xff0000ff, RZ, 0xc0, !PT ;  /* 0xff0000ff33327812 */ /* 0x000fc400078ec0ff */
[----:B------:R-:W-:Y:S01]  /*7080*/  SHF.L.U32 R15, R54, 0x8, RZ ;  /* 0x00000008360f7819 */ /* 0x000fe200000006ff */
[----:B------:R-:W-:Y:S01]  /*7090*/  IMAD.U32 R55, R55, 0x10000, RZ ;  /* 0x0001000037377824 */ /* 0x000fe200078e00ff */
[----:B------:R-:W-:Y:S02]  /*70a0*/  LOP3.LUT R14, R11, 0xff00, R14, 0xf8, !PT ;  /* 0x0000ff000b0e7812 */ /* 0x000fe400078ef80e */
        /* <DEDUP_REMOVED lines=12> */
[C---:B------:R-:W-:Y:S01]  /*7170*/  FMUL.FTZ R58, R14.reuse, R55 ;  /* 0x000000370e3a7220 */ /* 0x040fe20000410000 */
        /* <DEDUP_REMOVED lines=10> */
[----:B------:R-:W-:Y:S01]  /*7220*/  FFMA.FTZ R60, R14, R51, R55 ;  /* 0x000000330e3c7223 */ /* 0x000fe20000010037 */
[----:B------:R-:W-:Y:S01]  /*7230*/  F2FP.F16.E4M3.UNPACK_B R12, R12 ;  /* 0x0000000cff0c723e */ /* 0x000fe200020006ff */
[-C--:B------:R-:W-:Y:S01]  /*7240*/  FFMA.FTZ R55, R13, R50.reuse, -R58 ;  /* 0x000000320d377223 */ /* 0x080fe2000001083a */
[----:B------:R-:W-:Y:S01]  /*7250*/  FFMA.FTZ R62, R15, R50, R56 ;  /* 0x000000320f3e7223 */ /* 0x000fe20000010038 */
[----:B------:R-:W-:Y:S01]  /*7260*/  F2FP.F16.E4M3.UNPACK_B R138, R138 ;  /* 0x0000008aff8a723e */ /* 0x000fe200020006ff */
[----:B------:R-:W-:-:S02]  /*7270*/  HADD2.F32 R50, -RZ, R139.H1_H1 ;  /* 0x3000008bff327230 */ /* 0x000fc40000004100 */
[--C-:B------:R-:W-:Y:S01]  /*7280*/  HADD2.F32 R13, -RZ, R11.reuse.H0_H0 ;  /* 0x2000000bff0d7230 */ /* 0x100fe20000004100 */
[----:B------:R-:W-:Y:S01]  /*7290*/  F2FP.SATFINITE.E4M3.F32.PACK_AB_MERGE_C R65, R62, R55, RZ ;  /* 0x000000373e41723e */ /* 0x000fe200048070ff */
[----:B------:R-:W-:Y:S02]  /*72a0*/  HADD2.F32 R14, -RZ, R11.H1_H1 ;  /* 0x3000000bff0e7230 */ /* 0x000fe40000004100 */
[--C-:B------:R-:W-:Y:S02]  /*72b0*/  HADD2.F32 R11, -RZ, R12.reuse.H0_H0 ;  /* 0x2000000cff0b7230 */ /* 0x100fe40000004100 */
[-C--:B------:R-:W-:Y:S01]  /*72c0*/  FMUL.FTZ R51, R13, R50.reuse ;  /* 0x000000320d337220 */ /* 0x080fe20000410000 */
[----:B------:R-:W-:Y:S02]  /*72d0*/  HADD2.F32 R139, -RZ, R139.H0_H0 ;  /* 0x2000008bff8b7230 */ /* 0x000fe40000004100 */
[----:B------:R-:W-:Y:S01]  /*72e0*/  FMUL.FTZ R56, R14, R50 ;  /* 0x000000320e387220 */ /* 0x000fe20000410000 */
[----:B------:R-:W-:Y:S01]  /*72f0*/  HADD2.F32 R12, -RZ, R12.H1_H1 ;  /* 0x3000000cff0c7230 */ /* 0x000fe20000004100 */
[----:B------:R-:W-:Y:S01]  /*7300*/  F2FP.SATFINITE.E4M3.F32.PACK_AB_MERGE_C R59, R60, R59, R65 ;  /* 0x0000003b3c3b723e */ /* 0x000fe20004807041 */
[----:B------:R-:W-:-:S02]  /*7310*/  HADD2.F32 R15, -RZ, R138.H1_H1 ;  /* 0x3000008aff0f7230 */ /* 0x000fc40000004100 */
[----:B------:R-:W-:Y:S02]  /*7320*/  HADD2.F32 R138, -RZ, R138.H0_H0 ;  /* 0x2000008aff8a7230 */ /* 0x000fe40000004100 */
[-C--:B------:R-:W-:Y:S01]  /*7330*/  FMUL.FTZ R50, R12, R139.reuse ;  /* 0x0000008b0c327220 */ /* 0x080fe20000410000 */
[----:B------:R-:W-:Y:S01]  /*7340*/  FMUL.FTZ R139, R11, R139 ;  /* 0x0000008b0b8b7220 */ /* 0x000fe20000410000 */
[-C--:B------:R-:W-:Y:S01]  /*7350*/  FFMA.FTZ R56, R13, R15.reuse, -R56 ;  /* 0x0000000f0d387223 */ /* 0x080fe20000010838 */
[----:B------:R-:W-:Y:S01]  /*7360*/  FFMA.FTZ R51, R14, R15, R51 ;  /* 0x0000000f0e337223 */ /* 0x000fe20000010033 */
[-C--:B------:R-:W-:Y:S01]  /*7370*/  FFMA.FTZ R58, R11, R138.reuse, -R50 ;  /* 0x0000008a0b3a7223 */ /* 0x080fe20000010832 */
[----:B------:R-:W-:Y:S01]  /*7380*/  FFMA.FTZ R139, R12, R138, R139 ;  /* 0x0000008a0c8b7223 */ /* 0x000fe2000001008b */
[----:B------:R-:W-:Y:S02]  /*7390*/  F2FP.F16.E4M3.UNPACK_B R12, R49.H1 ;  /* 0x00000031ff0c723e */ /* 0x000fe400030006ff */
[----:B------:R-:W-:-:S02]  /*73a0*/  F2FP.SATFINITE.E4M3.F32.PACK_AB_MERGE_C R64, R51, R56, RZ ;  /* 0x000000383340723e */ /* 0x000fc400048070ff */
[-C--:B------:R-:W-:Y:S01]  /*73b0*/  F2FP.F16.E4M3.UNPACK_B R51, R57.reuse.H1 ;  /* 0x00000039ff33723e */ /* 0x080fe200030006ff */
[--C-:B------:R-:W-:Y:S01]  /*73c0*/  HADD2.F32 R14, -RZ, R12.reuse.H1_H1 ;  /* 0x3000000cff0e7230 */ /* 0x100fe20000004100 */
[----:B------:R-:W-:Y:S01]  /*73d0*/  F2FP.F16.E4M3.UNPACK_B R15, R54.H1 ;  /* 0x00000036ff0f723e */ /* 0x000fe200030006ff */
[----:B------:R-:W-:Y:S01]  /*73e0*/  HADD2.F32 R13, -RZ, R12.H0_H0 ;  /* 0x2000000cff0d7230 */ /* 0x000fe20000004100 */
[----:B------:R-:W-:Y:S01]  /*73f0*/  F2FP.F16.E4M3.UNPACK_B R11, R48.H1 ;  /* 0x00000030ff0b723e */ /* 0x000fe200030006ff */
[----:B------:R-:W-:Y:S01]  /*7400*/  HADD2.F32 R56, -RZ, R51.H1_H1 ;  /* 0x30000033ff387230 */ /* 0x000fe20000004100 */
        /* <DEDUP_REMOVED lines=39> */
.L_x_488:
[----:B------:R-:W-:Y:S05]  /*7680*/  BSYNC B2 ;  /* 0x0000000000027941 */ /* 0x000fea0003800000 */
.L_x_487:
[----:B--2---:R0:W-:Y:S02]  /*7690*/  ST.E.128 desc[UR50][R52.64], R12 ;  /* 0x0000000c34007985 */ /* 0x0041e4000c101d32 */
.L_x_486:
[----:B------:R-:W-:Y:S05]  /*76a0*/  BSYNC B1 ;  /* 0x0000000000017941 */ /* 0x000fea0003800000 */
.L_x_485:
[----:B------:R-:W-:Y:S01]  /*76b0*/  ISETP.NE.AND P3, PT, R31, RZ, PT ;  /* 0x000000ff1f00720c */ /* 0x000fe20003f65270 */
[----:B------:R-:W-:-:S12]  /*76c0*/  BSSY B1, `(.L_x_489) ;  /* 0x0000075000017945 */ /* 0x000fd80003800000 */
[----:B------:R-:W-:Y:S05]  /*76d0*/  @!P3 BRA `(.L_x_490) ;  /* 0x0000000400ccb947 */ /* 0x000fea0003800000 */
[----:B0-----:R-:W2:Y:S04]  /*76e0*/  LDL R12, [R1+0xc] ;  /* 0x00000c00010c7983 */ /* 0x001ea80000100800 */
[----:B------:R-:W5:Y:S01]  /*76f0*/  LDL R11, [R1+0x24] ;  /* 0x00002400010b7983 */ /* 0x000f620000100800 */
[----:B------:R-:W-:Y:S01]  /*7700*/  IADD3 R48, P3, R23, R63, RZ ;  /* 0x0000003f17307210 */ /* 0x000fe20007f7e0ff */
[----:B------:R-:W-:Y:S03]  /*7710*/  BSSY B2, `(.L_x_491) ;  /* 0x000006e000027945 */ /* 0x000fe60003800000 */
[----:B--2---:R-:W-:Y:S02]  /*7720*/  IADD3.X R49, R119, R12, RZ, P3, !PT ;  /* 0x0000000c77317210 */ /* 0x004fe40001ffe4ff */
[----:B------:R0:W2:Y:S01]  /*7730*/  LDS.128 R12, [R89+0x28a00] ;  /* 0x028a0000590c7984 */ /* 0x0000a20000000c00 */
[----:B-----5:R-:W-:-:S13]  /*7740*/  ISETP.GE.AND P3, PT, R11, R116, PT ;  /* 0x000000740b00720c */ /* 0x020fda0003f66270 */
[----:B0-----:R-:W-:Y:S05]  /*7750*/  @P3 BRA `(.L_x_492) ;  /* 0x0000000400a43947 */ /* 0x001fea0003800000 */
[----:B------:R-:W-:Y:S01]  /*7760*/  SHF.R.U32.HI R11, RZ, 0x8, R45 ;  /* 0x00000008ff0b7819 */ /* 0x000fe2000001162d */
[----:B--2---:R-:W-:Y:S01]  /*7770*/  IMAD.MOV.U32 R44, RZ, RZ, R14 ;  /* 0x000000ffff2c7224 */ /* 0x004fe200078e000e */
        /* <DEDUP_REMOVED lines=103> */
.L_x_492:
[----:B------:R-:W-:Y:S05]  /*7df0*/  BSYNC B2 ;  /* 0x0000000000027941 */ /* 0x000fea0003800000 */
.L_x_491:
[----:B--2---:R0:W-:Y:S02]  /*7e00*/  ST.E.128 desc[UR50][R48.64], R12 ;  /* 0x0000000c30007985 */ /* 0x0041e4000c101d32 */
.L_x_490:
[----:B------:R-:W-:Y:S05]  /*7e10*/  BSYNC B1 ;  /* 0x0000000000017941 */ /* 0x000fea0003800000 */
.L_x_489:
        /* <DEDUP_REMOVED lines=116> */
.L_x_496:
[----:B------:R-:W-:Y:S05]  /*8560*/  BSYNC B2 ;  /* 0x0000000000027941 */ /* 0x000fea0003800000 */
.L_x_495:
[----:B--2---:R0:W-:Y:S02]  /*8570*/  ST.E.128 desc[UR50][R44.64], R12 ;  /* 0x0000000c2c007985 */ /* 0x0041e4000c101d32 */
.L_x_494:
[----:B------:R-:W-:Y:S05]  /*8580*/  BSYNC B1 ;  /* 0x0000000000017941 */ /* 0x000fea0003800000 */
.L_x_493:
[----:B------:R-:W-:-:S13]  /*8590*/  ISETP.NE.AND P3, PT, R33, RZ, PT ;  /* 0x000000ff2100720c */ /* 0x000fda0003f65270 */
        /* <DEDUP_REMOVED lines=114> */
.L_x_498:
[----:B------:R-:W-:Y:S05]  /*8cc0*/  BSYNC B1 ;  /* 0x0000000000017941 */ /* 0x000fea0003800000 */
.L_x_497:
[----:B--2---:R0:W-:Y:S01]  /*8cd0*/  ST.E.128 desc[UR50][R40.64], R12 ;  /* 0x0000000c28007985 */ /* 0x0041e2000c101d32 */
[----:B------:R-:W-:Y:S05]  /*8ce0*/  BRA `(.L_x_476) ;  /* 0x0000006c006c7947 */ /* 0x000fea0003800000 */
.L_x_442:
[----:B------:R-:W0:Y:S01]  /*8cf0*/  S2R R36, SR_TID.X ;  /* 0x0000000000247919 */ /* 0x000e220000002100 */
[----:B------:R-:W-:Y:S01]  /*8d00*/  BSSY B1, `(.L_x_499) ;  /* 0x000003a000017945 */ /* 0x000fe20003800000 */
        /* <DEDUP_REMOVED lines=23> */
[C---:B0-----:R-:W-:Y:S01]  /*8e80*/  IADD3 R37, R36.reuse, -0x80, RZ ;  /* 0xffffff8024257810 */ /* 0x041fe20007ffe0ff */
[----:B------:R-:W-:-:S05]  /*8e90*/  VIADD R36, R36, 0xffffff80 ;  /* 0xffffff8024247836 */ /* 0x000fca0000000000 */
[----:B------:R-:W-:-:S04]  /*8ea0*/  LEA.HI R36, R36, R37, RZ, 0x1 ;  /* 0x0000002524247211 */ /* 0x000fc800078f08ff */
[----:B------:R-:W-:-:S04]  /*8eb0*/  SHF.R.S32.HI R36, RZ, 0x1, R36 ;  /* 0x00000001ff247819 */ /* 0x000fc80000011424 */
[----:B------:R-:W-:Y:S02]  /*8ec0*/  ISETP.GE.AND P3, PT, R36, R92, PT ;  /* 0x0000005c2400720c */ /* 0x000fe40003f66270 */
[----:B------:R-:W-:-:S11]  /*8ed0*/  CS2R R36, SRZ ;  /* 0x0000000000247805 */ /* 0x000fd6000001ff00 */
[----:B------:R-:W-:Y:S05]  /*8ee0*/  @P3 BRA `(.L_x_500) ;  /* 0x00000000006c3947 */ /* 0x000fea0003800000 */
[----:B------:R-:W-:Y:S01]  /*8ef0*/  ULDC.64 UR4, c[0x0][0x3e8] ;  /* 0x0000fa0000047ab9 */ /* 0x000fe20000000a00 */
[----:B------:R-:W-:Y:S02]  /*8f00*/  CS2R R48, SRZ ;  /* 0x0000000000307805 */ /* 0x000fe4000001ff00 */
[----:B------:R-:W-:Y:S02]  /*8f10*/  IADD3 R84, P2, P4, R104, UR4, R14 ;  /* 0x0000000468547c10 */ /* 0x000fe4000fc5e00e */
[----:B------:R-:W-:Y:S02]  /*8f20*/  CS2R R50, SRZ ;  /* 0x0000000000327805 */ /* 0x000fe4000001ff00 */
[----:B------:R-:W-:Y:S02]  /*8f30*/  CS2R R36, SRZ ;  /* 0x0000000000247805 */ /* 0x000fe4000001ff00 */
[----:B------:R-:W-:Y:S02]  /*8f40*/  CS2R R38, SRZ ;  /* 0x0000000000267805 */ /* 0x000fe4000001ff00 */
[----:B------:R-:W-:Y:S01]  /*8f50*/  IADD3.X R85, R9, UR5, R94, P2, P4 ;  /* 0x0000000509557c10 */ /* 0x000fe200097e845e */
[----:B------:R-:W-:-:S02]  /*8f60*/  ULDC.64 UR4, c[0x0][0x400] ;  /* 0x0001000000047ab9 */ /* 0x000fc40000000a00 */
[----:B------:R-:W-:-:S04]  /*8f70*/  IADD3 R86, P2, P4, R98, UR4, R12 ;  /* 0x0000000462567c10 */ /* 0x000fc8000fc5e00c */
[----:B------:R-:W-:Y:S02]  /*8f80*/  IADD3.X R87, R20, UR5, R11, P2, P4 ;  /* 0x0000000514577c10 */ /* 0x000fe400097e840b */
[----:B------:R-:W-:Y:S02]  /*8f90*/  ISETP.GE.AND P2, PT, R16, R116, PT ;  /* 0x000000741000720c */ /* 0x000fe40003f46270 */
[----:B------:R-:W-:Y:S02]  /*8fa0*/  CS2R R52, SRZ ;  /* 0x0000000000347805 */ /* 0x000fe4000001ff00 */
[----:B------:R-:W-:Y:S02]  /*8fb0*/  CS2R R54, SRZ ;  /* 0x0000000000367805 */ /* 0x000fe4000001ff00 */
[----:B------:R-:W-:Y:S02]  /*8fc0*/  CS2R R40, SRZ ;  /* 0x0000000000287805 */ /* 0x000fe4000001ff00 */
[----:B------:R-:W-:-:S05]  /*8fd0*/  CS2R R42, SRZ ;  /* 0x00000000002a7805 */ /* 0x000fca000001ff00 */
[----:B------:R0:W5:Y:S04]  /*8fe0*/  @!P2 LDG.E.128 R48, desc[UR50][R84.64] ;  /* 0x000000325430a981 */ /* 0x000168000c1e1d00 */
[----:B------:R0:W5:Y:S01]  /*8ff0*/  @!P2 LDG.E.128 R36, desc[UR50][R86.64] ;  /* 0x000000325624a981 */ /* 0x000162000c1e1d00 */
[----:B------:R-:W-:Y:S02]  /*9000*/  ISETP.GE.AND P2, PT, R225, R116, PT ;  /* 0x00000074e100720c */ /* 0x000fe40003f46270 */
[----:B------:R-:W-:Y:S02]  /*9010*/  CS2R R80, SRZ ;  /* 0x0000000000507805 */ /* 0x000fe4000001ff00 */
[----:B------:R-:W-:Y:S02]  /*9020*/  CS2R R82, SRZ ;  /* 0x0000000000527805 */ /* 0x000fe4000001ff00 */
[----:B------:R-:W-:-:S02]  /*9030*/  CS2R R44, SRZ ;  /* 0x00000000002c7805 */ /* 0x000fc4000001ff00 */
[----:B------:R-:W-:-:S05]  /*9040*/  CS2R R46, SRZ ;  /* 0x00000000002e7805 */ /* 0x000fca000001ff00 */
[----:B------:R0:W5:Y:S04]  /*9050*/  @!P2 LDG.E.128 R52, desc[UR50][R84.64+0x20] ;  /* 0x000020325434a981 */ /* 0x000168000c1e1d00 */
[----:B------:R0:W5:Y:S01]  /*9060*/  @!P2 LDG.E.128 R40, desc[UR50][R86.64+0x20] ;  /* 0x000020325628a981 */ /* 0x000162000c1e1d00 */
[----:B------:R-:W-:-:S13]  /*9070*/  ISETP.GE.AND P2, PT, R226, R116, PT ;  /* 0x00000074e200720c */ /* 0x000fda0003f46270 */
[----:B------:R0:W5:Y:S04]  /*9080*/  @!P2 LDG.E.128 R80, desc[UR50][R84.64+0x40] ;  /* 0x000040325450a981 */ /* 0x000168000c1e1d00 */
[----:B------:R0:W5:Y:S02]  /*9090*/  @!P2 LDG.E.128 R44, desc[UR50][R86.64+0x40] ;  /* 0x00004032562ca981 */ /* 0x000164000c1e1d00 */
.L_x_500:
[----:B------:R-:W-:Y:S05]  /*90a0*/  BSYNC B1 ;  /* 0x0000000000017941 */ /* 0x000fea0003800000 */
.L_x_499:
[----:B0-----:R-:W0:Y:S01]  /*90b0*/  S2R R84, SR_TID.X ;  /* 0x0000000000547919 */ /* 0x001e220000002100 */
[----:B------:R-:W-:Y:S01]  /*90c0*/  BSSY B1, `(.L_x_501) ;  /* 0x0000029000017945 */ /* 0x000fe20003800000 */
[----:B-----5:R-:W-:Y:S02]  /*90d0*/  IMAD.MOV.U32 R164, RZ, RZ, R36 ;  /* 0x000000ffffa47224 */ /* 0x020fe400078e0024 */
[----:B------:R-:W-:Y:S02]  /*90e0*/  IMAD.MOV.U32 R163, RZ, RZ, R38 ;  /* 0x000000ffffa37224 */ /* 0x000fe400078e0026 */
[C---:B0-----:R-:W-:Y:S02]  /*90f0*/  VIADD R85, R84.reuse, 0xffffff80 ;  /* 0xffffff8054557836 */ /* 0x041fe40000000000 */
[----:B------:R-:W-:-:S05]  /*9100*/  VIADD R84, R84, 0xffffff80 ;  /* 0xffffff8054547836 */ /* 0x000fca0000000000 */
[----:B------:R-:W-:-:S04]  /*9110*/  LEA.HI R84, R84, R85, RZ, 0x1 ;  /* 0x0000005554547211 */ /* 0x000fc800078f08ff */
[----:B------:R-:W-:-:S04]  /*9120*/  SHF.R.S32.HI R84, RZ, 0x1, R84 ;  /* 0x00000001ff547819 */ /* 0x000fc80000011454 */
[----:B------:R-:W-:-:S04]  /*9130*/  IADD3 R84, R84, 0x80, RZ ;  /* 0x0000008054547810 */ /* 0x000fc80007ffe0ff */
[----:B------:R-:W-:-:S13]  /*9140*/  ISETP.GE.AND P4, PT, R84, R92, PT ;  /* 0x0000005c5400720c */ /* 0x000fda0003f86270 */
[----:B------:R-:W-:Y:S05]  /*9150*/  @P4 BRA `(.L_x_502) ;  /* 0x00000000007c4947 */ /* 0x000fea0003800000 */
[----:B------:R-:W-:Y:S01]  /*9160*/  IADD3 R13, P2, P5, R104, R14, R4 ;  /* 0x0000000e680d7210 */ /* 0x000fe20007d5e004 */
[----:B------:R-:W-:Y:S01]  /*9170*/  ULDC.64 UR4, c[0x0][0x3e8] ;  /* 0x0000fa0000047ab9 */ /* 0x000fe20000000a00 */
[----:B------:R-:W-:Y:S02]  /*9180*/  CS2R R68, SRZ ;  /* 0x0000000000447805 */ /* 0x000fe4000001ff00 */
[----:B------:R-:W-:Y:S02]  /*9190*/  CS2R R70, SRZ ;  /* 0x0000000000467805 */ /* 0x000fe4000001ff00 */
[----:B------:R-:W-:Y:S02]  /*91a0*/  IADD3.X R94, R9, R94, R3, P2, P5 ;  /* 0x0000005e095e7210 */ /* 0x000fe400017ea403 */
[----:B------:R-:W-:Y:S02]  /*91b0*/  CS2R R56, SRZ ;  /* 0x0000000000387805 */ /* 0x000fe4000001ff00 */
[----:B------:R-:W-:-:S02]  /*91c0*/  IADD3 R14, P2, P5, R98, R12, R6 ;  /* 0x0000000c620e7210 */ /* 0x000fc40007d5e006 */
[----:B------:R-:W-:Y:S02]  /*91d0*/  CS2R R58, SRZ ;  /* 0x00000000003a7805 */ /* 0x000fe4000001ff00 */
        /* <DEDUP_REMOVED lines=23> */
.L_x_502:
[----:B------:R-:W-:Y:S05]  /*9350*/  BSYNC B1 ;  /* 0x0000000000017941 */ /* 0x000fea0003800000 */
.L_x_501:
        /* <DEDUP_REMOVED lines=8> */
[----:B------:R-:W-:Y:S01]  /*93e0*/  MOV R158, R82 ;  /* 0x00000052009e7202 */ /* 0x000fe20000000f00 */
[----:B------:R-:W-:Y:S01]  /*93f0*/  IMAD.MOV.U32 R161, RZ, RZ, R52 ;  /* 0x000000ffffa17224 */ /* 0x000fe200078e0034 */
[----:B-----5:R-:W-:Y:S01]  /*9400*/  MOV R145, R62 ;  /* 0x0000003e00917202 */ /* 0x020fe20000000f00 */
[----:B------:R-:W-:Y:S01]  /*9410*/  IMAD.MOV.U32 R162, RZ, RZ, R54 ;  /* 0x000000ffffa27224 */ /* 0x000fe200078e0036 */
[----:B------:R-:W-:Y:S01]  /*9420*/  MOV R152, R70 ;  /* 0x0000004600987202 */ /* 0x000fe20000000f00 */
        /* <DEDUP_REMOVED lines=10> */
[----:B------:R-:W-:Y:S01]  /*94d0*/  IMAD.MOV.U32 R138, RZ, RZ, R76 ;  /* 0x000000ffff8a7224 */ /* 0x000fe200078e004c */
[----:B------:R-:W-:Y:S06]  /*94e0*/  @!P2 BRA `(.L_x_503) ;  /* 0x000000000004a947 */ /* 0x000fec0003800000 */
[----:B------:R-:W-:Y:S01]  /*94f0*/  BPT.TRAP 0x1 ;  /* 0x000000040000795c */ /* 0x000fe20000300000 */
.L_x_503:
[----:B------:R-:W2:Y:S01]  /*9500*/  LDL R11, [R1+0x14] ;  /* 0x00001400010b7983 */ /* 0x000ea20000100800 */
[----:B------:R-:W-:Y:S01]  /*9510*/  IMAD R93, R19, 0x8, R18 ;  /* 0x00000008135d7824 */ /* 0x000fe200078e0212 */
[----:B------:R-:W1:Y:S01]  /*9520*/  LDC R136, c[0x0][0x2f4] ;  /* 0x0000bd00ff887b82 */ /* 0x000e620000000800 */
[----:B------:R-:W-:Y:S01]  /*9530*/  BSSY B1, `(.L_x_504) ;  /* 0x0000004000017945 */ /* 0x000fe20003800000 */
[----:B--2---:R-:W-:-:S04]  /*9540*/  SHF.L.U32 R94, R11, 0x1f, RZ ;  /* 0x0000001f0b5e7819 */ /* 0x004fc800000006ff */
[----:B------:R-:W2:Y:S02]  /*9550*/  SYNCS.PHASECHK.TRANS64.TRYWAIT P5, [R93+URZ+0x33490], R94 ;  /* 0x0334905e5d0075a7 */ /* 0x000ea400080a017f */
[----:B-12---:R-:W-:Y:S05]  /*9560*/  @!P5 BRA `(.L_x_505) ;  /* 0x0000022c005cd947 */ /* 0x006fea0003800000 */
.L_x_784:
[----:B------:R-:W-:Y:S05]  /*9570*/  BSYNC B1 ;  /* 0x0000000000017941 */ /* 0x000fea0003800000 */
.L_x_504:
[----:B------:R-:W-:Y:S01]  /*9580*/  UMOV UR4, 0xffffffff ;  /* 0xffffffff00047882 */ /* 0x000fe20000000000 */
[----:B------:R-:W-:Y:S02]  /*9590*/  IMAD.IADD R143, R136, 0x1, -R117 ;  /* 0x00000001888f7824 */ /* 0x000fe400078e0a75 */
[----:B------:R-:W-:Y:S05]  /*95a0*/  BRA.DIV UR4, `(.L_x_506) ;  /* 0x0000022e04607947 */ /* 0x000fea000b800000 */
[----:B------:R2:W3:Y:S04]  /*95b0*/  SHFL.IDX PT, R154, R119, RZ, 0x1e1f ;  /* 0x001e1fff779a7589 */ /* 0x0004e800000e0000 */
[----:B------:R2:W4:Y:S02]  /*95c0*/  SHFL.IDX PT, R156, R120, RZ, 0x1e1f ;  /* 0x001e1fff789c7589 */ /* 0x00052400000e0000 */
.L_x_788:
[----:B------:R-:W-:Y:S04]  /*95d0*/  BSSY B1, `(.L_x_507) ;  /* 0x00002e4000017945 */ /* 0x000fe80003800000 */
[----:B------:R-:W-:Y:S05]  /*95e0*/  @P3 BRA `(.L_x_508) ;  /* 0x0000002c00883947 */ /* 0x000fea0003800000 */
[----:B------:R-:W-:Y:S01]  /*95f0*/  ISETP.NE.AND P3, PT, R28, RZ, PT ;  /* 0x000000ff1c00720c */ /* 0x000fe20003f65270 */
[----:B------:R-:W-:-:S12]  /*9600*/  BSSY B2, `(.L_x_509) ;  /* 0x00000f2000027945 */ /* 0x000fd80003800000 */
[----:B------:R-:W-:Y:S05]  /*9610*/  @!P3 BRA `(.L_x_510) ;  /* 0x0000000c00c0b947 */ /* 0x000fea0003800000 */
[----:B------:R-:W5:Y:S04]  /*9620*/  LDL R84, [R1+0x30] ;  /* 0x0000300001547983 */ /* 0x000f680000100800 */
[----:B0-----:R-:W2:Y:S04]  /*9630*/  LDL R14, [R1+0x34] ;  /* 0x00003400010e7983 */ /* 0x001ea80000100800 */
[----:B------:R-:W2:Y:S01]  /*9640*/  LDL R15, [R1+0x38] ;  /* 0x00003800010f7983 */ /* 0x000ea20000100800 */
[----:B------:R-:W-:-:S04]  /*9650*/  SEL R11, R117, R143, !P0 ;  /* 0x0000008f750b7207 */ /* 0x000fc80004000000 */
[----:B------:R-:W-:-:S04]  /*9660*/  SHF.R.S32.HI R12, RZ, 0x1f, R11 ;  /* 0x0000001fff0c7819 */ /* 0x000fc8000001140b */
[----:B------:R-:W-:-:S04]  /*9670*/  LEA.HI R12, R12, R11, RZ, 0x5 ;  /* 0x0000000b0c0c7211 */ /* 0x000fc800078f28ff */
[----:B------:R-:W-:-:S04]  /*9680*/  LEA.HI.SX32 R12, R12, R113, 0x1b ;  /* 0x000000710c0c7211 */ /* 0x000fc800078fdaff */
[----:B------:R-:W-:-:S04]  /*9690*/  SHF.R.S32.HI R11, RZ, 0x1f, R12 ;  /* 0x0000001fff0b7819 */ /* 0x000fc8000001140c */
[----:B------:R-:W-:Y:S02]  /*96a0*/  LEA.HI R13, R11, R12, RZ, 0x2 ;  /* 0x0000000c0b0d7211 */ /* 0x000fe400078f10ff */
[----:B------:R-:W-:Y:S02]  /*96b0*/  SHF.L.U32 R11, R12, 0x4, RZ ;  /* 0x000000040c0b7819 */ /* 0x000fe400000006ff */
[----:B------:R-:W-:Y:S02]  /*96c0*/  SHF.R.S32.HI R13, RZ, 0x2, R13 ;  /* 0x00000002ff0d7819 */ /* 0x000fe4000001140d */
[----:B----4-:R-:W-:-:S05]  /*96d0*/  IADD3 R126, P3, R21, R156, RZ ;  /* 0x0000009c157e7210 */ /* 0x010fca0007f7e0ff */
[----:B---3--:R-:W-:Y:S01]  /*96e0*/  IMAD.X R127, R154, 0x1, R109, P3 ;  /* 0x000000019a7f7824 */ /* 0x008fe200018e066d */
[----:B------:R-:W-:Y:S01]  /*96f0*/  ISETP.GE.AND P3, PT, R16, R116, PT ;  /* 0x000000741000720c */ /* 0x000fe20003f66270 */
[----:B------:R-:W-:Y:S01]  /*9700*/  BSSY B3, `(.L_x_511) ;  /* 0x00000dc000037945 */ /* 0x000fe20003800000 */
[----:B-----5:R-:W-:-:S04]  /*9710*/  LOP3.LUT R12, R84, 0x30, R11, 0xf8, !PT ;  /* 0x00000030540c7812 */ /* 0x020fc800078ef80b */
[----:B--2---:R-:W-:Y:S01]  /*9720*/  LOP3.LUT R12, R12, R14, RZ, 0x3c, !PT ;  /* 0x0000000e0c0c7212 */ /* 0x004fe200078e3cff */
[----:B------:R-:W-:-:S04]  /*9730*/  IMAD R13, R13, 0x2800, R15 ;  /* 0x000028000d0d7824 */ /* 0x000fc800078e020f */
[----:B------:R-:W-:Y:S02]  /*9740*/  IMAD.IADD R12, R13, 0x1, R12 ;  /* 0x000000010d0c7824 */ /* 0x000fe400078e020c */
[C---:B------:R-:W-:Y:S02]  /*9750*/  IMAD R13, R19.reuse, 0x7800, R133 ;  /* 0x00007800130d7824 */ /* 0x040fe400078e0285 */
[----:B------:R-:W-:Y:S02]  /*9760*/  IMAD R15, R19, 0x7800, R12 ;  /* 0x00007800130f7824 */ /* 0x000fe400078e020c */
[C---:B------:R-:W-:Y:S02]  /*9770*/  IMAD.IADD R13, R18.reuse, 0x1, R13 ;  /* 0x00000001120d7824 */ /* 0x040fe400078e020d */
[----:B------:R-:W-:-:S04]  /*9780*/  IMAD.IADD R84, R18, 0x1, R15 ;  /* 0x0000000112547824 */ /* 0x000fc800078e020f */
[----:B------:R-:W0:Y:S04]  /*9790*/  LDS.128 R12, [R13+0x24200] ;  /* 0x024200000d0c7984 */ /* 0x000e280000000c00 */
[----:B------:R-:W2:Y:S01]  /*97a0*/  LDS.128 R84, [R84+0x24200] ;  /* 0x0242000054547984 */ /* 0x000ea20000000c00 */
[----:B------:R-:W-:Y:S05]  /*97b0*/  @P3 BRA `(.L_x_512) ;  /* 0x0000000c00403947 */ /* 0x000fea0003800000 */
[--C-:B------:R-:W-:Y:S02]  /*97c0*/  SHF.R.U32.HI R38, RZ, 0x8, R49.reuse ;  /* 0x00000008ff267819 */ /* 0x100fe40000011631 */
[----:B------:R-:W-:Y:S02]  /*97d0*/  SHF.R.U32.HI R172, RZ, 0x10, R49 ;  /* 0x00000010ffac7819 */ /* 0x000fe40000011631 */
[----:B------:R-:W-:Y:S02]  /*97e0*/  LOP3.LUT R167, R49, 0xff0000ff, RZ, 0xc0, !PT ;  /* 0xff0000ff31a77812 */ /* 0x000fe400078ec0ff */
[----:B0-----:R-:W-:Y:S01]  /*97f0*/  MOV R49, R12 ;  /* 0x0000000c00317202 */ /* 0x001fe20000000f00 */
[----:B------:R-:W-:Y:S01]  /*9800*/  IMAD.SHL.U32 R12, R38, 0x100, RZ ;  /* 0x00000100260c7824 */ /* 0x000fe200078e00ff */
[----:B------:R-:W-:Y:S01]  /*9810*/  SHF.R.U32.HI R170, RZ, 0x8, R51 ;  /* 0x00000008ffaa7819 */ /* 0x000fe20000011633 */
[----:B------:R-:W-:Y:S01]  /*9820*/  IMAD.MOV.U32 R38, RZ, RZ, R14 ;  /* 0x000000ffff267224 */ /* 0x000fe200078e000e */
[----:B------:R-:W-:-:S02]  /*9830*/  SHF.R.U32.HI R168, RZ, 0x8, R39 ;  /* 0x00000008ffa87819 */ /* 0x000fc40000011627 */
[----:B------:R-:W-:Y:S01]  /*9840*/  LOP3.LUT R167, R167, 0xff00, R12, 0xf8, !PT ;  /* 0x0000ff00a7a77812 */ /* 0x000fe200078ef80c */
[----:B------:R-:W-:Y:S01]  /*9850*/  IMAD.SHL.U32 R12, R170, 0x100, RZ ;  /* 0x00000100aa0c7824 */ /* 0x000fe200078e00ff */
[----:B------:R-:W-:Y:S01]  /*9860*/  SHF.R.U32.HI R50, RZ, 0x10, R51 ;  /* 0x00000010ff327819 */ /* 0x000fe20000011633 */
[----:B------:R-:W-:Y:S01]  /*9870*/  IMAD.SHL.U32 R168, R168, 0x100, RZ ;  /* 0x00000100a8a87824 */ /* 0x000fe200078e00ff */
[--C-:B------:R-:W-:Y:S02]  /*9880*/  SHF.R.U32.HI R36, RZ, 0x8, R37.reuse ;  /* 0x00000008ff247819 */ /* 0x100fe40000011625 */
[----:B------:R-:W-:Y:S02]  /*9890*/  LOP3.LUT R51, R51, 0xff0000ff, RZ, 0xc0, !PT ;  /* 0xff0000ff33337812 */ /* 0x000fe400078ec0ff */
[----:B------:R-:W-:Y:S02]  /*98a0*/  SHF.R.U32.HI R48, RZ, 0x10, R37 ;  /* 0x00000010ff307819 */ /* 0x000fe40000011625 */
[----:B------:R-:W-:-:S02]  /*98b0*/  LOP3.LUT R169, R37, 0xff0000ff, RZ, 0xc0, !PT ;  /* 0xff0000ff25a97812 */ /* 0x000fc400078ec0ff */
[----:B------:R-:W-:Y:S02]  /*98c0*/  SHF.R.U32.HI R37, RZ, 0x10, R39 ;  /* 0x00000010ff257819 */ /* 0x000fe40000011627 */
[----:B------:R-:W-:Y:S02]  /*98d0*/  LOP3.LUT R171, R39, 0xff0000ff, RZ, 0xc0, !PT ;  /* 0xff0000ff27ab7812 */ /* 0x000fe400078ec0ff */
[----:B------:R-:W-:Y:S01]  /*98e0*/  SHF.L.U32 R14, R36, 0x8, RZ ;  /* 0x00000008240e7819 */ /* 0x000fe200000006ff */
[----:B------:R-:W-:Y:S01]  /*98f0*/  IMAD.U32 R36, R172, 0x10000, RZ ;  /* 0x00010000ac247824 */ /* 0x000fe200078e00ff */
[----:B------:R-:W-:Y:S01]  /*9900*/  LOP3.LUT R39, R51, 0xff00, R12, 0xf8, !PT ;  /* 0x0000ff0033277812 */ /* 0x000fe200078ef80c */
[----:B------:R-:W-:Y:S01]  /*9910*/  IMAD.U32 R12, R50, 0x10000, RZ ;  /* 0x00010000320c7824 */ /* 0x000fe200078e00ff */
[----:B------:R-:W-:Y:S02]  /*9920*/  F2FP.F16.E4M3.UNPACK_B R170, R164.H1 ;  /* 0x000000a4ffaa723e */ /* 0x000fe400030006ff */
[----:B--2---:R-:W-:-:S02]  /*9930*/  F2FP.F16.E4M3.UNPACK_B R51, R84.H1 ;  /* 0x00000054ff33723e */ /* 0x004fc400030006ff */
[----:B------:R-:W-:Y:S02]  /*9940*/  F2FP.F16.E4M3.UNPACK_B R50, R49.H1 ;  /* 0x00000031ff32723e */ /* 0x000fe400030006ff */
[----:B------:R-:W-:Y:S01]  /*9950*/  LOP3.LUT R174, R171, 0xff00, R168, 0xf8, !PT ;  /* 0x0000ff00abae7812 */ /* 0x000fe200078ef8a8 */
[----:B------:R-:W-:Y:S01]  /*9960*/  IMAD.U32 R171, R37, 0x10000, RZ ;  /* 0x0001000025ab7824 */ /* 0x000fe200078e00ff */
[----:B------:R-:W-:Y:S01]  /*9970*/  LOP3.LUT R172, R169, 0xff00, R14, 0xf8, !PT ;  /* 0x0000ff00a9ac7812 */ /* 0x000fe200078ef80e */
[----:B------:R-:W-:Y:S01]  /*9980*/  HADD2.F32 R14, -RZ, R170.H0_H0 ;  /* 0x200000aaff0e7230 */ /* 0x000fe20000004100 */
[----:B------:R-:W-:Y:S01]  /*9990*/  LOP3.LUT R36, R167, 0xff0000, R36, 0xf8, !PT ;  /* 0x00ff0000a7247812 */ /* 0x000fe200078ef824 */
[----:B------:R-:W-:Y:S01]  /*99a0*/  HADD2.F32 R167, -RZ, R51.H0_H0 ;  /* 0x20000033ffa77230 */ /* 0x000fe20000004100 */
[----:B------:R-:W-:Y:S02]  /*99b0*/  F2FP.F16.E4M3.UNPACK_B R168, R166.H1 ;  /* 0x000000a6ffa8723e */ /* 0x000fe400030006ff */
[----:B------:R-:W-:Y:S01]  /*99c0*/  LOP3.LUT R12, R39, 0xff0000, R12, 0xf8, !PT ;  /* 0x00ff0000270c7812 */ /* 0x000fe200078ef80c */
[----:B------:R-:W-:Y:S01]  /*99d0*/  HADD2.F32 R39, -RZ, R50.H0_H0 ;  /* 0x20000032ff277230 */ /* 0x000fe20000004100 */
[----:B------:R-:W-:Y:S01]  /*99e0*/  SHF.L.U32 R169, R48, 0x10, RZ ;  /* 0x0000001030a97819 */ /* 0x000fe200000006ff */
[----:B------:R-:W-:-:S02]  /*99f0*/  HADD2.F32 R48, -RZ, R168.H0_H0 ;  /* 0x200000a8ff307230 */ /* 0x000fc40000004100 */
[-C--:B------:R-:W-:Y:S01]  /*9a00*/  FMUL.FTZ R176, R167, R14.reuse ;  /* 0x0000000ea7b07220 */ /* 0x080fe20000410000 */
[----:B------:R-:W-:Y:S02]  /*9a10*/  HADD2.F32 R50, -RZ, R50.H1_H1 ;  /* 0x30000032ff327230 */ /* 0x000fe40000004100 */
[C---:B------:R-:W-:Y:S01]  /*9a20*/  FMUL.FTZ R178, R39.reuse, R14 ;  /* 0x0000000e27b27220 */ /* 0x040fe20000410000 */
[----:B------:R-:W-:Y:S01]  /*9a30*/  LOP3.LUT R37, R172, 0xff0000, R169, 0xf8, !PT ;  /* 0x00ff0000ac257812 */ /* 0x000fe200078ef8a9 */
[-C--:B------:R-:W-:Y:S01]  /*9a40*/  FFMA.FTZ R39, R39, R48.reuse, -R176 ;  /* 0x0000003027277223 */ /* 0x080fe200000108b0 */
[----:B------:R-:W-:Y:S02]  /*9a50*/  HADD2.F32 R172, -RZ, R170.H1_H1 ;  /* 0x300000aaffac7230 */ /* 0x000fe40000004100 */
[----:B------:R-:W-:Y:S01]  /*9a60*/  FFMA.FTZ R48, R167, R48, R178 ;  /* 0x00000030a7307223 */ /* 0x000fe200000100b2 */
[----:B------:R-:W-:Y:S01]  /*9a70*/  HADD2.F32 R167, -RZ, R51.H1_H1 ;  /* 0x30000033ffa77230 */ /* 0x000fe20000004100 */
[----:B------:R-:W-:Y:S01]  /*9a80*/  F2FP.F16.E4M3.UNPACK_B R170, R164 ;  /* 0x000000a4ffaa723e */ /* 0x000fe200020006ff */
[----:B------:R-:W-:Y:S01]  /*9a90*/  HADD2.F32 R169, -RZ, R168.H1_H1 ;  /* 0x300000a8ffa97230 */ /* 0x000fe20000004100 */
[----:B------:R-:W-:-:S02]  /*9aa0*/  F2FP.F16.E4M3.UNPACK_B R84, R84 ;  /* 0x00000054ff54723e */ /* 0x000fc400020006ff */
[----:B------:R-:W-:Y:S01]  /*9ab0*/  F2FP.F16.E4M3.UNPACK_B R164, R49 ;  /* 0x00000031ffa4723e */ /* 0x000fe200020006ff */
[C---:B------:R-:W-:Y:S01]  /*9ac0*/  FMUL.FTZ R49, R167.reuse, R172 ;  /* 0x000000aca7317220 */ /* 0x040fe20000410000 */
[----:B------:R-:W-:Y:S01]  /*9ad0*/  LOP3.LUT R14, R174, 0xff0000, R171, 0xf8, !PT ;  /* 0x00ff0000ae0e7812 */ /* 0x000fe200078ef8ab */
[----:B------:R-:W-:Y:S01]  /*9ae0*/  HADD2.F32 R171, -RZ, R170.H0_H0 ;  /* 0x200000aaffab7230 */ /* 0x000fe20000004100 */
[----:B------:R-:W-:Y:S01]  /*9af0*/  F2FP.F16.E4M3.UNPACK_B R168, R166 ;  /* 0x000000a6ffa8723e */ /* 0x000fe200020006ff */
[C---:B------:R-:W-:Y:S01]  /*9b00*/  FMUL.FTZ R172, R50.reuse, R172 ;  /* 0x000000ac32ac7220 */ /* 0x040fe20000410000 */
[----:B------:R-:W-:Y:S02]  /*9b10*/  HADD2.F32 R166, -RZ, R84.H0_H0 ;  /* 0x20000054ffa67230 */ /* 0x000fe40000004100 */
[-C--:B------:R-:W-:Y:S01]  /*9b20*/  FFMA.FTZ R50, R50, R169.reuse, -R49 ;  /* 0x000000a932327223 */ /* 0x080fe20000010831 */
[----:B------:R-:W-:Y:S02]  /*9b30*/  HADD2.F32 R51, -RZ, R164.H0_H0 ;  /* 0x200000a4ff337230 */ /* 0x000fe40000004100 */
[----:B------:R-:W-:Y:S01]  /*9b40*/  FFMA.FTZ R49, R167, R169, R172 ;  /* 0x000000a9a7317223 */ /* 0x000fe200000100ac */
[----:B------:R-:W-:-:S02]  /*9b50*/  HADD2.F32 R169, -RZ, R168.H0_H0 ;  /* 0x200000a8ffa97230 */ /* 0x000fc40000004100 */
[CC--:B------:R-:W-:Y:S01]  /*9b60*/  FMUL.FTZ R172, R166.reuse, R171.reuse ;  /* 0x000000aba6ac7220 */ /* 0x0c0fe20000410000 */
[----:B------:R-:W-:Y:S02]  /*9b70*/  HADD2.F32 R170, -RZ, R170.H1_H1 ;  /* 0x300000aaffaa7230 */ /* 0x000fe40000004100 */
[C---:B------:R-:W-:Y:S01]  /*9b80*/  FMUL.FTZ R171, R51.reuse, R171 ;  /* 0x000000ab33ab7220 */ /* 0x040fe20000410000 */
[----:B------:R-:W-:Y:S02]  /*9b90*/  HADD2.F32 R167, -RZ, R84.H1_H1 ;  /* 0x30000054ffa77230 */ /* 0x000fe40000004100 */
[-C--:B------:R-:W-:Y:S01]  /*9ba0*/  FFMA.FTZ R51, R51, R169.reuse, -R172 ;  /* 0x000000a933337223 */ /* 0x080fe200000108ac */
[----:B------:R-:W-:Y:S02]  /*9bb0*/  HADD2.F32 R164, -RZ, R164.H1_H1 ;  /* 0x300000a4ffa47230 */ /* 0x000fe40000004100 */
[----:B------:R-:W-:Y:S01]  /*9bc0*/  FFMA.FTZ R84, R166, R169, R171 ;  /* 0x000000a9a6547223 */ /* 0x000fe200000100ab */
[----:B------:R-:W-:Y:S01]  /*9bd0*/  HADD2.F32 R168, -RZ, R168.H1_H1 ;  /* 0x300000a8ffa87230 */ /* 0x000fe20000004100 */
[----:B------:R-:W-:Y:S01]  /*9be0*/  F2FP.F16.E4M3.UNPACK_B R171, R163.H1 ;  /* 0x000000a3ffab723e */ /* 0x000fe200030006ff */
[----:B------:R-:W-:Y:S01]  /*9bf0*/  FMUL.FTZ R173, R167, R170 ;  /* 0x000000aaa7ad7220 */ /* 0x000fe20000410000 */
[----:B------:R-:W-:Y:S01]  /*9c00*/  F2FP.F16.E4M3.UNPACK_B R169, R86.H1 ;  /* 0x00000056ffa9723e */ /* 0x000fe200030006ff */
[C---:B------:R-:W-:Y:S01]  /*9c10*/  FMUL.FTZ R174, R164.reuse, R170 ;  /* 0x000000aaa4ae7220 */ /* 0x040fe20000410000 */
[----:B------:R-:W-:Y:S01]  /*9c20*/  F2FP.F16.E4M3.UNPACK_B R166, R38.H1 ;  /* 0x00000026ffa6723e */ /* 0x000fe200030006ff */
[----:B------:R-:W-:Y:S01]  /*9c30*/  FFMA.FTZ R164, R164, R168, -R173 ;  /* 0x000000a8a4a47223 */ /* 0x000fe200000108ad */
[----:B------:R-:W-:Y:S01]  /*9c40*/  F2FP.F16.E4M3.UNPACK_B R172, R165.H1 ;  /* 0x000000a5ffac723e */ /* 0x000fe200030006ff */
[----:B------:R-:W-:-:S02]  /*9c50*/  HADD2.F32 R175, -RZ, R171.H0_H0 ;  /* 0x200000abffaf7230 */ /* 0x000fc40000004100 */
[----:B------:R-:W-:Y:S01]  /*9c60*/  FFMA.FTZ R167, R167, R168, R174 ;  /* 0x000000a8a7a77223 */ /* 0x000fe200000100ae */
[----:B------:R-:W-:Y:S01]  /*9c70*/  HADD2.F32 R170, -RZ, R169.H0_H0 ;  /* 0x200000a9ffaa7230 */ /* 0x000fe20000004100 */
[----:B------:R-:W-:Y:S01]  /*9c80*/  F2FP.F16.E4M3.UNPACK_B R38, R38 ;  /* 0x00000026ff26723e */ /* 0x000fe200020006ff */
[----:B------:R-:W-:Y:S01]  /*9c90*/  HADD2.F32 R168, -RZ, R166.H0_H0 ;  /* 0x200000a6ffa87230 */ /* 0x000fe20000004100 */
[----:B------:R-:W-:Y:S01]  /*9ca0*/  F2FP.SATFINITE.E4M3.F32.PACK_AB_MERGE_C R39, R50, R39, RZ ;  /* 0x000000273227723e */ /* 0x000fe200048070ff */
[----:B------:R-:W-:Y:S02]  /*9cb0*/  HADD2.F32 R174, -RZ, R171.H1_H1 ;  /* 0x300000abffae7230 */ /* 0x000fe40000004100 */
[-C--:B------:R-:W-:Y:S01]  /*9cc0*/  FMUL.FTZ R177, R170, R175.reuse ;  /* 0x000000afaab17220 */ /* 0x080fe20000410000 */
[----:B------:R-:W-:Y:S02]  /*9cd0*/  HADD2.F32 R173, -RZ, R172.H0_H0 ;  /* 0x200000acffad7230 */ /* 0x000fe40000004100 */
[----:B------:R-:W-:Y:S01]  /*9ce0*/  FMUL.FTZ R175, R168, R175 ;  /* 0x000000afa8af7220 */ /* 0x000fe20000410000 */
[----:B------:R-:W-:Y:S01]  /*9cf0*/  HADD2.F32 R171, -RZ, R169.H1_H1 ;  /* 0x300000a9ffab7230 */ /* 0x000fe20000004100 */
[----:B------:R-:W-:Y:S01]  /*9d00*/  F2FP.SATFINITE.E4M3.F32.PACK_AB_MERGE_C R48, R49, R48, RZ ;  /* 0x000000303130723e */ /* 0x000fe200048070ff */
[----:B------:R-:W-:-:S02]  /*9d10*/  HADD2.F32 R169, -RZ, R166.H1_H1 ;  /* 0x300000a6ffa97230 */ /* 0x000fc40000004100 */
[-C--:B------:R-:W-:Y:S01]  /*9d20*/  FFMA.FTZ R166, R168, R173.reuse, -R177 ;  /* 0x000000ada8a67223 */ /* 0x080fe200000108b1 */
[----:B------:R-:W-:Y:S02]  /*9d30*/  HADD2.F32 R172, -RZ, R172.H1_H1 ;  /* 0x300000acffac7230 */ /* 0x000fe40000004100 */
[-C--:B------:R-:W-:Y:S01]  /*9d40*/  FMUL.FTZ R176, R171, R174.reuse ;  /* 0x000000aeabb07220 */ /* 0x080fe20000410000 */
[----:B------:R-:W-:Y:S01]  /*9d50*/  FFMA.FTZ R168, R170, R173, R175 ;  /* 0x000000adaaa87223 */ /* 0x000fe200000100af */
[C---:B------:R-:W-:Y:S01]  /*9d60*/  FMUL.FTZ R174, R169.reuse, R174 ;  /* 0x000000aea9ae7220 */ /* 0x040fe20000410000 */
[----:B------:R-:W-:Y:S01]  /*9d70*/  F2FP.F16.E4M3.UNPACK_B R173, R163 ;  /* 0x000000a3ffad723e */ /* 0x000fe200020006ff */
[----:B------:R-:W-:Y:S01]  /*9d80*/  FFMA.FTZ R163, R169, R172, -R176 ;  /* 0x000000aca9a37223 */ /* 0x000fe200000108b0 */
[----:B------:R-:W-:Y:S01]  /*9d90*/  F2FP.F16.E4M3.UNPACK_B R170, R86 ;  /* 0x00000056ffaa723e */ /* 0x000fe200020006ff */
[----:B------:R-:W-:Y:S01]  /*9da0*/  FFMA.FTZ R169, R171, R172, R174 ;  /* 0x000000acaba97223 */ /* 0x000fe200000100ae */
[----:B------:R-:W-:Y:S01]  /*9db0*/  F2FP.F16.E4M3.UNPACK_B R171, R165 ;  /* 0x000000a5ffab723e */ /* 0x000fe200020006ff */
[--C-:B------:R-:W-:Y:S01]  /*9dc0*/  HADD2.F32 R174, -RZ, R173.reuse.H0_H0 ;  /* 0x200000adffae7230 */ /* 0x100fe20000004100 */
[----:B------:R-:W-:Y:S01]  /*9dd0*/  F2FP.SATFINITE.E4M3.F32.PACK_AB_MERGE_C R163, R163, R166, RZ ;  /* 0x000000a6a3a3723e */ /* 0x000fe200048070ff */
[----:B------:R-:W-:Y:S01]  /*9de0*/  HADD2.F32 R165, -RZ, R170.H0_H0 ;  /* 0x200000aaffa57230 */ /* 0x000fe20000004100 */
[----:B------:R-:W-:Y:S01]  /*9df0*/  F2FP.F16.E4M3.UNPACK_B R50, R85 ;  /* 0x00000055ff32723e */ /* 0x000fe200020006ff */
[----:B------:R-:W-:Y:S01]  /*9e00*/  HADD2.F32 R173, -RZ, R173.H1_H1 ;  /* 0x300000adffad7230 */ /* 0x000fe20000004100 */
[----:B------:R-:W-:Y:S01]  /*9e10*/  F2FP.F16.E4M3.UNPACK_B R166, R37 ;  /* 0x00000025ffa6723e */ /* 0x000fe200020006ff */
[----:B------:R-:W-:-:S02]  /*9e20*/  HADD2.F32 R86, -RZ, R38.H0_H0 ;  /* 0x20000026ff567230 */ /* 0x000fc40000004100 */
[CC--:B------:R-:W-:Y:S01]  /*9e30*/  FMUL.FTZ R175, R165.reuse, R174.reuse ;  /* 0x000000aea5af7220 */ /* 0x0c0fe20000410000 */
[----:B------:R-:W-:Y:S01]  /*9e40*/  HADD2.F32 R170, -RZ, R170.H1_H1 ;  /* 0x300000aaffaa7230 */ /* 0x000fe20000004100 */
[----:B------:R-:W-:Y:S01]  /*9e50*/  F2FP.F16.E4M3.UNPACK_B R49, R13 ;  /* 0x0000000dff31723e */ /* 0x000fe200020006ff */
[----:B------:R-:W-:Y:S02]  /*9e60*/  HADD2.F32 R38, -RZ, R38.H1_H1 ;  /* 0x30000026ff267230 */ /* 0x000fe40000004100 */
[----:B------:R-:W-:Y:S01]  /*9e70*/  FMUL.FTZ R174, R86, R174 ;  /* 0x000000ae56ae7220 */ /* 0x000fe20000410000 */
[--C-:B------:R-:W-:Y:S02]  /*9e80*/  HADD2.F32 R172, -RZ, R171.reuse.H0_H0 ;  /* 0x200000abffac7230 */ /* 0x100fe40000004100 */
[-C--:B------:R-:W-:Y:S01]  /*9e90*/  FMUL.FTZ R177, R170, R173.reuse ;  /* 0x000000adaab17220 */ /* 0x080fe20000410000 */
[----:B------:R-:W-:Y:S02]  /*9ea0*/  HADD2.F32 R171, -RZ, R171.H1_H1 ;  /* 0x300000abffab7230 */ /* 0x000fe40000004100 */
[----:B------:R-:W-:Y:S01]  /*9eb0*/  FMUL.FTZ R173, R38, R173 ;  /* 0x000000ad26ad7220 */ /* 0x000fe20000410000 */
[----:B------:R-:W-:Y:S01]  /*9ec0*/  F2FP.SATFINITE.E4M3.F32.PACK_AB_MERGE_C R39, R164, R51, R39 ;  /* 0x00000033a427723e */ /* 0x000fe20004807027 */
[-C--:B------:R-:W-:Y:S01]  /*9ed0*/  FFMA.FTZ R175, R86, R172.reuse, -R175 ;  /* 0x000000ac56af7223 */ /* 0x080fe200000108af */
[----:B------:R-:W-:Y:S01]  /*9ee0*/  FFMA.FTZ R86, R165, R172, R174 ;  /* 0x000000aca5567223 */ /* 0x000fe200000100ae */
[-C--:B------:R-:W-:Y:S01]  /*9ef0*/  FFMA.FTZ R38, R38, R171.reuse, -R177 ;  /* 0x000000ab26267223 */ /* 0x080fe200000108b1 */
[----:B------:R-:W-:Y:S01]  /*9f00*/  FFMA.FTZ R173, R170, R171, R173 ;  /* 0x000000abaaad7223 */ /* 0x000fe200000100ad */
[----:B------:R-:W-:Y:S01]  /*9f10*/  F2FP.SATFINITE.E4M3.F32.PACK_AB_MERGE_C R84, R167, R84, R48 ;  /* 0x00000054a754723e */ /* 0x000fe20004807030 */
[----:B------:R-:W-:Y:S01]  /*9f20*/  HADD2.F32 R51, -RZ, R50.H0_H0 ;  /* 0x20000032ff337230 */ /* 0x000fe20000004100 */
[----:B------:R-:W-:Y:S01]  /*9f30*/  F2FP.F16.E4M3.UNPACK_B R164, R36 ;  /* 0x00000024ffa4723e */ /* 0x000fe200020006ff */
[----:B------:R-:W-:Y:S01]  /*9f40*/  HADD2.F32 R167, -RZ, R166.H0_H0 ;  /* 0x200000a6ffa77230 */ /* 0x000fe20000004100 */
[----:B------:R-:W-:Y:S01]  /*9f50*/  F2FP.SATFINITE.E4M3.F32.PACK_AB_MERGE_C R168, R169, R168, RZ ;  /* 0x000000a8a9a8723e */ /* 0x000fe200048070ff */
[----:B------:R-:W-:Y:S01]  /*9f60*/  HADD2.F32 R48, -RZ, R49.H0_H0 ;  /* 0x20000031ff307230 */ /* 0x000fe20000004100 */
[----:B------:R-:W-:Y:S01]  /*9f70*/  F2FP.SATFINITE.E4M3.F32.PACK_AB_MERGE_C R38, R38, R175, R163 ;  /* 0x000000af2626723e */ /* 0x000fe200048070a3 */
[----:B------:R-:W-:Y:S01]  /*9f80*/  HADD2.F32 R165, -RZ, R164.H0_H0 ;  /* 0x200000a4ffa57230 */ /* 0x000fe20000004100 */
[----:B------:R-:W-:Y:S01]  /*9f90*/  F2FP.SATFINITE.E4M3.F32.PACK_AB_MERGE_C R86, R173, R86, R168 ;  /* 0x00000056ad56723e */ /* 0x000fe200048070a8 */
[----:B------:R-:W-:Y:S01]  /*9fa0*/  FMUL.FTZ R169, R51, R167 ;  /* 0x000000a733a97220 */ /* 0x000fe20000410000 */
[----:B------:R-:W-:-:S02]  /*9fb0*/  HADD2.F32 R163, -RZ, R50.H1_H1 ;  /* 0x30000032ffa37230 */ /* 0x000fc40000004100 */
[C---:B------:R-:W-:Y:S01]  /*9fc0*/  FMUL.FTZ R168, R48.reuse, R167 ;  /* 0x000000a730a87220 */ /* 0x040fe20000410000 */
[----:B------:R-:W-:Y:S02]  /*9fd0*/  HADD2.F32 R166, -RZ, R166.H1_H1 ;  /* 0x300000a6ffa67230 */ /* 0x000fe40000004100 */
[-C--:B------:R-:W-:Y:S01]  /*9fe0*/  FFMA.FTZ R48, R48, R165.reuse, -R169 ;  /* 0x000000a530307223 */ /* 0x080fe200000108a9 */
[----:B------:R-:W-:Y:S02]  /*9ff0*/  HADD2.F32 R50, -RZ, R49.H1_H1 ;  /* 0x30000031ff327230 */ /* 0x000fe40000004100 */
[----:B------:R-:W-:Y:S01]  /*a000*/  FFMA.FTZ R49, R51, R165, R168 ;  /* 0x000000a533317223 */ /* 0x000fe200000100a8 */
[----:B------:R-:W-:Y:S02]  /*a010*/  HADD2.F32 R164, -RZ, R164.H1_H1 ;  /* 0x300000a4ffa47230 */ /* 0x000fe40000004100 */
[CC--:B------:R-:W-:Y:S01]  /*a020*/  FMUL.FTZ R165, R163.reuse, R166.reuse ;  /* 0x000000a6a3a57220 */ /* 0x0c0fe20000410000 */
[----:B------:R-:W-:Y:S01]  /*a030*/  F2FP.F16.E4M3.UNPACK_B R51, R13.H1 ;  /* 0x0000000dff33723e */ /* 0x000fe200030006ff */
[C---:B------:R-:W-:Y:S01]  /*a040*/  FMUL.FTZ R166, R50.reuse, R166 ;  /* 0x000000a632a67220 */ /* 0x040fe20000410000 */
[----:B------:R-:W-:Y:S01]  /*a050*/  F2FP.F16.E4M3.UNPACK_B R85, R85.H1 ;  /* 0x00000055ff55723e */ /* 0x000fe200030006ff */
[-C--:B------:R-:W-:Y:S01]  /*a060*/  FFMA.FTZ R13, R50, R164.reuse, -R165 ;  /* 0x000000a4320d7223 */ /* 0x080fe200000108a5 */
[----:B------:R-:W-:Y:S01]  /*a070*/  F2FP.F16.E4M3.UNPACK_B R165, R37.H1 ;  /* 0x00000025ffa5723e */ /* 0x000fe200030006ff */
[----:B------:R-:W-:Y:S01]  /*a080*/  FFMA.FTZ R50, R163, R164, R166 ;  /* 0x000000a4a3327223 */ /* 0x000fe200000100a6 */
[----:B------:R-:W-:Y:S01]  /*a090*/  F2FP.F16.E4M3.UNPACK_B R36, R36.H1 ;  /* 0x00000024ff24723e */ /* 0x000fe200030006ff */
[----:B------:R-:W-:Y:S01]  /*a0a0*/  HADD2.F32 R163, -RZ, R85.H0_H0 ;  /* 0x20000055ffa37230 */ /* 0x000fe20000004100 */
[----:B------:R-:W-:Y:S01]  /*a0b0*/  F2FP.F16.E4M3.UNPACK_B R173, R14.H1 ;  /* 0x0000000effad723e */ /* 0x000fe200030006ff */
[----:B------:R-:W-:Y:S01]  /*a0c0*/  HADD2.F32 R168, -RZ, R165.H0_H0 ;  /* 0x200000a5ffa87230 */ /* 0x000fe20000004100 */
[----:B------:R-:W-:Y:S01]  /*a0d0*/  F2FP.F16.E4M3.UNPACK_B R169, R12 ;  /* 0x0000000cffa9723e */ /* 0x000fe200020006ff */
[----:B------:R-:W-:-:S02]  /*a0e0*/  HADD2.F32 R37, -RZ, R51.H0_H0 ;  /* 0x20000033ff257230 */ /* 0x000fc40000004100 */
[----:B------:R-:W-:Y:S02]  /*a0f0*/  HADD2.F32 R164, -RZ, R85.H1_H1 ;  /* 0x30000055ffa47230 */ /* 0x000fe40000004100 */
[-C--:B------:R-:W-:Y:S01]  /*a100*/  FMUL.FTZ R170, R163, R168.reuse ;  /* 0x000000a8a3aa7220 */ /* 0x080fe20000410000 */
[----:B------:R-:W-:Y:S02]  /*a110*/  HADD2.F32 R165, -RZ, R165.H1_H1 ;  /* 0x300000a5ffa57230 */ /* 0x000fe40000004100 */
[----:B------:R-:W-:Y:S01]  /*a120*/  FMUL.FTZ R168, R37, R168 ;  /* 0x000000a825a87220 */ /* 0x000fe20000410000 */
[--C-:B------:R-:W-:Y:S01]  /*a130*/  HADD2.F32 R166, -RZ, R36.reuse.H0_H0 ;  /* 0x20000024ffa67230 */ /* 0x100fe20000004100 */
[----:B------:R-:W-:Y:S01]  /*a140*/  F2FP.F16.E4M3.UNPACK_B R85, R15 ;  /* 0x0000000fff55723e */ /* 0x000fe200020006ff */
[----:B------:R-:W-:Y:S02]  /*a150*/  HADD2.F32 R51, -RZ, R51.H1_H1 ;  /* 0x30000033ff337230 */ /* 0x000fe40000004100 */
[----:B------:R-:W-:Y:S01]  /*a160*/  FMUL.FTZ R172, R164, R165 ;  /* 0x000000a5a4ac7220 */ /* 0x000fe20000410000 */
[----:B------:R-:W-:-:S02]  /*a170*/  HADD2.F32 R167, -RZ, R36.H1_H1 ;  /* 0x30000024ffa77230 */ /* 0x000fc40000004100 */
[-C--:B------:R-:W-:Y:S01]  /*a180*/  FFMA.FTZ R36, R37, R166.reuse, -R170 ;  /* 0x000000a625247223 */ /* 0x080fe200000108aa */
[----:B------:R-:W-:Y:S01]  /*a190*/  FFMA.FTZ R37, R163, R166, R168 ;  /* 0x000000a6a3257223 */ /* 0x000fe200000100a8 */
[C---:B------:R-:W-:Y:S01]  /*a1a0*/  FMUL.FTZ R163, R51.reuse, R165 ;  /* 0x000000a533a37220 */ /* 0x040fe20000410000 */
[----:B------:R-:W-:Y:S01]  /*a1b0*/  F2FP.F16.E4M3.UNPACK_B R165, R87 ;  /* 0x00000057ffa5723e */ /* 0x000fe200020006ff */
[-C--:B------:R-:W-:Y:S01]  /*a1c0*/  FFMA.FTZ R51, R51, R167.reuse, -R172 ;  /* 0x000000a733337223 */ /* 0x080fe200000108ac */
[----:B------:R-:W-:Y:S01]  /*a1d0*/  F2FP.F16.E4M3.UNPACK_B R172, R14 ;  /* 0x0000000effac723e */ /* 0x000fe200020006ff */
[----:B------:R-:W-:Y:S01]  /*a1e0*/  FFMA.FTZ R164, R164, R167, R163 ;  /* 0x000000a7a4a47223 */ /* 0x000fe200000100a3 */
[----:B------:R-:W-:Y:S01]  /*a1f0*/  F2FP.F16.E4M3.UNPACK_B R15, R15.H1 ;  /* 0x0000000fff0f723e */ /* 0x000fe200030006ff */
[----:B------:R-:W-:Y:S01]  /*a200*/  HADD2.F32 R167, -RZ, R165.H0_H0 ;  /* 0x200000a5ffa77230 */ /* 0x000fe20000004100 */
[----:B------:R-:W-:Y:S01]  /*a210*/  F2FP.F16.E4M3.UNPACK_B R166, R87.H1 ;  /* 0x00000057ffa6723e */ /* 0x000fe200030006ff */
[----:B------:R-:W-:Y:S01]  /*a220*/  HADD2.F32 R87, -RZ, R85.H0_H0 ;  /* 0x20000055ff577230 */ /* 0x000fe20000004100 */
[----:B------:R-:W-:Y:S01]  /*a230*/  F2FP.F16.E4M3.UNPACK_B R170, R12.H1 ;  /* 0x0000000cffaa723e */ /* 0x000fe200030006ff */
[----:B------:R-:W-:Y:S01]  /*a240*/  HADD2.F32 R12, -RZ, R172.H0_H0 ;  /* 0x200000acff0c7230 */ /* 0x000fe20000004100 */
[----:B------:R-:W-:Y:S01]  /*a250*/  F2FP.SATFINITE.E4M3.F32.PACK_AB_MERGE_C R36, R51, R36, RZ ;  /* 0x000000243324723e */ /* 0x000fe200048070ff */
[----:B------:R-:W-:Y:S01]  /*a260*/  HADD2.F32 R163, -RZ, R15.H0_H0 ;  /* 0x2000000fffa37230 */ /* 0x000fe20000004100 */
[----:B------:R-:W-:Y:S01]  /*a270*/  F2FP.SATFINITE.E4M3.F32.PACK_AB_MERGE_C R37, R164, R37, RZ ;  /* 0x00000025a425723e */ /* 0x000fe200048070ff */
[----:B------:R-:W-:-:S02]  /*a280*/  HADD2.F32 R168, -RZ, R166.H0_H0 ;  /* 0x200000a6ffa87230 */ /* 0x000fc40000004100 */
[-C--:B------:R-:W-:Y:S01]  /*a290*/  FMUL.FTZ R176, R167, R12.reuse ;  /* 0x0000000ca7b07220 */ /* 0x080fe20000410000 */
[----:B------:R-:W-:Y:S02]  /*a2a0*/  HADD2.F32 R174, -RZ, R173.H0_H0 ;  /* 0x200000adffae7230 */ /* 0x000fe40000004100 */
[----:B------:R-:W-:Y:S01]  /*a2b0*/  FMUL.FTZ R178, R87, R12 ;  /* 0x0000000c57b27220 */ /* 0x000fe20000410000 */
[----:B------:R-:W-:Y:S01]  /*a2c0*/  HADD2.F32 R14, -RZ, R169.H0_H0 ;  /* 0x200000a9ff0e7230 */ /* 0x000fe20000004100 */
[----:B------:R-:W-:Y:S01]  /*a2d0*/  F2FP.SATFINITE.E4M3.F32.PACK_AB_MERGE_C R13, R13, R48, R36 ;  /* 0x000000300d0d723e */ /* 0x000fe20004807024 */
[----:B------:R-:W-:Y:S02]  /*a2e0*/  HADD2.F32 R166, -RZ, R166.H1_H1 ;  /* 0x300000a6ffa67230 */ /* 0x000fe40000004100 */
[----:B------:R-:W-:Y:S01]  /*a2f0*/  FMUL.FTZ R175, R163, R174 ;  /* 0x000000aea3af7220 */ /* 0x000fe20000410000 */
[----:B------:R-:W-:Y:S02]  /*a300*/  HADD2.F32 R173, -RZ, R173.H1_H1 ;  /* 0x300000adffad7230 */ /* 0x000fe40000004100 */
[----:B------:R-:W-:Y:S01]  /*a310*/  FFMA.FTZ R12, R87, R14, -R176 ;  /* 0x0000000e570c7223 */ /* 0x000fe200000108b0 */
[----:B------:R-:W-:-:S02]  /*a320*/  HADD2.F32 R15, -RZ, R15.H1_H1 ;  /* 0x3000000fff0f7230 */ /* 0x000fc40000004100 */
[----:B------:R-:W-:Y:S01]  /*a330*/  FMUL.FTZ R180, R168, R174 ;  /* 0x000000aea8b47220 */ /* 0x000fe20000410000 */
[----:B------:R-:W-:Y:S02]  /*a340*/  HADD2.F32 R171, -RZ, R170.H0_H0 ;  /* 0x200000aaffab7230 */ /* 0x000fe40000004100 */
[-C--:B------:R-:W-:Y:S01]  /*a350*/  FMUL.FTZ R176, R166, R173.reuse ;  /* 0x000000ada6b07220 */ /* 0x080fe20000410000 */
[----:B------:R-:W-:Y:S02]  /*a360*/  HADD2.F32 R165, -RZ, R165.H1_H1 ;  /* 0x300000a5ffa57230 */ /* 0x000fe40000004100 */
[----:B------:R-:W-:Y:S01]  /*a370*/  FMUL.FTZ R173, R15, R173 ;  /* 0x000000ad0fad7220 */ /* 0x000fe20000410000 */
[----:B------:R-:W-:Y:S02]  /*a380*/  HADD2.F32 R172, -RZ, R172.H1_H1 ;  /* 0x300000acffac7230 */ /* 0x000fe40000004100 */
[----:B------:R-:W-:Y:S01]  /*a390*/  FFMA.FTZ R175, R168, R171, R175 ;  /* 0x000000aba8af7223 */ /* 0x000fe200000100af */
[----:B------:R-:W-:-:S02]  /*a3a0*/  HADD2.F32 R85, -RZ, R85.H1_H1 ;  /* 0x30000055ff557230 */ /* 0x000fc40000004100 */
[----:B------:R-:W-:Y:S01]  /*a3b0*/  FFMA.FTZ R180, R163, R171, -R180 ;  /* 0x000000aba3b47223 */ /* 0x000fe200000108b4 */
[----:B------:R-:W-:Y:S02]  /*a3c0*/  HADD2.F32 R170, -RZ, R170.H1_H1 ;  /* 0x300000aaffaa7230 */ /* 0x000fe40000004100 */
[-C--:B------:R-:W-:Y:S01]  /*a3d0*/  FMUL.FTZ R174, R165, R172.reuse ;  /* 0x000000aca5ae7220 */ /* 0x080fe20000410000 */
[----:B------:R-:W-:Y:S02]  /*a3e0*/  HADD2.F32 R168, -RZ, R169.H1_H1 ;  /* 0x300000a9ffa87230 */ /* 0x000fe40000004100 */
[----:B------:R-:W-:Y:S01]  /*a3f0*/  FMUL.FTZ R172, R85, R172 ;  /* 0x000000ac55ac7220 */ /* 0x000fe20000410000 */
[----:B------:R-:W-:Y:S01]  /*a400*/  FFMA.FTZ R14, R167, R14, R178 ;  /* 0x0000000ea70e7223 */ /* 0x000fe200000100b2 */
[-C--:B------:R-:W-:Y:S01]  /*a410*/  FFMA.FTZ R15, R15, R170.reuse, -R176 ;  /* 0x000000aa0f0f7223 */ /* 0x080fe200000108b0 */
[----:B------:R-:W-:Y:S01]  /*a420*/  FFMA.FTZ R166, R166, R170, R173 ;  /* 0x000000aaa6a67223 */ /* 0x000fe200000100ad */
[-C--:B------:R-:W-:Y:S01]  /*a430*/  FFMA.FTZ R85, R85, R168.reuse, -R174 ;  /* 0x000000a855557223 */ /* 0x080fe200000108ae */
[----:B------:R-:W-:-:S02]  /*a440*/  FFMA.FTZ R165, R165, R168, R172 ;  /* 0x000000a8a5a57223 */ /* 0x000fc400000100ac */
[----:B------:R-:W-:Y:S02]  /*a450*/  F2FP.SATFINITE.E4M3.F32.PACK_AB_MERGE_C R15, R15, R180, RZ ;  /* 0x000000b40f0f723e */ /* 0x000fe400048070ff */
[----:B------:R-:W-:Y:S02]  /*a460*/  F2FP.SATFINITE.E4M3.F32.PACK_AB_MERGE_C R166, R166, R175, RZ ;  /* 0x000000afa6a6723e */ /* 0x000fe400048070ff */
[----:B------:R-:W-:Y:S01]  /*a470*/  F2FP.SATFINITE.E4M3.F32.PACK_AB_MERGE_C R15, R85, R12, R15 ;  /* 0x0000000c550f723e */ /* 0x000fe2000480700f */
[----:B------:R-:W-:Y:S01]  /*a480*/  IMAD.MOV.U32 R12, RZ, RZ, R39 ;  /* 0x000000ffff0c7224 */ /* 0x000fe200078e0027 */
[----:B------:R-:W-:Y:S01]  /*a490*/  F2FP.SATFINITE.E4M3.F32.PACK_AB_MERGE_C R87, R165, R14, R166 ;  /* 0x0000000ea557723e */ /* 0x000fe200048070a6 */
[----:B------:R-:W-:Y:S01]  /*a4a0*/  IMAD.MOV.U32 R14, RZ, RZ, R38 ;  /* 0x000000ffff0e7224 */ /* 0x000fe200078e0026 */
[----:B------:R-:W-:-:S07]  /*a4b0*/  F2FP.SATFINITE.E4M3.F32.PACK_AB_MERGE_C R85, R50, R49, R37 ;  /* 0x000000313255723e */ /* 0x000fce0004807025 */
.L_x_512:
[----:B------:R-:W-:Y:S05]  /*a4c0*/  BSYNC B3 ;  /* 0x0000000000037941 */ /* 0x000fea0003800000 */
.L_x_511:
[----:B------:R-:W-:Y:S01]  /*a4d0*/  ISETP.GE.AND P3, PT, R11, R136, PT ;  /* 0x000000880b00720c */ /* 0x000fe20003f66270 */
[----:B0-----:R0:W-:-:S12]  /*a4e0*/  ST.E.128 desc[UR50][R126.64], R12 ;  /* 0x0000000c7e007985 */ /* 0x0011d8000c101d32 */
[----:B------:R-:W-:-:S04]  /*a4f0*/  @!P3 IADD3 R36, P5, R156, R11, RZ ;  /* 0x0000000b9c24b210 */ /* 0x000fc80007fbe0ff */
[----:B------:R-:W-:-:S05]  /*a500*/  @!P3 LEA.HI.X.SX32 R37, R11, R154, 0x1, P5 ;  /* 0x0000009a0b25b211 */ /* 0x000fca00028f0eff */
[----:B--2---:R0:W-:Y:S04]  /*a510*/  @!P3 ST.E.128 desc[UR50][R36.64], R84 ;  /* 0x000000542400b985 */ /* 0x0041e8000c101d32 */
.L_x_510:
[----:B------:R-:W-:Y:S05]  /*a520*/  BSYNC B2 ;  /* 0x0000000000027941 */ /* 0x000fea0003800000 */
.L_x_509:
[----:B------:R-:W-:Y:S01]  /*a530*/  ISETP.NE.AND P3, PT, R29, RZ, PT ;  /* 0x000000ff1d00720c */ /* 0x000fe20003f65270 */
[----:B------:R-:W-:-:S12]  /*a540*/  BSSY B2, `(.L_x_513) ;  /* 0x00000f6000027945 */ /* 0x000fd80003800000 */
[----:B------:R-:W-:Y:S05]  /*a550*/  @!P3 BRA `(.L_x_514) ;  /* 0x0000000c00d0b947 */ /* 0x000fea0003800000 */
[----:B0-----:R-:W5:Y:S04]  /*a560*/  LDL R36, [R1+0x30] ;  /* 0x0000300001247983 */ /* 0x001f680000100800 */
[----:B------:R-:W2:Y:S04]  /*a570*/  LDL R14, [R1+0x34] ;  /* 0x00003400010e7983 */ /* 0x000ea80000100800 */
[----:B------:R-:W2:Y:S01]  /*a580*/  LDL R15, [R1+0x38] ;  /* 0x00003800010f7983 */ /* 0x000ea20000100800 */
[----:B------:R-:W-:-:S04]  /*a590*/  SEL R11, R117, R143, !P1 ;  /* 0x0000008f750b7207 */ /* 0x000fc80004800000 */
[----:B------:R-:W-:-:S04]  /*a5a0*/  SHF.R.S32.HI R12, RZ, 0x1f, R11 ;  /* 0x0000001fff0c7819 */ /* 0x000fc8000001140b */
[----:B------:R-:W-:-:S04]  /*a5b0*/  LEA.HI R11, R12, R11, RZ, 0x5 ;  /* 0x0000000b0c0b7211 */ /* 0x000fc800078f28ff */
[----:B------:R-:W-:-:S04]  /*a5c0*/  LEA.HI.SX32 R11, R11, R112, 0x1b ;  /* 0x000000700b0b7211 */ /* 0x000fc800078fdaff */
[----:B------:R-:W-:-:S04]  /*a5d0*/  SHF.R.S32.HI R12, RZ, 0x1f, R11 ;  /* 0x0000001fff0c7819 */ /* 0x000fc8000001140b */
[----:B------:R-:W-:Y:S01]  /*a5e0*/  LEA.HI R12, R12, R11, RZ, 0x2 ;  /* 0x0000000b0c0c7211 */ /* 0x000fe200078f10ff */
[----:B------:R-:W-:-:S03]  /*a5f0*/  IMAD.SHL.U32 R11, R11, 0x10, RZ ;  /* 0x000000100b0b7824 */ /* 0x000fc600078e00ff */
[----:B------:R-:W-:Y:S02]  /*a600*/  SHF.R.S32.HI R13, RZ, 0x2, R12 ;  /* 0x00000002ff0d7819 */ /* 0x000fe4000001140c */
[----:B----4-:R-:W-:-:S04]  /*a610*/  IADD3 R48, P3, R26, R156, RZ ;  /* 0x0000009c1a307210 */ /* 0x010fc80007f7e0ff */
[----:B---3--:R-:W-:Y:S02]  /*a620*/  IADD3.X R49, R154, R108, RZ, P3, !PT ;  /* 0x0000006c9a317210 */ /* 0x008fe40001ffe4ff */
        /* <DEDUP_REMOVED lines=8> */
[----:B------:R-:W-:-:S03]  /*a6b0*/  IMAD.IADD R13, R18, 0x1, R13 ;  /* 0x00000001120d7824 */ /* 0x000fc600078e020d */
[----:B------:R-:W-:-:S03]  /*a6c0*/  IADD3 R36, R18, R15, RZ ;  /* 0x0000000f12247210 */ /* 0x000fc60007ffe0ff */
[----:B------:R-:W0:Y:S04]  /*a6d0*/  LDS.128 R12, [R13+0x24200] ;  /* 0x024200000d0c7984 */ /* 0x000e280000000c00 */
[----:B------:R-:W2:Y:S01]  /*a6e0*/  LDS.128 R36, [R36+0x24200] ;  /* 0x0242000024247984 */ /* 0x000ea20000000c00 */
[----:B------:R-:W-:Y:S05]  /*a6f0*/  @P3 BRA `(.L_x_516) ;  /* 0x0000000c00503947 */ /* 0x000fea0003800000 */
[----:B------:R-:W-:Y:S01]  /*a700*/  SHF.R.U32.HI R42, RZ, 0x8, R53 ;  /* 0x00000008ff2a7819 */ /* 0x000fe20000011635 */
[----:B0-----:R-:W-:Y:S01]  /*a710*/  IMAD.MOV.U32 R40, RZ, RZ, R13 ;  /* 0x000000ffff287224 */ /* 0x001fe200078e000d */
[----:B------:R-:W-:Y:S01]  /*a720*/  SHF.R.U32.HI R163, RZ, 0x10, R53 ;  /* 0x00000010ffa37819 */ /* 0x000fe20000011635 */
[----:B------:R-:W-:Y:S01]  /*a730*/  IMAD.MOV.U32 R50, RZ, RZ, R12 ;  /* 0x000000ffff327224 */ /* 0x000fe200078e000c */
[----:B------:R-:W-:Y:S01]  /*a740*/  LOP3.LUT R52, R53, 0xff0000ff, RZ, 0xc0, !PT ;  /* 0xff0000ff35347812 */ /* 0x000fe200078ec0ff */
[----:B--2---:R-:W-:Y:S01]  /*a750*/  IMAD.MOV.U32 R51, RZ, RZ, R36 ;  /* 0x000000ffff337224 */ /* 0x004fe200078e0024 */
[----:B------:R-:W-:Y:S02]  /*a760*/  SHF.R.U32.HI R127, RZ, 0x8, R55 ;  /* 0x00000008ff7f7819 */ /* 0x000fe40000011637 */
[----:B------:R-:W-:Y:S01]  /*a770*/  SHF.L.U32 R13, R42, 0x8, RZ ;  /* 0x000000082a0d7819 */ /* 0x000fe200000006ff */
[----:B------:R-:W-:Y:S01]  /*a780*/  IMAD.MOV.U32 R42, RZ, RZ, R38 ;  /* 0x000000ffff2a7224 */ /* 0x000fe200078e0026 */
[----:B------:R-:W-:Y:S01]  /*a790*/  SHF.R.U32.HI R86, RZ, 0x8, R41 ;  /* 0x00000008ff567819 */ /* 0x000fe20000011629 */
[----:B------:R-:W-:Y:S01]  /*a7a0*/  IMAD.SHL.U32 R12, R127, 0x100, RZ ;  /* 0x000001007f0c7824 */ /* 0x000fe200078e00ff */
[----:B------:R-:W-:-:S02]  /*a7b0*/  LOP3.LUT R54, R41, 0xff0000ff, RZ, 0xc0, !PT ;  /* 0xff0000ff29367812 */ /* 0x000fc400078ec0ff */
[----:B------:R-:W-:Y:S01]  /*a7c0*/  SHF.R.U32.HI R85, RZ, 0x10, R41 ;  /* 0x00000010ff557819 */ /* 0x000fe20000011629 */
[----:B------:R-:W-:Y:S01]  /*a7d0*/  IMAD.MOV.U32 R41, RZ, RZ, R14 ;  /* 0x000000ffff297224 */ /* 0x000fe200078e000e */
[----:B------:R-:W-:Y:S01]  /*a7e0*/  LOP3.LUT R53, R55, 0xff0000ff, RZ, 0xc0, !PT ;  /* 0xff0000ff37357812 */ /* 0x000fe200078ec0ff */
[----:B------:R-:W-:Y:S01]  /*a7f0*/  IMAD.U32 R14, R163, 0x10000, RZ ;  /* 0x00010000a30e7824 */ /* 0x000fe200078e00ff */
[----:B------:R-:W-:Y:S02]  /*a800*/  SHF.R.U32.HI R126, RZ, 0x10, R55 ;  /* 0x00000010ff7e7819 */ /* 0x000fe40000011637 */
[--C-:B------:R-:W-:Y:S02]  /*a810*/  SHF.R.U32.HI R84, RZ, 0x8, R43.reuse ;  /* 0x00000008ff547819 */ /* 0x100fe4000001162b */
[----:B------:R-:W-:Y:S02]  /*a820*/  LOP3.LUT R55, R43, 0xff0000ff, RZ, 0xc0, !PT ;  /* 0xff0000ff2b377812 */ /* 0x000fe400078ec0ff */
[----:B------:R-:W-:Y:S01]  /*a830*/  SHF.R.U32.HI R87, RZ, 0x10, R43 ;  /* 0x00000010ff577819 */ /* 0x000fe2000001162b */
[----:B------:R-:W-:Y:S01]  /*a840*/  IMAD.SHL.U32 R38, R84, 0x100, RZ ;  /* 0x0000010054267824 */ /* 0x000fe200078e00ff */
[----:B------:R-:W-:-:S02]  /*a850*/  LOP3.LUT R13, R52, 0xff00, R13, 0xf8, !PT ;  /* 0x0000ff00340d7812 */ /* 0x000fc400078ef80d */
[----:B------:R-:W-:Y:S01]  /*a860*/  SHF.L.U32 R43, R86, 0x8, RZ ;  /* 0x00000008562b7819 */ /* 0x000fe200000006ff */
[----:B------:R-:W-:Y:S01]  /*a870*/  IMAD.U32 R87, R87, 0x10000, RZ ;  /* 0x0001000057577824 */ /* 0x000fe200078e00ff */
[----:B------:R-:W-:Y:S01]  /*a880*/  LOP3.LUT R14, R13, 0xff0000, R14, 0xf8, !PT ;  /* 0x00ff00000d0e7812 */ /* 0x000fe200078ef80e */
[----:B------:R-:W-:Y:S01]  /*a890*/  IMAD.U32 R13, R126, 0x10000, RZ ;  /* 0x000100007e0d7824 */ /* 0x000fe200078e00ff */
[----:B------:R-:W-:Y:S02]  /*a8a0*/  LOP3.LUT R36, R54, 0xff00, R43, 0xf8, !PT ;  /* 0x0000ff0036247812 */ /* 0x000fe400078ef82b */
[----:B------:R-:W-:Y:S02]  /*a8b0*/  LOP3.LUT R12, R53, 0xff00, R12, 0xf8, !PT ;  /* 0x0000ff00350c7812 */ /* 0x000fe400078ef80c */
[----:B------:R-:W-:Y:S02]  /*a8c0*/  F2FP.F16.E4M3.UNPACK_B R84, R159.H1 ;  /* 0x0000009fff54723e */ /* 0x000fe400030006ff */
[----:B------:R-:W-:-:S02]  /*a8d0*/  F2FP.F16.E4M3.UNPACK_B R54, R51.H1 ;  /* 0x00000033ff36723e */ /* 0x000fc400030006ff */
[----:B------:R-:W-:Y:S02]  /*a8e0*/  F2FP.F16.E4M3.UNPACK_B R52, R50.H1 ;  /* 0x00000032ff34723e */ /* 0x000fe400030006ff */
[----:B------:R-:W-:Y:S01]  /*a8f0*/  LOP3.LUT R86, R55, 0xff00, R38, 0xf8, !PT ;  /* 0x0000ff0037567812 */ /* 0x000fe200078ef826 */
[----:B------:R-:W-:Y:S01]  /*a900*/  HADD2.F32 R43, -RZ, R54.H0_H0 ;  /* 0x20000036ff2b7230 */ /* 0x000fe20000004100 */
[----:B------:R-:W-:Y:S01]  /*a910*/  LOP3.LUT R12, R12, 0xff0000, R13, 0xf8, !PT ;  /* 0x00ff00000c0c7812 */ /* 0x000fe200078ef80d */
[----:B------:R-:W-:Y:S01]  /*a920*/  HADD2.F32 R13, -RZ, R84.H0_H0 ;  /* 0x20000054ff0d7230 */ /* 0x000fe20000004100 */
[----:B------:R-:W-:Y:S01]  /*a930*/  F2FP.F16.E4M3.UNPACK_B R53, R161.H1 ;  /* 0x000000a1ff35723e */ /* 0x000fe200030006ff */
[----:B------:R-:W-:Y:S01]  /*a940*/  HADD2.F32 R38, -RZ, R52.H0_H0 ;  /* 0x20000034ff267230 */ /* 0x000fe20000004100 */
[----:B------:R-:W-:Y:S01]  /*a950*/  SHF.L.U32 R85, R85, 0x10, RZ ;  /* 0x0000001055557819 */ /* 0x000fe200000006ff */
[----:B------:R-:W-:Y:S02]  /*a960*/  HADD2.F32 R84, -RZ, R84.H1_H1 ;  /* 0x30000054ff547230 */ /* 0x000fe40000004100 */
[----:B------:R-:W-:Y:S01]  /*a970*/  FMUL.FTZ R127, R43, R13 ;  /* 0x0000000d2b7f7220 */ /* 0x000fe20000410000 */
[----:B------:R-:W-:-:S02]  /*a980*/  HADD2.F32 R55, -RZ, R53.H0_H0 ;  /* 0x20000035ff377230 */ /* 0x000fc40000004100 */
[----:B------:R-:W-:Y:S01]  /*a990*/  FMUL.FTZ R126, R38, R13 ;  /* 0x0000000d267e7220 */ /* 0x000fe20000410000 */
[----:B------:R-:W-:Y:S01]  /*a9a0*/  LOP3.LUT R13, R86, 0xff0000, R87, 0xf8, !PT ;  /* 0x00ff0000560d7812 */ /* 0x000fe200078ef857 */
[----:B------:R-:W-:Y:S01]  /*a9b0*/  HADD2.F32 R86, -RZ, R53.H1_H1 ;  /* 0x30000035ff567230 */ /* 0x000fe20000004100 */
[----:B------:R-:W-:Y:S01]  /*a9c0*/  LOP3.LUT R36, R36, 0xff0000, R85, 0xf8, !PT ;  /* 0x00ff000024247812 */ /* 0x000fe200078ef855 */
[-C--:B------:R-:W-:Y:S01]  /*a9d0*/  FFMA.FTZ R38, R38, R55.reuse, -R127 ;  /* 0x0000003726267223 */ /* 0x080fe2000001087f */
[----:B------:R-:W-:Y:S01]  /*a9e0*/  FFMA.FTZ R43, R43, R55, R126 ;  /* 0x000000372b2b7223 */ /* 0x000fe2000001007e */
[----:B------:R-:W-:Y:S01]  /*a9f0*/  HADD2.F32 R53, -RZ, R52.H1_H1 ;  /* 0x30000034ff357230 */ /* 0x000fe20000004100 */
[----:B------:R-:W-:Y:S01]  /*aa00*/  F2FP.F16.E4M3.UNPACK_B R159, R159 ;  /* 0x0000009fff9f723e */ /* 0x000fe200020006ff */
[----:B------:R-:W-:Y:S01]  /*aa10*/  HADD2.F32 R85, -RZ, R54.H1_H1 ;  /* 0x30000036ff557230 */ /* 0x000fe20000004100 */
[----:B------:R-:W-:Y:S02]  /*aa20*/  F2FP.F16.E4M3.UNPACK_B R55, R51 ;  /* 0x00000033ff37723e */ /* 0x000fe400020006ff */
[----:B------:R-:W-:Y:S01]  /*aa30*/  F2FP.F16.E4M3.UNPACK_B R54, R50 ;  /* 0x00000032ff36723e */ /* 0x000fe200020006ff */
[-C--:B------:R-:W-:Y:S01]  /*aa40*/  FMUL.FTZ R126, R53, R84.reuse ;  /* 0x00000054357e7220 */ /* 0x080fe20000410000 */
[----:B------:R-:W-:Y:S01]  /*aa50*/  F2FP.F16.E4M3.UNPACK_B R161, R161 ;  /* 0x000000a1ffa1723e */ /* 0x000fe200020006ff */
[----:B------:R-:W-:Y:S01]  /*aa60*/  FMUL.FTZ R50, R85, R84 ;  /* 0x0000005455327220 */ /* 0x000fe20000410000 */
[----:B------:R-:W-:-:S02]  /*aa70*/  HADD2.F32 R87, -RZ, R159.H0_H0 ;  /* 0x2000009fff577230 */ /* 0x000fc40000004100 */
[----:B------:R-:W-:Y:S02]  /*aa80*/  HADD2.F32 R84, -RZ, R55.H0_H0 ;  /* 0x20000037ff547230 */ /* 0x000fe40000004100 */
[-C--:B------:R-:W-:Y:S01]  /*aa90*/  FFMA.FTZ R51, R53, R86.reuse, -R50 ;  /* 0x0000005635337223 */ /* 0x080fe20000010832 */
[----:B------:R-:W-:Y:S02]  /*aaa0*/  HADD2.F32 R52, -RZ, R54.H0_H0 ;  /* 0x20000036ff347230 */ /* 0x000fe40000004100 */
[----:B------:R-:W-:Y:S01]  /*aab0*/  FFMA.FTZ R50, R85, R86, R126 ;  /* 0x0000005655327223 */ /* 0x000fe2000001007e */
[----:B------:R-:W-:Y:S02]  /*aac0*/  HADD2.F32 R53, -RZ, R161.H0_H0 ;  /* 0x200000a1ff357230 */ /* 0x000fe40000004100 */
[-C--:B------:R-:W-:Y:S01]  /*aad0*/  FMUL.FTZ R127, R84, R87.reuse ;  /* 0x00000057547f7220 */ /* 0x080fe20000410000 */
[----:B------:R-:W-:Y:S02]  /*aae0*/  HADD2.F32 R159, -RZ, R159.H1_H1 ;  /* 0x3000009fff9f7230 */ /* 0x000fe40000004100 */
[----:B------:R-:W-:Y:S01]  /*aaf0*/  FMUL.FTZ R87, R52, R87 ;  /* 0x0000005734577220 */ /* 0x000fe20000410000 */
[----:B------:R-:W-:-:S02]  /*ab00*/  HADD2.F32 R85, -RZ, R55.H1_H1 ;  /* 0x30000037ff557230 */ /* 0x000fc40000004100 */
[-C--:B------:R-:W-:Y:S01]  /*ab10*/  FFMA.FTZ R52, R52, R53.reuse, -R127 ;  /* 0x0000003534347223 */ /* 0x080fe2000001087f */
[----:B------:R-:W-:Y:S01]  /*ab20*/  HADD2.F32 R54, -RZ, R54.H1_H1 ;  /* 0x30000036ff367230 */ /* 0x000fe20000004100 */
[----:B------:R-:W-:Y:S01]  /*ab30*/  F2FP.F16.E4M3.UNPACK_B R127, R160.H1 ;  /* 0x000000a0ff7f723e */ /* 0x000fe200030006ff */
[----:B------:R-:W-:Y:S01]  /*ab40*/  HADD2.F32 R161, -RZ, R161.H1_H1 ;  /* 0x300000a1ffa17230 */ /* 0x000fe20000004100 */
[----:B------:R-:W-:Y:S01]  /*ab50*/  F2FP.F16.E4M3.UNPACK_B R86, R42.H1 ;  /* 0x0000002aff56723e */ /* 0x000fe200030006ff */
[----:B------:R-:W-:Y:S01]  /*ab60*/  FFMA.FTZ R53, R84, R53, R87 ;  /* 0x0000003554357223 */ /* 0x000fe20000010057 */
[-C--:B------:R-:W-:Y:S01]  /*ab70*/  FMUL.FTZ R55, R85, R159.reuse ;  /* 0x0000009f55377220 */ /* 0x080fe20000410000 */
[----:B------:R-:W-:Y:S01]  /*ab80*/  FMUL.FTZ R164, R54, R159 ;  /* 0x0000009f36a47220 */ /* 0x000fe20000410000 */
[----:B------:R-:W-:Y:S01]  /*ab90*/  F2FP.F16.E4M3.UNPACK_B R126, R162.H1 ;  /* 0x000000a2ff7e723e */ /* 0x000fe200030006ff */
[----:B------:R-:W-:Y:S01]  /*aba0*/  HADD2.F32 R166, -RZ, R127.H0_H0 ;  /* 0x2000007fffa67230 */ /* 0x000fe20000004100 */
[----:B------:R-:W-:Y:S01]  /*abb0*/  F2FP.F16.E4M3.UNPACK_B R84, R41.H1 ;  /* 0x00000029ff54723e */ /* 0x000fe200030006ff */
[----:B------:R-:W-:-:S02]  /*abc0*/  HADD2.F32 R87, -RZ, R86.H0_H0 ;  /* 0x20000056ff577230 */ /* 0x000fc40000004100 */
[-C--:B------:R-:W-:Y:S01]  /*abd0*/  FFMA.FTZ R55, R54, R161.reuse, -R55 ;  /* 0x000000a136377223 */ /* 0x080fe20000010837 */
[----:B------:R-:W-:Y:S01]  /*abe0*/  FFMA.FTZ R54, R85, R161, R164 ;  /* 0x000000a155367223 */ /* 0x000fe200000100a4 */
[----:B------:R-:W-:Y:S01]  /*abf0*/  HADD2.F32 R164, -RZ, R126.H0_H0 ;  /* 0x2000007effa47230 */ /* 0x000fe20000004100 */
[----:B------:R-:W-:Y:S01]  /*ac00*/  F2FP.F16.E4M3.UNPACK_B R160, R160 ;  /* 0x000000a0ffa0723e */ /* 0x000fe200020006ff */
[----:B------:R-:W-:Y:S02]  /*ac10*/  HADD2.F32 R85, -RZ, R84.H0_H0 ;  /* 0x20000054ff557230 */ /* 0x000fe40000004100 */
[-C--:B------:R-:W-:Y:S01]  /*ac20*/  FMUL.FTZ R168, R87, R166.reuse ;  /* 0x000000a657a87220 */ /* 0x080fe20000410000 */
[----:B------:R-:W-:Y:S01]  /*ac30*/  HADD2.F32 R127, -RZ, R127.H1_H1 ;  /* 0x3000007fff7f7230 */ /* 0x000fe20000004100 */
[----:B------:R-:W-:Y:S01]  /*ac40*/  F2FP.F16.E4M3.UNPACK_B R41, R41 ;  /* 0x00000029ff29723e */ /* 0x000fe200020006ff */
[----:B------:R-:W-:Y:S02]  /*ac50*/  HADD2.F32 R86, -RZ, R86.H1_H1 ;  /* 0x30000056ff567230 */ /* 0x000fe40000004100 */
[C---:B------:R-:W-:Y:S01]  /*ac60*/  FMUL.FTZ R166, R85.reuse, R166 ;  /* 0x000000a655a67220 */ /* 0x040fe20000410000 */
[----:B------:R-:W-:Y:S01]  /*ac70*/  FFMA.FTZ R168, R85, R164, -R168 ;  /* 0x000000a455a87223 */ /* 0x000fe200000108a8 */
[----:B------:R-:W-:Y:S01]  /*ac80*/  HADD2.F32 R84, -RZ, R84.H1_H1 ;  /* 0x30000054ff547230 */ /* 0x000fe20000004100 */
[----:B------:R-:W-:Y:S01]  /*ac90*/  F2FP.F16.E4M3.UNPACK_B R162, R162 ;  /* 0x000000a2ffa2723e */ /* 0x000fe200020006ff */
[----:B------:R-:W-:-:S02]  /*aca0*/  HADD2.F32 R85, -RZ, R126.H1_H1 ;  /* 0x3000007eff557230 */ /* 0x000fc40000004100 */
[-C--:B------:R-:W-:Y:S01]  /*acb0*/  FMUL.FTZ R159, R86, R127.reuse ;  /* 0x0000007f569f7220 */ /* 0x080fe20000410000 */
[----:B------:R-:W-:Y:S01]  /*acc0*/  FFMA.FTZ R166, R87, R164, R166 ;  /* 0x000000a457a67223 */ /* 0x000fe200000100a6 */
[C---:B------:R-:W-:Y:S01]  /*acd0*/  FMUL.FTZ R127, R84.reuse, R127 ;  /* 0x0000007f547f7220 */ /* 0x040fe20000410000 */
[--C-:B------:R-:W-:Y:S02]  /*ace0*/  HADD2.F32 R87, -RZ, R160.reuse.H0_H0 ;  /* 0x200000a0ff577230 */ /* 0x100fe40000004100 */
[-C--:B------:R-:W-:Y:S01]  /*acf0*/  FFMA.FTZ R159, R84, R85.reuse, -R159 ;  /* 0x00000055549f7223 */ /* 0x080fe2000001089f */
[----:B------:R-:W-:Y:S01]  /*ad00*/  F2FP.F16.E4M3.UNPACK_B R84, R42 ;  /* 0x0000002aff54723e */ /* 0x000fe200020006ff */
[----:B------:R-:W-:Y:S01]  /*ad10*/  FFMA.FTZ R161, R86, R85, R127 ;  /* 0x0000005556a17223 */ /* 0x000fe2000001007f */
[----:B------:R-:W-:Y:S01]  /*ad20*/  HADD2.F32 R42, -RZ, R41.H0_H0 ;  /* 0x20000029ff2a7230 */ /* 0x000fe20000004100 */
[----:B------:R-:W-:Y:S01]  /*ad30*/  F2FP.SATFINITE.E4M3.F32.PACK_AB_MERGE_C R38, R51, R38, RZ ;  /* 0x000000263326723e */ /* 0x000fe200048070ff */
[----:B------:R-:W-:Y:S01]  /*ad40*/  HADD2.F32 R160, -RZ, R160.H1_H1 ;  /* 0x300000a0ffa07230 */ /* 0x000fe20000004100 */
[----:B------:R-:W-:Y:S01]  /*ad50*/  F2FP.F16.E4M3.UNPACK_B R51, R40 ;  /* 0x00000028ff33723e */ /* 0x000fe200020006ff */
[----:B------:R-:W-:-:S02]  /*ad60*/  HADD2.F32 R85, -RZ, R84.H0_H0 ;  /* 0x20000054ff557230 */ /* 0x000fc40000004100 */
[CC--:B------:R-:W-:Y:S01]  /*ad70*/  FMUL.FTZ R126, R42.reuse, R87.reuse ;  /* 0x000000572a7e7220 */ /* 0x0c0fe20000410000 */
[----:B------:R-:W-:Y:S01]  /*ad80*/  HADD2.F32 R41, -RZ, R41.H1_H1 ;  /* 0x30000029ff297230 */ /* 0x000fe20000004100 */
[----:B------:R-:W-:Y:S01]  /*ad90*/  F2FP.SATFINITE.E4M3.F32.PACK_AB_MERGE_C R161, R161, R166, RZ ;  /* 0x000000a6a1a1723e */ /* 0x000fe200048070ff */
[----:B------:R-:W-:Y:S02]  /*ada0*/  HADD2.F32 R86, -RZ, R162.H0_H0 ;  /* 0x200000a2ff567230 */ /* 0x000fe40000004100 */
[----:B------:R-:W-:Y:S01]  /*adb0*/  FMUL.FTZ R127, R85, R87 ;  /* 0x00000057557f7220 */ /* 0x000fe20000410000 */
[----:B------:R-:W-:Y:S02]  /*adc0*/  HADD2.F32 R84, -RZ, R84.H1_H1 ;  /* 0x30000054ff547230 */ /* 0x000fe40000004100 */
[----:B------:R-:W-:Y:S01]  /*add0*/  FMUL.FTZ R87, R41, R160 ;  /* 0x000000a029577220 */ /* 0x000fe20000410000 */
[----:B------:R-:W-:Y:S02]  /*ade0*/  HADD2.F32 R162, -RZ, R162.H1_H1 ;  /* 0x300000a2ffa27230 */ /* 0x000fe40000004100 */
[----:B------:R-:W-:Y:S01]  /*adf0*/  FFMA.FTZ R127, R42, R86, -R127 ;  /* 0x000000562a7f7223 */ /* 0x000fe2000001087f */
[----:B------:R-:W-:Y:S01]  /*ae00*/  F2FP.SATFINITE.E4M3.F32.PACK_AB_MERGE_C R42, R50, R43, RZ ;  /* 0x0000002b322a723e */ /* 0x000fe200048070ff */
[C---:B------:R-:W-:Y:S01]  /*ae10*/  FMUL.FTZ R164, R84.reuse, R160 ;  /* 0x000000a054a47220 */ /* 0x040fe20000410000 */
[----:B------:R-:W-:Y:S01]  /*ae20*/  F2FP.SATFINITE.E4M3.F32.PACK_AB_MERGE_C R43, R55, R52, R38 ;  /* 0x00000034372b723e */ /* 0x000fe20004807026 */
[----:B------:R-:W-:Y:S01]  /*ae30*/  FFMA.FTZ R87, R84, R162, R87 ;  /* 0x000000a254577223 */ /* 0x000fe20000010057 */
[----:B------:R-:W-:Y:S01]  /*ae40*/  F2FP.F16.E4M3.UNPACK_B R84, R37 ;  /* 0x00000025ff54723e */ /* 0x000fe200020006ff */
[----:B------:R-:W-:Y:S01]  /*ae50*/  FFMA.FTZ R126, R85, R86, R126 ;  /* 0x00000056557e7223 */ /* 0x000fe2000001007e */
[----:B------:R-:W-:Y:S01]  /*ae60*/  F2FP.F16.E4M3.UNPACK_B R52, R36 ;  /* 0x00000024ff34723e */ /* 0x000fe200020006ff */
[----:B------:R-:W-:Y:S01]  /*ae70*/  HADD2.F32 R50, -RZ, R51.H0_H0 ;  /* 0x20000033ff327230 */ /* 0x000fe20000004100 */
[----:B------:R-:W-:Y:S01]  /*ae80*/  F2FP.SATFINITE.E4M3.F32.PACK_AB_MERGE_C R42, R54, R53, R42 ;  /* 0x00000035362a723e */ /* 0x000fe2000480702a */
[----:B------:R-:W-:Y:S01]  /*ae90*/  HADD2.F32 R53, -RZ, R84.H0_H0 ;  /* 0x20000054ff357230 */ /* 0x000fe20000004100 */
[----:B------:R-:W-:Y:S01]  /*aea0*/  F2FP.F16.E4M3.UNPACK_B R54, R14 ;  /* 0x0000000eff36723e */ /* 0x000fe200020006ff */
[----:B------:R-:W-:Y:S01]  /*aeb0*/  HADD2.F32 R85, -RZ, R52.H0_H0 ;  /* 0x20000034ff557230 */ /* 0x000fe20000004100 */
[----:B------:R-:W-:Y:S01]  /*aec0*/  F2FP.SATFINITE.E4M3.F32.PACK_AB_MERGE_C R38, R87, R126, R161 ;  /* 0x0000007e5726723e */ /* 0x000fe200048070a1 */
[----:B------:R-:W-:Y:S01]  /*aed0*/  HADD2.F32 R84, -RZ, R84.H1_H1 ;  /* 0x30000054ff547230 */ /* 0x000fe20000004100 */
[----:B------:R-:W-:Y:S01]  /*aee0*/  F2FP.F16.E4M3.UNPACK_B R40, R40.H1 ;  /* 0x00000028ff28723e */ /* 0x000fe200030006ff */
[----:B------:R-:W-:-:S02]  /*aef0*/  HADD2.F32 R55, -RZ, R54.H0_H0 ;  /* 0x20000036ff377230 */ /* 0x000fc40000004100 */
[CC--:B------:R-:W-:Y:S01]  /*af00*/  FMUL.FTZ R87, R53.reuse, R85.reuse ;  /* 0x0000005535577220 */ /* 0x0c0fe20000410000 */
[C---:B------:R-:W-:Y:S01]  /*af10*/  FMUL.FTZ R86, R50.reuse, R85 ;  /* 0x0000005532567220 */ /* 0x040fe20000410000 */
[----:B------:R-:W-:Y:S01]  /*af20*/  HADD2.F32 R85, -RZ, R52.H1_H1 ;  /* 0x30000034ff557230 */ /* 0x000fe20000004100 */
[----:B------:R-:W-:Y:S01]  /*af30*/  F2FP.F16.E4M3.UNPACK_B R14, R14.H1 ;  /* 0x0000000eff0e723e */ /* 0x000fe200030006ff */
[----:B------:R-:W-:Y:S02]  /*af40*/  HADD2.F32 R52, -RZ, R51.H1_H1 ;  /* 0x30000033ff347230 */ /* 0x000fe40000004100 */
[-C--:B------:R-:W-:Y:S01]  /*af50*/  FFMA.FTZ R50, R50, R55.reuse, -R87 ;  /* 0x0000003732327223 */ /* 0x080fe20000010857 */
[----:B------:R-:W-:Y:S01]  /*af60*/  FFMA.FTZ R51, R53, R55, R86 ;  /* 0x0000003735337223 */ /* 0x000fe20000010056 */
[----:B------:R-:W-:Y:S02]  /*af70*/  HADD2.F32 R53, -RZ, R54.H1_H1 ;  /* 0x30000036ff357230 */ /* 0x000fe40000004100 */
[-C--:B------:R-:W-:Y:S01]  /*af80*/  FMUL.FTZ R55, R84, R85.reuse ;  /* 0x0000005554377220 */ /* 0x080fe20000410000 */
[C---:B------:R-:W-:Y:S01]  /*af90*/  FMUL.FTZ R87, R52.reuse, R85 ;  /* 0x0000005534577220 */ /* 0x040fe20000410000 */
[----:B------:R-:W-:Y:S01]  /*afa0*/  F2FP.F16.E4M3.UNPACK_B R54, R37.H1 ;  /* 0x00000025ff36723e */ /* 0x000fe200030006ff */
[----:B------:R-:W-:Y:S01]  /*afb0*/  FFMA.FTZ R164, R41, R162, -R164 ;  /* 0x000000a229a47223 */ /* 0x000fe200000108a4 */
[----:B------:R-:W-:Y:S01]  /*afc0*/  F2FP.F16.E4M3.UNPACK_B R85, R36.H1 ;  /* 0x00000024ff55723e */ /* 0x000fe200030006ff */
[-C--:B------:R-:W-:Y:S01]  /*afd0*/  FFMA.FTZ R37, R52, R53.reuse, -R55 ;  /* 0x0000003534257223 */ /* 0x080fe20000010837 */
[----:B------:R-:W-:Y:S01]  /*afe0*/  FFMA.FTZ R36, R84, R53, R87 ;  /* 0x0000003554247223 */ /* 0x000fe20000010057 */
[----:B------:R-:W-:Y:S01]  /*aff0*/  HADD2.F32 R55, -RZ, R54.H0_H0 ;  /* 0x20000036ff377230 */ /* 0x000fe20000004100 */
[-C--:B------:R-:W-:Y:S01]  /*b000*/  F2FP.F16.E4M3.UNPACK_B R160, R13.reuse.H1 ;  /* 0x0000000dffa0723e */ /* 0x080fe200030006ff */
[----:B------:R-:W-:Y:S01]  /*b010*/  HADD2.F32 R84, -RZ, R85.H0_H0 ;  /* 0x20000055ff547230 */ /* 0x000fe20000004100 */
[----:B------:R-:W-:Y:S01]  /*b020*/  F2FP.SATFINITE.E4M3.F32.PACK_AB_MERGE_C R41, R159, R168, RZ ;  /* 0x000000a89f29723e */ /* 0x000fe200048070ff */
[--C-:B------:R-:W-:Y:S01]  /*b030*/  HADD2.F32 R52, -RZ, R40.reuse.H0_H0 ;  /* 0x20000028ff347230 */ /* 0x100fe20000004100 */
[----:B------:R-:W-:Y:S01]  /*b040*/  F2FP.F16.E4M3.UNPACK_B R159, R13 ;  /* 0x0000000dff9f723e */ /* 0x000fe200020006ff */
[----:B------:R-:W-:-:S02]  /*b050*/  HADD2.F32 R53, -RZ, R40.H1_H1 ;  /* 0x30000028ff357230 */ /* 0x000fc40000004100 */
[CC--:B------:R-:W-:Y:S01]  /*b060*/  FMUL.FTZ R87, R55.reuse, R84.reuse ;  /* 0x0000005437577220 */ /* 0x0c0fe20000410000 */
[----:B------:R-:W-:Y:S02]  /*b070*/  HADD2.F32 R40, -RZ, R14.H0_H0 ;  /* 0x2000000eff287230 */ /* 0x000fe40000004100 */
[----:B------:R-:W-:Y:S01]  /*b080*/  FMUL.FTZ R84, R52, R84 ;  /* 0x0000005434547220 */ /* 0x000fe20000410000 */
[----:B------:R-:W-:Y:S01]  /*b090*/  HADD2.F32 R54, -RZ, R54.H1_H1 ;  /* 0x30000036ff367230 */ /* 0x000fe20000004100 */
[----:B------:R-:W-:Y:S01]  /*b0a0*/  F2FP.F16.E4M3.UNPACK_B R13, R12 ;  /* 0x0000000cff0d723e */ /* 0x000fe200020006ff */
[----:B------:R-:W-:Y:S01]  /*b0b0*/  HADD2.F32 R86, -RZ, R85.H1_H1 ;  /* 0x30000055ff567230 */ /* 0x000fe20000004100 */
[----:B------:R-:W-:Y:S01]  /*b0c0*/  F2FP.SATFINITE.E4M3.F32.PACK_AB_MERGE_C R41, R164, R127, R41 ;  /* 0x0000007fa429723e */ /* 0x000fe20004807029 */
[----:B------:R-:W-:Y:S02]  /*b0d0*/  HADD2.F32 R85, -RZ, R14.H1_H1 ;  /* 0x3000000eff557230 */ /* 0x000fe40000004100 */
[-C--:B------:R-:W-:Y:S01]  /*b0e0*/  FFMA.FTZ R14, R52, R40.reuse, -R87 ;  /* 0x00000028340e7223 */ /* 0x080fe20000010857 */
[----:B------:R-:W-:Y:S01]  /*b0f0*/  FFMA.FTZ R40, R55, R40, R84 ;  /* 0x0000002837287223 */ /* 0x000fe20000010054 */
[-C--:B------:R-:W-:Y:S01]  /*b100*/  FMUL.FTZ R126, R54, R86.reuse ;  /* 0x00000056367e7220 */ /* 0x080fe20000410000 */
[----:B------:R-:W-:Y:S01]  /*b110*/  FMUL.FTZ R55, R53, R86 ;  /* 0x0000005635377220 */ /* 0x000fe20000410000 */
[----:B------:R-:W-:Y:S01]  /*b120*/  F2FP.F16.E4M3.UNPACK_B R52, R15 ;  /* 0x0000000fff34723e */ /* 0x000fe200020006ff */
[----:B------:R-:W-:-:S02]  /*b130*/  HADD2.F32 R163, -RZ, R160.H0_H0 ;  /* 0x200000a0ffa37230 */ /* 0x000fc40000004100 */
[-C--:B------:R-:W-:Y:S01]  /*b140*/  FFMA.FTZ R53, R53, R85.reuse, -R126 ;  /* 0x0000005535357223 */ /* 0x080fe2000001087e */
[----:B------:R-:W-:Y:S01]  /*b150*/  FFMA.FTZ R55, R54, R85, R55 ;  /* 0x0000005536377223 */ /* 0x000fe20000010037 */
[----:B------:R-:W-:Y:S01]  /*b160*/  F2FP.F16.E4M3.UNPACK_B R85, R39.H1 ;  /* 0x00000027ff55723e */ /* 0x000fe200030006ff */
[----:B------:R-:W-:Y:S01]  /*b170*/  HADD2.F32 R161, -RZ, R159.H0_H0 ;  /* 0x2000009fffa17230 */ /* 0x000fe20000004100 */
[----:B------:R-:W-:Y:S01]  /*b180*/  F2FP.F16.E4M3.UNPACK_B R15, R15.H1 ;  /* 0x0000000fff0f723e */ /* 0x000fe200030006ff */
[----:B------:R-:W-:Y:S01]  /*b190*/  HADD2.F32 R160, -RZ, R160.H1_H1 ;  /* 0x300000a0ffa07230 */ /* 0x000fe20000004100 */
[----:B------:R-:W-:Y:S01]  /*b1a0*/  F2FP.F16.E4M3.UNPACK_B R87, R12.H1 ;  /* 0x0000000cff57723e */ /* 0x000fe200030006ff */
[----:B------:R-:W-:Y:S01]  /*b1b0*/  HADD2.F32 R12, -RZ, R85.H0_H0 ;  /* 0x20000055ff0c7230 */ /* 0x000fe20000004100 */
[----:B------:R-:W-:Y:S01]  /*b1c0*/  F2FP.F16.E4M3.UNPACK_B R84, R39 ;  /* 0x00000027ff54723e */ /* 0x000fe200020006ff */
[----:B------:R-:W-:Y:S01]  /*b1d0*/  HADD2.F32 R54, -RZ, R15.H0_H0 ;  /* 0x2000000fff367230 */ /* 0x000fe20000004100 */
[----:B------:R-:W-:Y:S01]  /*b1e0*/  F2FP.SATFINITE.E4M3.F32.PACK_AB_MERGE_C R14, R53, R14, RZ ;  /* 0x0000000e350e723e */ /* 0x000fe200048070ff */
[----:B------:R-:W-:-:S02]  /*b1f0*/  HADD2.F32 R127, -RZ, R87.H0_H0 ;  /* 0x20000057ff7f7230 */ /* 0x000fc40000004100 */
[-C--:B------:R-:W-:Y:S01]  /*b200*/  FMUL.FTZ R165, R12, R163.reuse ;  /* 0x000000a30ca57220 */ /* 0x080fe20000410000 */
[----:B------:R-:W-:Y:S02]  /*b210*/  HADD2.F32 R86, -RZ, R84.H0_H0 ;  /* 0x20000054ff567230 */ /* 0x000fe40000004100 */
[C---:B------:R-:W-:Y:S01]  /*b220*/  FMUL.FTZ R163, R54.reuse, R163 ;  /* 0x000000a336a37220 */ /* 0x040fe20000410000 */
[----:B------:R-:W-:Y:S02]  /*b230*/  HADD2.F32 R85, -RZ, R85.H1_H1 ;  /* 0x30000055ff557230 */ /* 0x000fe40000004100 */
[-C--:B------:R-:W-:Y:S01]  /*b240*/  FFMA.FTZ R165, R54, R127.reuse, -R165 ;  /* 0x0000007f36a57223 */ /* 0x080fe200000108a5 */
[----:B------:R-:W-:Y:S02]  /*b250*/  HADD2.F32 R15, -RZ, R15.H1_H1 ;  /* 0x3000000fff0f7230 */ /* 0x000fe40000004100 */
[----:B------:R-:W-:Y:S01]  /*b260*/  FFMA.FTZ R163, R12, R127, R163 ;  /* 0x0000007f0ca37223 */ /* 0x000fe200000100a3 */
[----:B------:R-:W-:-:S02]  /*b270*/  HADD2.F32 R39, -RZ, R52.H0_H0 ;  /* 0x20000034ff277230 */ /* 0x000fc40000004100 */
[-C--:B------:R-:W-:Y:S01]  /*b280*/  FMUL.FTZ R162, R86, R161.reuse ;  /* 0x000000a156a27220 */ /* 0x080fe20000410000 */
[----:B------:R-:W-:Y:S02]  /*b290*/  HADD2.F32 R126, -RZ, R13.H0_H0 ;  /* 0x2000000dff7e7230 */ /* 0x000fe40000004100 */
[-C--:B------:R-:W-:Y:S01]  /*b2a0*/  FMUL.FTZ R54, R85, R160.reuse ;  /* 0x000000a055367220 */ /* 0x080fe20000410000 */
[----:B------:R-:W-:Y:S02]  /*b2b0*/  HADD2.F32 R84, -RZ, R84.H1_H1 ;  /* 0x30000054ff547230 */ /* 0x000fe40000004100 */
[----:B------:R-:W-:Y:S01]  /*b2c0*/  FMUL.FTZ R160, R15, R160 ;  /* 0x000000a00fa07220 */ /* 0x000fe20000410000 */
[----:B------:R-:W-:Y:S02]  /*b2d0*/  HADD2.F32 R159, -RZ, R159.H1_H1 ;  /* 0x3000009fff9f7230 */ /* 0x000fe40000004100 */
[----:B------:R-:W-:Y:S01]  /*b2e0*/  FMUL.FTZ R161, R39, R161 ;  /* 0x000000a127a17220 */ /* 0x000fe20000410000 */
[----:B------:R-:W-:-:S02]  /*b2f0*/  HADD2.F32 R12, -RZ, R87.H1_H1 ;  /* 0x30000057ff0c7230 */ /* 0x000fc40000004100 */
[----:B------:R-:W-:Y:S01]  /*b300*/  FFMA.FTZ R162, R39, R126, -R162 ;  /* 0x0000007e27a27223 */ /* 0x000fe200000108a2 */
[----:B------:R-:W-:Y:S02]  /*b310*/  HADD2.F32 R52, -RZ, R52.H1_H1 ;  /* 0x30000034ff347230 */ /* 0x000fe40000004100 */
[-C--:B------:R-:W-:Y:S01]  /*b320*/  FMUL.FTZ R39, R84, R159.reuse ;  /* 0x0000009f54277220 */ /* 0x080fe20000410000 */
[----:B------:R-:W-:Y:S02]  /*b330*/  HADD2.F32 R13, -RZ, R13.H1_H1 ;  /* 0x3000000dff0d7230 */ /* 0x000fe40000004100 */
[-C--:B------:R-:W-:Y:S01]  /*b340*/  FFMA.FTZ R54, R15, R12.reuse, -R54 ;  /* 0x0000000c0f367223 */ /* 0x080fe20000010836 */
[----:B------:R-:W-:Y:S01]  /*b350*/  FFMA.FTZ R160, R85, R12, R160 ;  /* 0x0000000c55a07223 */ /* 0x000fe200000100a0 */
[----:B------:R-:W-:Y:S01]  /*b360*/  FMUL.FTZ R159, R52, R159 ;  /* 0x0000009f349f7220 */ /* 0x000fe20000410000 */
[----:B------:R-:W-:Y:S01]  /*b370*/  FFMA.FTZ R161, R86, R126, R161 ;  /* 0x0000007e56a17223 */ /* 0x000fe200000100a1 */
[----:B------:R-:W-:Y:S01]  /*b380*/  FFMA.FTZ R39, R52, R13, -R39 ;  /* 0x0000000d34277223 */ /* 0x000fe20000010827 */
[----:B------:R-:W-:Y:S01]  /*b390*/  F2FP.SATFINITE.E4M3.F32.PACK_AB_MERGE_C R54, R54, R165, RZ ;  /* 0x000000a53636723e */ /* 0x000fe200048070ff */
[----:B------:R-:W-:Y:S01]  /*b3a0*/  FFMA.FTZ R84, R84, R13, R159 ;  /* 0x0000000d54547223 */ /* 0x000fe2000001009f */
[----:B------:R-:W-:Y:S01]  /*b3b0*/  F2FP.SATFINITE.E4M3.F32.PACK_AB_MERGE_C R40, R55, R40, RZ ;  /* 0x000000283728723e */ /* 0x000fe200048070ff */
[----:B------:R-:W-:Y:S01]  /*b3c0*/  IMAD.MOV.U32 R12, RZ, RZ, R43 ;  /* 0x000000ffff0c7224 */ /* 0x000fe200078e002b */
[----:B------:R-:W-:-:S02]  /*b3d0*/  F2FP.SATFINITE.E4M3.F32.PACK_AB_MERGE_C R160, R160, R163, RZ ;  /* 0x000000a3a0a0723e */ /* 0x000fc400048070ff */
[----:B------:R-:W-:Y:S02]  /*b3e0*/  F2FP.SATFINITE.E4M3.F32.PACK_AB_MERGE_C R13, R37, R50, R14 ;  /* 0x00000032250d723e */ /* 0x000fe4000480700e */
[----:B------:R-:W-:Y:S02]  /*b3f0*/  F2FP.SATFINITE.E4M3.F32.PACK_AB_MERGE_C R15, R39, R162, R54 ;  /* 0x000000a2270f723e */ /* 0x000fe40004807036 */
[----:B------:R-:W-:Y:S01]  /*b400*/  F2FP.SATFINITE.E4M3.F32.PACK_AB_MERGE_C R37, R36, R51, R40 ;  /* 0x000000332425723e */ /* 0x000fe20004807028 */
[----:B------:R-:W-:Y:S01]  /*b410*/  IMAD.MOV.U32 R36, RZ, RZ, R42 ;  /* 0x000000ffff247224 */ /* 0x000fe200078e002a */
[----:B------:R-:W-:Y:S02]  /*b420*/  F2FP.SATFINITE.E4M3.F32.PACK_AB_MERGE_C R39, R84, R161, R160 ;  /* 0x000000a15427723e */ /* 0x000fe400048070a0 */
[----:B------:R-:W-:-:S07]  /*b430*/  MOV R14, R41 ;  /* 0x00000029000e7202 */ /* 0x000fce0000000f00 */
.L_x_516:
[----:B------:R-:W-:Y:S05]  /*b440*/  BSYNC B3 ;  /* 0x0000000000037941 */ /* 0x000fea0003800000 */
.L_x_515:
[----:B------:R-:W-:Y:S01]  /*b450*/  ISETP.GE.AND P3, PT, R11, R136, PT ;  /* 0x000000880b00720c */ /* 0x000fe20003f66270 */
[----:B0-----:R0:W-:-:S12]  /*b460*/  ST.E.128 desc[UR50][R48.64], R12 ;  /* 0x0000000c30007985 */ /* 0x0011d8000c101d32 */
[----:B------:R-:W-:-:S04]  /*b470*/  @!P3 IADD3 R40, P5, R156, R11, RZ ;  /* 0x0000000b9c28b210 */ /* 0x000fc80007fbe0ff */
[----:B------:R-:W-:-:S05]  /*b480*/  @!P3 LEA.HI.X.SX32 R41, R11, R154, 0x1, P5 ;  /* 0x0000009a0b29b211 */ /* 0x000fca00028f0eff */
[----:B--2---:R0:W-:Y:S04]  /*b490*/  @!P3 ST.E.128 desc[UR50][R40.64], R36 ;  /* 0x000000242800b985 */ /* 0x0041e8000c101d32 */
.L_x_514:
[----:B------:R-:W-:Y:S05]  /*b4a0*/  BSYNC B2 ;  /* 0x0000000000027941 */ /* 0x000fea0003800000 */
.L_x_513:
[----:B------:R-:W-:-:S13]  /*b4b0*/  ISETP.NE.AND P3, PT, R30, RZ, PT ;  /* 0x000000ff1e00720c */ /* 0x000fda0003f65270 */
[----:B------:R-:W-:Y:S05]  /*b4c0*/  @!P3 BRA `(.L_x_508) ;  /* 0x0000000c00d0b947 */ /* 0x000fea0003800000 */
[----:B0-----:R-:W5:Y:S04]  /*b4d0*/  LDL R36, [R1+0x30] ;  /* 0x0000300001247983 */ /* 0x001f680000100800 */
[----:B------:R-:W2:Y:S04]  /*b4e0*/  LDL R14, [R1+0x34] ;  /* 0x00003400010e7983 */ /* 0x000ea80000100800 */
[----:B------:R-:W2:Y:S01]  /*b4f0*/  LDL R15, [R1+0x38] ;  /* 0x00003800010f7983 */ /* 0x000ea20000100800 */
[----:B------:R-:W-:-:S04]  /*b500*/  ISETP.NE.AND P5, PT, R114, RZ, PT ;  /* 0x000000ff7200720c */ /* 0x000fc80003fa5270 */
        /* <DEDUP_REMOVED lines=17> */
[----:B------:R-:W-:-:S03]  /*b620*/  IMAD R15, R19, 0x7800, R12 ;  /* 0x00007800130f7824 */ /* 0x000fc600078e020c */
[C---:B------:R-:W-:Y:S01]  /*b630*/  IADD3 R13, R18.reuse, R13, RZ ;  /* 0x0000000d120d7210 */ /* 0x040fe20007ffe0ff */
[----:B------:R-:W-:-:S05]  /*b640*/  IMAD.IADD R36, R18, 0x1, R15 ;  /* 0x0000000112247824 */ /* 0x000fca00078e020f */
[----:B------:R-:W0:Y:S04]  /*b650*/  LDS.128 R12, [R13+0x24200] ;  /* 0x024200000d0c7984 */ /* 0x000e280000000c00 */
[----:B------:R-:W2:Y:S01]  /*b660*/  LDS.128 R36, [R36+0x24200] ;  /* 0x0242000024247984 */ /* 0x000ea20000000c00 */
[----:B------:R-:W-:Y:S05]  /*b670*/  @P3 BRA `(.L_x_518) ;  /* 0x0000000c004c3947 */ /* 0x000fea0003800000 */
[--C-:B------:R-:W-:Y:S01]  /*b680*/  SHF.R.U32.HI R43, RZ, 0x8, R81.reuse ;  /* 0x00000008ff2b7819 */ /* 0x100fe20000011651 */
[----:B0-----:R-:W-:Y:S01]  /*b690*/  IMAD.MOV.U32 R46, RZ, RZ, R12 ;  /* 0x000000ffff2e7224 */ /* 0x001fe200078e000c */
[----:B------:R-:W-:Y:S01]  /*b6a0*/  SHF.R.U32.HI R55, RZ, 0x10, R81 ;  /* 0x00000010ff377819 */ /* 0x000fe20000011651 */
[----:B------:R-:W-:Y:S01]  /*b6b0*/  IMAD.MOV.U32 R42, RZ, RZ, R13 ;  /* 0x000000ffff2a7224 */ /* 0x000fe200078e000d */
[----:B------:R-:W-:Y:S01]  /*b6c0*/  LOP3.LUT R49, R81, 0xff0000ff, RZ, 0xc0, !PT ;  /* 0xff0000ff51317812 */ /* 0x000fe200078ec0ff */
[----:B------:R-:W-:Y:S01]  /*b6d0*/  IMAD.SHL.U32 R12, R43, 0x100, RZ ;  /* 0x000001002b0c7824 */ /* 0x000fe200078e00ff */
[----:B------:R-:W-:Y:S01]  /*b6e0*/  SHF.R.U32.HI R53, RZ, 0x8, R83 ;  /* 0x00000008ff357819 */ /* 0x000fe20000011653 */
[----:B------:R-:W-:Y:S01]  /*b6f0*/  IMAD.MOV.U32 R43, RZ, RZ, R14 ;  /* 0x000000ffff2b7224 */ /* 0x000fe200078e000e */
[----:B------:R-:W-:Y:S01]  /*b700*/  SHF.R.U32.HI R50, RZ, 0x8, R47 ;  /* 0x00000008ff327819 */ /* 0x000fe2000001162f */
[----:B------:R-:W-:Y:S01]  /*b710*/  IMAD.U32 R14, R55, 0x10000, RZ ;  /* 0x00010000370e7824 */ /* 0x000fe200078e00ff */
[----:B------:R-:W-:-:S02]  /*b720*/  SHF.R.U32.HI R52, RZ, 0x8, R45 ;  /* 0x00000008ff347819 */ /* 0x000fc4000001162d */
[----:B------:R-:W-:Y:S01]  /*b730*/  LOP3.LUT R49, R49, 0xff00, R12, 0xf8, !PT ;  /* 0x0000ff0031317812 */ /* 0x000fe200078ef80c */
[----:B------:R-:W-:Y:S01]  /*b740*/  IMAD.SHL.U32 R12, R53, 0x100, RZ ;  /* 0x00000100350c7824 */ /* 0x000fe200078e00ff */
[----:B--2---:R-:W-:Y:S01]  /*b750*/  MOV R48, R36 ;  /* 0x0000002400307202 */ /* 0x004fe20000000f00 */
[----:B------:R-:W-:Y:S01]  /*b760*/  IMAD.SHL.U32 R36, R50, 0x100, RZ ;  /* 0x0000010032247824 */ /* 0x000fe200078e00ff */
[----:B------:R-:W-:Y:S02]  /*b770*/  SHF.R.U32.HI R81, RZ, 0x10, R83 ;  /* 0x00000010ff517819 */ /* 0x000fe40000011653 */
[----:B------:R-:W-:Y:S02]  /*b780*/  LOP3.LUT R51, R83, 0xff0000ff, RZ, 0xc0, !PT ;  /* 0xff0000ff53337812 */ /* 0x000fe400078ec0ff */
[----:B------:R-:W-:Y:S02]  /*b790*/  SHF.R.U32.HI R80, RZ, 0x10, R45 ;  /* 0x00000010ff507819 */ /* 0x000fe4000001162d */
[----:B------:R-:W-:-:S02]  /*b7a0*/  LOP3.LUT R44, R45, 0xff0000ff, RZ, 0xc0, !PT ;  /* 0xff0000ff2d2c7812 */ /* 0x000fc400078ec0ff */
[----:B------:R-:W-:Y:S02]  /*b7b0*/  SHF.R.U32.HI R54, RZ, 0x10, R47 ;  /* 0x00000010ff367819 */ /* 0x000fe4000001162f */
[----:B------:R-:W-:Y:S02]  /*b7c0*/  LOP3.LUT R45, R47, 0xff0000ff, RZ, 0xc0, !PT ;  /* 0xff0000ff2f2d7812 */ /* 0x000fe400078ec0ff */
[----:B------:R-:W-:Y:S01]  /*b7d0*/  SHF.L.U32 R13, R52, 0x8, RZ ;  /* 0x00000008340d7819 */ /* 0x000fe200000006ff */
[----:B------:R-:W-:Y:S01]  /*b7e0*/  IMAD.U32 R54, R54, 0x10000, RZ ;  /* 0x0001000036367824 */ /* 0x000fe200078e00ff */
[----:B------:R-:W-:Y:S02]  /*b7f0*/  LOP3.LUT R14, R49, 0xff0000, R14, 0xf8, !PT ;  /* 0x00ff0000310e7812 */ /* 0x000fe400078ef80e */
[----:B------:R-:W-:Y:S02]  /*b800*/  F2FP.F16.E4M3.UNPACK_B R52, R153.H1 ;  /* 0x00000099ff34723e */ /* 0x000fe400030006ff */
[----:B------:R-:W-:-:S02]  /*b810*/  F2FP.F16.E4M3.UNPACK_B R49, R48.H1 ;  /* 0x00000030ff31723e */ /* 0x000fc400030006ff */
[----:B------:R-:W-:Y:S02]  /*b820*/  F2FP.F16.E4M3.UNPACK_B R47, R46.H1 ;  /* 0x0000002eff2f723e */ /* 0x000fe400030006ff */
[----:B------:R-:W-:Y:S01]  /*b830*/  LOP3.LUT R51, R51, 0xff00, R12, 0xf8, !PT ;  /* 0x0000ff0033337812 */ /* 0x000fe200078ef80c */
[----:B------:R-:W-:Y:S01]  /*b840*/  IMAD.U32 R12, R81, 0x10000, RZ ;  /* 0x00010000510c7824 */ /* 0x000fe200078e00ff */
[----:B------:R-:W-:Y:S01]  /*b850*/  LOP3.LUT R53, R44, 0xff00, R13, 0xf8, !PT ;  /* 0x0000ff002c357812 */ /* 0x000fe200078ef80d */
[----:B------:R-:W-:Y:S01]  /*b860*/  HADD2.F32 R13, -RZ, R52.H0_H0 ;  /* 0x20000034ff0d7230 */ /* 0x000fe20000004100 */
[----:B------:R-:W-:Y:S01]  /*b870*/  LOP3.LUT R55, R45, 0xff00, R36, 0xf8, !PT ;  /* 0x0000ff002d377812 */ /* 0x000fe200078ef824 */
[----:B------:R-:W-:Y:S01]  /*b880*/  HADD2.F32 R45, -RZ, R49.H0_H0 ;  /* 0x20000031ff2d7230 */ /* 0x000fe20000004100 */
[----:B------:R-:W-:Y:S01]  /*b890*/  F2FP.F16.E4M3.UNPACK_B R50, R157.H1 ;  /* 0x0000009dff32723e */ /* 0x000fe200030006ff */
[--C-:B------:R-:W-:Y:S01]  /*b8a0*/  HADD2.F32 R44, -RZ, R47.reuse.H0_H0 ;  /* 0x2000002fff2c7230 */ /* 0x100fe20000004100 */
[----:B------:R-:W-:Y:S01]  /*b8b0*/  LOP3.LUT R12, R51, 0xff0000, R12, 0xf8, !PT ;  /* 0x00ff0000330c7812 */ /* 0x000fe200078ef80c */
[----:B------:R-:W-:Y:S01]  /*b8c0*/  HADD2.F32 R47, -RZ, R47.H1_H1 ;  /* 0x3000002fff2f7230 */ /* 0x000fe20000004100 */
[----:B------:R-:W-:Y:S01]  /*b8d0*/  SHF.L.U32 R36, R80, 0x10, RZ ;  /* 0x0000001050247819 */ /* 0x000fe200000006ff */
[----:B------:R-:W-:-:S02]  /*b8e0*/  HADD2.F32 R51, -RZ, R50.H0_H0 ;  /* 0x20000032ff337230 */ /* 0x000fc40000004100 */
[-C--:B------:R-:W-:Y:S01]  /*b8f0*/  FMUL.FTZ R81, R45, R13.reuse ;  /* 0x0000000d2d517220 */ /* 0x080fe20000410000 */
[C---:B------:R-:W-:Y:S01]  /*b900*/  FMUL.FTZ R80, R44.reuse, R13 ;  /* 0x0000000d2c507220 */ /* 0x040fe20000410000 */
[----:B------:R-:W-:Y:S01]  /*b910*/  LOP3.LUT R36, R53, 0xff0000, R36, 0xf8, !PT ;  /* 0x00ff000035247812 */ /* 0x000fe200078ef824 */
[----:B------:R-:W-:Y:S02]  /*b920*/  HADD2.F32 R53, -RZ, R50.H1_H1 ;  /* 0x30000032ff357230 */ /* 0x000fe40000004100 */
[-C--:B------:R-:W-:Y:S01]  /*b930*/  FFMA.FTZ R44, R44, R51.reuse, -R81 ;  /* 0x000000332c2c7223 */ /* 0x080fe20000010851 */
[----:B------:R-:W-:Y:S01]  /*b940*/  FFMA.FTZ R45, R45, R51, R80 ;  /* 0x000000332d2d7223 */ /* 0x000fe20000010050 */
[----:B------:R-:W-:Y:S01]  /*b950*/  HADD2.F32 R51, -RZ, R52.H1_H1 ;  /* 0x30000034ff337230 */ /* 0x000fe20000004100 */
[----:B------:R-:W-:Y:S01]  /*b960*/  F2FP.F16.E4M3.UNPACK_B R153, R153 ;  /* 0x00000099ff99723e */ /* 0x000fe200020006ff */
[----:B------:R-:W-:Y:S01]  /*b970*/  HADD2.F32 R52, -RZ, R49.H1_H1 ;  /* 0x30000031ff347230 */ /* 0x000fe20000004100 */
[----:B------:R-:W-:-:S02]  /*b980*/  F2FP.F16.E4M3.UNPACK_B R49, R48 ;  /* 0x00000030ff31723e */ /* 0x000fc400020006ff */
[----:B------:R-:W-:Y:S02]  /*b990*/  F2FP.F16.E4M3.UNPACK_B R50, R46 ;  /* 0x0000002eff32723e */ /* 0x000fe400020006ff */
[----:B------:R-:W-:Y:S01]  /*b9a0*/  LOP3.LUT R13, R55, 0xff0000, R54, 0xf8, !PT ;  /* 0x00ff0000370d7812 */ /* 0x000fe200078ef836 */
[C---:B------:R-:W-:Y:S01]  /*b9b0*/  FMUL.FTZ R46, R52.reuse, R51 ;  /* 0x00000033342e7220 */ /* 0x040fe20000410000 */
[----:B------:R-:W-:Y:S01]  /*b9c0*/  F2FP.F16.E4M3.UNPACK_B R157, R157 ;  /* 0x0000009dff9d723e */ /* 0x000fe200020006ff */
[C---:B------:R-:W-:Y:S01]  /*b9d0*/  FMUL.FTZ R55, R47.reuse, R51 ;  /* 0x000000332f377220 */ /* 0x040fe20000410000 */
[----:B------:R-:W-:Y:S02]  /*b9e0*/  HADD2.F32 R54, -RZ, R153.H0_H0 ;  /* 0x20000099ff367230 */ /* 0x000fe40000004100 */
[-C--:B------:R-:W-:Y:S01]  /*b9f0*/  FFMA.FTZ R47, R47, R53.reuse, -R46 ;  /* 0x000000352f2f7223 */ /* 0x080fe2000001082e */
[----:B------:R-:W-:Y:S02]  /*ba00*/  HADD2.F32 R51, -RZ, R49.H0_H0 ;  /* 0x20000031ff337230 */ /* 0x000fe40000004100 */
[----:B------:R-:W-:Y:S01]  /*ba10*/  FFMA.FTZ R46, R52, R53, R55 ;  /* 0x00000035342e7223 */ /* 0x000fe20000010037 */
[----:B------:R-:W-:-:S02]  /*ba20*/  HADD2.F32 R48, -RZ, R50.H0_H0 ;  /* 0x20000032ff307230 */ /* 0x000fc40000004100 */
[----:B------:R-:W-:Y:S02]  /*ba30*/  HADD2.F32 R53, -RZ, R157.H0_H0 ;  /* 0x2000009dff357230 */ /* 0x000fe40000004100 */
[CC--:B------:R-:W-:Y:S01]  /*ba40*/  FMUL.FTZ R55, R51.reuse, R54.reuse ;  /* 0x0000003633377220 */ /* 0x0c0fe20000410000 */
[----:B------:R-:W-:Y:S02]  /*ba50*/  HADD2.F32 R153, -RZ, R153.H1_H1 ;  /* 0x30000099ff997230 */ /* 0x000fe40000004100 */
[C---:B------:R-:W-:Y:S01]  /*ba60*/  FMUL.FTZ R54, R48.reuse, R54 ;  /* 0x0000003630367220 */ /* 0x040fe20000410000 */
[----:B------:R-:W-:Y:S02]  /*ba70*/  HADD2.F32 R52, -RZ, R49.H1_H1 ;  /* 0x30000031ff347230 */ /* 0x000fe40000004100 */
[-C--:B------:R-:W-:Y:S01]  /*ba80*/  FFMA.FTZ R48, R48, R53.reuse, -R55 ;  /* 0x0000003530307223 */ /* 0x080fe20000010837 */
[----:B------:R-:W-:Y:S02]  /*ba90*/  HADD2.F32 R50, -RZ, R50.H1_H1 ;  /* 0x30000032ff327230 */ /* 0x000fe40000004100 */
[----:B------:R-:W-:Y:S01]  /*baa0*/  FFMA.FTZ R49, R51, R53, R54 ;  /* 0x0000003533317223 */ /* 0x000fe20000010036 */
[----:B------:R-:W-:-:S02]  /*bab0*/  HADD2.F32 R157, -RZ, R157.H1_H1 ;  /* 0x3000009dff9d7230 */ /* 0x000fc40000004100 */
[----:B------:R-:W-:Y:S01]  /*bac0*/  FMUL.FTZ R55, R52, R153 ;  /* 0x0000009934377220 */ /* 0x000fe20000410000 */
[----:B------:R-:W-:Y:S01]  /*bad0*/  F2FP.F16.E4M3.UNPACK_B R51, R155.H1 ;  /* 0x0000009bff33723e */ /* 0x000fe200030006ff */
[C---:B------:R-:W-:Y:S01]  /*bae0*/  FMUL.FTZ R153, R50.reuse, R153 ;  /* 0x0000009932997220 */ /* 0x040fe20000410000 */
[----:B------:R-:W-:Y:S01]  /*baf0*/  F2FP.F16.E4M3.UNPACK_B R53, R38.H1 ;  /* 0x00000026ff35723e */ /* 0x000fe200030006ff */
[----:B------:R-:W-:Y:S01]  /*bb00*/  FFMA.FTZ R83, R50, R157, -R55 ;  /* 0x0000009d32537223 */ /* 0x000fe20000010837 */
[----:B------:R-:W-:Y:S01]  /*bb10*/  F2FP.F16.E4M3.UNPACK_B R55, R158.H1 ;  /* 0x0000009eff37723e */ /* 0x000fe200030006ff */
[----:B------:R-:W-:Y:S01]  /*bb20*/  HADD2.F32 R80, -RZ, R51.H0_H0 ;  /* 0x20000033ff507230 */ /* 0x000fe20000004100 */
[----:B------:R-:W-:Y:S01]  /*bb30*/  F2FP.F16.E4M3.UNPACK_B R50, R43.H1 ;  /* 0x0000002bff32723e */ /* 0x000fe200030006ff */
[----:B------:R-:W-:Y:S02]  /*bb40*/  HADD2.F32 R54, -RZ, R53.H0_H0 ;  /* 0x20000035ff367230 */ /* 0x000fe40000004100 */
[----:B------:R-:W-:Y:S01]  /*bb50*/  FFMA.FTZ R82, R52, R157, R153 ;  /* 0x0000009d34527223 */ /* 0x000fe20000010099 */
[----:B------:R-:W-:Y:S01]  /*bb60*/  HADD2.F32 R81, -RZ, R51.H1_H1 ;  /* 0x30000033ff517230 */ /* 0x000fe20000004100 */
[----:B------:R-:W-:Y:S01]  /*bb70*/  F2FP.F16.E4M3.UNPACK_B R155, R155 ;  /* 0x0000009bff9b723e */ /* 0x000fe200020006ff */
[----:B------:R-:W-:-:S02]  /*bb80*/  HADD2.F32 R51, -RZ, R50.H0_H0 ;  /* 0x20000032ff337230 */ /* 0x000fc40000004100 */
[-C--:B------:R-:W-:Y:S01]  /*bb90*/  FMUL.FTZ R84, R54, R80.reuse ;  /* 0x0000005036547220 */ /* 0x080fe20000410000 */
[----:B------:R-:W-:Y:S01]  /*bba0*/  HADD2.F32 R52, -RZ, R55.H0_H0 ;  /* 0x20000037ff347230 */ /* 0x000fe20000004100 */
[----:B------:R-:W-:Y:S01]  /*bbb0*/  F2FP.F16.E4M3.UNPACK_B R43, R43 ;  /* 0x0000002bff2b723e */ /* 0x000fe200020006ff */
[----:B------:R-:W-:Y:S02]  /*bbc0*/  HADD2.F32 R53, -RZ, R53.H1_H1 ;  /* 0x30000035ff357230 */ /* 0x000fe40000004100 */
[C---:B------:R-:W-:Y:S01]  /*bbd0*/  FMUL.FTZ R85, R51.reuse, R80 ;  /* 0x0000005033557220 */ /* 0x040fe20000410000 */
[----:B------:R-:W-:Y:S02]  /*bbe0*/  HADD2.F32 R50, -RZ, R50.H1_H1 ;  /* 0x30000032ff327230 */ /* 0x000fe40000004100 */
[----:B------:R-:W-:Y:S01]  /*bbf0*/  FFMA.FTZ R84, R51, R52, -R84 ;  /* 0x0000003433547223 */ /* 0x000fe20000010854 */
[----:B------:R-:W-:Y:S02]  /*bc00*/  HADD2.F32 R55, -RZ, R55.H1_H1 ;  /* 0x30000037ff377230 */ /* 0x000fe40000004100 */
[CC--:B------:R-:W-:Y:S01]  /*bc10*/  FMUL.FTZ R51, R53.reuse, R81.reuse ;  /* 0x0000005135337220 */ /* 0x0c0fe20000410000 */
[----:B------:R-:W-:Y:S01]  /*bc20*/  F2FP.F16.E4M3.UNPACK_B R158, R158 ;  /* 0x0000009eff9e723e */ /* 0x000fe200020006ff */
[----:B------:R-:W-:Y:S01]  /*bc30*/  FMUL.FTZ R80, R50, R81 ;  /* 0x0000005132507220 */ /* 0x000fe20000410000 */
[----:B------:R-:W-:Y:S01]  /*bc40*/  FFMA.FTZ R85, R54, R52, R85 ;  /* 0x0000003436557223 */ /* 0x000fe20000010055 */
[-C--:B------:R-:W-:Y:S01]  /*bc50*/  FFMA.FTZ R81, R50, R55.reuse, -R51 ;  /* 0x0000003732517223 */ /* 0x080fe20000010833 */
[----:B------:R-:W-:Y:S01]  /*bc60*/  F2FP.F16.E4M3.UNPACK_B R50, R38 ;  /* 0x00000026ff32723e */ /* 0x000fe200020006ff */
[----:B------:R-:W-:Y:S01]  /*bc70*/  FFMA.FTZ R86, R53, R55, R80 ;  /* 0x0000003735567223 */ /* 0x000fe20000010050 */
[--C-:B------:R-:W-:Y:S01]  /*bc80*/  HADD2.F32 R53, -RZ, R155.reuse.H0_H0 ;  /* 0x2000009bff357230 */ /* 0x100fe20000004100 */
[----:B------:R-:W-:Y:S01]  /*bc90*/  F2FP.SATFINITE.E4M3.F32.PACK_AB_MERGE_C R44, R47, R44, RZ ;  /* 0x0000002c2f2c723e */ /* 0x000fe200048070ff */
[----:B------:R-:W-:Y:S01]  /*bca0*/  HADD2.F32 R155, -RZ, R155.H1_H1 ;  /* 0x3000009bff9b7230 */ /* 0x000fe20000004100 */
[----:B------:R-:W-:Y:S01]  /*bcb0*/  F2FP.SATFINITE.E4M3.F32.PACK_AB_MERGE_C R46, R46, R45, RZ ;  /* 0x0000002d2e2e723e */ /* 0x000fe200048070ff */
[--C-:B------:R-:W-:Y:S01]  /*bcc0*/  HADD2.F32 R51, -RZ, R50.reuse.H0_H0 ;  /* 0x20000032ff337230 */ /* 0x100fe20000004100 */
[----:B------:R-:W-:Y:S01]  /*bcd0*/  F2FP.SATFINITE.E4M3.F32.PACK_AB_MERGE_C R45, R83, R48, R44 ;  /* 0x00000030532d723e */ /* 0x000fe2000480702c */
[----:B------:R-:W-:Y:S01]  /*bce0*/  HADD2.F32 R38, -RZ, R43.H0_H0 ;  /* 0x2000002bff267230 */ /* 0x000fe20000004100 */
[----:B------:R-:W-:Y:S01]  /*bcf0*/  F2FP.F16.E4M3.UNPACK_B R48, R36 ;  /* 0x00000024ff30723e */ /* 0x000fe200020006ff */
[----:B------:R-:W-:-:S02]  /*bd00*/  HADD2.F32 R50, -RZ, R50.H1_H1 ;  /* 0x30000032ff327230 */ /* 0x000fc40000004100 */
[-C--:B------:R-:W-:Y:S01]  /*bd10*/  FMUL.FTZ R55, R51, R53.reuse ;  /* 0x0000003533377220 */ /* 0x080fe20000410000 */
[----:B------:R-:W-:Y:S02]  /*bd20*/  HADD2.F32 R43, -RZ, R43.H1_H1 ;  /* 0x3000002bff2b7230 */ /* 0x000fe40000004100 */
[----:B------:R-:W-:Y:S01]  /*bd30*/  FMUL.FTZ R54, R38, R53 ;  /* 0x0000003526367220 */ /* 0x000fe20000410000 */
[--C-:B------:R-:W-:Y:S02]  /*bd40*/  HADD2.F32 R52, -RZ, R158.reuse.H0_H0 ;  /* 0x2000009eff347230 */ /* 0x100fe40000004100 */
[-C--:B------:R-:W-:Y:S01]  /*bd50*/  FMUL.FTZ R80, R50, R155.reuse ;  /* 0x0000009b32507220 */ /* 0x080fe20000410000 */
[----:B------:R-:W-:Y:S02]  /*bd60*/  HADD2.F32 R158, -RZ, R158.H1_H1 ;  /* 0x3000009eff9e7230 */ /* 0x000fe40000004100 */
[----:B------:R-:W-:Y:S01]  /*bd70*/  FMUL.FTZ R155, R43, R155 ;  /* 0x0000009b2b9b7220 */ /* 0x000fe20000410000 */
[----:B------:R-:W-:Y:S01]  /*bd80*/  F2FP.F16.E4M3.UNPACK_B R47, R42 ;  /* 0x0000002aff2f723e */ /* 0x000fe200020006ff */
[-C--:B------:R-:W-:Y:S01]  /*bd90*/  FFMA.FTZ R55, R38, R52.reuse, -R55 ;  /* 0x0000003426377223 */ /* 0x080fe20000010837 */
[----:B------:R-:W-:Y:S01]  /*bda0*/  FFMA.FTZ R38, R51, R52, R54 ;  /* 0x0000003433267223 */ /* 0x000fe20000010036 */
[-C--:B------:R-:W-:Y:S01]  /*bdb0*/  FFMA.FTZ R155, R50, R158.reuse, R155 ;  /* 0x0000009e329b7223 */ /* 0x080fe2000001009b */
[----:B------:R-:W-:Y:S01]  /*bdc0*/  F2FP.F16.E4M3.UNPACK_B R50, R37 ;  /* 0x00000025ff32723e */ /* 0x000fe200020006ff */
[----:B------:R-:W-:Y:S01]  /*bdd0*/  FFMA.FTZ R80, R43, R158, -R80 ;  /* 0x0000009e2b507223 */ /* 0x000fe20000010850 */
[----:B------:R-:W-:Y:S01]  /*bde0*/  F2FP.SATFINITE.E4M3.F32.PACK_AB_MERGE_C R44, R82, R49, R46 ;  /* 0x00000031522c723e */ /* 0x000fe2000480702e */
[----:B------:R-:W-:Y:S01]  /*bdf0*/  HADD2.F32 R53, -RZ, R48.H0_H0 ;  /* 0x20000030ff357230 */ /* 0x000fe20000004100 */
[----:B------:R-:W-:Y:S01]  /*be00*/  F2FP.SATFINITE.E4M3.F32.PACK_AB_MERGE_C R43, R81, R84, RZ ;  /* 0x00000054512b723e */ /* 0x000fe200048070ff */
[--C-:B------:R-:W-:Y:S01]  /*be10*/  HADD2.F32 R49, -RZ, R50.reuse.H0_H0 ;  /* 0x20000032ff317230 */ /* 0x100fe20000004100 */
[----:B------:R-:W-:Y:S01]  /*be20*/  F2FP.F16.E4M3.UNPACK_B R51, R14 ;  /* 0x0000000eff33723e */ /* 0x000fe200020006ff */
[----:B------:R-:W-:Y:S01]  /*be30*/  HADD2.F32 R46, -RZ, R47.H0_H0 ;  /* 0x2000002fff2e7230 */ /* 0x000fe20000004100 */
[----:B------:R-:W-:Y:S01]  /*be40*/  F2FP.SATFINITE.E4M3.F32.PACK_AB_MERGE_C R43, R80, R55, R43 ;  /* 0x00000037502b723e */ /* 0x000fe2000480702b */
[----:B------:R-:W-:-:S02]  /*be50*/  HADD2.F32 R50, -RZ, R50.H1_H1 ;  /* 0x30000032ff327230 */ /* 0x000fc40000004100 */
[CC--:B------:R-:W-:Y:S01]  /*be60*/  FMUL.FTZ R55, R49.reuse, R53.reuse ;  /* 0x0000003531377220 */ /* 0x0c0fe20000410000 */
[----:B------:R-:W-:Y:S02]  /*be70*/  HADD2.F32 R52, -RZ, R51.H0_H0 ;  /* 0x20000033ff347230 */ /* 0x000fe40000004100 */
[C---:B------:R-:W-:Y:S01]  /*be80*/  FMUL.FTZ R54, R46.reuse, R53 ;  /* 0x000000352e367220 */ /* 0x040fe20000410000 */
[----:B------:R-:W-:Y:S01]  /*be90*/  HADD2.F32 R53, -RZ, R48.H1_H1 ;  /* 0x30000030ff357230 */ /* 0x000fe20000004100 */
[----:B------:R-:W-:Y:S01]  /*bea0*/  F2FP.F16.E4M3.UNPACK_B R42, R42.H1 ;  /* 0x0000002aff2a723e */ /* 0x000fe200030006ff */
[----:B------:R-:W-:Y:S02]  /*beb0*/  HADD2.F32 R48, -RZ, R47.H1_H1 ;  /* 0x3000002fff307230 */ /* 0x000fe40000004100 */
[-C--:B------:R-:W-:Y:S01]  /*bec0*/  FFMA.FTZ R46, R46, R52.reuse, -R55 ;  /* 0x000000342e2e7223 */ /* 0x080fe20000010837 */
[----:B------:R-:W-:Y:S01]  /*bed0*/  FFMA.FTZ R47, R49, R52, R54 ;  /* 0x00000034312f7223 */ /* 0x000fe20000010036 */
[----:B------:R-:W-:-:S02]  /*bee0*/  HADD2.F32 R51, -RZ, R51.H1_H1 ;  /* 0x30000033ff337230 */ /* 0x000fc40000004100 */
[-C--:B------:R-:W-:Y:S01]  /*bef0*/  FMUL.FTZ R55, R50, R53.reuse ;  /* 0x0000003532377220 */ /* 0x080fe20000410000 */
[----:B------:R-:W-:Y:S01]  /*bf00*/  FMUL.FTZ R53, R48, R53 ;  /* 0x0000003530357220 */ /* 0x000fe20000410000 */
[----:B------:R-:W-:Y:S02]  /*bf10*/  F2FP.F16.E4M3.UNPACK_B R49, R37.H1 ;  /* 0x00000025ff31723e */ /* 0x000fe400030006ff */
[----:B------:R-:W-:Y:S01]  /*bf20*/  F2FP.F16.E4M3.UNPACK_B R52, R36.H1 ;  /* 0x00000024ff34723e */ /* 0x000fe200030006ff */
[-C--:B------:R-:W-:Y:S01]  /*bf30*/  FFMA.FTZ R36, R50, R51.reuse, R53 ;  /* 0x0000003332247223 */ /* 0x080fe20000010035 */
[----:B------:R-:W-:Y:S01]  /*bf40*/  FFMA.FTZ R37, R48, R51, -R55 ;  /* 0x0000003330257223 */ /* 0x000fe20000010837 */
[--C-:B------:R-:W-:Y:S01]  /*bf50*/  HADD2.F32 R50, -RZ, R49.reuse.H0_H0 ;  /* 0x20000031ff327230 */ /* 0x100fe20000004100 */
[----:B------:R-:W-:Y:S01]  /*bf60*/  F2FP.F16.E4M3.UNPACK_B R14, R14.H1 ;  /* 0x0000000eff0e723e */ /* 0x000fe200030006ff */
[----:B------:R-:W-:Y:S01]  /*bf70*/  HADD2.F32 R48, -RZ, R42.H0_H0 ;  /* 0x2000002aff307230 */ /* 0x000fe20000004100 */
[----:B------:R-:W-:Y:S01]  /*bf80*/  F2FP.SATFINITE.E4M3.F32.PACK_AB_MERGE_C R85, R86, R85, RZ ;  /* 0x000000555655723e */ /* 0x000fe200048070ff */
[----:B------:R-:W-:-:S02]  /*bf90*/  HADD2.F32 R49, -RZ, R49.H1_H1 ;  /* 0x30000031ff317230 */ /* 0x000fc40000004100 */
[--C-:B------:R-:W-:Y:S01]  /*bfa0*/  HADD2.F32 R54, -RZ, R52.reuse.H1_H1 ;  /* 0x30000034ff367230 */ /* 0x100fe20000004100 */
[----:B------:R-:W-:Y:S01]  /*bfb0*/  F2FP.SATFINITE.E4M3.F32.PACK_AB_MERGE_C R38, R155, R38, R85 ;  /* 0x000000269b26723e */ /* 0x000fe20004807055 */
[----:B------:R-:W-:Y:S02]  /*bfc0*/  HADD2.F32 R53, -RZ, R52.H0_H0 ;  /* 0x20000034ff357230 */ /* 0x000fe40000004100 */
[----:B------:R-:W-:Y:S02]  /*bfd0*/  HADD2.F32 R42, -RZ, R42.H1_H1 ;  /* 0x3000002aff2a7230 */ /* 0x000fe40000004100 */
[----:B------:R-:W-:Y:S01]  /*bfe0*/  FMUL.FTZ R81, R49, R54 ;  /* 0x0000003631517220 */ /* 0x000fe20000410000 */
[--C-:B------:R-:W-:Y:S02]  /*bff0*/  HADD2.F32 R51, -RZ, R14.reuse.H0_H0 ;  /* 0x2000000eff337230 */ /* 0x100fe40000004100 */
[----:B------:R-:W-:Y:S01]  /*c000*/  FMUL.FTZ R55, R50, R53 ;  /* 0x0000003532377220 */ /* 0x000fe20000410000 */
[----:B------:R-:W-:-:S02]  /*c010*/  HADD2.F32 R52, -RZ, R14.H1_H1 ;  /* 0x3000000eff347230 */ /* 0x000fc40000004100 */
[----:B------:R-:W-:Y:S01]  /*c020*/  FMUL.FTZ R54, R42, R54 ;  /* 0x000000362a367220 */ /* 0x000fe20000410000 */
[C---:B------:R-:W-:Y:S01]  /*c030*/  FMUL.FTZ R53, R48.reuse, R53 ;  /* 0x0000003530357220 */ /* 0x040fe20000410000 */
[----:B------:R-:W-:Y:S01]  /*c040*/  FFMA.FTZ R82, R48, R51, -R55 ;  /* 0x0000003330527223 */ /* 0x000fe20000010837 */
[----:B------:R-:W-:Y:S01]  /*c050*/  F2FP.F16.E4M3.UNPACK_B R55, R13.H1 ;  /* 0x0000000dff37723e */ /* 0x000fe200030006ff */
[-C--:B------:R-:W-:Y:S01]  /*c060*/  FFMA.FTZ R84, R49, R52.reuse, R54 ;  /* 0x0000003431547223 */ /* 0x080fe20000010036 */
[----:B------:R-:W-:Y:S01]  /*c070*/  F2FP.F16.E4M3.UNPACK_B R49, R39.H1 ;  /* 0x00000027ff31723e */ /* 0x000fe200030006ff */
[----:B------:R-:W-:Y:S01]  /*c080*/  FFMA.FTZ R83, R50, R51, R53 ;  /* 0x0000003332537223 */ /* 0x000fe20000010035 */
[----:B------:R-:W-:Y:S01]  /*c090*/  F2FP.F16.E4M3.UNPACK_B R14, R15 ;  /* 0x0000000fff0e723e */ /* 0x000fe200020006ff */
[----:B------:R-:W-:Y:S01]  /*c0a0*/  FFMA.FTZ R85, R42, R52, -R81 ;  /* 0x000000342a557223 */ /* 0x000fe20000010851 */
[----:B------:R-:W-:Y:S01]  /*c0b0*/  F2FP.F16.E4M3.UNPACK_B R54, R13 ;  /* 0x0000000dff36723e */ /* 0x000fe200020006ff */
[----:B------:R-:W-:Y:S01]  /*c0c0*/  HADD2.F32 R81, -RZ, R55.H0_H0 ;  /* 0x20000037ff517230 */ /* 0x000fe20000004100 */
[----:B------:R-:W-:Y:S01]  /*c0d0*/  F2FP.F16.E4M3.UNPACK_B R48, R39 ;  /* 0x00000027ff30723e */ /* 0x000fe200020006ff */
[----:B------:R-:W-:Y:S01]  /*c0e0*/  HADD2.F32 R39, -RZ, R14.H0_H0 ;  /* 0x2000000eff277230 */ /* 0x000fe20000004100 */
[----:B------:R-:W-:Y:S01]  /*c0f0*/  F2FP.F16.E4M3.UNPACK_B R15, R15.H1 ;  /* 0x0000000fff0f723e */ /* 0x000fe200030006ff */
[----:B------:R-:W-:Y:S01]  /*c100*/  HADD2.F32 R80, -RZ, R54.H0_H0 ;  /* 0x20000036ff507230 */ /* 0x000fe20000004100 */
[-C--:B------:R-:W-:Y:S01]  /*c110*/  F2FP.F16.E4M3.UNPACK_B R13, R12.reuse ;  /* 0x0000000cff0d723e */ /* 0x080fe200020006ff */
[----:B------:R-:W-:Y:S01]  /*c120*/  HADD2.F32 R50, -RZ, R48.H0_H0 ;  /* 0x20000030ff327230 */ /* 0x000fe20000004100 */
[----:B------:R-:W-:Y:S01]  /*c130*/  F2FP.F16.E4M3.UNPACK_B R51, R12.H1 ;  /* 0x0000000cff33723e */ /* 0x000fe200030006ff */
[----:B------:R-:W-:-:S02]  /*c140*/  HADD2.F32 R12, -RZ, R49.H0_H0 ;  /* 0x20000031ff0c7230 */ /* 0x000fc40000004100 */
[-C--:B------:R-:W-:Y:S01]  /*c150*/  FMUL.FTZ R87, R39, R80.reuse ;  /* 0x0000005027577220 */ /* 0x080fe20000410000 */
[----:B------:R-:W-:Y:S02]  /*c160*/  HADD2.F32 R42, -RZ, R15.H0_H0 ;  /* 0x2000000fff2a7230 */ /* 0x000fe40000004100 */
[----:B------:R-:W-:Y:S01]  /*c170*/  FMUL.FTZ R86, R50, R80 ;  /* 0x0000005032567220 */ /* 0x000fe20000410000 */
[----:B------:R-:W-:Y:S02]  /*c180*/  HADD2.F32 R53, -RZ, R51.H0_H0 ;  /* 0x20000033ff357230 */ /* 0x000fe40000004100 */
[-C--:B------:R-:W-:Y:S01]  /*c190*/  FMUL.FTZ R127, R12, R81.reuse ;  /* 0x000000510c7f7220 */ /* 0x080fe20000410000 */
[----:B------:R-:W-:Y:S02]  /*c1a0*/  HADD2.F32 R52, -RZ, R13.H0_H0 ;  /* 0x2000000dff347230 */ /* 0x000fe40000004100 */
[----:B------:R-:W-:Y:S01]  /*c1b0*/  FMUL.FTZ R81, R42, R81 ;  /* 0x000000512a517220 */ /* 0x000fe20000410000 */
[----:B------:R-:W-:-:S02]  /*c1c0*/  HADD2.F32 R49, -RZ, R49.H1_H1 ;  /* 0x30000031ff317230 */ /* 0x000fc40000004100 */
[-C--:B------:R-:W-:Y:S01]  /*c1d0*/  FFMA.FTZ R127, R42, R53.reuse, -R127 ;  /* 0x000000352a7f7223 */ /* 0x080fe2000001087f */
[----:B------:R-:W-:Y:S02]  /*c1e0*/  HADD2.F32 R42, -RZ, R55.H1_H1 ;  /* 0x30000037ff2a7230 */ /* 0x000fe40000004100 */
[-C--:B------:R-:W-:Y:S01]  /*c1f0*/  FFMA.FTZ R86, R39, R52.reuse, -R86 ;  /* 0x0000003427567223 */ /* 0x080fe20000010856 */
[----:B------:R-:W-:Y:S02]  /*c200*/  HADD2.F32 R15, -RZ, R15.H1_H1 ;  /* 0x3000000fff0f7230 */ /* 0x000fe40000004100 */
[----:B------:R-:W-:Y:S01]  /*c210*/  FFMA.FTZ R87, R50, R52, R87 ;  /* 0x0000003432577223 */ /* 0x000fe20000010057 */
[----:B------:R-:W-:Y:S01]  /*c220*/  FFMA.FTZ R81, R12, R53, R81 ;  /* 0x000000350c517223 */ /* 0x000fe20000010051 */
[----:B------:R-:W-:Y:S02]  /*c230*/  HADD2.F32 R48, -RZ, R48.H1_H1 ;  /* 0x30000030ff307230 */ /* 0x000fe40000004100 */
[----:B------:R-:W-:Y:S01]  /*c240*/  FMUL.FTZ R50, R49, R42 ;  /* 0x0000002a31327220 */ /* 0x000fe20000410000 */
[----:B------:R-:W-:-:S02]  /*c250*/  HADD2.F32 R39, -RZ, R54.H1_H1 ;  /* 0x30000036ff277230 */ /* 0x000fc40000004100 */
[----:B------:R-:W-:Y:S01]  /*c260*/  FMUL.FTZ R42, R15, R42 ;  /* 0x0000002a0f2a7220 */ /* 0x000fe20000410000 */
[----:B------:R-:W-:Y:S01]  /*c270*/  HADD2.F32 R14, -RZ, R14.H1_H1 ;  /* 0x3000000eff0e7230 */ /* 0x000fe20000004100 */
[----:B------:R-:W-:Y:S01]  /*c280*/  F2FP.SATFINITE.E4M3.F32.PACK_AB_MERGE_C R82, R85, R82, RZ ;  /* 0x000000525552723e */ /* 0x000fe200048070ff */
[----:B------:R-:W-:Y:S02]  /*c290*/  HADD2.F32 R12, -RZ, R51.H1_H1 ;  /* 0x30000033ff0c7230 */ /* 0x000fe40000004100 */
[-C--:B------:R-:W-:Y:S01]  /*c2a0*/  FMUL.FTZ R51, R48, R39.reuse ;  /* 0x0000002730337220 */ /* 0x080fe20000410000 */
[----:B------:R-:W-:Y:S02]  /*c2b0*/  HADD2.F32 R13, -RZ, R13.H1_H1 ;  /* 0x3000000dff0d7230 */ /* 0x000fe40000004100 */
[----:B------:R-:W-:Y:S01]  /*c2c0*/  FMUL.FTZ R39, R14, R39 ;  /* 0x000000270e277220 */ /* 0x000fe20000410000 */
[----:B------:R-:W-:Y:S01]  /*c2d0*/  F2FP.SATFINITE.E4M3.F32.PACK_AB_MERGE_C R83, R84, R83, RZ ;  /* 0x000000535453723e */ /* 0x000fe200048070ff */
[-C--:B------:R-:W-:Y:S01]  /*c2e0*/  FFMA.FTZ R50, R15, R12.reuse, -R50 ;  /* 0x0000000c0f327223 */ /* 0x080fe20000010832 */
[----:B------:R-:W-:Y:S01]  /*c2f0*/  FFMA.FTZ R42, R49, R12, R42 ;  /* 0x0000000c312a7223 */ /* 0x000fe2000001002a */
[-C--:B------:R-:W-:Y:S01]  /*c300*/  FFMA.FTZ R51, R14, R13.reuse, -R51 ;  /* 0x0000000d0e337223 */ /* 0x080fe20000010833 */
[----:B------:R-:W-:Y:S01]  /*c310*/  FFMA.FTZ R48, R48, R13, R39 ;  /* 0x0000000d30307223 */ /* 0x000fe20000010027 */
[----:B------:R-:W-:Y:S01]  /*c320*/  F2FP.SATFINITE.E4M3.F32.PACK_AB_MERGE_C R13, R37, R46, R82 ;  /* 0x0000002e250d723e */ /* 0x000fe20004807052 */
[----:B------:R-:W-:Y:S01]  /*c330*/  IMAD.MOV.U32 R12, RZ, RZ, R45 ;  /* 0x000000ffff0c7224 */ /* 0x000fe200078e002d */
[----:B------:R-:W-:-:S02]  /*c340*/  F2FP.SATFINITE.E4M3.F32.PACK_AB_MERGE_C R50, R50, R127, RZ ;  /* 0x0000007f3232723e */ /* 0x000fc400048070ff */
[----:B------:R-:W-:Y:S02]  /*c350*/  F2FP.SATFINITE.E4M3.F32.PACK_AB_MERGE_C R42, R42, R81, RZ ;  /* 0x000000512a2a723e */ /* 0x000fe400048070ff */
[----:B------:R-:W-:Y:S01]  /*c360*/  F2FP.SATFINITE.E4M3.F32.PACK_AB_MERGE_C R37, R36, R47, R83 ;  /* 0x0000002f2425723e */ /* 0x000fe20004807053 */
[----:B------:R-:W-:Y:S01]  /*c370*/  IMAD.MOV.U32 R36, RZ, RZ, R44 ;  /* 0x000000ffff247224 */ /* 0x000fe200078e002c */
[----:B------:R-:W-:Y:S02]  /*c380*/  F2FP.SATFINITE.E4M3.F32.PACK_AB_MERGE_C R15, R51, R86, R50 ;  /* 0x00000056330f723e */ /* 0x000fe40004807032 */
[----:B------:R-:W-:Y:S02]  /*c390*/  F2FP.SATFINITE.E4M3.F32.PACK_AB_MERGE_C R39, R48, R87, R42 ;  /* 0x000000573027723e */ /* 0x000fe4000480702a */
[----:B------:R-:W-:-:S07]  /*c3a0*/  MOV R14, R43 ;  /* 0x0000002b000e7202 */ /* 0x000fce0000000f00 */
.L_x_518:
[----:B------:R-:W-:Y:S05]  /*c3b0*/  BSYNC B2 ;  /* 0x0000000000027941 */ /* 0x000fea0003800000 */
.L_x_517:
[----:B------:R-:W-:Y:S01]  /*c3c0*/  ISETP.GE.AND P3, PT, R11, R136, PT ;  /* 0x000000880b00720c */ /* 0x000fe20003f66270 */
[----:B0-----:R0:W-:-:S12]  /*c3d0*/  ST.E.128 desc[UR50][R40.64], R12 ;  /* 0x0000000c28007985 */ /* 0x0011d8000c101d32 */
[----:B------:R-:W-:-:S04]  /*c3e0*/  @!P3 IADD3 R42, P5, R156, R11, RZ ;  /* 0x0000000b9c2ab210 */ /* 0x000fc80007fbe0ff */
[----:B------:R-:W-:-:S05]  /*c3f0*/  @!P3 LEA.HI.X.SX32 R43, R11, R154, 0x1, P5 ;  /* 0x0000009a0b2bb211 */ /* 0x000fca00028f0eff */
[----:B--2---:R0:W-:Y:S04]  /*c400*/  @!P3 ST.E.128 desc[UR50][R42.64], R36 ;  /* 0x000000242a00b985 */ /* 0x0041e8000c101d32 */
.L_x_508:
[----:B------:R-:W-:Y:S05]  /*c410*/  BSYNC B1 ;  /* 0x0000000000017941 */ /* 0x000fea0003800000 */
.L_x_507:
[----:B------:R-:W-:-:S03]  /*c420*/  UMOV UR4, 0xffffffff ;  /* 0xffffffff00047882 */ /* 0x000fc60000000000 */
[----:B------:R-:W-:Y:S05]  /*c430*/  BRA.DIV UR4, `(.L_x_519) ;  /* 0x0000020204087947 */ /* 0x000fea000b800000 */
[----:B------:R0:W0:Y:S04]  /*c440*/  SHFL.IDX PT, R44, R119, 0x1, 0x1e1f ;  /* 0x003e1f00772c7f89 */ /* 0x00002800000e0000 */
[----:B--2---:R-:W2:Y:S02]  /*c450*/  SHFL.IDX PT, R120, R120, 0x1, 0x1e1f ;  /* 0x003e1f0078787f89 */ /* 0x004ea400000e0000 */
.L_x_792:
[----:B------:R-:W-:Y:S05]  /*c460*/  @P4 BRA `(.L_x_476) ;  /* 0x00000034008c4947 */ /* 0x000fea0003800000 */
[----:B------:R-:W-:Y:S01]  /*c470*/  ISETP.NE.AND P3, PT, R28, RZ, PT ;  /* 0x000000ff1c00720c */ /* 0x000fe20003f65270 */
[----:B------:R-:W-:-:S12]  /*c480*/  BSSY B1, `(.L_x_520) ;  /* 0x00000f4000017945 */ /* 0x000fd80003800000 */
[----:B------:R-:W-:Y:S05]  /*c490*/  @!P3 BRA `(.L_x_521) ;  /* 0x0000000c00c8b947 */ /* 0x000fea0003800000 */
[----:B0-----:R-:W5:Y:S04]  /*c4a0*/  LDL R15, [R1+0x40] ;  /* 0x00004000010f7983 */ /* 0x001f680000100800 */
[----:B------:R-:W3:Y:S01]  /*c4b0*/  LDL R14, [R1+0x44] ;  /* 0x00004400010e7983 */ /* 0x000ee20000100800 */
[----:B------:R-:W-:Y:S01]  /*c4c0*/  SEL R11, R117, R143, !P0 ;  /* 0x0000008f750b7207 */ /* 0x000fe20004000000 */
[----:B------:R-:W-:Y:S01]  /*c4d0*/  BSSY B2, `(.L_x_522) ;  /* 0x00000e9000027945 */ /* 0x000fe20003800000 */
[----:B--2---:R-:W-:Y:S02]  /*c4e0*/  IADD3 R40, P3, R21, R120, RZ ;  /* 0x0000007815287210 */ /* 0x004fe40007f7e0ff */
[----:B------:R-:W-:-:S03]  /*c4f0*/  SHF.R.S32.HI R12, RZ, 0x1f, R11 ;  /* 0x0000001fff0c7819 */ /* 0x000fc6000001140b */
[----:B------:R-:W-:Y:S01]  /*c500*/  IMAD.X R41, R44, 0x1, R109, P3 ;  /* 0x000000012c297824 */ /* 0x000fe200018e066d */
[----:B------:R-:W-:Y:S02]  /*c510*/  LEA.HI R12, R12, R11, RZ, 0x5 ;  /* 0x0000000b0c0c7211 */ /* 0x000fe400078f28ff */
[----:B------:R-:W-:Y:S02]  /*c520*/  ISETP.GE.AND P3, PT, R16, R116, PT ;  /* 0x000000741000720c */ /* 0x000fe40003f66270 */
[----:B------:R-:W-:-:S04]  /*c530*/  LEA.HI.SX32 R12, R12, R113, 0x1b ;  /* 0x000000710c0c7211 */ /* 0x000fc800078fdaff */
[----:B------:R-:W-:-:S04]  /*c540*/  SHF.R.S32.HI R11, RZ, 0x1f, R12 ;  /* 0x0000001fff0b7819 */ /* 0x000fc8000001140c */
[----:B------:R-:W-:Y:S01]  /*c550*/  LEA.HI R13, R11, R12, RZ, 0x2 ;  /* 0x0000000c0b0d7211 */ /* 0x000fe200078f10ff */
[----:B------:R-:W-:-:S03]  /*c560*/  IMAD.SHL.U32 R11, R12, 0x10, RZ ;  /* 0x000000100c0b7824 */ /* 0x000fc600078e00ff */
[----:B------:R-:W-:Y:S02]  /*c570*/  SHF.R.S32.HI R12, RZ, 0x2, R13 ;  /* 0x00000002ff0c7819 */ /* 0x000fe4000001140d */
[----:B-----5:R-:W-:-:S04]  /*c580*/  LOP3.LUT R13, R15, 0x30, R11, 0xf8, !PT ;  /* 0x000000300f0d7812 */ /* 0x020fc800078ef80b */
[----:B------:R-:W-:Y:S01]  /*c590*/  LOP3.LUT R13, R13, R0, RZ, 0x3c, !PT ;  /* 0x000000000d0d7212 */ /* 0x000fe200078e3cff */
[----:B---3--:R-:W-:-:S04]  /*c5a0*/  IMAD R12, R12, 0x2800, R14 ;  /* 0x000028000c0c7824 */ /* 0x008fc800078e020e */
        /* <DEDUP_REMOVED lines=8> */
[----:B------:R-:W-:Y:S01]  /*c630*/  SHF.R.U32.HI R43, RZ, 0x8, R69 ;  /* 0x00000008ff2b7819 */ /* 0x000fe20000011645 */
[----:B0-----:R-:W-:Y:S01]  /*c640*/  IMAD.MOV.U32 R47, RZ, RZ, R12 ;  /* 0x000000ffff2f7224 */ /* 0x001fe200078e000c */
[----:B------:R-:W-:Y:S01]  /*c650*/  SHF.R.U32.HI R52, RZ, 0x8, R59 ;  /* 0x00000008ff347819 */ /* 0x000fe2000001163b */
[----:B------:R-:W-:Y:S01]  /*c660*/  IMAD.MOV.U32 R42, RZ, RZ, R13 ;  /* 0x000000ffff2a7224 */ /* 0x000fe200078e000d */
[----:B------:R-:W-:Y:S01]  /*c670*/  SHF.R.U32.HI R58, RZ, 0x10, R69 ;  /* 0x00000010ff3a7819 */ /* 0x000fe20000011645 */
[----:B------:R-:W-:Y:S01]  /*c680*/  IMAD.SHL.U32 R12, R43, 0x100, RZ ;  /* 0x000001002b0c7824 */ /* 0x000fe200078e00ff */
[----:B------:R-:W-:Y:S01]  /*c690*/  LOP3.LUT R45, R69, 0xff0000ff, RZ, 0xc0, !PT ;  /* 0xff0000ff452d7812 */ /* 0x000fe200078ec0ff */
[----:B------:R-:W-:Y:S01]  /*c6a0*/  IMAD.MOV.U32 R43, RZ, RZ, R14 ;  /* 0x000000ffff2b7224 */ /* 0x000fe200078e000e */
[----:B------:R-:W-:Y:S01]  /*c6b0*/  SHF.R.U32.HI R55, RZ, 0x8, R71 ;  /* 0x00000008ff377819 */ /* 0x000fe20000011647 */
[----:B------:R-:W-:Y:S01]  /*c6c0*/  IMAD.SHL.U32 R14, R52, 0x100, RZ ;  /* 0x00000100340e7824 */ /* 0x000fe200078e00ff */
[----:B------:R-:W-:Y:S01]  /*c6d0*/  SHF.R.U32.HI R49, RZ, 0x8, R57 ;  /* 0x00000008ff317819 */ /* 0x000fe20000011639 */
[----:B------:R-:W-:Y:S01]  /*c6e0*/  IMAD.U32 R13, R58, 0x10000, RZ ;  /* 0x000100003a0d7824 */ /* 0x000fe200078e00ff */
[----:B------:R-:W-:-:S02]  /*c6f0*/  LOP3.LUT R51, R59, 0xff0000ff, RZ, 0xc0, !PT ;  /* 0xff0000ff3b337812 */ /* 0x000fc400078ec0ff */
[----:B------:R-:W-:Y:S02]  /*c700*/  SHF.R.U32.HI R54, RZ, 0x10, R71 ;  /* 0x00000010ff367819 */ /* 0x000fe40000011647 */
[----:B------:R-:W-:Y:S01]  /*c710*/  LOP3.LUT R12, R45, 0xff00, R12, 0xf8, !PT ;  /* 0x0000ff002d0c7812 */ /* 0x000fe200078ef80c */
[----:B------:R-:W-:Y:S01]  /*c720*/  IMAD.SHL.U32 R45, R55, 0x100, RZ ;  /* 0x00000100372d7824 */ /* 0x000fe200078e00ff */
[----:B------:R-:W-:Y:S02]  /*c730*/  LOP3.LUT R48, R57, 0xff0000ff, RZ, 0xc0, !PT ;  /* 0xff0000ff39307812 */ /* 0x000fe400078ec0ff */
[----:B------:R-:W-:Y:S02]  /*c740*/  SHF.L.U32 R49, R49, 0x8, RZ ;  /* 0x0000000831317819 */ /* 0x000fe400000006ff */
[----:B------:R-:W-:Y:S02]  /*c750*/  LOP3.LUT R46, R71, 0xff0000ff, RZ, 0xc0, !PT ;  /* 0xff0000ff472e7812 */ /* 0x000fe400078ec0ff */
[----:B--2---:R-:W-:-:S02]  /*c760*/  MOV R50, R36 ;  /* 0x0000002400327202 */ /* 0x004fc40000000f00 */
[----:B------:R-:W-:Y:S02]  /*c770*/  LOP3.LUT R55, R51, 0xff00, R14, 0xf8, !PT ;  /* 0x0000ff0033377812 */ /* 0x000fe400078ef80e */
[----:B------:R-:W-:Y:S01]  /*c780*/  LOP3.LUT R14, R12, 0xff0000, R13, 0xf8, !PT ;  /* 0x00ff00000c0e7812 */ /* 0x000fe200078ef80d */
[----:B------:R-:W-:Y:S01]  /*c790*/  IMAD.U32 R12, R54, 0x10000, RZ ;  /* 0x00010000360c7824 */ /* 0x000fe200078e00ff */
[----:B------:R-:W-:Y:S02]  /*c7a0*/  LOP3.LUT R36, R48, 0xff00, R49, 0xf8, !PT ;  /* 0x0000ff0030247812 */ /* 0x000fe400078ef831 */
[----:B------:R-:W-:Y:S02]  /*c7b0*/  LOP3.LUT R45, R46, 0xff00, R45, 0xf8, !PT ;  /* 0x0000ff002e2d7812 */ /* 0x000fe400078ef82d */
[----:B------:R-:W-:Y:S02]  /*c7c0*/  F2FP.F16.E4M3.UNPACK_B R54, R149.H1 ;  /* 0x00000095ff36723e */ /* 0x000fe400030006ff */
[----:B------:R-:W-:-:S02]  /*c7d0*/  F2FP.F16.E4M3.UNPACK_B R51, R50.H1 ;  /* 0x00000032ff33723e */ /* 0x000fc400030006ff */
[----:B------:R-:W-:Y:S01]  /*c7e0*/  F2FP.F16.E4M3.UNPACK_B R48, R47.H1 ;  /* 0x0000002fff30723e */ /* 0x000fe200030006ff */
[----:B------:R-:W-:Y:S01]  /*c7f0*/  HADD2.F32 R13, -RZ, R54.H0_H0 ;  /* 0x20000036ff0d7230 */ /* 0x000fe20000004100 */
[----:B------:R-:W-:Y:S01]  /*c800*/  SHF.R.U32.HI R56, RZ, 0x10, R59 ;  /* 0x00000010ff387819 */ /* 0x000fe2000001163b */
[----:B------:R-:W-:Y:S01]  /*c810*/  HADD2.F32 R46, -RZ, R51.H0_H0 ;  /* 0x20000033ff2e7230 */ /* 0x000fe20000004100 */
[----:B------:R-:W-:Y:S01]  /*c820*/  LOP3.LUT R12, R45, 0xff0000, R12, 0xf8, !PT ;  /* 0x00ff00002d0c7812 */ /* 0x000fe200078ef80c */
[----:B------:R-:W-:Y:S01]  /*c830*/  HADD2.F32 R45, -RZ, R48.H0_H0 ;  /* 0x20000030ff2d7230 */ /* 0x000fe20000004100 */
[----:B------:R-:W-:Y:S01]  /*c840*/  F2FP.F16.E4M3.UNPACK_B R49, R151.H1 ;  /* 0x00000097ff31723e */ /* 0x000fe200030006ff */
[----:B------:R-:W-:Y:S01]  /*c850*/  IMAD.U32 R56, R56, 0x10000, RZ ;  /* 0x0001000038387824 */ /* 0x000fe200078e00ff */
[----:B------:R-:W-:Y:S01]  /*c860*/  SHF.R.U32.HI R53, RZ, 0x10, R57 ;  /* 0x00000010ff357819 */ /* 0x000fe20000011639 */
[-C--:B------:R-:W-:Y:S01]  /*c870*/  FMUL.FTZ R58, R46, R13.reuse ;  /* 0x0000000d2e3a7220 */ /* 0x080fe20000410000 */
[----:B------:R-:W-:Y:S01]  /*c880*/  FMUL.FTZ R57, R45, R13 ;  /* 0x0000000d2d397220 */ /* 0x000fe20000410000 */
[----:B------:R-:W-:Y:S01]  /*c890*/  HADD2.F32 R52, -RZ, R49.H0_H0 ;  /* 0x20000031ff347230 */ /* 0x000fe20000004100 */
[----:B------:R-:W-:-:S02]  /*c8a0*/  SHF.L.U32 R53, R53, 0x10, RZ ;  /* 0x0000001035357819 */ /* 0x000fc400000006ff */
        /* <DEDUP_REMOVED lines=8> */
[----:B------:R-:W-:Y:S01]  /*c930*/  F2FP.F16.E4M3.UNPACK_B R50, R50 ;  /* 0x00000032ff32723e */ /* 0x000fe200020006ff */
[----:B------:R-:W-:Y:S01]  /*c940*/  HADD2.F32 R49, -RZ, R48.H1_H1 ;  /* 0x30000030ff317230 */ /* 0x000fe20000004100 */
[----:B------:R-:W-:Y:S01]  /*c950*/  F2FP.F16.E4M3.UNPACK_B R47, R47 ;  /* 0x0000002fff2f723e */ /* 0x000fe200020006ff */
[----:B------:R-:W-:-:S02]  /*c960*/  HADD2.F32 R54, -RZ, R149.H0_H0 ;  /* 0x20000095ff367230 */ /* 0x000fc40000004100 */
[C---:B------:R-:W-:Y:S01]  /*c970*/  FMUL.FTZ R56, R52.reuse, R55 ;  /* 0x0000003734387220 */ /* 0x040fe20000410000 */
[----:B------:R-:W-:Y:S01]  /*c980*/  F2FP.F16.E4M3.UNPACK_B R151, R151 ;  /* 0x00000097ff97723e */ /* 0x000fe200020006ff */
[C---:B------:R-:W-:Y:S01]  /*c990*/  FMUL.FTZ R55, R49.reuse, R55 ;  /* 0x0000003731377220 */ /* 0x040fe20000410000 */
[----:B------:R-:W-:Y:S02]  /*c9a0*/  HADD2.F32 R51, -RZ, R50.H0_H0 ;  /* 0x20000032ff337230 */ /* 0x000fe40000004100 */
[-C--:B------:R-:W-:Y:S01]  /*c9b0*/  FFMA.FTZ R68, R49, R53.reuse, -R56 ;  /* 0x0000003531447223 */ /* 0x080fe20000010838 */
[----:B------:R-:W-:Y:S02]  /*c9c0*/  HADD2.F32 R48, -RZ, R47.H0_H0 ;  /* 0x2000002fff307230 */ /* 0x000fe40000004100 */
[----:B------:R-:W-:Y:S01]  /*c9d0*/  FFMA.FTZ R57, R52, R53, R55 ;  /* 0x0000003534397223 */ /* 0x000fe20000010037 */
[----:B------:R-:W-:Y:S02]  /*c9e0*/  HADD2.F32 R49, -RZ, R151.H0_H0 ;  /* 0x20000097ff317230 */ /* 0x000fe40000004100 */
        /* <DEDUP_REMOVED lines=8> */
[-C--:B------:R-:W-:Y:S01]  /*ca70*/  FMUL.FTZ R52, R50, R149.reuse ;  /* 0x0000009532347220 */ /* 0x080fe20000410000 */
[----:B------:R-:W-:Y:S01]  /*ca80*/  F2FP.F16.E4M3.UNPACK_B R48, R150.H1 ;  /* 0x00000096ff30723e */ /* 0x000fe200030006ff */
[C---:B------:R-:W-:Y:S01]  /*ca90*/  FMUL.FTZ R149, R47.reuse, R149 ;  /* 0x000000952f957220 */ /* 0x040fe20000410000 */
[----:B------:R-:W-:Y:S01]  /*caa0*/  F2FP.F16.E4M3.UNPACK_B R49, R38.H1 ;  /* 0x00000026ff31723e */ /* 0x000fe200030006ff */
[----:B------:R-:W-:Y:S01]  /*cab0*/  FFMA.FTZ R58, R47, R151, -R52 ;  /* 0x000000972f3a7223 */ /* 0x000fe20000010834 */
[----:B------:R-:W-:Y:S01]  /*cac0*/  F2FP.F16.E4M3.UNPACK_B R52, R152.H1 ;  /* 0x00000098ff34723e */ /* 0x000fe200030006ff */
[----:B------:R-:W-:Y:S01]  /*cad0*/  HADD2.F32 R53, -RZ, R48.H0_H0 ;  /* 0x20000030ff357230 */ /* 0x000fe20000004100 */
[----:B------:R-:W-:Y:S01]  /*cae0*/  F2FP.F16.E4M3.UNPACK_B R47, R43.H1 ;  /* 0x0000002bff2f723e */ /* 0x000fe200030006ff */
[----:B------:R-:W-:-:S02]  /*caf0*/  HADD2.F32 R51, -RZ, R49.H0_H0 ;  /* 0x20000031ff337230 */ /* 0x000fc40000004100 */
[----:B------:R-:W-:Y:S01]  /*cb00*/  FFMA.FTZ R149, R50, R151, R149 ;  /* 0x0000009732957223 */ /* 0x000fe20000010095 */
[----:B------:R-:W-:Y:S01]  /*cb10*/  HADD2.F32 R54, -RZ, R48.H1_H1 ;  /* 0x30000030ff367230 */ /* 0x000fe20000004100 */
[----:B------:R-:W-:Y:S01]  /*cb20*/  F2FP.F16.E4M3.UNPACK_B R150, R150 ;  /* 0x00000096ff96723e */ /* 0x000fe200020006ff */
[----:B------:R-:W-:Y:S02]  /*cb30*/  HADD2.F32 R48, -RZ, R47.H0_H0 ;  /* 0x2000002fff307230 */ /* 0x000fe40000004100 */
[----:B------:R-:W-:Y:S01]  /*cb40*/  FMUL.FTZ R59, R51, R53 ;  /* 0x00000035333b7220 */ /* 0x000fe20000410000 */
[----:B------:R-:W-:Y:S01]  /*cb50*/  HADD2.F32 R50, -RZ, R52.H0_H0 ;  /* 0x20000034ff327230 */ /* 0x000fe20000004100 */
[----:B------:R-:W-:Y:S01]  /*cb60*/  F2FP.F16.E4M3.UNPACK_B R43, R43 ;  /* 0x0000002bff2b723e */ /* 0x000fe200020006ff */
[----:B------:R-:W-:Y:S02]  /*cb70*/  HADD2.F32 R49, -RZ, R49.H1_H1 ;  /* 0x30000031ff317230 */ /* 0x000fe40000004100 */
[----:B------:R-:W-:Y:S01]  /*cb80*/  FMUL.FTZ R70, R48, R53 ;  /* 0x0000003530467220 */ /* 0x000fe20000410000 */
[----:B------:R-:W-:-:S02]  /*cb90*/  HADD2.F32 R47, -RZ, R47.H1_H1 ;  /* 0x3000002fff2f7230 */ /* 0x000fc40000004100 */
[----:B------:R-:W-:Y:S01]  /*cba0*/  FFMA.FTZ R59, R48, R50, -R59 ;  /* 0x00000032303b7223 */ /* 0x000fe2000001083b */
[----:B------:R-:W-:Y:S02]  /*cbb0*/  HADD2.F32 R52, -RZ, R52.H1_H1 ;  /* 0x30000034ff347230 */ /* 0x000fe40000004100 */
[----:B------:R-:W-:Y:S01]  /*cbc0*/  FMUL.FTZ R48, R49, R54 ;  /* 0x0000003631307220 */ /* 0x000fe20000410000 */
[----:B------:R-:W-:Y:S01]  /*cbd0*/  F2FP.F16.E4M3.UNPACK_B R152, R152 ;  /* 0x00000098ff98723e */ /* 0x000fe200020006ff */
[----:B------:R-:W-:Y:S01]  /*cbe0*/  FMUL.FTZ R82, R47, R54 ;  /* 0x000000362f527220 */ /* 0x000fe20000410000 */
[----:B------:R-:W-:Y:S01]  /*cbf0*/  FFMA.FTZ R54, R51, R50, R70 ;  /* 0x0000003233367223 */ /* 0x000fe20000010046 */
[----:B------:R-:W-:Y:S01]  /*cc00*/  FFMA.FTZ R80, R47, R52, -R48 ;  /* 0x000000342f507223 */ /* 0x000fe20000010830 */
[----:B------:R-:W-:Y:S01]  /*cc10*/  F2FP.F16.E4M3.UNPACK_B R47, R38 ;  /* 0x00000026ff2f723e */ /* 0x000fe200020006ff */
[----:B------:R-:W-:Y:S02]  /*cc20*/  HADD2.F32 R51, -RZ, R150.H0_H0 ;  /* 0x20000096ff337230 */ /* 0x000fe40000004100 */
[----:B------:R-:W-:Y:S01]  /*cc30*/  FFMA.FTZ R69, R49, R52, R82 ;  /* 0x0000003431457223 */ /* 0x000fe20000010052 */
[----:B------:R-:W-:Y:S01]  /*cc40*/  HADD2.F32 R38, -RZ, R43.H0_H0 ;  /* 0x2000002bff267230 */ /* 0x000fe20000004100 */
[----:B------:R-:W-:Y:S01]  /*cc50*/  F2FP.SATFINITE.E4M3.F32.PACK_AB_MERGE_C R45, R68, R45, RZ ;  /* 0x0000002d442d723e */ /* 0x000fe200048070ff */
[----:B------:R-:W-:Y:S01]  /*cc60*/  HADD2.F32 R48, -RZ, R47.H0_H0 ;  /* 0x2000002fff307230 */ /* 0x000fe20000004100 */
[----:B------:R-:W-:Y:S01]  /*cc70*/  F2FP.SATFINITE.E4M3.F32.PACK_AB_MERGE_C R57, R57, R46, RZ ;  /* 0x0000002e3939723e */ /* 0x000fe200048070ff */
[----:B------:R-:W-:Y:S01]  /*cc80*/  HADD2.F32 R49, -RZ, R152.H0_H0 ;  /* 0x20000098ff317230 */ /* 0x000fe20000004100 */
[----:B------:R-:W-:Y:S01]  /*cc90*/  F2FP.SATFINITE.E4M3.F32.PACK_AB_MERGE_C R69, R69, R54, RZ ;  /* 0x000000364545723e */ /* 0x000fe200048070ff */
[----:B------:R-:W-:-:S02]  /*cca0*/  HADD2.F32 R150, -RZ, R150.H1_H1 ;  /* 0x30000096ff967230 */ /* 0x000fc40000004100 */
[-C--:B------:R-:W-:Y:S01]  /*ccb0*/  FMUL.FTZ R53, R48, R51.reuse ;  /* 0x0000003330357220 */ /* 0x080fe20000410000 */
[----:B------:R-:W-:Y:S02]  /*ccc0*/  HADD2.F32 R47, -RZ, R47.H1_H1 ;  /* 0x3000002fff2f7230 */ /* 0x000fe40000004100 */
[C---:B------:R-:W-:Y:S01]  /*ccd0*/  FMUL.FTZ R51, R38.reuse, R51 ;  /* 0x0000003326337220 */ /* 0x040fe20000410000 */
[----:B------:R-:W-:Y:S02]  /*cce0*/  HADD2.F32 R43, -RZ, R43.H1_H1 ;  /* 0x3000002bff2b7230 */ /* 0x000fe40000004100 */
[-C--:B------:R-:W-:Y:S01]  /*ccf0*/  FFMA.FTZ R53, R38, R49.reuse, -R53 ;  /* 0x0000003126357223 */ /* 0x080fe20000010835 */
[----:B------:R-:W-:Y:S02]  /*cd00*/  HADD2.F32 R152, -RZ, R152.H1_H1 ;  /* 0x30000098ff987230 */ /* 0x000fe40000004100 */
[----:B------:R-:W-:Y:S01]  /*cd10*/  FFMA.FTZ R38, R48, R49, R51 ;  /* 0x0000003130267223 */ /* 0x000fe20000010033 */
[-C--:B------:R-:W-:Y:S01]  /*cd20*/  FMUL.FTZ R50, R47, R150.reuse ;  /* 0x000000962f327220 */ /* 0x080fe20000410000 */
[----:B------:R-:W-:Y:S01]  /*cd30*/  F2FP.F16.E4M3.UNPACK_B R49, R37 ;  /* 0x00000025ff31723e */ /* 0x000fe200020006ff */
[C---:B------:R-:W-:Y:S01]  /*cd40*/  FMUL.FTZ R150, R43.reuse, R150 ;  /* 0x000000962b967220 */ /* 0x040fe20000410000 */
[----:B------:R-:W-:Y:S01]  /*cd50*/  F2FP.F16.E4M3.UNPACK_B R54, R36 ;  /* 0x00000024ff36723e */ /* 0x000fe200020006ff */
[----:B------:R-:W-:Y:S01]  /*cd60*/  FFMA.FTZ R70, R43, R152, -R50 ;  /* 0x000000982b467223 */ /* 0x000fe20000010832 */
[----:B------:R-:W-:Y:S01]  /*cd70*/  F2FP.F16.E4M3.UNPACK_B R48, R42 ;  /* 0x0000002aff30723e */ /* 0x000fe200020006ff */
[----:B------:R-:W-:Y:S01]  /*cd80*/  FFMA.FTZ R51, R47, R152, R150 ;  /* 0x000000982f337223 */ /* 0x000fe20000010096 */
[----:B------:R-:W-:Y:S01]  /*cd90*/  F2FP.SATFINITE.E4M3.F32.PACK_AB_MERGE_C R46, R58, R55, R45 ;  /* 0x000000373a2e723e */ /* 0x000fe2000480702d */
[--C-:B------:R-:W-:Y:S01]  /*cda0*/  HADD2.F32 R50, -RZ, R49.reuse.H0_H0 ;  /* 0x20000031ff327230 */ /* 0x100fe20000004100 */
[----:B------:R-:W-:Y:S01]  /*cdb0*/  F2FP.SATFINITE.E4M3.F32.PACK_AB_MERGE_C R43, R80, R59, RZ ;  /* 0x0000003b502b723e */ /* 0x000fe200048070ff */
[----:B------:R-:W-:Y:S01]  /*cdc0*/  HADD2.F32 R55, -RZ, R54.H0_H0 ;  /* 0x20000036ff377230 */ /* 0x000fe20000004100 */
[----:B------:R-:W-:Y:S01]  /*cdd0*/  F2FP.F16.E4M3.UNPACK_B R52, R14 ;  /* 0x0000000eff34723e */ /* 0x000fe200020006ff */
[----:B------:R-:W-:Y:S01]  /*cde0*/  HADD2.F32 R47, -RZ, R48.H0_H0 ;  /* 0x20000030ff2f7230 */ /* 0x000fe20000004100 */
[----:B------:R-:W-:Y:S01]  /*cdf0*/  F2FP.SATFINITE.E4M3.F32.PACK_AB_MERGE_C R45, R149, R56, R57 ;  /* 0x00000038952d723e */ /* 0x000fe20004807039 */
[----:B------:R-:W-:Y:S01]  /*ce00*/  HADD2.F32 R54, -RZ, R54.H1_H1 ;  /* 0x30000036ff367230 */ /* 0x000fe20000004100 */
[----:B------:R-:W-:Y:S01]  /*ce10*/  F2FP.SATFINITE.E4M3.F32.PACK_AB_MERGE_C R43, R70, R53, R43 ;  /* 0x00000035462b723e */ /* 0x000fe2000480702b */
[----:B------:R-:W-:Y:S01]  /*ce20*/  HADD2.F32 R53, -RZ, R52.H0_H0 ;  /* 0x20000034ff357230 */ /* 0x000fe20000004100 */
[----:B------:R-:W-:Y:S01]  /*ce30*/  F2FP.SATFINITE.E4M3.F32.PACK_AB_MERGE_C R38, R51, R38, R69 ;  /* 0x000000263326723e */ /* 0x000fe20004807045 */
[----:B------:R-:W-:Y:S01]  /*ce40*/  FMUL.FTZ R56, R50, R55 ;  /* 0x0000003732387220 */ /* 0x000fe20000410000 */
[----:B------:R-:W-:-:S02]  /*ce50*/  HADD2.F32 R51, -RZ, R49.H1_H1 ;  /* 0x30000031ff337230 */ /* 0x000fc40000004100 */
[----:B------:R-:W-:Y:S01]  /*ce60*/  FMUL.FTZ R55, R47, R55 ;  /* 0x000000372f377220 */ /* 0x000fe20000410000 */
[----:B------:R-:W-:Y:S01]  /*ce70*/  HADD2.F32 R49, -RZ, R48.H1_H1 ;  /* 0x30000030ff317230 */ /* 0x000fe20000004100 */
[----:B------:R-:W-:Y:S01]  /*ce80*/  F2FP.F16.E4M3.UNPACK_B R42, R42.H1 ;  /* 0x0000002aff2a723e */ /* 0x000fe200030006ff */
[----:B------:R-:W-:Y:S02]  /*ce90*/  HADD2.F32 R52, -RZ, R52.H1_H1 ;  /* 0x30000034ff347230 */ /* 0x000fe40000004100 */
[----:B------:R-:W-:Y:S01]  /*cea0*/  FFMA.FTZ R48, R50, R53, R55 ;  /* 0x0000003532307223 */ /* 0x000fe20000010037 */
[-C--:B------:R-:W-:Y:S01]  /*ceb0*/  FMUL.FTZ R50, R51, R54.reuse ;  /* 0x0000003633327220 */ /* 0x080fe20000410000 */
[----:B------:R-:W-:Y:S01]  /*cec0*/  FMUL.FTZ R54, R49, R54 ;  /* 0x0000003631367220 */ /* 0x000fe20000410000 */
[----:B------:R-:W-:Y:S01]  /*ced0*/  F2FP.F16.E4M3.UNPACK_B R37, R37.H1 ;  /* 0x00000025ff25723e */ /* 0x000fe200030006ff */
[----:B------:R-:W-:Y:S01]  /*cee0*/  FFMA.FTZ R47, R47, R53, -R56 ;  /* 0x000000352f2f7223 */ /* 0x000fe20000010838 */
[----:B------:R-:W-:Y:S01]  /*cef0*/  FFMA.FTZ R58, R49, R52, -R50 ;  /* 0x00000034313a7223 */ /* 0x000fe20000010832 */
[----:B------:R-:W-:Y:S01]  /*cf00*/  F2FP.F16.E4M3.UNPACK_B R50, R36.H1 ;  /* 0x00000024ff32723e */ /* 0x000fe200030006ff */
[----:B------:R-:W-:Y:S01]  /*cf10*/  FFMA.FTZ R57, R51, R52, R54 ;  /* 0x0000003433397223 */ /* 0x000fe20000010036 */
[----:B------:R-:W-:Y:S01]  /*cf20*/  HADD2.F32 R36, -RZ, R42.H0_H0 ;  /* 0x2000002aff247230 */ /* 0x000fe20000004100 */
[----:B------:R-:W-:Y:S01]  /*cf30*/  F2FP.F16.E4M3.UNPACK_B R14, R14.H1 ;  /* 0x0000000eff0e723e */ /* 0x000fe200030006ff */
[----:B------:R-:W-:-:S02]  /*cf40*/  HADD2.F32 R49, -RZ, R37.H0_H0 ;  /* 0x20000025ff317230 */ /* 0x000fc40000004100 */
[--C-:B------:R-:W-:Y:S02]  /*cf50*/  HADD2.F32 R51, -RZ, R50.reuse.H0_H0 ;  /* 0x20000032ff337230 */ /* 0x100fe40000004100 */
[----:B------:R-:W-:Y:S02]  /*cf60*/  HADD2.F32 R37, -RZ, R37.H1_H1 ;  /* 0x30000025ff257230 */ /* 0x000fe40000004100 */
[----:B------:R-:W-:Y:S02]  /*cf70*/  HADD2.F32 R52, -RZ, R50.H1_H1 ;  /* 0x30000032ff347230 */ /* 0x000fe40000004100 */
[-C--:B------:R-:W-:Y:S01]  /*cf80*/  FMUL.FTZ R53, R49, R51.reuse ;  /* 0x0000003331357220 */ /* 0x080fe20000410000 */
[----:B------:R-:W-:Y:S01]  /*cf90*/  FMUL.FTZ R54, R36, R51 ;  /* 0x0000003324367220 */ /* 0x000fe20000410000 */
[----:B------:R-:W-:Y:S02]  /*cfa0*/  HADD2.F32 R42, -RZ, R42.H1_H1 ;  /* 0x3000002aff2a7230 */ /* 0x000fe40000004100 */
[----:B------:R-:W-:-:S02]  /*cfb0*/  HADD2.F32 R50, -RZ, R14.H0_H0 ;  /* 0x2000000eff327230 */ /* 0x000fc40000004100 */
[-C--:B------:R-:W-:Y:S01]  /*cfc0*/  FMUL.FTZ R55, R37, R52.reuse ;  /* 0x0000003425377220 */ /* 0x080fe20000410000 */
[----:B------:R-:W-:Y:S02]  /*cfd0*/  HADD2.F32 R51, -RZ, R14.H1_H1 ;  /* 0x3000000eff337230 */ /* 0x000fe40000004100 */
[----:B------:R-:W-:Y:S01]  /*cfe0*/  FMUL.FTZ R52, R42, R52 ;  /* 0x000000342a347220 */ /* 0x000fe20000410000 */
[----:B------:R-:W-:Y:S01]  /*cff0*/  F2FP.F16.E4M3.UNPACK_B R14, R15 ;  /* 0x0000000fff0e723e */ /* 0x000fe200020006ff */
[-C--:B------:R-:W-:Y:S01]  /*d000*/  FFMA.FTZ R59, R36, R50.reuse, -R53 ;  /* 0x00000032243b7223 */ /* 0x080fe20000010835 */
[----:B------:R-:W-:Y:S01]  /*d010*/  FFMA.FTZ R68, R49, R50, R54 ;  /* 0x0000003231447223 */ /* 0x000fe20000010036 */
[----:B------:R-:W-:Y:S01]  /*d020*/  FFMA.FTZ R70, R42, R51, -R55 ;  /* 0x000000332a467223 */ /* 0x000fe20000010837 */
[----:B------:R-:W-:Y:S01]  /*d030*/  F2FP.F16.E4M3.UNPACK_B R42, R39 ;  /* 0x00000027ff2a723e */ /* 0x000fe200020006ff */
[----:B------:R-:W-:Y:S01]  /*d040*/  FFMA.FTZ R69, R37, R51, R52 ;  /* 0x0000003325457223 */ /* 0x000fe20000010034 */
[----:B------:R-:W-:Y:S01]  /*d050*/  F2FP.F16.E4M3.UNPACK_B R53, R13 ;  /* 0x0000000dff35723e */ /* 0x000fe200020006ff */
[----:B------:R-:W-:Y:S01]  /*d060*/  HADD2.F32 R36, -RZ, R14.H0_H0 ;  /* 0x2000000eff247230 */ /* 0x000fe20000004100 */
[----:B------:R-:W-:Y:S01]  /*d070*/  F2FP.F16.E4M3.UNPACK_B R15, R15.H1 ;  /* 0x0000000fff0f723e */ /* 0x000fe200030006ff */
[----:B------:R-:W-:Y:S01]  /*d080*/  HADD2.F32 R49, -RZ, R42.H0_H0 ;  /* 0x2000002aff317230 */ /* 0x000fe20000004100 */
[----:B------:R-:W-:Y:S01]  /*d090*/  F2FP.F16.E4M3.UNPACK_B R54, R13.H1 ;  /* 0x0000000dff36723e */ /* 0x000fe200030006ff */
[----:B------:R-:W-:Y:S01]  /*d0a0*/  HADD2.F32 R55, -RZ, R53.H0_H0 ;  /* 0x20000035ff377230 */ /* 0x000fe20000004100 */
[----:B------:R-:W-:Y:S01]  /*d0b0*/  F2FP.F16.E4M3.UNPACK_B R39, R39.H1 ;  /* 0x00000027ff27723e */ /* 0x000fe200030006ff */
[----:B------:R-:W-:Y:S01]  /*d0c0*/  HADD2.F32 R37, -RZ, R15.H0_H0 ;  /* 0x2000000fff257230 */ /* 0x000fe20000004100 */
[-C--:B------:R-:W-:Y:S01]  /*d0d0*/  F2FP.F16.E4M3.UNPACK_B R50, R12.reuse.H1 ;  /* 0x0000000cff32723e */ /* 0x080fe200030006ff */
[----:B------:R-:W-:Y:S01]  /*d0e0*/  HADD2.F32 R56, -RZ, R54.H0_H0 ;  /* 0x20000036ff387230 */ /* 0x000fe20000004100 */
[----:B------:R-:W-:Y:S01]  /*d0f0*/  F2FP.F16.E4M3.UNPACK_B R13, R12 ;  /* 0x0000000cff0d723e */ /* 0x000fe200020006ff */
[----:B------:R-:W-:-:S02]  /*d100*/  HADD2.F32 R12, -RZ, R39.H0_H0 ;  /* 0x20000027ff0c7230 */ /* 0x000fc40000004100 */
[-C--:B------:R-:W-:Y:S01]  /*d110*/  FMUL.FTZ R71, R49, R55.reuse ;  /* 0x0000003731477220 */ /* 0x080fe20000410000 */
[----:B------:R-:W-:Y:S02]  /*d120*/  HADD2.F32 R52, -RZ, R50.H0_H0 ;  /* 0x20000032ff347230 */ /* 0x000fe40000004100 */
[----:B------:R-:W-:Y:S01]  /*d130*/  FMUL.FTZ R80, R36, R55 ;  /* 0x0000003724507220 */ /* 0x000fe20000410000 */
[-C--:B------:R-:W-:Y:S01]  /*d140*/  FMUL.FTZ R55, R37, R56.reuse ;  /* 0x0000003825377220 */ /* 0x080fe20000410000 */
[----:B------:R-:W-:Y:S02]  /*d150*/  HADD2.F32 R39, -RZ, R39.H1_H1 ;  /* 0x30000027ff277230 */ /* 0x000fe40000004100 */
[C---:B------:R-:W-:Y:S01]  /*d160*/  FMUL.FTZ R82, R12.reuse, R56 ;  /* 0x000000380c527220 */ /* 0x040fe20000410000 */
        /* <DEDUP_REMOVED lines=8> */
[----:B------:R-:W-:Y:S01]  /*d1f0*/  HADD2.F32 R50, -RZ, R50.H1_H1 ;  /* 0x30000032ff327230 */ /* 0x000fe20000004100 */
[----:B------:R-:W-:Y:S01]  /*d200*/  F2FP.SATFINITE.E4M3.F32.PACK_AB_MERGE_C R59, R70, R59, RZ ;  /* 0x0000003b463b723e */ /* 0x000fe200048070ff */
[----:B------:R-:W-:Y:S02]  /*d210*/  HADD2.F32 R14, -RZ, R14.H1_H1 ;  /* 0x3000000eff0e7230 */ /* 0x000fe40000004100 */
[----:B------:R-:W-:Y:S01]  /*d220*/  FMUL.FTZ R37, R42, R53 ;  /* 0x000000352a257220 */ /* 0x000fe20000410000 */
[----:B------:R-:W-:-:S02]  /*d230*/  HADD2.F32 R51, -RZ, R13.H0_H0 ;  /* 0x2000000dff337230 */ /* 0x000fc40000004100 */
[-C--:B------:R-:W-:Y:S01]  /*d240*/  FFMA.FTZ R15, R15, R50.reuse, -R12 ;  /* 0x000000320f0f7223 */ /* 0x080fe2000001080c */
[----:B------:R-:W-:Y:S02]  /*d250*/  HADD2.F32 R13, -RZ, R13.H1_H1 ;  /* 0x3000000dff0d7230 */ /* 0x000fe40000004100 */
[----:B------:R-:W-:Y:S01]  /*d260*/  FMUL.FTZ R53, R14, R53 ;  /* 0x000000350e357220 */ /* 0x000fe20000410000 */
[----:B------:R-:W-:Y:S01]  /*d270*/  FFMA.FTZ R54, R39, R50, R54 ;  /* 0x0000003227367223 */ /* 0x000fe20000010036 */
[-C--:B------:R-:W-:Y:S01]  /*d280*/  FFMA.FTZ R71, R36, R51.reuse, -R71 ;  /* 0x0000003324477223 */ /* 0x080fe20000010847 */
[----:B------:R-:W-:Y:S01]  /*d290*/  FFMA.FTZ R80, R49, R51, R80 ;  /* 0x0000003331507223 */ /* 0x000fe20000010050 */
[-C--:B------:R-:W-:Y:S01]  /*d2a0*/  FFMA.FTZ R14, R14, R13.reuse, -R37 ;  /* 0x0000000d0e0e7223 */ /* 0x080fe20000010825 */
[----:B------:R-:W-:Y:S01]  /*d2b0*/  FFMA.FTZ R53, R42, R13, R53 ;  /* 0x0000000d2a357223 */ /* 0x000fe20000010035 */
[----:B------:R-:W-:Y:S01]  /*d2c0*/  F2FP.SATFINITE.E4M3.F32.PACK_AB_MERGE_C R15, R15, R82, RZ ;  /* 0x000000520f0f723e */ /* 0x000fe200048070ff */
[----:B------:R-:W-:Y:S01]  /*d2d0*/  IMAD.MOV.U32 R12, RZ, RZ, R46 ;  /* 0x000000ffff0c7224 */ /* 0x000fe200078e002e */
[----:B------:R-:W-:Y:S01]  /*d2e0*/  F2FP.SATFINITE.E4M3.F32.PACK_AB_MERGE_C R68, R69, R68, RZ ;  /* 0x000000444544723e */ /* 0x000fe200048070ff */
[----:B------:R-:W-:Y:S01]  /*d2f0*/  IMAD.MOV.U32 R36, RZ, RZ, R45 ;  /* 0x000000ffff247224 */ /* 0x000fe200078e002d */
[----:B------:R-:W-:-:S02]  /*d300*/  F2FP.SATFINITE.E4M3.F32.PACK_AB_MERGE_C R54, R54, R55, RZ ;  /* 0x000000373636723e */ /* 0x000fc400048070ff */
[----:B------:R-:W-:Y:S02]  /*d310*/  F2FP.SATFINITE.E4M3.F32.PACK_AB_MERGE_C R15, R14, R71, R15 ;  /* 0x000000470e0f723e */ /* 0x000fe4000480700f */
[----:B------:R-:W-:Y:S02]  /*d320*/  F2FP.SATFINITE.E4M3.F32.PACK_AB_MERGE_C R13, R58, R47, R59 ;  /* 0x0000002f3a0d723e */ /* 0x000fe4000480703b */
[----:B------:R-:W-:Y:S02]  /*d330*/  F2FP.SATFINITE.E4M3.F32.PACK_AB_MERGE_C R37, R57, R48, R68 ;  /* 0x000000303925723e */ /* 0x000fe40004807044 */
[----:B------:R-:W-:Y:S02]  /*d340*/  F2FP.SATFINITE.E4M3.F32.PACK_AB_MERGE_C R39, R53, R80, R54 ;  /* 0x000000503527723e */ /* 0x000fe40004807036 */
[----:B------:R-:W-:-:S07]  /*d350*/  MOV R14, R43 ;  /* 0x0000002b000e7202 */ /* 0x000fce0000000f00 */
.L_x_523:
[----:B------:R-:W-:Y:S05]  /*d360*/  BSYNC B2 ;  /* 0x0000000000027941 */ /* 0x000fea0003800000 */
.L_x_522:
[----:B------:R-:W-:Y:S01]  /*d370*/  ISETP.GE.AND P3, PT, R11, R136, PT ;  /* 0x000000880b00720c */ /* 0x000fe20003f66270 */
[----:B0-----:R0:W-:-:S12]  /*d380*/  ST.E.128 desc[UR50][R40.64], R12 ;  /* 0x0000000c28007985 */ /* 0x0011d8000c101d32 */
[----:B------:R-:W-:-:S04]  /*d390*/  @!P3 IADD3 R42, P4, R11, R120, RZ ;  /* 0x000000780b2ab210 */ /* 0x000fc80007f9e0ff */
[----:B------:R-:W-:-:S05]  /*d3a0*/  @!P3 LEA.HI.X.SX32 R43, R11, R44, 0x1, P4 ;  /* 0x0000002c0b2bb211 */ /* 0x000fca00020f0eff */
[----:B--2---:R0:W-:Y:S04]  /*d3b0*/  @!P3 ST.E.128 desc[UR50][R42.64], R36 ;  /* 0x000000242a00b985 */ /* 0x0041e8000c101d32 */
.L_x_521:
[----:B------:R-:W-:Y:S05]  /*d3c0*/  BSYNC B1 ;  /* 0x0000000000017941 */ /* 0x000fea0003800000 */
.L_x_520:
        /* <DEDUP_REMOVED lines=30> */
[----:B------:R-:W-:Y:S01]  /*d5b0*/  LOP3.LUT R47, R73, 0xff0000ff, RZ, 0xc0, !PT ;  /* 0xff0000ff492f7812 */ /* 0x000fe200078ec0ff */
[----:B--2---:R-:W-:Y:S01]  /*d5c0*/  IMAD.MOV.U32 R48, RZ, RZ, R36 ;  /* 0x000000ffff307224 */ /* 0x004fe200078e0024 */
[----:B------:R-:W-:Y:S01]  /*d5d0*/  SHF.R.U32.HI R51, RZ, 0x8, R75 ;  /* 0x00000008ff337819 */ /* 0x000fe2000001164b */
[----:B------:R-:W-:Y:S01]  /*d5e0*/  IMAD.MOV.U32 R43, RZ, RZ, R38 ;  /* 0x000000ffff2b7224 */ /* 0x000fe200078e0026 */
[----:B------:R-:W-:Y:S01]  /*d5f0*/  SHF.L.U32 R12, R42, 0x8, RZ ;  /* 0x000000082a0c7819 */ /* 0x000fe200000006ff */
[----:B------:R-:W-:Y:S01]  /*d600*/  IMAD.MOV.U32 R42, RZ, RZ, R14 ;  /* 0x000000ffff2a7224 */ /* 0x000fe200078e000e */
[----:B------:R-:W-:Y:S02]  /*d610*/  SHF.R.U32.HI R50, RZ, 0x8, R61 ;  /* 0x00000008ff327819 */ /* 0x000fe4000001163d */
[----:B------:R-:W-:Y:S01]  /*d620*/  LOP3.LUT R47, R47, 0xff00, R12, 0xf8, !PT ;  /* 0x0000ff002f2f7812 */ /* 0x000fe200078ef80c */
[----:B------:R-:W-:Y:S01]  /*d630*/  IMAD.SHL.U32 R12, R51, 0x100, RZ ;  /* 0x00000100330c7824 */ /* 0x000fe200078e00ff */
[----:B------:R-:W-:-:S02]  /*d640*/  SHF.R.U32.HI R55, RZ, 0x10, R73 ;  /* 0x00000010ff377819 */ /* 0x000fc40000011649 */
[----:B------:R-:W-:Y:S02]  /*d650*/  SHF.R.U32.HI R56, RZ, 0x10, R75 ;  /* 0x00000010ff387819 */ /* 0x000fe4000001164b */
[----:B------:R-:W-:Y:S01]  /*d660*/  LOP3.LUT R49, R75, 0xff0000ff, RZ, 0xc0, !PT ;  /* 0xff0000ff4b317812 */ /* 0x000fe200078ec0ff */
[----:B------:R-:W-:Y:S01]  /*d670*/  IMAD.U32 R36, R55, 0x10000, RZ ;  /* 0x0001000037247824 */ /* 0x000fe200078e00ff */
[----:B------:R-:W-:Y:S02]  /*d680*/  SHF.R.U32.HI R46, RZ, 0x8, R63 ;  /* 0x00000008ff2e7819 */ /* 0x000fe4000001163f */
[----:B------:R-:W-:Y:S02]  /*d690*/  LOP3.LUT R53, R61, 0xff0000ff, RZ, 0xc0, !PT ;  /* 0xff0000ff3d357812 */ /* 0x000fe400078ec0ff */
[----:B------:R-:W-:Y:S01]  /*d6a0*/  SHF.L.U32 R14, R50, 0x8, RZ ;  /* 0x00000008320e7819 */ /* 0x000fe200000006ff */
[----:B------:R-:W-:Y:S01]  /*d6b0*/  IMAD.SHL.U32 R38, R46, 0x100, RZ ;  /* 0x000001002e267824 */ /* 0x000fe200078e00ff */
[----:B------:R-:W-:Y:S01]  /*d6c0*/  LOP3.LUT R51, R49, 0xff00, R12, 0xf8, !PT ;  /* 0x0000ff0031337812 */ /* 0x000fe200078ef80c */
[----:B------:R-:W-:Y:S01]  /*d6d0*/  IMAD.U32 R12, R56, 0x10000, RZ ;  /* 0x00010000380c7824 */ /* 0x000fe200078e00ff */
[----:B------:R-:W-:-:S02]  /*d6e0*/  LOP3.LUT R55, R53, 0xff00, R14, 0xf8, !PT ;  /* 0x0000ff0035377812 */ /* 0x000fc400078ef80e */
[----:B------:R-:W-:Y:S02]  /*d6f0*/  F2FP.F16.E4M3.UNPACK_B R53, R144.H1 ;  /* 0x00000090ff35723e */ /* 0x000fe400030006ff */
[----:B------:R-:W-:Y:S02]  /*d700*/  F2FP.F16.E4M3.UNPACK_B R46, R45.H1 ;  /* 0x0000002dff2e723e */ /* 0x000fe400030006ff */
[----:B------:R-:W-:Y:S01]  /*d710*/  F2FP.F16.E4M3.UNPACK_B R49, R48.H1 ;  /* 0x00000030ff31723e */ /* 0x000fe200030006ff */
[--C-:B------:R-:W-:Y:S01]  /*d720*/  HADD2.F32 R14, -RZ, R53.reuse.H0_H0 ;  /* 0x20000035ff0e7230 */ /* 0x100fe20000004100 */
[----:B------:R-:W-:Y:S01]  /*d730*/  LOP3.LUT R57, R63, 0xff0000ff, RZ, 0xc0, !PT ;  /* 0xff0000ff3f397812 */ /* 0x000fe200078ec0ff */
[----:B------:R-:W-:Y:S01]  /*d740*/  HADD2.F32 R53, -RZ, R53.H1_H1 ;  /* 0x30000035ff357230 */ /* 0x000fe20000004100 */
[----:B------:R-:W-:Y:S01]  /*d750*/  LOP3.LUT R12, R51, 0xff0000, R12, 0xf8, !PT ;  /* 0x00ff0000330c7812 */ /* 0x000fe200078ef80c */
[----:B------:R-:W-:Y:S01]  /*d760*/  HADD2.F32 R50, -RZ, R49.H0_H0 ;  /* 0x20000031ff327230 */ /* 0x000fe20000004100 */
[----:B------:R-:W-:-:S02]  /*d770*/  SHF.R.U32.HI R52, RZ, 0x10, R61 ;  /* 0x00000010ff347819 */ /* 0x000fc4000001163d */
[----:B------:R-:W-:Y:S02]  /*d780*/  SHF.R.U32.HI R54, RZ, 0x10, R63 ;  /* 0x00000010ff367819 */ /* 0x000fe4000001163f */
[----:B------:R-:W-:Y:S01]  /*d790*/  LOP3.LUT R36, R47, 0xff0000, R36, 0xf8, !PT ;  /* 0x00ff00002f247812 */ /* 0x000fe200078ef824 */
[--C-:B------:R-:W-:Y:S01]  /*d7a0*/  HADD2.F32 R47, -RZ, R46.reuse.H0_H0 ;  /* 0x2000002eff2f7230 */ /* 0x100fe20000004100 */
[----:B------:R-:W-:Y:S01]  /*d7b0*/  F2FP.F16.E4M3.UNPACK_B R51, R146.H1 ;  /* 0x00000092ff33723e */ /* 0x000fe200030006ff */
[----:B------:R-:W-:Y:S01]  /*d7c0*/  IMAD.U32 R54, R54, 0x10000, RZ ;  /* 0x0001000036367824 */ /* 0x000fe200078e00ff */
[----:B------:R-:W-:Y:S01]  /*d7d0*/  LOP3.LUT R57, R57, 0xff00, R38, 0xf8, !PT ;  /* 0x0000ff0039397812 */ /* 0x000fe200078ef826 */
[-C--:B------:R-:W-:Y:S01]  /*d7e0*/  FMUL.FTZ R56, R50, R14.reuse ;  /* 0x0000000e32387220 */ /* 0x080fe20000410000 */
[----:B------:R-:W-:Y:S01]  /*d7f0*/  SHF.L.U32 R38, R52, 0x10, RZ ;  /* 0x0000001034267819 */ /* 0x000fe200000006ff */
[--C-:B------:R-:W-:Y:S02]  /*d800*/  HADD2.F32 R52, -RZ, R51.reuse.H0_H0 ;  /* 0x20000033ff347230 */ /* 0x100fe40000004100 */
[----:B------:R-:W-:Y:S01]  /*d810*/  FMUL.FTZ R59, R47, R14 ;  /* 0x0000000e2f3b7220 */ /* 0x000fe20000410000 */
[----:B------:R-:W-:Y:S01]  /*d820*/  LOP3.LUT R14, R57, 0xff0000, R54, 0xf8, !PT ;  /* 0x00ff0000390e7812 */ /* 0x000fe200078ef836 */
[----:B------:R-:W-:Y:S01]  /*d830*/  HADD2.F32 R51, -RZ, R51.H1_H1 ;  /* 0x30000033ff337230 */ /* 0x000fe20000004100 */
[----:B------:R-:W-:Y:S01]  /*d840*/  F2FP.F16.E4M3.UNPACK_B R144, R144 ;  /* 0x00000090ff90723e */ /* 0x000fe200020006ff */
[-C--:B------:R-:W-:Y:S01]  /*d850*/  FFMA.FTZ R59, R50, R52.reuse, R59 ;  /* 0x00000034323b7223 */ /* 0x080fe2000001003b */
[----:B------:R-:W-:Y:S01]  /*d860*/  FFMA.FTZ R57, R47, R52, -R56 ;  /* 0x000000342f397223 */ /* 0x000fe20000010838 */
[----:B------:R-:W-:Y:S01]  /*d870*/  HADD2.F32 R50, -RZ, R49.H1_H1 ;  /* 0x30000031ff327230 */ /* 0x000fe20000004100 */
[----:B------:R-:W-:Y:S01]  /*d880*/  F2FP.F16.E4M3.UNPACK_B R48, R48 ;  /* 0x00000030ff30723e */ /* 0x000fe200020006ff */
[----:B------:R-:W-:Y:S01]  /*d890*/  HADD2.F32 R47, -RZ, R46.H1_H1 ;  /* 0x3000002eff2f7230 */ /* 0x000fe20000004100 */
[----:B------:R-:W-:Y:S01]  /*d8a0*/  F2FP.F16.E4M3.UNPACK_B R45, R45 ;  /* 0x0000002dff2d723e */ /* 0x000fe200020006ff */
[----:B------:R-:W-:-:S02]  /*d8b0*/  HADD2.F32 R52, -RZ, R144.H0_H0 ;  /* 0x20000090ff347230 */ /* 0x000fc40000004100 */
[CC--:B------:R-:W-:Y:S01]  /*d8c0*/  FMUL.FTZ R54, R50.reuse, R53.reuse ;  /* 0x0000003532367220 */ /* 0x0c0fe20000410000 */
        /* <DEDUP_REMOVED lines=15> */
[----:B------:R-:W-:Y:S01]  /*d9c0*/  FMUL.FTZ R50, R48, R144 ;  /* 0x0000009030327220 */ /* 0x000fe20000410000 */
[----:B------:R-:W-:-:S02]  /*d9d0*/  F2FP.F16.E4M3.UNPACK_B R46, R145.H1 ;  /* 0x00000091ff2e723e */ /* 0x000fc400030006ff */
[----:B------:R-:W-:Y:S01]  /*d9e0*/  F2FP.F16.E4M3.UNPACK_B R47, R43.H1 ;  /* 0x0000002bff2f723e */ /* 0x000fe200030006ff */
[----:B------:R-:W-:Y:S01]  /*d9f0*/  FFMA.FTZ R56, R45, R146, -R50 ;  /* 0x000000922d387223 */ /* 0x000fe20000010832 */
[----:B------:R-:W-:Y:S01]  /*da00*/  LOP3.LUT R38, R55, 0xff0000, R38, 0xf8, !PT ;  /* 0x00ff000037267812 */ /* 0x000fe200078ef826 */
[----:B------:R-:W-:Y:S01]  /*da10*/  FMUL.FTZ R55, R45, R144 ;  /* 0x000000902d377220 */ /* 0x000fe20000410000 */
[----:B------:R-:W-:Y:S01]  /*da20*/  F2FP.F16.E4M3.UNPACK_B R50, R147.H1 ;  /* 0x00000093ff32723e */ /* 0x000fe200030006ff */
[--C-:B------:R-:W-:Y:S01]  /*da30*/  HADD2.F32 R51, -RZ, R46.reuse.H0_H0 ;  /* 0x2000002eff337230 */ /* 0x100fe20000004100 */
[----:B------:R-:W-:Y:S01]  /*da40*/  F2FP.F16.E4M3.UNPACK_B R45, R42.H1 ;  /* 0x0000002aff2d723e */ /* 0x000fe200030006ff */
[----:B------:R-:W-:Y:S02]  /*da50*/  HADD2.F32 R49, -RZ, R47.H0_H0 ;  /* 0x2000002fff317230 */ /* 0x000fe40000004100 */
[----:B------:R-:W-:Y:S01]  /*da60*/  FFMA.FTZ R55, R48, R146, R55 ;  /* 0x0000009230377223 */ /* 0x000fe20000010037 */
[----:B------:R-:W-:Y:S01]  /*da70*/  HADD2.F32 R52, -RZ, R46.H1_H1 ;  /* 0x3000002eff347230 */ /* 0x000fe20000004100 */
[----:B------:R-:W-:Y:S01]  /*da80*/  F2FP.F16.E4M3.UNPACK_B R145, R145 ;  /* 0x00000091ff91723e */ /* 0x000fe200020006ff */
[----:B------:R-:W-:-:S02]  /*da90*/  HADD2.F32 R46, -RZ, R45.H0_H0 ;  /* 0x2000002dff2e7230 */ /* 0x000fc40000004100 */
[-C--:B------:R-:W-:Y:S01]  /*daa0*/  FMUL.FTZ R61, R49, R51.reuse ;  /* 0x00000033313d7220 */ /* 0x080fe20000410000 */
[--C-:B------:R-:W-:Y:S01]  /*dab0*/  HADD2.F32 R48, -RZ, R50.reuse.H0_H0 ;  /* 0x20000032ff307230 */ /* 0x100fe20000004100 */
[----:B------:R-:W-:Y:S01]  /*dac0*/  F2FP.F16.E4M3.UNPACK_B R42, R42 ;  /* 0x0000002aff2a723e */ /* 0x000fe200020006ff */
[----:B------:R-:W-:Y:S02]  /*dad0*/  HADD2.F32 R47, -RZ, R47.H1_H1 ;  /* 0x3000002fff2f7230 */ /* 0x000fe40000004100 */
[C---:B------:R-:W-:Y:S01]  /*dae0*/  FMUL.FTZ R62, R46.reuse, R51 ;  /* 0x000000332e3e7220 */ /* 0x040fe20000410000 */
[----:B------:R-:W-:Y:S02]  /*daf0*/  HADD2.F32 R45, -RZ, R45.H1_H1 ;  /* 0x3000002dff2d7230 */ /* 0x000fe40000004100 */
[----:B------:R-:W-:Y:S01]  /*db00*/  FFMA.FTZ R63, R46, R48, -R61 ;  /* 0x000000302e3f7223 */ /* 0x000fe2000001083d */
[----:B------:R-:W-:Y:S02]  /*db10*/  HADD2.F32 R50, -RZ, R50.H1_H1 ;  /* 0x30000032ff327230 */ /* 0x000fe40000004100 */
[-C--:B------:R-:W-:Y:S01]  /*db20*/  FMUL.FTZ R46, R47, R52.reuse ;  /* 0x000000342f2e7220 */ /* 0x080fe20000410000 */
[----:B------:R-:W-:Y:S01]  /*db30*/  F2FP.F16.E4M3.UNPACK_B R147, R147 ;  /* 0x00000093ff93723e */ /* 0x000fe200020006ff */
[----:B------:R-:W-:Y:S01]  /*db40*/  FMUL.FTZ R70, R45, R52 ;  /* 0x000000342d467220 */ /* 0x000fe20000410000 */
[----:B------:R-:W-:Y:S01]  /*db50*/  FFMA.FTZ R52, R49, R48, R62 ;  /* 0x0000003031347223 */ /* 0x000fe2000001003e */
[----:B------:R-:W-:Y:S01]  /*db60*/  FFMA.FTZ R68, R45, R50, -R46 ;  /* 0x000000322d447223 */ /* 0x000fe2000001082e */
[----:B------:R-:W-:Y:S01]  /*db70*/  F2FP.F16.E4M3.UNPACK_B R45, R43 ;  /* 0x0000002bff2d723e */ /* 0x000fe200020006ff */
[----:B------:R-:W-:-:S02]  /*db80*/  HADD2.F32 R48, -RZ, R145.H0_H0 ;  /* 0x20000091ff307230 */ /* 0x000fc40000004100 */
[----:B------:R-:W-:Y:S01]  /*db90*/  FFMA.FTZ R69, R47, R50, R70 ;  /* 0x000000322f457223 */ /* 0x000fe20000010046 */
[--C-:B------:R-:W-:Y:S01]  /*dba0*/  HADD2.F32 R43, -RZ, R42.reuse.H0_H0 ;  /* 0x2000002aff2b7230 */ /* 0x100fe20000004100 */
[----:B------:R-:W-:Y:S01]  /*dbb0*/  F2FP.SATFINITE.E4M3.F32.PACK_AB_MERGE_C R63, R68, R63, RZ ;  /* 0x0000003f443f723e */ /* 0x000fe200048070ff */
[----:B------:R-:W-:Y:S02]  /*dbc0*/  HADD2.F32 R46, -RZ, R45.H0_H0 ;  /* 0x2000002dff2e7230 */ /* 0x000fe40000004100 */
[----:B------:R-:W-:Y:S02]  /*dbd0*/  HADD2.F32 R145, -RZ, R145.H1_H1 ;  /* 0x30000091ff917230 */ /* 0x000fe40000004100 */
[-C--:B------:R-:W-:Y:S01]  /*dbe0*/  FMUL.FTZ R49, R43, R48.reuse ;  /* 0x000000302b317220 */ /* 0x080fe20000410000 */
[----:B------:R-:W-:Y:S02]  /*dbf0*/  HADD2.F32 R42, -RZ, R42.H1_H1 ;  /* 0x3000002aff2a7230 */ /* 0x000fe40000004100 */
[----:B------:R-:W-:Y:S01]  /*dc00*/  FMUL.FTZ R50, R46, R48 ;  /* 0x000000302e327220 */ /* 0x000fe20000410000 */
[----:B------:R-:W-:Y:S01]  /*dc10*/  HADD2.F32 R47, -RZ, R147.H0_H0 ;  /* 0x20000093ff2f7230 */ /* 0x000fe20000004100 */
[----:B------:R-:W-:Y:S01]  /*dc20*/  F2FP.SATFINITE.E4M3.F32.PACK_AB_MERGE_C R69, R69, R52, RZ ;  /* 0x000000344545723e */ /* 0x000fe200048070ff */
[----:B------:R-:W-:-:S02]  /*dc30*/  HADD2.F32 R45, -RZ, R45.H1_H1 ;  /* 0x3000002dff2d7230 */ /* 0x000fc40000004100 */
[----:B------:R-:W-:Y:S01]  /*dc40*/  FMUL.FTZ R48, R42, R145 ;  /* 0x000000912a307220 */ /* 0x000fe20000410000 */
[----:B------:R-:W-:Y:S02]  /*dc50*/  HADD2.F32 R147, -RZ, R147.H1_H1 ;  /* 0x30000093ff937230 */ /* 0x000fe40000004100 */
[-C--:B------:R-:W-:Y:S01]  /*dc60*/  FFMA.FTZ R61, R46, R47.reuse, R49 ;  /* 0x0000002f2e3d7223 */ /* 0x080fe20000010031 */
[----:B------:R-:W-:Y:S01]  /*dc70*/  FFMA.FTZ R43, R43, R47, -R50 ;  /* 0x0000002f2b2b7223 */ /* 0x000fe20000010832 */
[C---:B------:R-:W-:Y:S01]  /*dc80*/  FMUL.FTZ R51, R45.reuse, R145 ;  /* 0x000000912d337220 */ /* 0x040fe20000410000 */
[----:B------:R-:W-:Y:S01]  /*dc90*/  F2FP.F16.E4M3.UNPACK_B R49, R37 ;  /* 0x00000025ff31723e */ /* 0x000fe200020006ff */
[----:B------:R-:W-:Y:S01]  /*dca0*/  FFMA.FTZ R62, R45, R147, R48 ;  /* 0x000000932d3e7223 */ /* 0x000fe20000010030 */
[----:B------:R-:W-:Y:S01]  /*dcb0*/  F2FP.SATFINITE.E4M3.F32.PACK_AB_MERGE_C R45, R60, R59, RZ ;  /* 0x0000003b3c2d723e */ /* 0x000fe200048070ff */
[----:B------:R-:W-:Y:S01]  /*dcc0*/  FFMA.FTZ R42, R42, R147, -R51 ;  /* 0x000000932a2a7223 */ /* 0x000fe20000010833 */
[----:B------:R-:W-:Y:S01]  /*dcd0*/  F2FP.F16.E4M3.UNPACK_B R52, R38 ;  /* 0x00000026ff34723e */ /* 0x000fe200020006ff */
[--C-:B------:R-:W-:Y:S01]  /*dce0*/  HADD2.F32 R50, -RZ, R49.reuse.H0_H0 ;  /* 0x20000031ff327230 */ /* 0x100fe20000004100 */
[----:B------:R-:W-:Y:S01]  /*dcf0*/  F2FP.F16.E4M3.UNPACK_B R47, R13 ;  /* 0x0000000dff2f723e */ /* 0x000fe200020006ff */
[----:B------:R-:W-:Y:S01]  /*dd00*/  HADD2.F32 R49, -RZ, R49.H1_H1 ;  /* 0x30000031ff317230 */ /* 0x000fe20000004100 */
[----:B------:R-:W-:Y:S01]  /*dd10*/  F2FP.SATFINITE.E4M3.F32.PACK_AB_MERGE_C R45, R55, R54, R45 ;  /* 0x00000036372d723e */ /* 0x000fe2000480702d */
[--C-:B------:R-:W-:Y:S01]  /*dd20*/  HADD2.F32 R55, -RZ, R52.reuse.H0_H0 ;  /* 0x20000034ff377230 */ /* 0x100fe20000004100 */
[----:B------:R-:W-:Y:S01]  /*dd30*/  F2FP.SATFINITE.E4M3.F32.PACK_AB_MERGE_C R46, R58, R57, RZ ;  /* 0x000000393a2e723e */ /* 0x000fe200048070ff */
[----:B------:R-:W-:Y:S01]  /*dd40*/  HADD2.F32 R48, -RZ, R47.H0_H0 ;  /* 0x2000002fff307230 */ /* 0x000fe20000004100 */
[----:B------:R-:W-:Y:S01]  /*dd50*/  F2FP.F16.E4M3.UNPACK_B R51, R36 ;  /* 0x00000024ff33723e */ /* 0x000fe200020006ff */
[----:B------:R-:W-:Y:S01]  /*dd60*/  HADD2.F32 R52, -RZ, R52.H1_H1 ;  /* 0x30000034ff347230 */ /* 0x000fe20000004100 */
[----:B------:R-:W-:Y:S01]  /*dd70*/  F2FP.SATFINITE.E4M3.F32.PACK_AB_MERGE_C R46, R56, R53, R46 ;  /* 0x00000035382e723e */ /* 0x000fe2000480702e */
[-C--:B------:R-:W-:Y:S01]  /*dd80*/  FMUL.FTZ R57, R50, R55.reuse ;  /* 0x0000003732397220 */ /* 0x080fe20000410000 */
[----:B------:R-:W-:Y:S01]  /*dd90*/  FMUL.FTZ R55, R48, R55 ;  /* 0x0000003730377220 */ /* 0x000fe20000410000 */
[----:B------:R-:W-:-:S02]  /*dda0*/  HADD2.F32 R53, -RZ, R51.H0_H0 ;  /* 0x20000033ff357230 */ /* 0x000fc40000004100 */
[-C--:B------:R-:W-:Y:S01]  /*ddb0*/  FMUL.FTZ R54, R49, R52.reuse ;  /* 0x0000003431367220 */ /* 0x080fe20000410000 */
[----:B------:R-:W-:Y:S01]  /*ddc0*/  HADD2.F32 R47, -RZ, R47.H1_H1 ;  /* 0x3000002fff2f7230 */ /* 0x000fe20000004100 */
[----:B------:R-:W-:Y:S01]  /*ddd0*/  F2FP.F16.E4M3.UNPACK_B R13, R13.H1 ;  /* 0x0000000dff0d723e */ /* 0x000fe200030006ff */
[-C--:B------:R-:W-:Y:S01]  /*dde0*/  FFMA.FTZ R55, R50, R53.reuse, R55 ;  /* 0x0000003532377223 */ /* 0x080fe20000010037 */
[----:B------:R-:W-:Y:S02]  /*ddf0*/  HADD2.F32 R50, -RZ, R51.H1_H1 ;  /* 0x30000033ff327230 */ /* 0x000fe40000004100 */
[----:B------:R-:W-:Y:S01]  /*de00*/  FFMA.FTZ R57, R48, R53, -R57 ;  /* 0x0000003530397223 */ /* 0x000fe20000010839 */
[C---:B------:R-:W-:Y:S01]  /*de10*/  FMUL.FTZ R52, R47.reuse, R52 ;  /* 0x000000342f347220 */ /* 0x040fe20000410000 */
[----:B------:R-:W-:Y:S01]  /*de20*/  F2FP.F16.E4M3.UNPACK_B R48, R37.H1 ;  /* 0x00000025ff30723e */ /* 0x000fe200030006ff */
[----:B------:R-:W-:Y:S02]  /*de30*/  HADD2.F32 R37, -RZ, R13.H0_H0 ;  /* 0x2000000dff257230 */ /* 0x000fe40000004100 */
[----:B------:R-:W-:Y:S01]  /*de40*/  FFMA.FTZ R56, R47, R50, -R54 ;  /* 0x000000322f387223 */ /* 0x000fe20000010836 */
[----:B------:R-:W-:Y:S01]  /*de50*/  F2FP.F16.E4M3.UNPACK_B R47, R38.H1 ;  /* 0x00000026ff2f723e */ /* 0x000fe200030006ff */
[----:B------:R-:W-:Y:S01]  /*de60*/  FFMA.FTZ R58, R49, R50, R52 ;  /* 0x00000032313a7223 */ /* 0x000fe20000010034 */
[--C-:B------:R-:W-:Y:S01]  /*de70*/  HADD2.F32 R38, -RZ, R48.reuse.H0_H0 ;  /* 0x20000030ff267230 */ /* 0x100fe20000004100 */
[----:B------:R-:W-:Y:S01]  /*de80*/  F2FP.F16.E4M3.UNPACK_B R36, R36.H1 ;  /* 0x00000024ff24723e */ /* 0x000fe200030006ff */
[----:B------:R-:W-:Y:S01]  /*de90*/  HADD2.F32 R48, -RZ, R48.H1_H1 ;  /* 0x30000030ff307230 */ /* 0x000fe20000004100 */
[----:B------:R-:W-:Y:S01]  /*dea0*/  F2FP.SATFINITE.E4M3.F32.PACK_AB_MERGE_C R43, R42, R43, R63 ;  /* 0x0000002b2a2b723e */ /* 0x000fe2000480703f */
[--C-:B------:R-:W-:Y:S01]  /*deb0*/  HADD2.F32 R49, -RZ, R47.reuse.H0_H0 ;  /* 0x2000002fff317230 */ /* 0x100fe20000004100 */
[----:B------:R-:W-:Y:S01]  /*dec0*/  F2FP.F16.E4M3.UNPACK_B R51, R14 ;  /* 0x0000000eff33723e */ /* 0x000fe200020006ff */
[----:B------:R-:W-:Y:S01]  /*ded0*/  HADD2.F32 R50, -RZ, R47.H1_H1 ;  /* 0x3000002fff327230 */ /* 0x000fe20000004100 */
[----:B------:R-:W-:Y:S01]  /*dee0*/  F2FP.SATFINITE.E4M3.F32.PACK_AB_MERGE_C R42, R62, R61, R69 ;  /* 0x0000003d3e2a723e */ /* 0x000fe20004807045 */
[----:B------:R-:W-:-:S02]  /*def0*/  HADD2.F32 R47, -RZ, R36.H0_H0 ;  /* 0x20000024ff2f7230 */ /* 0x000fc40000004100 */
[-C--:B------:R-:W-:Y:S01]  /*df00*/  FMUL.FTZ R52, R38, R49.reuse ;  /* 0x0000003126347220 */ /* 0x080fe20000410000 */
[C---:B------:R-:W-:Y:S01]  /*df10*/  FMUL.FTZ R49, R37.reuse, R49 ;  /* 0x0000003125317220 */ /* 0x040fe20000410000 */
[----:B------:R-:W-:Y:S02]  /*df20*/  HADD2.F32 R13, -RZ, R13.H1_H1 ;  /* 0x3000000dff0d7230 */ /* 0x000fe40000004100 */
[-C--:B------:R-:W-:Y:S01]  /*df30*/  FMUL.FTZ R54, R48, R50.reuse ;  /* 0x0000003230367220 */ /* 0x080fe20000410000 */
[----:B------:R-:W-:Y:S02]  /*df40*/  HADD2.F32 R36, -RZ, R36.H1_H1 ;  /* 0x30000024ff247230 */ /* 0x000fe40000004100 */
[----:B------:R-:W-:Y:S01]  /*df50*/  FFMA.FTZ R60, R38, R47, R49 ;  /* 0x0000002f263c7223 */ /* 0x000fe20000010031 */
[----:B------:R-:W-:Y:S01]  /*df60*/  F2FP.F16.E4M3.UNPACK_B R38, R39 ;  /* 0x00000027ff26723e */ /* 0x000fe200020006ff */
[----:B------:R-:W-:Y:S01]  /*df70*/  FFMA.FTZ R59, R37, R47, -R52 ;  /* 0x0000002f253b7223 */ /* 0x000fe20000010834 */
[C---:B------:R-:W-:Y:S01]  /*df80*/  FMUL.FTZ R37, R13.reuse, R50 ;  /* 0x000000320d257220 */ /* 0x040fe20000410000 */
[----:B------:R-:W-:Y:S01]  /*df90*/  FFMA.FTZ R62, R13, R36, -R54 ;  /* 0x000000240d3e7223 */ /* 0x000fe20000010836 */
[-C--:B------:R-:W-:Y:S01]  /*dfa0*/  F2FP.F16.E4M3.UNPACK_B R13, R15.reuse ;  /* 0x0000000fff0d723e */ /* 0x080fe200020006ff */
[----:B------:R-:W-:Y:S01]  /*dfb0*/  HADD2.F32 R47, -RZ, R38.H0_H0 ;  /* 0x20000026ff2f7230 */ /* 0x000fe20000004100 */
[----:B------:R-:W-:Y:S01]  /*dfc0*/  F2FP.F16.E4M3.UNPACK_B R52, R14.H1 ;  /* 0x0000000eff34723e */ /* 0x000fe200030006ff */
[----:B------:R-:W-:Y:S01]  /*dfd0*/  HADD2.F32 R53, -RZ, R51.H0_H0 ;  /* 0x20000033ff357230 */ /* 0x000fe20000004100 */
[----:B------:R-:W-:Y:S01]  /*dfe0*/  F2FP.F16.E4M3.UNPACK_B R15, R15.H1 ;  /* 0x0000000fff0f723e */ /* 0x000fe200030006ff */
[----:B------:R-:W-:Y:S01]  /*dff0*/  FFMA.FTZ R61, R48, R36, R37 ;  /* 0x00000024303d7223 */ /* 0x000fe20000010025 */
        /* <DEDUP_REMOVED lines=9> */
[----:B------:R-:W-:Y:S01]  /*e090*/  HADD2.F32 R49, -RZ, R14.H0_H0 ;  /* 0x2000000eff317230 */ /* 0x000fe20000004100 */
[----:B------:R-:W-:Y:S01]  /*e0a0*/  F2FP.SATFINITE.E4M3.F32.PACK_AB_MERGE_C R59, R62, R59, RZ ;  /* 0x0000003b3e3b723e */ /* 0x000fe200048070ff */
[----:B------:R-:W-:Y:S02]  /*e0b0*/  HADD2.F32 R39, -RZ, R39.H1_H1 ;  /* 0x30000027ff277230 */ /* 0x000fe40000004100 */
[----:B------:R-:W-:Y:S01]  /*e0c0*/  FMUL.FTZ R53, R37, R54 ;  /* 0x0000003625357220 */ /* 0x000fe20000410000 */
[----:B------:R-:W-:Y:S02]  /*e0d0*/  HADD2.F32 R52, -RZ, R52.H1_H1 ;  /* 0x30000034ff347230 */ /* 0x000fe40000004100 */
[----:B------:R-:W-:Y:S01]  /*e0e0*/  FFMA.FTZ R63, R36, R49, -R63 ;  /* 0x00000031243f7223 */ /* 0x000fe2000001083f */
[----:B------:R-:W-:-:S02]  /*e0f0*/  HADD2.F32 R15, -RZ, R15.H1_H1 ;  /* 0x3000000fff0f7230 */ /* 0x000fc40000004100 */
[C---:B------:R-:W-:Y:S01]  /*e100*/  FMUL.FTZ R70, R12.reuse, R54 ;  /* 0x000000360c467220 */ /* 0x040fe20000410000 */
        /* <DEDUP_REMOVED lines=9> */
[CC--:B------:R-:W-:Y:S01]  /*e1a0*/  FMUL.FTZ R12, R38.reuse, R51.reuse ;  /* 0x00000033260c7220 */ /* 0x0c0fe20000410000 */
        /* <DEDUP_REMOVED lines=10> */
[----:B------:R-:W-:Y:S01]  /*e250*/  F2FP.SATFINITE.E4M3.F32.PACK_AB_MERGE_C R52, R52, R53, RZ ;  /* 0x000000353434723e */ /* 0x000fe200048070ff */
[----:B------:R-:W-:Y:S01]  /*e260*/  IMAD.MOV.U32 R38, RZ, RZ, R42 ;  /* 0x000000ffff267224 */ /* 0x000fe200078e002a */
[----:B------:R-:W-:Y:S01]  /*e270*/  F2FP.SATFINITE.E4M3.F32.PACK_AB_MERGE_C R15, R12, R63, R15 ;  /* 0x0000003f0c0f723e */ /* 0x000fe2000480700f */
[----:B------:R-:W-:Y:S01]  /*e280*/  IMAD.MOV.U32 R12, RZ, RZ, R46 ;  /* 0x000000ffff0c7224 */ /* 0x000fe200078e002e */
[----:B------:R-:W-:-:S02]  /*e290*/  F2FP.SATFINITE.E4M3.F32.PACK_AB_MERGE_C R13, R56, R57, R59 ;  /* 0x00000039380d723e */ /* 0x000fc4000480703b */
[----:B------:R-:W-:Y:S02]  /*e2a0*/  F2FP.SATFINITE.E4M3.F32.PACK_AB_MERGE_C R37, R58, R55, R60 ;  /* 0x000000373a25723e */ /* 0x000fe4000480703c */
[----:B------:R-:W-:Y:S02]  /*e2b0*/  F2FP.SATFINITE.E4M3.F32.PACK_AB_MERGE_C R39, R51, R68, R52 ;  /* 0x000000443327723e */ /* 0x000fe40004807034 */
[----:B------:R-:W-:-:S07]  /*e2c0*/  MOV R14, R43 ;  /* 0x0000002b000e7202 */ /* 0x000fce0000000f00 */
.L_x_527:
[----:B------:R-:W-:Y:S05]  /*e2d0*/  BSYNC B2 ;  /* 0x0000000000027941 */ /* 0x000fea0003800000 */
.L_x_526:
[----:B------:R-:W-:Y:S01]  /*e2e0*/  ISETP.GE.AND P3, PT, R11, R136, PT ;  /* 0x000000880b00720c */ /* 0x000fe20003f66270 */
[----:B0-----:R0:W-:-:S12]  /*e2f0*/  ST.E.128 desc[UR50][R40.64], R12 ;  /* 0x0000000c28007985 */ /* 0x0011d8000c101d32 */
[----:B------:R-:W-:-:S04]  /*e300*/  @!P3 IADD3 R42, P4, R11, R120, RZ ;  /* 0x000000780b2ab210 */ /* 0x000fc80007f9e0ff */
[----:B------:R-:W-:-:S05]  /*e310*/  @!P3 LEA.HI.X.SX32 R43, R11, R44, 0x1, P4 ;  /* 0x0000002c0b2bb211 */ /* 0x000fca00020f0eff */
[----:B--2---:R0:W-:Y:S04]  /*e320*/  @!P3 ST.E.128 desc[UR50][R42.64], R36 ;  /* 0x000000242a00b985 */ /* 0x0041e8000c101d32 */
.L_x_525:
[----:B------:R-:W-:Y:S05]  /*e330*/  BSYNC B1 ;  /* 0x0000000000017941 */ /* 0x000fea0003800000 */
.L_x_524:
[----:B------:R-:W-:-:S13]  /*e340*/  ISETP.NE.AND P3, PT, R30, RZ, PT ;  /* 0x000000ff1e00720c */ /* 0x000fda0003f65270 */
[----:B------:R-:W-:Y:S05]  /*e350*/  @!P3 BRA `(.L_x_476) ;  /* 0x0000001400d0b947 */ /* 0x000fea0003800000 */
[----:B0-----:R-:W5:Y:S04]  /*e360*/  LDL R15, [R1+0x40] ;  /* 0x00004000010f7983 */ /* 0x001f680000100800 */
[----:B------:R-:W3:Y:S01]  /*e370*/  LDL R14, [R1+0x44] ;  /* 0x00004400010e7983 */ /* 0x000ee20000100800 */
[----:B------:R-:W-:Y:S01]  /*e380*/  ISETP.NE.AND P4, PT, R114, RZ, PT ;  /* 0x000000ff7200720c */ /* 0x000fe20003f85270 */
[----:B------:R-:W-:Y:S01]  /*e390*/  BSSY B1, `(.L_x_528) ;  /* 0x00000eb000017945 */ /* 0x000fe20003800000 */
[----:B--2---:R-:W-:Y:S02]  /*e3a0*/  IADD3 R40, P3, R27, R120, RZ ;  /* 0x000000781b287210 */ /* 0x004fe40007f7e0ff */
[----:B------:R-:W-:-:S03]  /*e3b0*/  SEL R143, R117, R143, !P4 ;  /* 0x0000008f758f7207 */ /* 0x000fc60006000000 */
[----:B------:R-:W-:Y:S01]  /*e3c0*/  IMAD.X R41, R44, 0x1, R95, P3 ;  /* 0x000000012c297824 */ /* 0x000fe200018e065f */
[----:B------:R-:W-:Y:S02]  /*e3d0*/  SHF.R.S32.HI R12, RZ, 0x1f, R143 ;  /* 0x0000001fff0c7819 */ /* 0x000fe4000001148f */
[----:B------:R-:W-:Y:S02]  /*e3e0*/  ISETP.GE.AND P3, PT, R226, R116, PT ;  /* 0x00000074e200720c */ /* 0x000fe40003f66270 */
[----:B------:R-:W-:-:S04]  /*e3f0*/  LEA.HI R12, R12, R143, RZ, 0x5 ;  /* 0x0000008f0c0c7211 */ /* 0x000fc800078f28ff */
[----:B------:R-:W-:-:S04]  /*e400*/  LEA.HI.SX32 R12, R12, R111, 0x1b ;  /* 0x0000006f0c0c7211 */ /* 0x000fc800078fdaff */
[----:B------:R-:W-:-:S04]  /*e410*/  SHF.R.S32.HI R11, RZ, 0x1f, R12 ;  /* 0x0000001fff0b7819 */ /* 0x000fc8000001140c */
[----:B------:R-:W-:Y:S01]  /*e420*/  LEA.HI R13, R11, R12, RZ, 0x2 ;  /* 0x0000000c0b0d7211 */ /* 0x000fe200078f10ff */
[----:B------:R-:W-:-:S03]  /*e430*/  IMAD.SHL.U32 R11, R12, 0x10, RZ ;  /* 0x000000100c0b7824 */ /* 0x000fc600078e00ff */
[----:B------:R-:W-:Y:S02]  /*e440*/  SHF.R.S32.HI R12, RZ, 0x2, R13 ;  /* 0x00000002ff0c7819 */ /* 0x000fe4000001140d */
[----:B-----5:R-:W-:-:S03]  /*e450*/  LOP3.LUT R13, R15, 0x30, R11, 0xf8, !PT ;  /* 0x000000300f0d7812 */ /* 0x020fc600078ef80b */
[----:B---3--:R-:W-:Y:S01]  /*e460*/  IMAD R12, R12, 0x2800, R14 ;  /* 0x000028000c0c7824 */ /* 0x008fe200078e020e */
[----:B------:R-:W-:-:S04]  /*e470*/  LOP3.LUT R13, R13, R0, RZ, 0x3c, !PT ;  /* 0x000000000d0d7212 */ /* 0x000fc800078e3cff */
[----:B------:R-:W-:Y:S01]  /*e480*/  IADD3 R12, R12, R13, RZ ;  /* 0x0000000d0c0c7210 */ /* 0x000fe20007ffe0ff */
[----:B------:R-:W-:-:S04]  /*e490*/  IMAD R13, R19, 0x7800, R128 ;  /* 0x00007800130d7824 */ /* 0x000fc800078e0280 */
[----:B------:R-:W-:Y:S02]  /*e4a0*/  IMAD R15, R19, 0x7800, R12 ;  /* 0x00007800130f7824 */ /* 0x000fe400078e020c */
[C---:B------:R-:W-:Y:S02]  /*e4b0*/  IMAD.IADD R13, R18.reuse, 0x1, R13 ;  /* 0x00000001120d7824 */ /* 0x040fe400078e020d */
[----:B------:R-:W-:-:S04]  /*e4c0*/  IMAD.IADD R36, R18, 0x1, R15 ;  /* 0x0000000112247824 */ /* 0x000fc800078e020f */
[----:B------:R-:W0:Y:S04]  /*e4d0*/  LDS.128 R12, [R13+0x24200] ;  /* 0x024200000d0c7984 */ /* 0x000e280000000c00 */
[----:B------:R-:W2:Y:S01]  /*e4e0*/  LDS.128 R36, [R36+0x24200] ;  /* 0x0242000024247984 */ /* 0x000ea20000000c00 */
[----:B------:R-:W-:Y:S05]  /*e4f0*/  @P3 BRA `(.L_x_529) ;  /* 0x0000000c00503947 */ /* 0x000fea0003800000 */
[----:B------:R-:W-:Y:S01]  /*e500*/  SHF.R.U32.HI R46, RZ, 0x8, R77 ;  /* 0x00000008ff2e7819 */ /* 0x000fe2000001164d */
[----:B0-----:R-:W-:Y:S01]  /*e510*/  IMAD.MOV.U32 R42, RZ, RZ, R12 ;  /* 0x000000ffff2a7224 */ /* 0x001fe200078e000c */
[----:B------:R-:W-:Y:S01]  /*e520*/  SHF.R.U32.HI R52, RZ, 0x8, R67 ;  /* 0x00000008ff347819 */ /* 0x000fe20000011643 */
[----:B--2---:R-:W-:Y:S01]  /*e530*/  IMAD.MOV.U32 R50, RZ, RZ, R38 ;  /* 0x000000ffff327224 */ /* 0x004fe200078e0026 */
[----:B------:R-:W-:Y:S01]  /*e540*/  LOP3.LUT R43, R77, 0xff0000ff, RZ, 0xc0, !PT ;  /* 0xff0000ff4d2b7812 */ /* 0x000fe200078ec0ff */
[----:B------:R-:W-:Y:S01]  /*e550*/  IMAD.SHL.U32 R12, R46, 0x100, RZ ;  /* 0x000001002e0c7824 */ /* 0x000fe200078e00ff */
[----:B------:R-:W-:Y:S01]  /*e560*/  SHF.R.U32.HI R56, RZ, 0x10, R77 ;  /* 0x00000010ff387819 */ /* 0x000fe2000001164d */
[----:B------:R-:W-:Y:S01]  /*e570*/  IMAD.MOV.U32 R46, RZ, RZ, R14 ;  /* 0x000000ffff2e7224 */ /* 0x000fe200078e000e */
[----:B------:R-:W-:Y:S02]  /*e580*/  SHF.R.U32.HI R54, RZ, 0x8, R79 ;  /* 0x00000008ff367819 */ /* 0x000fe4000001164f */
[----:B------:R-:W-:-:S02]  /*e590*/  SHF.R.U32.HI R49, RZ, 0x8, R65 ;  /* 0x00000008ff317819 */ /* 0x000fc40000011641 */
[----:B------:R-:W-:Y:S01]  /*e5a0*/  MOV R47, R36 ;  /* 0x00000024002f7202 */ /* 0x000fe20000000f00 */
[----:B------:R-:W-:Y:S01]  /*e5b0*/  IMAD.SHL.U32 R36, R52, 0x100, RZ ;  /* 0x0000010034247824 */ /* 0x000fe200078e00ff */
[----:B------:R-:W-:Y:S01]  /*e5c0*/  LOP3.LUT R12, R43, 0xff00, R12, 0xf8, !PT ;  /* 0x0000ff002b0c7812 */ /* 0x000fe200078ef80c */
[----:B------:R-:W-:Y:S01]  /*e5d0*/  IMAD.U32 R43, R56, 0x10000, RZ ;  /* 0x00010000382b7824 */ /* 0x000fe200078e00ff */
[----:B------:R-:W-:Y:S01]  /*e5e0*/  LOP3.LUT R45, R79, 0xff0000ff, RZ, 0xc0, !PT ;  /* 0xff0000ff4f2d7812 */ /* 0x000fe200078ec0ff */
[----:B------:R-:W-:Y:S01]  /*e5f0*/  IMAD.SHL.U32 R49, R49, 0x100, RZ ;  /* 0x0000010031317824 */ /* 0x000fe200078e00ff */
[----:B------:R-:W-:Y:S02]  /*e600*/  LOP3.LUT R51, R67, 0xff0000ff, RZ, 0xc0, !PT ;  /* 0xff0000ff43337812 */ /* 0x000fe400078ec0ff */
[----:B------:R-:W-:Y:S02]  /*e610*/  SHF.L.U32 R14, R54, 0x8, RZ ;  /* 0x00000008360e7819 */ /* 0x000fe400000006ff */
[----:B------:R-:W-:-:S02]  /*e620*/  SHF.R.U32.HI R53, RZ, 0x10, R79 ;  /* 0x00000010ff357819 */ /* 0x000fc4000001164f */
[----:B------:R-:W-:Y:S02]  /*e630*/  LOP3.LUT R48, R65, 0xff0000ff, RZ, 0xc0, !PT ;  /* 0xff0000ff41307812 */ /* 0x000fe400078ec0ff */
[----:B------:R-:W-:Y:S02]  /*e640*/  LOP3.LUT R14, R45, 0xff00, R14, 0xf8, !PT ;  /* 0x0000ff002d0e7812 */ /* 0x000fe400078ef80e */
[----:B------:R-:W-:Y:S02]  /*e650*/  LOP3.LUT R54, R51, 0xff00, R36, 0xf8, !PT ;  /* 0x0000ff0033367812 */ /* 0x000fe400078ef824 */
[----:B------:R-:W-:Y:S02]  /*e660*/  LOP3.LUT R36, R12, 0xff0000, R43, 0xf8, !PT ;  /* 0x00ff00000c247812 */ /* 0x000fe400078ef82b */
[----:B------:R-:W-:Y:S02]  /*e670*/  SHF.L.U32 R45, R53, 0x10, RZ ;  /* 0x00000010352d7819 */ /* 0x000fe400000006ff */
[----:B------:R-:W-:-:S02]  /*e680*/  LOP3.LUT R38, R48, 0xff00, R49, 0xf8, !PT ;  /* 0x0000ff0030267812 */ /* 0x000fc400078ef831 */
[----:B------:R-:W-:Y:S02]  /*e690*/  F2FP.F16.E4M3.UNPACK_B R53, R140.H1 ;  /* 0x0000008cff35723e */ /* 0x000fe400030006ff */
[----:B------:R-:W-:Y:S02]  /*e6a0*/  F2FP.F16.E4M3.UNPACK_B R43, R42.H1 ;  /* 0x0000002aff2b723e */ /* 0x000fe400030006ff */
[-C--:B------:R-:W-:Y:S02]  /*e6b0*/  F2FP.F16.E4M3.UNPACK_B R48, R47.reuse.H1 ;  /* 0x0000002fff30723e */ /* 0x080fe400030006ff */
[----:B------:R-:W-:Y:S02]  /*e6c0*/  SHF.R.U32.HI R57, RZ, 0x10, R67 ;  /* 0x00000010ff397819 */ /* 0x000fe40000011643 */
[----:B------:R-:W-:Y:S01]  /*e6d0*/  LOP3.LUT R12, R14, 0xff0000, R45, 0xf8, !PT ;  /* 0x00ff00000e0c7812 */ /* 0x000fe200078ef82d */
[----:B------:R-:W-:Y:S01]  /*e6e0*/  HADD2.F32 R14, -RZ, R53.H0_H0 ;  /* 0x20000035ff0e7230 */ /* 0x000fe20000004100 */
[----:B------:R-:W-:Y:S01]  /*e6f0*/  F2FP.F16.E4M3.UNPACK_B R51, R138.H1 ;  /* 0x0000008aff33723e */ /* 0x000fe200030006ff */
[----:B------:R-:W-:Y:S01]  /*e700*/  HADD2.F32 R45, -RZ, R43.H0_H0 ;  /* 0x2000002bff2d7230 */ /* 0x000fe20000004100 */
[----:B------:R-:W-:Y:S01]  /*e710*/  F2FP.F16.E4M3.UNPACK_B R140, R140 ;  /* 0x0000008cff8c723e */ /* 0x000fe200020006ff */
[----:B------:R-:W-:Y:S01]  /*e720*/  HADD2.F32 R49, -RZ, R48.H0_H0 ;  /* 0x20000030ff317230 */ /* 0x000fe20000004100 */
[----:B------:R-:W-:Y:S01]  /*e730*/  F2FP.F16.E4M3.UNPACK_B R47, R47 ;  /* 0x0000002fff2f723e */ /* 0x000fe200020006ff */
[----:B------:R-:W-:-:S02]  /*e740*/  IMAD.U32 R57, R57, 0x10000, RZ ;  /* 0x0001000039397824 */ /* 0x000fc400078e00ff */
[-C--:B------:R-:W-:Y:S01]  /*e750*/  FMUL.FTZ R58, R45, R14.reuse ;  /* 0x0000000e2d3a7220 */ /* 0x080fe20000410000 */
[----:B------:R-:W-:Y:S02]  /*e760*/  HADD2.F32 R52, -RZ, R51.H0_H0 ;  /* 0x20000033ff347230 */ /* 0x000fe40000004100 */
[C---:B------:R-:W-:Y:S01]  /*e770*/  FMUL.FTZ R56, R49.reuse, R14 ;  /* 0x0000000e31387220 */ /* 0x040fe20000410000 */
[----:B------:R-:W-:Y:S02]  /*e780*/  F2FP.F16.E4M3.UNPACK_B R42, R42 ;  /* 0x0000002aff2a723e */ /* 0x000fe400020006ff */
[----:B------:R-:W-:Y:S01]  /*e790*/  LOP3.LUT R14, R54, 0xff0000, R57, 0xf8, !PT ;  /* 0x00ff0000360e7812 */ /* 0x000fe200078ef839 */
[-C--:B------:R-:W-:Y:S01]  /*e7a0*/  FFMA.FTZ R58, R49, R52.reuse, R58 ;  /* 0x00000034313a7223 */ /* 0x080fe2000001003a */
[----:B------:R-:W-:Y:S01]  /*e7b0*/  FFMA.FTZ R57, R45, R52, -R56 ;  /* 0x000000342d397223 */ /* 0x000fe20000010838 */
[----:B------:R-:W-:Y:S01]  /*e7c0*/  HADD2.F32 R54, -RZ, R53.H1_H1 ;  /* 0x30000035ff367230 */ /* 0x000fe20000004100 */
[----:B------:R-:W-:Y:S01]  /*e7d0*/  F2FP.F16.E4M3.UNPACK_B R138, R138 ;  /* 0x0000008aff8a723e */ /* 0x000fe200020006ff */
[----:B------:R-:W-:Y:S01]  /*e7e0*/  HADD2.F32 R49, -RZ, R48.H1_H1 ;  /* 0x30000030ff317230 */ /* 0x000fe20000004100 */
[----:B------:R-:W-:Y:S01]  /*e7f0*/  SHF.R.U32.HI R55, RZ, 0x10, R65 ;  /* 0x00000010ff377819 */ /* 0x000fe20000011641 */
[----:B------:R-:W-:-:S02]  /*e800*/  HADD2.F32 R45, -RZ, R43.H1_H1 ;  /* 0x3000002bff2d7230 */ /* 0x000fc40000004100 */
[----:B------:R-:W-:Y:S02]  /*e810*/  HADD2.F32 R52, -RZ, R51.H1_H1 ;  /* 0x30000033ff347230 */ /* 0x000fe40000004100 */
[-C--:B------:R-:W-:Y:S01]  /*e820*/  FMUL.FTZ R56, R49, R54.reuse ;  /* 0x0000003631387220 */ /* 0x080fe20000410000 */
[----:B------:R-:W-:Y:S02]  /*e830*/  HADD2.F32 R51, -RZ, R140.H0_H0 ;  /* 0x2000008cff337230 */ /* 0x000fe40000004100 */
        /* <DEDUP_REMOVED lines=16> */
[----:B------:R-:W-:Y:S01]  /*e940*/  IMAD.U32 R55, R55, 0x10000, RZ ;  /* 0x0001000037377824 */ /* 0x000fe200078e00ff */
[----:B------:R-:W-:Y:S01]  /*e950*/  F2FP.F16.E4M3.UNPACK_B R45, R50.H1 ;  /* 0x00000032ff2d723e */ /* 0x000fe200030006ff */
[C---:B------:R-:W-:Y:S01]  /*e960*/  FMUL.FTZ R140, R42.reuse, R140 ;  /* 0x0000008c2a8c7220 */ /* 0x040fe20000410000 */
[----:B------:R-:W-:Y:S01]  /*e970*/  FFMA.FTZ R56, R42, R138, -R49 ;  /* 0x0000008a2a387223 */ /* 0x000fe20000010831 */
[----:B------:R-:W-:Y:S01]  /*e980*/  F2FP.F16.E4M3.UNPACK_B R49, R137.H1 ;  /* 0x00000089ff31723e */ /* 0x000fe200030006ff */
[----:B------:R-:W-:Y:S01]  /*e990*/  HADD2.F32 R51, -RZ, R43.H0_H0 ;  /* 0x2000002bff337230 */ /* 0x000fe20000004100 */
[----:B------:R-:W-:Y:S01]  /*e9a0*/  F2FP.F16.E4M3.UNPACK_B R42, R46.H1 ;  /* 0x0000002eff2a723e */ /* 0x000fe200030006ff */
[----:B------:R-:W-:Y:S01]  /*e9b0*/  HADD2.F32 R48, -RZ, R45.H0_H0 ;  /* 0x2000002dff307230 */ /* 0x000fe20000004100 */
[----:B------:R-:W-:Y:S01]  /*e9c0*/  LOP3.LUT R38, R38, 0xff0000, R55, 0xf8, !PT ;  /* 0x00ff000026267812 */ /* 0x000fe200078ef837 */
        /* <DEDUP_REMOVED lines=10> */
[-C--:B------:R-:W-:Y:S01]  /*ea70*/  FFMA.FTZ R62, R43, R47.reuse, -R62 ;  /* 0x0000002f2b3e7223 */ /* 0x080fe2000001083e */
[----:B------:R-:W-:Y:S02]  /*ea80*/  HADD2.F32 R49, -RZ, R49.H1_H1 ;  /* 0x30000031ff317230 */ /* 0x000fe40000004100 */
[----:B------:R-:W-:Y:S01]  /*ea90*/  FMUL.FTZ R43, R45, R52 ;  /* 0x000000342d2b7220 */ /* 0x000fe20000410000 */
[----:B------:R-:W-:Y:S01]  /*eaa0*/  F2FP.F16.E4M3.UNPACK_B R50, R50 ;  /* 0x00000032ff32723e */ /* 0x000fe200020006ff */
[----:B------:R-:W-:Y:S01]  /*eab0*/  FMUL.FTZ R52, R42, R52 ;  /* 0x000000342a347220 */ /* 0x000fe20000410000 */
[----:B------:R-:W-:Y:S01]  /*eac0*/  FFMA.FTZ R51, R48, R47, R51 ;  /* 0x0000002f30337223 */ /* 0x000fe20000010033 */
[----:B------:R-:W-:Y:S01]  /*ead0*/  FFMA.FTZ R61, R42, R49, -R43 ;  /* 0x000000312a3d7223 */ /* 0x000fe2000001082b */
[----:B------:R-:W-:Y:S01]  /*eae0*/  F2FP.F16.E4M3.UNPACK_B R137, R137 ;  /* 0x00000089ff89723e */ /* 0x000fe200020006ff */
[----:B------:R-:W-:-:S02]  /*eaf0*/  HADD2.F32 R47, -RZ, R139.H0_H0 ;  /* 0x2000008bff2f7230 */ /* 0x000fc40000004100 */
[----:B------:R-:W-:Y:S01]  /*eb00*/  FFMA.FTZ R64, R45, R49, R52 ;  /* 0x000000312d407223 */ /* 0x000fe20000010034 */
[----:B------:R-:W-:Y:S01]  /*eb10*/  HADD2.F32 R42, -RZ, R46.H0_H0 ;  /* 0x2000002eff2a7230 */ /* 0x000fe20000004100 */
[----:B------:R-:W-:Y:S01]  /*eb20*/  F2FP.SATFINITE.E4M3.F32.PACK_AB_MERGE_C R61, R61, R62, RZ ;  /* 0x0000003e3d3d723e */ /* 0x000fe200048070ff */
[--C-:B------:R-:W-:Y:S01]  /*eb30*/  HADD2.F32 R43, -RZ, R50.reuse.H0_H0 ;  /* 0x20000032ff2b7230 */ /* 0x100fe20000004100 */
[----:B------:R-:W-:Y:S01]  /*eb40*/  F2FP.SATFINITE.E4M3.F32.PACK_AB_MERGE_C R57, R60, R57, RZ ;  /* 0x000000393c39723e */ /* 0x000fe200048070ff */
        /* <DEDUP_REMOVED lines=13> */
[-C--:B------:R-:W-:Y:S01]  /*ec20*/  FFMA.FTZ R43, R46, R137.reuse, -R47 ;  /* 0x000000892e2b7223 */ /* 0x080fe2000001082f */
[----:B------:R-:W-:Y:S01]  /*ec30*/  F2FP.F16.E4M3.UNPACK_B R49, R38 ;  /* 0x00000026ff31723e */ /* 0x000fe200020006ff */
[----:B------:R-:W-:Y:S01]  /*ec40*/  FFMA.FTZ R139, R50, R137, R139 ;  /* 0x00000089328b7223 */ /* 0x000fe2000001008b */
[----:B------:R-:W-:Y:S01]  /*ec50*/  F2FP.F16.E4M3.UNPACK_B R42, R13 ;  /* 0x0000000dff2a723e */ /* 0x000fe200020006ff */
[----:B------:R-:W-:Y:S01]  /*ec60*/  HADD2.F32 R46, -RZ, R45.H0_H0 ;  /* 0x2000002dff2e7230 */ /* 0x000fe20000004100 */
[----:B------:R-:W-:Y:S01]  /*ec70*/  F2FP.F16.E4M3.UNPACK_B R47, R36 ;  /* 0x00000024ff2f723e */ /* 0x000fe200020006ff */
[----:B------:R-:W-:Y:S01]  /*ec80*/  HADD2.F32 R50, -RZ, R49.H0_H0 ;  /* 0x20000031ff327230 */ /* 0x000fe20000004100 */
[----:B------:R-:W-:Y:S01]  /*ec90*/  F2FP.SATFINITE.E4M3.F32.PACK_AB_MERGE_C R63, R43, R48, R61 ;  /* 0x000000302b3f723e */ /* 0x000fe2000480703d */
[----:B------:R-:W-:Y:S01]  /*eca0*/  HADD2.F32 R43, -RZ, R42.H0_H0 ;  /* 0x2000002aff2b7230 */ /* 0x000fe20000004100 */
[----:B------:R-:W-:Y:S01]  /*ecb0*/  F2FP.SATFINITE.E4M3.F32.PACK_AB_MERGE_C R139, R139, R52, R51 ;  /* 0x000000348b8b723e */ /* 0x000fe20004807033 */
[----:B------:R-:W-:Y:S01]  /*ecc0*/  HADD2.F32 R45, -RZ, R45.H1_H1 ;  /* 0x3000002dff2d7230 */ /* 0x000fe20000004100 */
[----:B------:R-:W-:Y:S01]  /*ecd0*/  F2FP.SATFINITE.E4M3.F32.PACK_AB_MERGE_C R62, R56, R53, R57 ;  /* 0x00000035383e723e */ /* 0x000fe20004807039 */
[----:B------:R-:W-:-:S02]  /*ece0*/  HADD2.F32 R49, -RZ, R49.H1_H1 ;  /* 0x30000031ff317230 */ /* 0x000fc40000004100 */
[-C--:B------:R-:W-:Y:S01]  /*ecf0*/  FMUL.FTZ R51, R43, R50.reuse ;  /* 0x000000322b337220 */ /* 0x080fe20000410000 */
[--C-:B------:R-:W-:Y:S02]  /*ed00*/  HADD2.F32 R48, -RZ, R47.reuse.H0_H0 ;  /* 0x2000002fff307230 */ /* 0x100fe40000004100 */
[C---:B------:R-:W-:Y:S01]  /*ed10*/  FMUL.FTZ R52, R46.reuse, R50 ;  /* 0x000000322e347220 */ /* 0x040fe20000410000 */
[----:B------:R-:W-:Y:S02]  /*ed20*/  HADD2.F32 R42, -RZ, R42.H1_H1 ;  /* 0x3000002aff2a7230 */ /* 0x000fe40000004100 */
[-C--:B------:R-:W-:Y:S01]  /*ed30*/  FMUL.FTZ R53, R45, R49.reuse ;  /* 0x000000312d357220 */ /* 0x080fe20000410000 */
[----:B------:R-:W-:Y:S02]  /*ed40*/  HADD2.F32 R47, -RZ, R47.H1_H1 ;  /* 0x3000002fff2f7230 */ /* 0x000fe40000004100 */
[----:B------:R-:W-:Y:S01]  /*ed50*/  FFMA.FTZ R51, R46, R48, R51 ;  /* 0x000000302e337223 */ /* 0x000fe20000010033 */
[----:B------:R-:W-:Y:S01]  /*ed60*/  F2FP.SATFINITE.E4M3.F32.PACK_AB_MERGE_C R58, R59, R58, RZ ;  /* 0x0000003a3b3a723e */ /* 0x000fe200048070ff */
[----:B------:R-:W-:Y:S01]  /*ed70*/  FFMA.FTZ R52, R43, R48, -R52 ;  /* 0x000000302b347223 */ /* 0x000fe20000010834 */
[C---:B------:R-:W-:Y:S01]  /*ed80*/  FMUL.FTZ R46, R42.reuse, R49 ;  /* 0x000000312a2e7220 */ /* 0x040fe20000410000 */
[----:B------:R-:W-:Y:S01]  /*ed90*/  FFMA.FTZ R53, R42, R47, -R53 ;  /* 0x0000002f2a357223 */ /* 0x000fe20000010835 */
[----:B------:R-:W-:-:S02]  /*eda0*/  F2FP.F16.E4M3.UNPACK_B R43, R37.H1 ;  /* 0x00000025ff2b723e */ /* 0x000fc400030006ff */
[----:B------:R-:W-:Y:S02]  /*edb0*/  F2FP.F16.E4M3.UNPACK_B R42, R38.H1 ;  /* 0x00000026ff2a723e */ /* 0x000fe400030006ff */
[----:B------:R-:W-:Y:S01]  /*edc0*/  F2FP.F16.E4M3.UNPACK_B R13, R13.H1 ;  /* 0x0000000dff0d723e */ /* 0x000fe200030006ff */
[----:B------:R-:W-:Y:S01]  /*edd0*/  HADD2.F32 R38, -RZ, R43.H0_H0 ;  /* 0x2000002bff267230 */ /* 0x000fe20000004100 */
[----:B------:R-:W-:Y:S01]  /*ede0*/  F2FP.SATFINITE.E4M3.F32.PACK_AB_MERGE_C R64, R55, R54, R58 ;  /* 0x000000363740723e */ /* 0x000fe2000480703a */
[----:B------:R-:W-:Y:S01]  /*edf0*/  FFMA.FTZ R54, R45, R47, R46 ;  /* 0x0000002f2d367223 */ /* 0x000fe2000001002e */
[----:B------:R-:W-:Y:S01]  /*ee00*/  F2FP.F16.E4M3.UNPACK_B R36, R36.H1 ;  /* 0x00000024ff24723e */ /* 0x000fe200030006ff */
[----:B------:R-:W-:Y:S01]  /*ee10*/  HADD2.F32 R45, -RZ, R42.H0_H0 ;  /* 0x2000002aff2d7230 */ /* 0x000fe20000004100 */
[----:B------:R-:W-:Y:S01]  /*ee20*/  F2FP.F16.E4M3.UNPACK_B R47, R14 ;  /* 0x0000000eff2f723e */ /* 0x000fe200020006ff */
[----:B------:R-:W-:Y:S02]  /*ee30*/  HADD2.F32 R37, -RZ, R13.H0_H0 ;  /* 0x2000000dff257230 */ /* 0x000fe40000004100 */
[----:B------:R-:W-:-:S02]  /*ee40*/  HADD2.F32 R43, -RZ, R43.H1_H1 ;  /* 0x3000002bff2b7230 */ /* 0x000fc40000004100 */
[CC--:B------:R-:W-:Y:S01]  /*ee50*/  FMUL.FTZ R48, R38.reuse, R45.reuse ;  /* 0x0000002d26307220 */ /* 0x0c0fe20000410000 */
[----:B------:R-:W-:Y:S02]  /*ee60*/  HADD2.F32 R46, -RZ, R42.H1_H1 ;  /* 0x3000002aff2e7230 */ /* 0x000fe40000004100 */
[----:B------:R-:W-:Y:S01]  /*ee70*/  FMUL.FTZ R45, R37, R45 ;  /* 0x0000002d252d7220 */ /* 0x000fe20000410000 */
[--C-:B------:R-:W-:Y:S02]  /*ee80*/  HADD2.F32 R42, -RZ, R36.reuse.H0_H0 ;  /* 0x20000024ff2a7230 */ /* 0x100fe40000004100 */
[----:B------:R-:W-:Y:S02]  /*ee90*/  HADD2.F32 R13, -RZ, R13.H1_H1 ;  /* 0x3000000dff0d7230 */ /* 0x000fe40000004100 */
[----:B------:R-:W-:Y:S01]  /*eea0*/  FMUL.FTZ R50, R43, R46 ;  /* 0x0000002e2b327220 */ /* 0x000fe20000410000 */
[----:B------:R-:W-:Y:S02]  /*eeb0*/  HADD2.F32 R36, -RZ, R36.H1_H1 ;  /* 0x30000024ff247230 */ /* 0x000fe40000004100 */
[-C--:B------:R-:W-:Y:S01]  /*eec0*/  FFMA.FTZ R56, R38, R42.reuse, R45 ;  /* 0x0000002a26387223 */ /* 0x080fe2000001002d */
[----:B------:R-:W-:Y:S01]  /*eed0*/  FFMA.FTZ R55, R37, R42, -R48 ;  /* 0x0000002a25377223 */ /* 0x000fe20000010830 */
[C---:B------:R-:W-:Y:S01]  /*eee0*/  FMUL.FTZ R46, R13.reuse, R46 ;  /* 0x0000002e0d2e7220 */ /* 0x040fe20000410000 */
[----:B------:R-:W-:Y:S01]  /*eef0*/  F2FP.F16.E4M3.UNPACK_B R38, R39 ;  /* 0x00000027ff26723e */ /* 0x000fe200020006ff */
[-C--:B------:R-:W-:Y:S01]  /*ef00*/  FFMA.FTZ R58, R13, R36.reuse, -R50 ;  /* 0x000000240d3a7223 */ /* 0x080fe20000010832 */
[-C--:B------:R-:W-:Y:S01]  /*ef10*/  F2FP.F16.E4M3.UNPACK_B R13, R15.reuse ;  /* 0x0000000fff0d723e */ /* 0x080fe200020006ff */
[----:B------:R-:W-:Y:S01]  /*ef20*/  FFMA.FTZ R57, R43, R36, R46 ;  /* 0x000000242b397223 */ /* 0x000fe2000001002e */
[----:B------:R-:W-:Y:S01]  /*ef30*/  F2FP.F16.E4M3.UNPACK_B R15, R15.H1 ;  /* 0x0000000fff0f723e */ /* 0x000fe200030006ff */
[----:B------:R-:W-:Y:S01]  /*ef40*/  HADD2.F32 R42, -RZ, R38.H0_H0 ;  /* 0x20000026ff2a7230 */ /* 0x000fe20000004100 */
[----:B------:R-:W-:Y:S01]  /*ef50*/  F2FP.F16.E4M3.UNPACK_B R48, R14.H1 ;  /* 0x0000000eff30723e */ /* 0x000fe200030006ff */
        /* <DEDUP_REMOVED lines=15> */
[-C--:B------:R-:W-:Y:S01]  /*f050*/  FFMA.FTZ R49, R42, R45.reuse, R49 ;  /* 0x0000002d2a317223 */ /* 0x080fe20000010031 */
[----:B------:R-:W-:Y:S02]  /*f060*/  HADD2.F32 R48, -RZ, R48.H1_H1 ;  /* 0x30000030ff307230 */ /* 0x000fe40000004100 */
[----:B------:R-:W-:Y:S01]  /*f070*/  FFMA.FTZ R61, R12, R46, R61 ;  /* 0x0000002e0c3d7223 */ /* 0x000fe2000001003d */
[----:B------:R-:W-:Y:S02]  /*f080*/  HADD2.F32 R15, -RZ, R15.H1_H1 ;  /* 0x3000000fff0f7230 */ /* 0x000fe40000004100 */
[----:B------:R-:W-:Y:S01]  /*f090*/  FFMA.FTZ R59, R36, R45, -R59 ;  /* 0x0000002d243b7223 */ /* 0x000fe2000001083b */
[----:B------:R-:W-:Y:S02]  /*f0a0*/  HADD2.F32 R38, -RZ, R38.H1_H1 ;  /* 0x30000026ff267230 */ /* 0x000fe40000004100 */
[----:B------:R-:W-:Y:S01]  /*f0b0*/  FMUL.FTZ R42, R39, R48 ;  /* 0x00000030272a7220 */ /* 0x000fe20000410000 */
[----:B------:R-:W-:-:S02]  /*f0c0*/  HADD2.F32 R47, -RZ, R47.H1_H1 ;  /* 0x3000002fff2f7230 */ /* 0x000fc40000004100 */
[----:B------:R-:W-:Y:S01]  /*f0d0*/  FMUL.FTZ R48, R15, R48 ;  /* 0x000000300f307220 */ /* 0x000fe20000410000 */
[----:B------:R-:W-:Y:S02]  /*f0e0*/  HADD2.F32 R13, -RZ, R13.H1_H1 ;  /* 0x3000000dff0d7230 */ /* 0x000fe40000004100 */
[----:B------:R-:W-:Y:S01]  /*f0f0*/  FFMA.FTZ R60, R37, R46, -R60 ;  /* 0x0000002e253c7223 */ /* 0x000fe2000001083c */
        /* <DEDUP_REMOVED lines=15> */
[----:B------:R-:W-:Y:S01]  /*f1f0*/  F2FP.SATFINITE.E4M3.F32.PACK_AB_MERGE_C R39, R14, R49, R48 ;  /* 0x000000310e27723e */ /* 0x000fe20004807030 */
[----:B------:R-:W-:Y:S01]  /*f200*/  IMAD.MOV.U32 R14, RZ, RZ, R63 ;  /* 0x000000ffff0e7224 */ /* 0x000fe200078e003f */
[----:B------:R-:W-:Y:S02]  /*f210*/  F2FP.SATFINITE.E4M3.F32.PACK_AB_MERGE_C R13, R53, R52, R55 ;  /* 0x00000034350d723e */ /* 0x000fe40004807037 */
[----:B------:R-:W-:Y:S02]  /*f220*/  F2FP.SATFINITE.E4M3.F32.PACK_AB_MERGE_C R37, R54, R51, R56 ;  /* 0x000000333625723e */ /* 0x000fe40004807038 */
[----:B------:R-:W-:-:S07]  /*f230*/  MOV R36, R64 ;  /* 0x0000004000247202 */ /* 0x000fce0000000f00 */
.L_x_529:
[----:B------:R-:W-:Y:S05]  /*f240*/  BSYNC B1 ;  /* 0x0000000000017941 */ /* 0x000fea0003800000 */
.L_x_528:
[----:B0-----:R0:W-:Y:S01]  /*f250*/  ST.E.128 desc[UR50][R40.64], R12 ;  /* 0x0000000c28007985 */ /* 0x0011e2000c101d32 */
[----:B------:R-:W-:-:S13]  /*f260*/  ISETP.GE.AND P3, PT, R11, R136, PT ;  /* 0x000000880b00720c */ /* 0x000fda0003f66270 */
[----:B------:R-:W-:Y:S05]  /*f270*/  @P3 BRA `(.L_x_476) ;  /* 0x0000000800083947 */ /* 0x000fea0003800000 */
[----:B0-----:R-:W-:-:S04]  /*f280*/  IADD3 R12, P3, R11, R120, RZ ;  /* 0x000000780b0c7210 */ /* 0x001fc80007f7e0ff */
[----:B------:R-:W-:-:S05]  /*f290*/  LEA.HI.X.SX32 R13, R11, R44, 0x1, P3 ;  /* 0x0000002c0b0d7211 */ /* 0x000fca00018f0eff */
[----:B--2---:R0:W-:Y:S01]  /*f2a0*/  ST.E.128 desc[UR50][R12.64], R36 ;  /* 0x000000240c007985 */ /* 0x0041e2000c101d32 */
[----:B------:R-:W-:Y:S05]  /*f2b0*/  BRA `(.L_x_476) ;  /* 0x0000000400f87947 */ /* 0x000fea0003800000 */
.L_x_441:
[----:B------:R-:W-:-:S06]  /*f2c0*/  UISETP.NE.AND UP0, UPT, UR49, 0x3, UPT ;  /* 0x000000033100788c */ /* 0x000fcc000bf05270 */
[----:B------:R-:W-:-:S13]  /*f2d0*/  PLOP3.LUT P2, PT, PT, PT, UP0, 0x80, 0x0 ;  /* 0x000000000000781c */ /* 0x000fda0003f4f008 */
[----:B------:R-:W-:Y:S05]  /*f2e0*/  @!P2 BRA `(.L_x_530) ;  /* 0x000000000004a947 */ /* 0x000fea0003800000 */
[----:B------:R-:W-:Y:S01]  /*f2f0*/  BPT.TRAP 0x1 ;  /* 0x000000040000795c */ /* 0x000fe20000300000 */
.L_x_530:
[----:B------:R-:W2:Y:S01]  /*f300*/  LDL R11, [R1+0x14] ;  /* 0x00001400010b7983 */ /* 0x000ea20000100800 */
[----:B------:R-:W-:Y:S01]  /*f310*/  IMAD R93, R19, 0x8, R18 ;  /* 0x00000008135d7824 */ /* 0x000fe200078e0212 */
[----:B------:R-:W-:Y:S01]  /*f320*/  BSSY B1, `(.L_x_531) ;  /* 0x0000005000017945 */ /* 0x000fe20003800000 */
[----:B------:R-:W-:Y:S02]  /*f330*/  SHF.R.S32.HI R90, RZ, 0x1f, R35 ;  /* 0x0000001fff5a7819 */ /* 0x000fe40000011423 */
[----:B--2---:R-:W-:-:S04]  /*f340*/  SHF.L.U32 R94, R11, 0x1f, RZ ;  /* 0x0000001f0b5e7819 */ /* 0x004fc800000006ff */
[----:B------:R-:W0:Y:S02]  /*f350*/  SYNCS.PHASECHK.TRANS64.TRYWAIT P3, [R93+URZ+0x33490], R94 ;  /* 0x0334905e5d0075a7 */ /* 0x000e24000806017f */
[----:B0-----:R-:W-:Y:S05]  /*f360*/  @!P3 BRA `(.L_x_532) ;  /* 0x000001d00088b947 */ /* 0x001fea0003800000 */
.L_x_793:
[----:B------:R-:W-:Y:S05]  /*f370*/  BSYNC B1 ;  /* 0x0000000000017941 */ /* 0x000fea0003800000 */
.L_x_531:
[----:B------:R-:W1:Y:S01]  /*f380*/  S2R R36, SR_TID.X ;  /* 0x0000000000247919 */ /* 0x000e620000002100 */
[----:B------:R-:W-:Y:S01]  /*f390*/  ULDC.64 UR4, c[0x0][0x300] ;  /* 0x0000c00000047ab9 */ /* 0x000fe20000000a00 */
[----:B-----5:R-:W-:Y:S01]  /*f3a0*/  SHF.R.S32.HI R91, RZ, 0x1f, R34 ;  /* 0x0000001fff5b7819 */ /* 0x020fe20000011422 */
[----:B------:R-:W-:Y:S01]  /*f3b0*/  IMAD R14, R90, UR4, RZ ;  /* 0x000000045a0e7c24 */ /* 0x000fe2000f8e02ff */
[----:B------:R-:W-:Y:S01]  /*f3c0*/  ULDC.64 UR6, c[0x0][0x2e8] ;  /* 0x0000ba0000067ab9 */ /* 0x000fe20000000a00 */
[----:B------:R-:W-:-:S04]  /*f3d0*/  IMAD.WIDE.U32 R12, R35, UR4, RZ ;  /* 0x00000004230c7c25 */ /* 0x000fc8000f8e00ff */
[----:B------:R-:W-:Y:S01]  /*f3e0*/  IMAD R11, R35, UR5, R14 ;  /* 0x00000005230b7c24 */ /* 0x000fe2000f8e020e */
[----:B------:R-:W-:Y:S01]  /*f3f0*/  ULDC.64 UR4, c[0x0][0x310] ;  /* 0x0000c40000047ab9 */ /* 0x000fe20000000a00 */
[----:B------:R-:W-:Y:S02]  /*f400*/  IMAD R92, R25, -0xa0, R2 ;  /* 0xffffff60195c7824 */ /* 0x000fe400078e0202 */
[----:B------:R-:W-:Y:S01]  /*f410*/  IMAD R15, R91, UR4, RZ ;  /* 0x000000045b0f7c24 */ /* 0x000fe2000f8e02ff */
[----:B------:R-:W-:Y:S02]  /*f420*/  IADD3 R13, R13, R11, RZ ;  /* 0x0000000b0d0d7210 */ /* 0x000fe40007ffe0ff */
[----:B------:R-:W-:Y:S01]  /*f430*/  VIMNMX R92, R92, 0xa0, PT ;  /* 0x000000a05c5c7848 */ /* 0x000fe20003fe0100 */
[C---:B------:R-:W-:Y:S02]  /*f440*/  IMAD R15, R34.reuse, UR5, R15 ;  /* 0x00000005220f7c24 */ /* 0x040fe4000f8e020f */
[----:B------:R-:W-:Y:S01]  /*f450*/  IMAD.WIDE.U32 R12, R34, UR4, R12 ;  /* 0x00000004220c7c25 */ /* 0x000fe2000f8e000c */
[----:B------:R-:W-:-:S03]  /*f460*/  ULDC.64 UR4, c[0x0][0x308] ;  /* 0x0000c20000047ab9 */ /* 0x000fc60000000a00 */
[----:B------:R-:W-:Y:S02]  /*f470*/  IMAD.IADD R13, R13, 0x1, R15 ;  /* 0x000000010d0d7824 */ /* 0x000fe400078e020f */
[----:B------:R-:W-:Y:S02]  /*f480*/  IMAD R11, R7, UR4, RZ ;  /* 0x00000004070b7c24 */ /* 0x000fe4000f8e02ff */
[----:B------:R-:W-:Y:S01]  /*f490*/  IMAD.WIDE.U32 R12, R222, UR4, R12 ;  /* 0x00000004de0c7c25 */ /* 0x000fe2000f8e000c */
[----:B------:R-:W-:-:S03]  /*f4a0*/  UMOV UR4, 0xffffffff ;  /* 0xffffffff00047882 */ /* 0x000fc60000000000 */
[----:B------:R-:W-:Y:S01]  /*f4b0*/  IMAD R11, R222, UR5, R11 ;  /* 0x00000005de0b7c24 */ /* 0x000fe2000f8e020b */
[----:B------:R-:W-:Y:S01]  /*f4c0*/  IADD3 R42, P3, R12, UR6, RZ ;  /* 0x000000060c2a7c10 */ /* 0x000fe2000ff7e0ff */
[C---:B-1----:R-:W-:Y:S02]  /*f4d0*/  VIADD R37, R36.reuse, 0xffffff80 ;  /* 0xffffff8024257836 */ /* 0x042fe40000000000 */
[----:B------:R-:W-:Y:S01]  /*f4e0*/  VIADD R36, R36, 0xffffff80 ;  /* 0xffffff8024247836 */ /* 0x000fe20000000000 */
[----:B------:R-:W-:-:S04]  /*f4f0*/  IADD3.X R50, R13, UR7, R11, P3, !PT ;  /* 0x000000070d327c10 */ /* 0x000fc80009ffe40b */
[----:B------:R-:W-:-:S04]  /*f500*/  LEA.HI R36, R36, R37, RZ, 0x1 ;  /* 0x0000002524247211 */ /* 0x000fc800078f08ff */
[----:B------:R-:W-:-:S04]  /*f510*/  SHF.R.S32.HI R36, RZ, 0x1, R36 ;  /* 0x00000001ff247819 */ /* 0x000fc80000011424 */
[----:B------:R-:W-:-:S04]  /*f520*/  IADD3 R51, -R36, R92, RZ ;  /* 0x0000005c24337210 */ /* 0x000fc80007ffe1ff */
[----:B------:R-:W-:Y:S01]  /*f530*/  ISETP.GE.AND P3, PT, R51, 0x1, PT ;  /* 0x000000013300780c */ /* 0x000fe20003f66270 */
[----:B------:R-:W-:-:S12]  /*f540*/  BRA.DIV UR4, `(.L_x_533) ;  /* 0x000001d204247947 */ /* 0x000fd8000b800000 */
[----:B------:R1:W2:Y:S04]  /*f550*/  SHFL.IDX PT, R41, R50, RZ, 0x1e1f ;  /* 0x001e1fff32297589 */ /* 0x0002a800000e0000 */
[----:B------:R1:W3:Y:S02]  /*f560*/  SHFL.IDX PT, R43, R42, RZ, 0x1e1f ;  /* 0x001e1fff2a2b7589 */ /* 0x0002e400000e0000 */
.L_x_797:
[----:B------:R-:W-:Y:S04]  /*f570*/  BSSY B1, `(.L_x_534) ;  /* 0x0000027000017945 */ /* 0x000fe80003800000 */
[----:B------:R-:W-:Y:S05]  /*f580*/  @!P3 BRA `(.L_x_535) ;  /* 0x000000000094b947 */ /* 0x000fea0003800000 */
[----:B------:R-:W4:Y:S01]  /*f590*/  LDL R13, [R1+0xc] ;  /* 0x00000c00010d7983 */ /* 0x000f220000100800 */
[----:B------:R-:W-:-:S03]  /*f5a0*/  ULDC UR4, c[0x0][0x2f4] ;  /* 0x0000bd0000047ab9 */ /* 0x000fc60000000800 */
[----:B------:R-:W5:Y:S04]  /*f5b0*/  LDL R12, [R1+0x8] ;  /* 0x00000800010c7983 */ /* 0x000f680000100800 */
[----:B------:R-:W5:Y:S01]  /*f5c0*/  LDL R48, [R1] ;  /* 0x0000000001307983 */ /* 0x000f620000100800 */
[----:B------:R-:W-:-:S03]  /*f5d0*/  ISETP.GE.AND P5, PT, R16, UR4, PT ;  /* 0x0000000410007c0c */ /* 0x000fc6000bfa6270 */
[----:B------:R-:W5:Y:S10]  /*f5e0*/  LDL R11, [R1+0x4] ;  /* 0x00000400010b7983 */ /* 0x000f740000100800 */
[----:B---3--:R-:W-:-:S05]  /*f5f0*/  @!P5 IADD3 R44, P3, R16, R43, RZ ;  /* 0x0000002b102cd210 */ /* 0x008fca0007f7e0ff */
[----:B--2---:R-:W-:Y:S01]  /*f600*/  @!P5 IMAD.X R45, R41, 0x1, R17, P3 ;  /* 0x00000001292dd824 */ /* 0x004fe200018e0611 */
[----:B------:R-:W-:-:S13]  /*f610*/  ISETP.GE.AND P3, PT, R23, UR4, PT ;  /* 0x0000000417007c0c */ /* 0x000fda000bf66270 */
[----:B------:R-:W-:-:S05]  /*f620*/  @!P3 IADD3 R38, P4, R23, R43, RZ ;  /* 0x0000002b1726b210 */ /* 0x000fca0007f9e0ff */
[----:B----4-:R-:W-:Y:S01]  /*f630*/  @!P3 IMAD.X R39, R41, 0x1, R13, P4 ;  /* 0x000000012927b824 */ /* 0x010fe200020e060d */
[----:B------:R-:W-:-:S13]  /*f640*/  ISETP.GE.AND P4, PT, R22, UR4, PT ;  /* 0x0000000416007c0c */ /* 0x000fda000bf86270 */
[----:B------:R-:W-:-:S05]  /*f650*/  @!P4 IADD3 R36, P6, R22, R43, RZ ;  /* 0x0000002b1624c210 */ /* 0x000fca0007fde0ff */
[----:B-----5:R-:W-:Y:S02]  /*f660*/  @!P4 IMAD.X R37, R41, 0x1, R12, P6 ;  /* 0x000000012925c824 */ /* 0x020fe400030e060c */
[----:B------:R-:W2:Y:S04]  /*f670*/  @!P5 LDS.128 R12, [R88+0x24200] ;  /* 0x02420000580cd984 */ /* 0x000ea80000000c00 */
[----:B--2---:R-:W-:Y:S01]  /*f680*/  @!P5 ST.E.128 desc[UR50][R44.64], R12 ;  /* 0x0000000c2c00d985 */ /* 0x004fe2000c101d32 */
[----:B------:R-:W-:-:S13]  /*f690*/  ISETP.GE.AND P5, PT, R225, UR4, PT ;  /* 0x00000004e1007c0c */ /* 0x000fda000bfa6270 */
[----:B------:R-:W2:Y:S01]  /*f6a0*/  @!P5 LDS.128 R12, [R89+0x24200] ;  /* 0x02420000590cd984 */ /* 0x000ea20000000c00 */
[----:B------:R-:W-:-:S04]  /*f6b0*/  @!P5 SHF.L.U32 R40, R227, 0x4, RZ ;  /* 0x00000004e328d819 */ /* 0x000fc800000006ff */
[----:B------:R-:W-:-:S04]  /*f6c0*/  @!P5 IADD3 R46, P6, R40, R43, RZ ;  /* 0x0000002b282ed210 */ /* 0x000fc80007fde0ff */
[----:B------:R-:W-:-:S05]  /*f6d0*/  @!P5 LEA.HI.X.SX32 R47, R40, R41, 0x1, P6 ;  /* 0x00000029282fd211 */ /* 0x000fca00030f0eff */
[----:B--2---:R-:W-:Y:S01]  /*f6e0*/  @!P5 ST.E.128 desc[UR50][R46.64], R12 ;  /* 0x0000000c2e00d985 */ /* 0x004fe2000c101d32 */
[----:B------:R-:W-:-:S13]  /*f6f0*/  ISETP.GE.AND P5, PT, R226, UR4, PT ;  /* 0x00000004e2007c0c */ /* 0x000fda000bfa6270 */
[----:B------:R-:W2:Y:S01]  /*f700*/  @!P5 LDS.128 R12, [R88+0x26a00] ;  /* 0x026a0000580cd984 */ /* 0x000ea20000000c00 */
[----:B------:R-:W-:-:S05]  /*f710*/  @!P5 IMAD.SHL.U32 R40, R48, 0x10, RZ ;  /* 0x000000103028d824 */ /* 0x000fca00078e00ff */
[----:B------:R-:W-:-:S04]  /*f720*/  @!P5 IADD3 R48, P6, R40, R43, RZ ;  /* 0x0000002b2830d210 */ /* 0x000fc80007fde0ff */
[----:B------:R-:W-:-:S05]  /*f730*/  @!P5 LEA.HI.X.SX32 R49, R40, R41, 0x1, P6 ;  /* 0x000000292831d211 */ /* 0x000fca00030f0eff */
[----:B--2---:R-:W-:Y:S01]  /*f740*/  @!P5 ST.E.128 desc[UR50][R48.64], R12 ;  /* 0x0000000c3000d985 */ /* 0x004fe2000c101d32 */
[----:B------:R-:W-:-:S03]  /*f750*/  ISETP.GE.AND P5, PT, R224, UR4, PT ;  /* 0x00000004e0007c0c */ /* 0x000fc6000bfa6270 */
[----:B------:R-:W2:Y:S10]  /*f760*/  @!P3 LDS.128 R12, [R89+0x26a00] ;  /* 0x026a0000590cb984 */ /* 0x000eb40000000c00 */
[----:B------:R-:W-:-:S05]  /*f770*/  @!P5 IADD3 R40, P6, R224, R43, RZ ;  /* 0x0000002be028d210 */ /* 0x000fca0007fde0ff */
[----:B------:R-:W-:Y:S01]  /*f780*/  @!P5 IMAD.X R41, R41, 0x1, R11, P6 ;  /* 0x000000012929d824 */ /* 0x000fe200030e060b */
[----:B--2---:R-:W-:Y:S04]  /*f790*/  @!P3 ST.E.128 desc[UR50][R38.64], R12 ;  /* 0x0000000c2600b985 */ /* 0x004fe8000c101d32 */
[----:B------:R-:W2:Y:S04]  /*f7a0*/  @!P4 LDS.128 R12, [R88+0x29200] ;  /* 0x02920000580cc984 */ /* 0x000ea80000000c00 */
[----:B--2---:R-:W-:Y:S04]  /*f7b0*/  @!P4 ST.E.128 desc[UR50][R36.64], R12 ;  /* 0x0000000c2400c985 */ /* 0x004fe8000c101d32 */
[----:B------:R-:W2:Y:S04]  /*f7c0*/  @!P5 LDS.128 R12, [R89+0x29200] ;  /* 0x02920000590cd984 */ /* 0x000ea80000000c00 */
[----:B--2---:R4:W-:Y:S02]  /*f7d0*/  @!P5 ST.E.128 desc[UR50][R40.64], R12 ;  /* 0x0000000c2800d985 */ /* 0x0049e4000c101d32 */
.L_x_535:
[----:B------:R-:W-:Y:S05]  /*f7e0*/  BSYNC B1 ;  /* 0x0000000000017941 */ /* 0x000fea0003800000 */
.L_x_534:
[----:B------:R-:W-:-:S03]  /*f7f0*/  UMOV UR4, 0xffffffff ;  /* 0xffffffff00047882 */ /* 0x000fc60000000000 */
[----:B------:R-:W-:Y:S05]  /*f800*/  BRA.DIV UR4, `(.L_x_536) ;  /* 0x000001ce04c07947 */ /* 0x000fea000b800000 */
[----:B--2-4-:R2:W4:Y:S04]  /*f810*/  SHFL.IDX PT, R41, R50, 0x1, 0x1e1f ;  /* 0x003e1f0032297f89 */ /* 0x01452800000e0000 */
[----:B---3--:R2:W3:Y:S02]  /*f820*/  SHFL.IDX PT, R43, R42, 0x1, 0x1e1f ;  /* 0x003e1f002a2b7f89 */ /* 0x0084e400000e0000 */
.L_x_801:
[----:B------:R-:W-:-:S13]  /*f830*/  ISETP.GE.AND P3, PT, R51, 0x81, PT ;  /* 0x000000813300780c */ /* 0x000fda0003f66270 */
[----:B------:R-:W-:Y:S05]  /*f840*/  @!P3 BRA `(.L_x_476) ;  /* 0x000000000094b947 */ /* 0x000fea0003800000 */
[----:B------:R-:W5:Y:S01]  /*f850*/  LDL R13, [R1+0xc] ;  /* 0x00000c00010d7983 */ /* 0x000f620000100800 */
[----:B------:R-:W-:-:S03]  /*f860*/  ULDC UR4, c[0x0][0x2f4] ;  /* 0x0000bd0000047ab9 */ /* 0x000fc60000000800 */
[----:B------:R-:W5:Y:S04]  /*f870*/  LDL R12, [R1+0x8] ;  /* 0x00000800010c7983 */ /* 0x000f680000100800 */
[----:B-12---:R-:W2:Y:S01]  /*f880*/  LDL R42, [R1] ;  /* 0x00000000012a7983 */ /* 0x006ea20000100800 */
[----:B------:R-:W-:-:S03]  /*f890*/  ISETP.GE.AND P5, PT, R16, UR4, PT ;  /* 0x0000000410007c0c */ /* 0x000fc6000bfa6270 */
[----:B------:R-:W2:Y:S10]  /*f8a0*/  LDL R11, [R1+0x4] ;  /* 0x00000400010b7983 */ /* 0x000eb40000100800 */
[----:B---3--:R-:W-:-:S05]  /*f8b0*/  @!P5 IADD3 R44, P3, R16, R43, RZ ;  /* 0x0000002b102cd210 */ /* 0x008fca0007f7e0ff */
[----:B----4-:R-:W-:Y:S01]  /*f8c0*/  @!P5 IMAD.X R45, R41, 0x1, R17, P3 ;  /* 0x00000001292dd824 */ /* 0x010fe200018e0611 */
[----:B------:R-:W-:-:S13]  /*f8d0*/  ISETP.GE.AND P3, PT, R23, UR4, PT ;  /* 0x0000000417007c0c */ /* 0x000fda000bf66270 */
[----:B------:R-:W-:-:S04]  /*f8e0*/  @!P3 IADD3 R38, P4, R23, R43, RZ ;  /* 0x0000002b1726b210 */ /* 0x000fc80007f9e0ff */
[----:B-----5:R-:W-:Y:S02]  /*f8f0*/  @!P3 IADD3.X R39, R41, R13, RZ, P4, !PT ;  /* 0x0000000d2927b210 */ /* 0x020fe400027fe4ff */
[----:B------:R-:W-:-:S13]  /*f900*/  ISETP.GE.AND P4, PT, R22, UR4, PT ;  /* 0x0000000416007c0c */ /* 0x000fda000bf86270 */
[----:B------:R-:W-:-:S05]  /*f910*/  @!P4 IADD3 R36, P6, R22, R43, RZ ;  /* 0x0000002b1624c210 */ /* 0x000fca0007fde0ff */
[----:B------:R-:W-:Y:S02]  /*f920*/  @!P4 IMAD.X R37, R41, 0x1, R12, P6 ;  /* 0x000000012925c824 */ /* 0x000fe400030e060c */
[----:B------:R-:W1:Y:S04]  /*f930*/  @!P5 LDS.128 R12, [R88+0x26200] ;  /* 0x02620000580cd984 */ /* 0x000e680000000c00 */
[----:B-1----:R-:W-:Y:S01]  /*f940*/  @!P5 ST.E.128 desc[UR50][R44.64], R12 ;  /* 0x0000000c2c00d985 */ /* 0x002fe2000c101d32 */
[----:B------:R-:W-:-:S13]  /*f950*/  ISETP.GE.AND P5, PT, R225, UR4, PT ;  /* 0x00000004e1007c0c */ /* 0x000fda000bfa6270 */
[----:B------:R-:W1:Y:S01]  /*f960*/  @!P5 LDS.128 R12, [R89+0x26200] ;  /* 0x02620000590cd984 */ /* 0x000e620000000c00 */
[----:B------:R-:W-:-:S05]  /*f970*/  @!P5 IMAD.SHL.U32 R40, R227, 0x10, RZ ;  /* 0x00000010e328d824 */ /* 0x000fca00078e00ff */
[----:B------:R-:W-:-:S04]  /*f980*/  @!P5 IADD3 R46, P6, R40, R43, RZ ;  /* 0x0000002b282ed210 */ /* 0x000fc80007fde0ff */
[----:B------:R-:W-:-:S05]  /*f990*/  @!P5 LEA.HI.X.SX32 R47, R40, R41, 0x1, P6 ;  /* 0x00000029282fd211 */ /* 0x000fca00030f0eff */
[----:B-1----:R-:W-:Y:S01]  /*f9a0*/  @!P5 ST.E.128 desc[UR50][R46.64], R12 ;  /* 0x0000000c2e00d985 */ /* 0x002fe2000c101d32 */
[----:B------:R-:W-:-:S13]  /*f9b0*/  ISETP.GE.AND P5, PT, R226, UR4, PT ;  /* 0x00000004e2007c0c */ /* 0x000fda000bfa6270 */
[----:B------:R-:W1:Y:S01]  /*f9c0*/  @!P5 LDS.128 R12, [R88+0x28a00] ;  /* 0x028a0000580cd984 */ /* 0x000e620000000c00 */
[----:B--2---:R-:W-:-:S05]  /*f9d0*/  @!P5 IMAD.SHL.U32 R40, R42, 0x10, RZ ;  /* 0x000000102a28d824 */ /* 0x004fca00078e00ff */
[----:B------:R-:W-:-:S04]  /*f9e0*/  @!P5 IADD3 R48, P6, R40, R43, RZ ;  /* 0x0000002b2830d210 */ /* 0x000fc80007fde0ff */
[----:B------:R-:W-:-:S05]  /*f9f0*/  @!P5 LEA.HI.X.SX32 R49, R40, R41, 0x1, P6 ;  /* 0x000000292831d211 */ /* 0x000fca00030f0eff */
[----:B-1----:R-:W-:Y:S01]  /*fa00*/  @!P5 ST.E.128 desc[UR50][R48.64], R12 ;  /* 0x0000000c3000d985 */ /* 0x002fe2000c101d32 */
[----:B------:R-:W-:-:S03]  /*fa10*/  ISETP.GE.AND P5, PT, R224, UR4, PT ;  /* 0x00000004e0007c0c */ /* 0x000fc6000bfa6270 */
[----:B------:R-:W1:Y:S10]  /*fa20*/  @!P3 LDS.128 R12, [R89+0x28a00] ;  /* 0x028a0000590cb984 */ /* 0x000e740000000c00 */
[----:B------:R-:W-:-:S04]  /*fa30*/  @!P5 IADD3 R40, P6, R224, R43, RZ ;  /* 0x0000002be028d210 */ /* 0x000fc80007fde0ff */
[----:B------:R-:W-:Y:S01]  /*fa40*/  @!P5 IADD3.X R41, R41, R11, RZ, P6, !PT ;  /* 0x0000000b2929d210 */ /* 0x000fe200037fe4ff */
[----:B-1----:R-:W-:Y:S04]  /*fa50*/  @!P3 ST.E.128 desc[UR50][R38.64], R12 ;  /* 0x0000000c2600b985 */ /* 0x002fe8000c101d32 */
[----:B------:R-:W1:Y:S04]  /*fa60*/  @!P4 LDS.128 R12, [R88+0x2b200] ;  /* 0x02b20000580cc984 */ /* 0x000e680000000c00 */
[----:B-1----:R-:W-:Y:S04]  /*fa70*/  @!P4 ST.E.128 desc[UR50][R36.64], R12 ;  /* 0x0000000c2400c985 */ /* 0x002fe8000c101d32 */
[----:B------:R-:W1:Y:S04]  /*fa80*/  @!P5 LDS.128 R12, [R89+0x2b200] ;  /* 0x02b20000590cd984 */ /* 0x000e680000000c00 */
[----:B-1----:R1:W-:Y:S02]  /*fa90*/  @!P5 ST.E.128 desc[UR50][R40.64], R12 ;  /* 0x0000000c2800d985 */ /* 0x0023e4000c101d32 */
.L_x_476:
[----:B------:R-:W-:Y:S05]  /*faa0*/  BSYNC B0 ;  /* 0x0000000000007941 */ /* 0x000fea0003800000 */
.L_x_440:
[----:B------:R-:W5:Y:S01]  /*fab0*/  S2R R11, SR_TID.X ;  /* 0x00000000000b7919 */ /* 0x000f620000002100 */
[----:B------:R-:W-:Y:S01]  /*fac0*/  @!PT LDS RZ, [RZ] ;  /* 0x00000000fffff984 */ /* 0x000fe20000000800 */
[----:B------:R-:W-:Y:S01]  /*fad0*/  @!PT LDS RZ, [RZ] ;  /* 0x00000000fffff984 */ /* 0x000fe20000000800 */
[----:B------:R-:W-:Y:S01]  /*fae0*/  @!PT LDS RZ, [RZ] ;  /* 0x00000000fffff984 */ /* 0x000fe20000000800 */
[----:B------:R-:W-:Y:S01]  /*faf0*/  @!PT LDS RZ, [RZ] ;  /* 0x00000000fffff984 */ /* 0x000fe20000000800 */
[----:B------:R3:W-:Y:S06]  /*fb00*/  MEMBAR.ALL.CTA ;  /* 0x0000000000007992 */ /* 0x0007ec0000008000 */
[----:B---3--:R-:W3:Y:S01]  /*fb10*/  FENCE.VIEW.ASYNC.S ;  /* 0x00000000000073c6 */ /* 0x008ee20000000000 */
[----:B------:R-:W-:Y:S05]  /*fb20*/  WARPSYNC.ALL ;  /* 0x0000000000007948 */ /* 0x000fea0003800000 */
[----:B------:R-:W-:Y:S01]  /*fb30*/  BSSY B0, `(.L_x_537) ;  /* 0x0000008000007945 */ /* 0x000fe20003800000 */
[----:B---3--:R3:W-:Y:S01]  /*fb40*/  BAR.SYNC.DEFER_BLOCKING R142, 0x80 ;  /* 0x0002008e0000751d */ /* 0x0087e20000010000 */
[----:B-----5:R-:W-:-:S13]  /*fb50*/  LOP3.LUT P3, RZ, R11, 0x7f, RZ, 0xc0, !PT ;  /* 0x0000007f0bff7812 */ /* 0x020fda000786c0ff */
[----:B------:R-:W-:-:S05]  /*fb60*/  @!P3 VIADD R11, R93, 0x334a0 ;  /* 0x000334a05d0bb836 */ /* 0x000fca0000000000 */
[----:B------:R-:W-:-:S04]  /*fb70*/  @!P3 PRMT R11, RZ, 0x654, R11 ;  /* 0x00000654ff0bb816 */ /* 0x000fc8000000000b */
[----:B------:R3:W-:Y:S01]  /*fb80*/  @!P3 SYNCS.ARRIVE.TRANS64.RED.A1T0 RZ, [R11+URZ], RZ ;  /* 0x000000ff0bffb9a7 */ /* 0x0007e2000810043f */
[----:B------:R-:W-:Y:S05]  /*fb90*/  @!P2 BRA `(.L_x_538) ;  /* 0x000000000004a947 */ /* 0x000fea0003800000 */
[----:B------:R-:W-:Y:S01]  /*fba0*/  BPT.TRAP 0x1 ;  /* 0x000000040000795c */ /* 0x000fe20000300000 */
.L_x_538:
[----:B------:R-:W-:Y:S05]  /*fbb0*/  BSYNC B0 ;  /* 0x0000000000007941 */ /* 0x000fea0003800000 */
.L_x_537:
[----:B------:R-:W5:Y:S01]  /*fbc0*/  SYNCS.PHASECHK.TRANS64.TRYWAIT P2, [R93+URZ+0x334b0], R94 ;  /* 0x0334b05e5d0075a7 */ /* 0x000f62000804017f */
[----:B------:R-:W-:Y:S01]  /*fbd0*/  ULDC UR39, c[0x0][0x2f4] ;  /* 0x0000bd0000277ab9 */ /* 0x000fe20000000800 */
[----:B------:R-:W-:Y:S04]  /*fbe0*/  BSSY B0, `(.L_x_539) ;  /* 0x0000002000007945 */ /* 0x000fe80003800000 */
[----:B-----5:R-:W-:Y:S05]  /*fbf0*/  @!P2 BRA `(.L_x_540) ;  /* 0x000001cc0010a947 */ /* 0x020fea0003800000 */
.L_x_802:
[----:B------:R-:W-:Y:S05]  /*fc00*/  BSYNC B0 ;  /* 0x0000000000007941 */ /* 0x000fea0003800000 */
.L_x_539:
[----:B------:R0:W5:Y:S01]  /*fc10*/  LDL R51, [R1+0xc] ;  /* 0x00000c0001337983 */ /* 0x0001620000100800 */
[----:B------:R-:W-:Y:S01]  /*fc20*/  ULDC.64 UR4, c[0x0][0x328] ;  /* 0x0000ca0000047ab9 */ /* 0x000fe20000000a00 */
[----:B------:R-:W-:Y:S02]  /*fc30*/  ULDC.64 UR6, c[0x0][0x318] ;  /* 0x0000c60000067ab9 */ /* 0x000fe40000000a00 */
[----:B-12---:R1:W5:Y:S04]  /*fc40*/  LDL R50, [R1+0x8] ;  /* 0x0000080001327983 */ /* 0x0063680000100800 */
[----:B0-----:R1:W5:Y:S01]  /*fc50*/  LDL R49, [R1] ;  /* 0x0000000001317983 */ /* 0x0013620000100800 */
[----:B------:R-:W-:Y:S02]  /*fc60*/  IMAD R90, R90, UR4, RZ ;  /* 0x000000045a5a7c24 */ /* 0x000fe4000f8e02ff */
[C---:B------:R-:W-:Y:S01]  /*fc70*/  IMAD.WIDE.U32 R12, R35.reuse, UR4, RZ ;  /* 0x00000004230c7c25 */ /* 0x040fe2000f8e00ff */
[----:B------:R1:W5:Y:S03]  /*fc80*/  LDL R48, [R1+0x4] ;  /* 0x0000040001307983 */ /* 0x0003660000100800 */
[----:B------:R-:W-:Y:S01]  /*fc90*/  IMAD R35, R35, UR5, R90 ;  /* 0x0000000523237c24 */ /* 0x000fe2000f8e025a */
[----:B------:R-:W0:Y:S01]  /*fca0*/  S2R R14, SR_TID.X ;  /* 0x00000000000e7919 */ /* 0x000e220000002100 */
[----:B------:R-:W-:-:S02]  /*fcb0*/  ULDC.64 UR4, c[0x0][0x338] ;  /* 0x0000ce0000047ab9 */ /* 0x000fc40000000a00 */
[----:B------:R-:W-:Y:S02]  /*fcc0*/  IMAD R91, R91, UR4, RZ ;  /* 0x000000045b5b7c24 */ /* 0x000fe4000f8e02ff */
[----:B------:R-:W-:Y:S02]  /*fcd0*/  IMAD.IADD R13, R13, 0x1, R35 ;  /* 0x000000010d0d7824 */ /* 0x000fe400078e0223 */
[C---:B------:R-:W-:Y:S02]  /*fce0*/  IMAD R91, R34.reuse, UR5, R91 ;  /* 0x00000005225b7c24 */ /* 0x040fe4000f8e025b */
[----:B------:R-:W-:Y:S01]  /*fcf0*/  IMAD.WIDE.U32 R34, R34, UR4, R12 ;  /* 0x0000000422227c25 */ /* 0x000fe2000f8e000c */
[----:B------:R-:W-:-:S03]  /*fd00*/  ULDC.64 UR4, c[0x0][0x330] ;  /* 0x0000cc0000047ab9 */ /* 0x000fc60000000a00 */
[----:B------:R-:W-:Y:S02]  /*fd10*/  IMAD.IADD R35, R35, 0x1, R91 ;  /* 0x0000000123237824 */ /* 0x000fe400078e025b */
[----:B---3--:R-:W-:Y:S02]  /*fd20*/  IMAD R11, R7, UR4, RZ ;  /* 0x00000004070b7c24 */ /* 0x008fe4000f8e02ff */
[----:B------:R-:W-:-:S04]  /*fd30*/  IMAD.WIDE.U32 R12, R222, UR4, R34 ;  /* 0x00000004de0c7c25 */ /* 0x000fc8000f8e0022 */
[----:B------:R-:W-:Y:S01]  /*fd40*/  IMAD R11, R222, UR5, R11 ;  /* 0x00000005de0b7c24 */ /* 0x000fe2000f8e020b */
[----:B------:R-:W-:-:S04]  /*fd50*/  IADD3 R44, P2, R12, UR6, RZ ;  /* 0x000000060c2c7c10 */ /* 0x000fc8000ff5e0ff */
[----:B------:R-:W-:Y:S02]  /*fd60*/  IADD3.X R11, R13, UR7, R11, P2, !PT ;  /* 0x000000070d0b7c10 */ /* 0x000fe400097fe40b */
[C---:B0-----:R-:W-:Y:S01]  /*fd70*/  IADD3 R15, R14.reuse, -0x80, RZ ;  /* 0xffffff800e0f7810 */ /* 0x041fe20007ffe0ff */
[----:B------:R-:W-:-:S05]  /*fd80*/  VIADD R14, R14, 0xffffff80 ;  /* 0xffffff800e0e7836 */ /* 0x000fca0000000000 */
[----:B------:R-:W-:-:S04]  /*fd90*/  LEA.HI R14, R14, R15, RZ, 0x1 ;  /* 0x0000000f0e0e7211 */ /* 0x000fc800078f08ff */
[----:B------:R-:W-:-:S05]  /*fda0*/  SHF.R.S32.HI R14, RZ, 0x1, R14 ;  /* 0x00000001ff0e7819 */ /* 0x000fca000001140e */
[----:B------:R-:W-:-:S05]  /*fdb0*/  IMAD.IADD R92, R92, 0x1, -R14 ;  /* 0x000000015c5c7824 */ /* 0x000fca00078e0a0e */
[----:B------:R-:W-:Y:S01]  /*fdc0*/  ISETP.GE.AND P2, PT, R92, 0x1, PT ;  /* 0x000000015c00780c */ /* 0x000fe20003f46270 */
[----:B------:R1:W0:Y:S01]  /*fdd0*/  SHFL.IDX PT, R47, R44, RZ, 0x1e1f ;  /* 0x001e1fff2c2f7589 */ /* 0x00022200000e0000 */
[----:B------:R-:W-:Y:S03]  /*fde0*/  BSSY B0, `(.L_x_541) ;  /* 0x0000023000007945 */ /* 0x000fe60003800000 */
[----:B------:R1:W2:Y:S08]  /*fdf0*/  SHFL.IDX PT, R45, R11, RZ, 0x1e1f ;  /* 0x001e1fff0b2d7589 */ /* 0x0002b000000e0000 */
[----:B-1----:R-:W-:Y:S05]  /*fe00*/  @!P2 BRA `(.L_x_542) ;  /* 0x000000000080a947 */ /* 0x002fea0003800000 */
[----:B------:R-:W-:-:S13]  /*fe10*/  ISETP.GE.AND P5, PT, R16, UR39, PT ;  /* 0x0000002710007c0c */ /* 0x000fda000bfa6270 */
[----:B------:R-:W1:Y:S01]  /*fe20*/  @!P5 LDS.128 R12, [R88+0xf200] ;  /* 0x00f20000580cd984 */ /* 0x000e620000000c00 */
[----:B0-----:R-:W-:-:S05]  /*fe30*/  @!P5 IADD3 R38, P2, R16, R47, RZ ;  /* 0x0000002f1026d210 */ /* 0x001fca0007f5e0ff */
[----:B--2---:R-:W-:Y:S01]  /*fe40*/  @!P5 IMAD.X R39, R45, 0x1, R17, P2 ;  /* 0x000000012d27d824 */ /* 0x004fe200010e0611 */
[----:B------:R-:W-:-:S13]  /*fe50*/  ISETP.GE.AND P2, PT, R23, UR39, PT ;  /* 0x0000002717007c0c */ /* 0x000fda000bf46270 */
[----:B------:R-:W-:-:S04]  /*fe60*/  @!P2 IADD3 R36, P4, R23, R47, RZ ;  /* 0x0000002f1724a210 */ /* 0x000fc80007f9e0ff */
[----:B-----5:R-:W-:Y:S02]  /*fe70*/  @!P2 IADD3.X R37, R45, R51, RZ, P4, !PT ;  /* 0x000000332d25a210 */ /* 0x020fe400027fe4ff */
[----:B------:R-:W-:-:S13]  /*fe80*/  ISETP.GE.AND P4, PT, R22, UR39, PT ;  /* 0x0000002716007c0c */ /* 0x000fda000bf86270 */
[----:B------:R-:W-:Y:S01]  /*fe90*/  @!P4 IADD3 R34, P6, R22, R47, RZ ;  /* 0x0000002f1622c210 */ /* 0x000fe20007fde0ff */
[----:B-1----:R-:W-:Y:S01]  /*fea0*/  @!P5 ST.E.128 desc[UR50][R38.64], R12 ;  /* 0x0000000c2600d985 */ /* 0x002fe2000c101d32 */
[----:B------:R-:W-:-:S03]  /*feb0*/  ISETP.GE.AND P5, PT, R225, UR39, PT ;  /* 0x00000027e1007c0c */ /* 0x000fc6000bfa6270 */
[----:B------:R-:W-:-:S10]  /*fec0*/  @!P4 IMAD.X R35, R45, 0x1, R50, P6 ;  /* 0x000000012d23c824 */ /* 0x000fd400030e0632 */
[----:B------:R-:W0:Y:S01]  /*fed0*/  @!P5 LDS.128 R12, [R89+0xf200] ;  /* 0x00f20000590cd984 */ /* 0x000e220000000c00 */
[----:B------:R-:W-:-:S05]  /*fee0*/  @!P5 IMAD.SHL.U32 R42, R227, 0x10, RZ ;  /* 0x00000010e32ad824 */ /* 0x000fca00078e00ff */
[----:B------:R-:W-:-:S04]  /*fef0*/  @!P5 IADD3 R40, P6, R42, R47, RZ ;  /* 0x0000002f2a28d210 */ /* 0x000fc80007fde0ff */
[----:B----4-:R-:W-:-:S05]  /*ff00*/  @!P5 LEA.HI.X.SX32 R41, R42, R45, 0x1, P6 ;  /* 0x0000002d2a29d211 */ /* 0x010fca00030f0eff */
[----:B0-----:R-:W-:Y:S01]  /*ff10*/  @!P5 ST.E.128 desc[UR50][R40.64], R12 ;  /* 0x0000000c2800d985 */ /* 0x001fe2000c101d32 */
[----:B------:R-:W-:-:S13]  /*ff20*/  ISETP.GE.AND P5, PT, R226, UR39, PT ;  /* 0x00000027e2007c0c */ /* 0x000fda000bfa6270 */
[----:B------:R-:W0:Y:S01]  /*ff30*/  @!P5 LDS.128 R12, [R88+0x11a00] ;  /* 0x011a0000580cd984 */ /* 0x000e220000000c00 */
[----:B------:R-:W-:-:S05]  /*ff40*/  @!P5 IMAD.SHL.U32 R46, R49, 0x10, RZ ;  /* 0x00000010312ed824 */ /* 0x000fca00078e00ff */
[----:B------:R-:W-:-:S04]  /*ff50*/  @!P5 IADD3 R42, P6, R46, R47, RZ ;  /* 0x0000002f2e2ad210 */ /* 0x000fc80007fde0ff */
[----:B------:R-:W-:-:S05]  /*ff60*/  @!P5 LEA.HI.X.SX32 R43, R46, R45, 0x1, P6 ;  /* 0x0000002d2e2bd211 */ /* 0x000fca00030f0eff */
[----:B0-----:R-:W-:Y:S01]  /*ff70*/  @!P5 ST.E.128 desc[UR50][R42.64], R12 ;  /* 0x0000000c2a00d985 */ /* 0x001fe2000c101d32 */
[----:B------:R-:W-:-:S03]  /*ff80*/  ISETP.GE.AND P5, PT, R224, UR39, PT ;  /* 0x00000027e0007c0c */ /* 0x000fc6000bfa6270 */
[----:B------:R-:W0:Y:S10]  /*ff90*/  @!P2 LDS.128 R12, [R89+0x11a00] ;  /* 0x011a0000590ca984 */ /* 0x000e340000000c00 */
[----:B------:R-:W-:-:S04]  /*ffa0*/  @!P5 IADD3 R38, P6, R224, R47, RZ ;  /* 0x0000002fe026d210 */ /* 0x000fc80007fde0ff */
[----:B------:R-:W-:Y:S01]  /*ffb0*/  @!P5 IADD3.X R39, R45, R48, RZ, P6, !PT ;  /* 0x000000302d27d210 */ /* 0x000fe200037fe4ff */
[----:B0-----:R-:W-:Y:S04]  /*ffc0*/  @!P2 ST.E.128 desc[UR50][R36.64], R12 ;  /* 0x0000000c2400a985 */ /* 0x001fe8000c101d32 */
[----:B------:R-:W0:Y:S04]  /*ffd0*/  @!P4 LDS.128 R12, [R88+0x14200] ;  /* 0x01420000580cc984 */ /* 0x000e280000000c00 */
[----:B0-----:R-:W-:Y:S04]  /*ffe0*/  @!P4 ST.E.128 desc[UR50][R34.64], R12 ;  /* 0x0000000c2200c985 */ /* 0x001fe8000c101d32 */
[----:B------:R-:W0:Y:S04]  /*fff0*/  @!P5 LDS.128 R12, [R89+0x14200] ;  /* 0x01420000590cd984 */ /* 0x000e280000000c00 */
[----:B0-----:R1:W-:Y:S02]  /*10000*/  @!P5 ST.E.128 desc[UR50][R38.64], R12 ;  /* 0x0000000c2600d985 */ /* 0x0013e4000c101d32 */
.L_x_542:
[----:B------:R-:W-:Y:S05]  /*10010*/  BSYNC B0 ;  /* 0x0000000000007941 */ /* 0x000fea0003800000 */
.L_x_541:
[----:B------:R-:W-:Y:S01]  /*10020*/  ISETP.GE.AND P2, PT, R92, 0x81, PT ;  /* 0x000000815c00780c */ /* 0x000fe20003f46270 */
[----:B------:R-:W3:Y:S01]  /*10030*/  SHFL.IDX PT, R11, R11, 0x1, 0x1e1f ;  /* 0x003e1f000b0b7f89 */ /* 0x000ee200000e0000 */
[----:B------:R-:W-:Y:S03]  /*10040*/  BSSY B0, `(.L_x_543) ;  /* 0x0000023000007945 */ /* 0x000fe60003800000 */
[----:B--2---:R2:W0:Y:S08]  /*10050*/  SHFL.IDX PT, R45, R44, 0x1, 0x1e1f ;  /* 0x003e1f002c2d7f89 */ /* 0x00443000000e0000 */
[----:B--2---:R-:W-:Y:S05]  /*10060*/  @!P2 BRA `(.L_x_544) ;  /* 0x000000000080a947 */ /* 0x004fea0003800000 */
[----:B------:R-:W-:-:S13]  /*10070*/  ISETP.GE.AND P5, PT, R16, UR39, PT ;  /* 0x0000002710007c0c */ /* 0x000fda000bfa6270 */
[----:B-1----:R-:W1:Y:S01]  /*10080*/  @!P5 LDS.128 R12, [R88+0x11200] ;  /* 0x01120000580cd984 */ /* 0x002e620000000c00 */
[----:B0-----:R-:W-:-:S05]  /*10090*/  @!P5 IADD3 R38, P2, R16, R45, RZ ;  /* 0x0000002d1026d210 */ /* 0x001fca0007f5e0ff */
[----:B---3--:R-:W-:Y:S01]  /*100a0*/  @!P5 IMAD.X R39, R11, 0x1, R17, P2 ;  /* 0x000000010b27d824 */ /* 0x008fe200010e0611 */
[----:B------:R-:W-:-:S13]  /*100b0*/  ISETP.GE.AND P2, PT, R23, UR39, PT ;  /* 0x0000002717007c0c */ /* 0x000fda000bf46270 */
[----:B------:R-:W-:-:S05]  /*100c0*/  @!P2 IADD3 R36, P4, R23, R45, RZ ;  /* 0x0000002d1724a210 */ /* 0x000fca0007f9e0ff */
[----:B-----5:R-:W-:Y:S01]  /*100d0*/  @!P2 IMAD.X R37, R11, 0x1, R51, P4 ;  /* 0x000000010b25a824 */ /* 0x020fe200020e0633 */
[----:B------:R-:W-:-:S13]  /*100e0*/  ISETP.GE.AND P4, PT, R22, UR39, PT ;  /* 0x0000002716007c0c */ /* 0x000fda000bf86270 */
[----:B------:R-:W-:Y:S01]  /*100f0*/  @!P4 IADD3 R34, P6, R22, R45, RZ ;  /* 0x0000002d1622c210 */ /* 0x000fe20007fde0ff */
[----:B-1----:R-:W-:Y:S01]  /*10100*/  @!P5 ST.E.128 desc[UR50][R38.64], R12 ;  /* 0x0000000c2600d985 */ /* 0x002fe2000c101d32 */
[----:B------:R-:W-:-:S03]  /*10110*/  ISETP.GE.AND P5, PT, R225, UR39, PT ;  /* 0x00000027e1007c0c */ /* 0x000fc6000bfa6270 */
[----:B------:R-:W-:-:S10]  /*10120*/  @!P4 IMAD.X R35, R11, 0x1, R50, P6 ;  /* 0x000000010b23c824 */ /* 0x000fd400030e0632 */
[----:B------:R-:W0:Y:S01]  /*10130*/  @!P5 LDS.128 R12, [R89+0x11200] ;  /* 0x01120000590cd984 */ /* 0x000e220000000c00 */
[----:B------:R-:W-:-:S04]  /*10140*/  @!P5 SHF.L.U32 R42, R227, 0x4, RZ ;  /* 0x00000004e32ad819 */ /* 0x000fc800000006ff */
        /* <DEDUP_REMOVED lines=11> */
[----:B------:R-:W-:-:S05]  /*10200*/  @!P5 IADD3 R38, P6, R224, R45, RZ ;  /* 0x0000002de026d210 */ /* 0x000fca0007fde0ff */
[----:B------:R-:W-:Y:S01]  /*10210*/  @!P5 IMAD.X R39, R11, 0x1, R48, P6 ;  /* 0x000000010b27d824 */ /* 0x000fe200030e0630 */
[----:B0-----:R-:W-:Y:S04]  /*10220*/  @!P2 ST.E.128 desc[UR50][R36.64], R12 ;  /* 0x0000000c2400a985 */ /* 0x001fe8000c101d32 */
[----:B------:R-:W0:Y:S04]  /*10230*/  @!P4 LDS.128 R12, [R88+0x16200] ;  /* 0x01620000580cc984 */ /* 0x000e280000000c00 */
[----:B0-----:R-:W-:Y:S04]  /*10240*/  @!P4 ST.E.128 desc[UR50][R34.64], R12 ;  /* 0x0000000c2200c985 */ /* 0x001fe8000c101d32 */
[----:B------:R-:W0:Y:S04]  /*10250*/  @!P5 LDS.128 R12, [R89+0x16200] ;  /* 0x01620000590cd984 */ /* 0x000e280000000c00 */
[----:B0-----:R2:W-:Y:S02]  /*10260*/  @!P5 ST.E.128 desc[UR50][R38.64], R12 ;  /* 0x0000000c2600d985 */ /* 0x0015e4000c101d32 */
.L_x_544:
[----:B------:R-:W-:Y:S05]  /*10270*/  BSYNC B0 ;  /* 0x0000000000007941 */ /* 0x000fea0003800000 */
.L_x_543:
[----:B-12---:R-:W2:Y:S01]  /*10280*/  LDL.LU R12, [R1+0x14] ;  /* 0x00001400010c7983 */ /* 0x006ea20000300800 */
[----:B------:R-:W-:Y:S01]  /*10290*/  IADD3 R19, R19, 0x1, RZ ;  /* 0x0000000113137810 */ /* 0x000fe20007ffe0ff */
[----:B------:R-:W-:Y:S01]  /*102a0*/  @!P3 VIADD R93, R93, 0x334c0 ;  /* 0x000334c05d5db836 */ /* 0x000fe20000000000 */
[----:B------:R-:W-:Y:S01]  /*102b0*/  ISETP.NE.AND P4, PT, R115, RZ, PT ;  /* 0x000000ff7300720c */ /* 0x000fe20003f85270 */
[----:B------:R-:W-:Y:S01]  /*102c0*/  @!PT LDS RZ, [RZ] ;  /* 0x00000000fffff984 */ /* 0x000fe20000000800 */
[----:B------:R-:W-:Y:S01]  /*102d0*/  @!PT LDS RZ, [RZ] ;  /* 0x00000000fffff984 */ /* 0x000fe20000000800 */
[----:B------:R-:W-:Y:S01]  /*102e0*/  @!PT LDS RZ, [RZ] ;  /* 0x00000000fffff984 */ /* 0x000fe20000000800 */
[----:B------:R-:W-:Y:S01]  /*102f0*/  @!PT LDS RZ, [RZ] ;  /* 0x00000000fffff984 */ /* 0x000fe20000000800 */
[----:B------:R1:W-:Y:S06]  /*10300*/  MEMBAR.ALL.CTA ;  /* 0x0000000000007992 */ /* 0x0003ec0000008000 */
[----:B-1----:R-:W1:Y:S02]  /*10310*/  FENCE.VIEW.ASYNC.S ;  /* 0x00000000000073c6 */ /* 0x002e640000000000 */
[----:B-1----:R1:W-:Y:S01]  /*10320*/  BAR.SYNC.DEFER_BLOCKING R142, 0x80 ;  /* 0x0002008e0000751d */ /* 0x0023e20000010000 */
[----:B------:R-:W-:-:S02]  /*10330*/  ISETP.NE.AND P2, PT, R19, 0x2, PT ;  /* 0x000000021300780c */ /* 0x000fc40003f45270 */
[----:B------:R-:W-:Y:S02]  /*10340*/  @!P3 PRMT R93, RZ, 0x654, R93 ;  /* 0x00000654ff5db816 */ /* 0x000fe4000000005d */
[----:B---3--:R-:W-:Y:S02]  /*10350*/  SEL R11, RZ, 0x1, P2 ;  /* 0x00000001ff0b7807 */ /* 0x008fe40001000000 */
[----:B------:R-:W-:Y:S01]  /*10360*/  SEL R19, R19, RZ, P2 ;  /* 0x000000ff13137207 */ /* 0x000fe20001000000 */
[----:B------:R1:W-:Y:S01]  /*10370*/  @!P3 SYNCS.ARRIVE.TRANS64.RED.A1T0 RZ, [R93+URZ], RZ ;  /* 0x000000ff5dffb9a7 */ /* 0x0003e2000810043f */
[----:B--2---:R-:W-:-:S05]  /*10380*/  LOP3.LUT R12, R12, R11, RZ, 0x3c, !PT ;  /* 0x0000000b0c0c7212 */ /* 0x004fca00078e3cff */
[----:B------:R1:W-:Y:S01]  /*10390*/  STL [R1+0x14], R12 ;  /* 0x0000140c01007387 */ /* 0x0003e20000100800 */
[----:B------:R-:W-:Y:S05]  /*103a0*/  @P4 BRA `(.L_x_545) ;  /* 0xffffff20005c4947 */ /* 0x000fea000383ffff */
[----:B-1----:R-:W1:Y:S01]  /*103b0*/  S2R R12, SR_TID.X ;  /* 0x00000000000c7919 */ /* 0x002e620000002100 */
[----:B------:R-:W-:Y:S02]  /*103c0*/  PLOP3.LUT P0, PT, PT, PT, PT, 0x8, 0x0 ;  /* 0x000000000000781c */ /* 0x000fe40003f0e170 */
[----:B-1----:R-:W-:-:S04]  /*103d0*/  SHF.R.U32.HI R12, RZ, 0x7, R12 ;  /* 0x00000007ff0c7819 */ /* 0x002fc8000001160c */
[----:B------:R-:W-:-:S13]  /*103e0*/  ISETP.NE.AND P4, PT, R12, 0x1, PT ;  /* 0x000000010c00780c */ /* 0x000fda0003f85270 */
[----:B------:R-:W-:Y:S06]  /*103f0*/  @!P4 BAR.ARV 0x9, 0x100 ;  /* 0x024400000000cb1d */ /* 0x000fec0000002000 */
.L_x_435:
[----:B------:R-:W-:Y:S02]  /*10400*/  ISETP.GE.AND P2, PT, R141, 0x1, PT ;  /* 0x000000018d00780c */ /* 0x000fe40003f46270 */
[----:B------:R-:W-:Y:S02]  /*10410*/  CS2R R122, SRZ ;  /* 0x00000000007a7805 */ /* 0x000fe4000001ff00 */
[----:B------:R-:W-:Y:S02]  /*10420*/  PLOP3.LUT P1, PT, PT, PT, PT, 0x80, 0x0 ;  /* 0x000000000000781c */ /* 0x000fe40003f2f070 */
[----:B------:R-:W-:Y:S01]  /*10430*/  CS2R R120, SRZ ;  /* 0x0000000000787805 */ /* 0x000fe2000001ff00 */
[----:B------:R-:W-:Y:S01]  /*10440*/  IMAD.MOV.U32 R119, RZ, RZ, RZ ;  /* 0x000000ffff777224 */ /* 0x000fe200078e00ff */
        /* <DEDUP_REMOVED lines=9> */
[----:B0-----:R-:W-:Y:S01]  /*104e0*/  CS2R R46, SRZ ;  /* 0x00000000002e7805 */ /* 0x001fe2000001ff00 */
[----:B------:R-:W-:Y:S01]  /*104f0*/  IMAD.MOV.U32 R67, RZ, RZ, RZ ;  /* 0x000000ffff437224 */ /* 0x000fe200078e00ff */
[----:B------:R-:W-:Y:S02]  /*10500*/  CS2R R76, SRZ ;  /* 0x00000000004c7805 */ /* 0x000fe4000001ff00 */
[----:B------:R-:W-:Y:S02]  /*10510*/  CS2R R68, SRZ ;  /* 0x0000000000447805 */ /* 0x000fe4000001ff00 */
[----:B------:R-:W-:Y:S02]  /*10520*/  CS2R R38, SRZ ;  /* 0x0000000000267805 */ /* 0x000fe4000001ff00 */
[----:B------:R-:W-:-:S02]  /*10530*/  CS2R R70, SRZ ;  /* 0x0000000000467805 */ /* 0x000fc4000001ff00 */
[----:B-----5:R-:W-:Y:S02]  /*10540*/  CS2R R50, SRZ ;  /* 0x0000000000327805 */ /* 0x020fe4000001ff00 */
[----:B------:R-:W-:Y:S02]  /*10550*/  CS2R R74, SRZ ;  /* 0x00000000004a7805 */ /* 0x000fe4000001ff00 */
[----:B------:R-:W-:Y:S02]  /*10560*/  CS2R R64, SRZ ;  /* 0x0000000000407805 */ /* 0x000fe4000001ff00 */
[----:B------:R-:W-:Y:S02]  /*10570*/  CS2R R52, SRZ ;  /* 0x0000000000347805 */ /* 0x000fe4000001ff00 */
[----:B------:R-:W-:Y:S02]  /*10580*/  CS2R R60, SRZ ;  /* 0x00000000003c7805 */ /* 0x000fe4000001ff00 */
[----:B------:R-:W-:-:S02]  /*10590*/  CS2R R48, SRZ ;  /* 0x0000000000307805 */ /* 0x000fc4000001ff00 */
[----:B------:R-:W-:Y:S01]  /*105a0*/  CS2R R58, SRZ ;  /* 0x00000000003a7805 */ /* 0x000fe2000001ff00 */
[----:B------:R-:W-:Y:S01]  /*105b0*/  IMAD.MOV.U32 R83, RZ, RZ, RZ ;  /* 0x000000ffff537224 */ /* 0x000fe200078e00ff */
        /* <DEDUP_REMOVED lines=12> */
[----:B----4-:R-:W-:Y:S02]  /*10680*/  CS2R R40, SRZ ;  /* 0x0000000000287805 */ /* 0x010fe4000001ff00 */
[----:B------:R-:W-:Y:S02]  /*10690*/  CS2R R12, SRZ ;  /* 0x00000000000c7805 */ /* 0x000fe4000001ff00 */
[----:B------:R-:W-:Y:S02]  /*106a0*/  MOV R55, RZ ;  /* 0x000000ff00377202 */ /* 0x000fe40000000f00 */
[----:B------:R-:W-:Y:S02]  /*106b0*/  CS2R R104, SRZ ;  /* 0x0000000000687805 */ /* 0x000fe4000001ff00 */
[----:B------:R-:W-:-:S02]  /*106c0*/  CS2R R108, SRZ ;  /* 0x00000000006c7805 */ /* 0x000fc4000001ff00 */
[----:B------:R-:W-:Y:S02]  /*106d0*/  CS2R R112, SRZ ;  /* 0x0000000000707805 */ /* 0x000fe4000001ff00 */
[----:B------:R-:W-:Y:S02]  /*106e0*/  CS2R R10, SRZ ;  /* 0x00000000000a7805 */ /* 0x000fe4000001ff00 */
[----:B------:R-:W-:Y:S02]  /*106f0*/  CS2R R124, SRZ ;  /* 0x00000000007c7805 */ /* 0x000fe4000001ff00 */
[----:B------:R-:W-:Y:S02]  /*10700*/  CS2R R24, SRZ ;  /* 0x0000000000187805 */ /* 0x000fe4000001ff00 */
[----:B------:R-:W-:Y:S01]  /*10710*/  CS2R R116, SRZ ;  /* 0x0000000000747805 */ /* 0x000fe2000001ff00 */
[----:B------:R-:W-:Y:S01]  /*10720*/  IMAD.MOV.U32 R126, RZ, RZ, RZ ;  /* 0x000000ffff7e7224 */ /* 0x000fe200078e00ff */
[----:B------:R-:W-:Y:S01]  /*10730*/  MOV R128, RZ ;  /* 0x000000ff00807202 */ /* 0x000fe20000000f00 */
[----:B------:R-:W-:-:S02]  /*10740*/  IMAD.MOV.U32 R29, RZ, RZ, RZ ;  /* 0x000000ffff1d7224 */ /* 0x000fc400078e00ff */
[----:B------:R-:W-:Y:S01]  /*10750*/  IMAD.MOV.U32 R4, RZ, RZ, RZ ;  /* 0x000000ffff047224 */ /* 0x000fe200078e00ff */
[----:B------:R-:W-:Y:S06]  /*10760*/  @P0 BRA `(.L_x_546) ;  /* 0x00000000000c0947 */ /* 0x000fec0003800000 */
[----:B------:R-:W0:Y:S01]  /*10770*/  FENCE.VIEW.ASYNC.G ;  /* 0x00000000000073c6 */ /* 0x000e220000000100 */
[----:B------:R-:W-:Y:S05]  /*10780*/  WARPSYNC.ALL ;  /* 0x0000000000007948 */ /* 0x000fea0003800000 */
[----:B0-----:R-:W-:Y:S06]  /*10790*/  BAR.ARV 0xc, 0x180 ;  /* 0x0306000000007b1d */ /* 0x001fec0000002000 */
.L_x_546:
[----:B------:R-:W-:Y:S02]  /*107a0*/  IMAD.MOV.U32 R28, RZ, RZ, RZ ;  /* 0x000000ffff1c7224 */ /* 0x000fe400078e00ff */
[----:B------:R-:W-:Y:S01]  /*107b0*/  IMAD.MOV.U32 R5, RZ, RZ, RZ ;  /* 0x000000ffff057224 */ /* 0x000fe200078e00ff */
[----:B------:R-:W-:Y:S06]  /*107c0*/  @!P2 BRA `(.L_x_547) ;  /* 0x000001040050a947 */ /* 0x000fec0003800000 */
[----:B------:R-:W0:Y:S01]  /*107d0*/  S2R R0, SR_TID.X ;  /* 0x0000000000007919 */ /* 0x000e220000002100 */
[----:B------:R-:W-:Y:S01]  /*107e0*/  UMOV UR4, 0xffffffff ;  /* 0xffffffff00047882 */ /* 0x000fe20000000000 */
[----:B0-----:R-:W-:-:S05]  /*107f0*/  VIADD R45, R0, 0xffffff80 ;  /* 0xffffff80002d7836 */ /* 0x001fca0000000000 */
[----:B------:R-:W-:-:S04]  /*10800*/  SHF.R.S32.HI R56, RZ, 0x1f, R45 ;  /* 0x0000001fff387819 */ /* 0x000fc8000001142d */
[----:B------:R-:W-:-:S04]  /*10810*/  LEA.HI R13, R56, R45, RZ, 0x7 ;  /* 0x0000002d380d7211 */ /* 0x000fc800078f38ff */
[----:B------:R-:W-:Y:S01]  /*10820*/  SHF.R.S32.HI R13, RZ, 0x7, R13 ;  /* 0x00000007ff0d7819 */ /* 0x000fe2000001140d */
[----:B------:R-:W-:Y:S06]  /*10830*/  BRA.DIV UR4, `(.L_x_548) ;  /* 0x000001c204147947 */ /* 0x000fec000b800000 */
[----:B------:R0:W1:Y:S02]  /*10840*/  SHFL.IDX PT, R220, R13, RZ, 0x1f ;  /* 0x00001fff0ddc7589 */ /* 0x00006400000e0000 */
.L_x_805:
[----:B------:R-:W-:Y:S01]  /*10850*/  ULOP3.LUT UP0, URZ, UR48, 0x9f, URZ, 0xc0, !UPT ;  /* 0x0000009f303f7892 */ /* 0x000fe2000f80c03f */
[----:B-1----:R-:W-:-:S04]  /*10860*/  LEA.HI R0, R220, R220, RZ, 0x1 ;  /* 0x000000dcdc007211 */ /* 0x002fc800078f08ff */
[----:B------:R-:W-:Y:S02]  /*10870*/  LOP3.LUT R3, R0, 0x3e, RZ, 0xc0, !PT ;  /* 0x0000003e00037812 */ /* 0x000fe400078ec0ff */
[----:B------:R-:W-:Y:S02]  /*10880*/  PLOP3.LUT P0, PT, PT, PT, UP0, 0x80, 0x0 ;  /* 0x000000000000781c */ /* 0x000fe40003f0f008 */
[----:B------:R-:W-:-:S04]  /*10890*/  IADD3 R3, R220, -R3, RZ ;  /* 0x80000003dc037210 */ /* 0x000fc80007ffe0ff */
[----:B------:R-:W-:-:S04]  /*108a0*/  LEA R3, R3, UR48, 0xc ;  /* 0x0000003003037c11 */ /* 0x000fc8000f8e60ff */
[----:B------:R-:W-:-:S04]  /*108b0*/  SHF.R.U32.HI R3, RZ, 0x4, R3 ;  /* 0x00000004ff037819 */ /* 0x000fc80000011603 */
[----:B------:R-:W-:Y:S01]  /*108c0*/  LOP3.LUT R44, R3, 0x3fff, RZ, 0xc0, !PT ;  /* 0x00003fff032c7812 */ /* 0x000fe200078ec0ff */
[----:B------:R-:W-:Y:S06]  /*108d0*/  @!P0 BRA `(.L_x_549) ;  /* 0x0000000000408947 */ /* 0x000fec0003800000 */
[----:B------:R-:W-:Y:S01]  /*108e0*/  MOV R0, 0x0 ;  /* 0x0000000000007802 */ /* 0x000fe20000000f00 */
[----:B------:R-:W-:Y:S01]  /*108f0*/  ULDC.64 UR4, c[0x4][0xc0] ;  /* 0x0100300000047ab9 */ /* 0x000fe20000000a00 */
[----:B------:R-:W-:Y:S01]  /*10900*/  ULDC.64 UR6, c[0x4][0xc8] ;  /* 0x0100320000067ab9 */ /* 0x000fe20000000a00 */
[----:B------:R-:W-:Y:S01]  /*10910*/  IMAD.U32 R4, RZ, RZ, UR4 ;  /* 0x00000004ff047e24 */ /* 0x000fe2000f8e00ff */
[----:B------:R1:W2:Y:S01]  /*10920*/  LDC.64 R2, c[0x4][R0] ;  /* 0x0100000000027b82 */ /* 0x0002a20000000a00 */
        /* <DEDUP_REMOVED lines=8> */
[----:B01----:R-:W-:-:S07]  /*109b0*/  IMAD.MOV.U32 R13, RZ, RZ, RZ ;  /* 0x000000ffff0d7224 */ /* 0x003fce00078e00ff */
[----:B------:R-:W-:-:S07]  /*109c0*/  LEPC R20, `(.L_x_549) ;  /* 0x000000001014794e */ /* 0x000fce0000000000 */
[----:B--2---:R-:W-:Y:S05]  /*109d0*/  CALL.ABS.NOINC R2 ;  /* 0x0000000002007343 */ /* 0x004fea0003c00000 */
.L_x_549:
[----:B------:R-:W2:Y:S01]  /*109e0*/  LDL R2, [R1+0x50] ;  /* 0x0000500001027983 */ /* 0x000ea20000100800 */
[----:B------:R-:W-:Y:S01]  /*109f0*/  ULDC.64 UR4, c[0x0][0x990] ;  /* 0x0002640000047ab9 */ /* 0x000fe20000000a00 */
[----:B------:R-:W-:Y:S02]  /*10a00*/  ULDC.64 UR6, c[0x0][0x998] ;  /* 0x0002660000067ab9 */ /* 0x000fe40000000a00 */
[----:B------:R-:W3:Y:S01]  /*10a10*/  LDL R20, [R1+0x48] ;  /* 0x0000480001147983 */ /* 0x000ee20000100800 */
[----:B------:R-:W-:Y:S02]  /*10a20*/  ISETP.NE.U32.AND P0, PT, RZ, UR4, PT ;  /* 0x00000004ff007c0c */ /* 0x000fe4000bf05070 */
[----:B------:R-:W-:Y:S02]  /*10a30*/  ISETP.NE.U32.AND P1, PT, RZ, UR6, PT ;  /* 0x00000006ff007c0c */ /* 0x000fe4000bf25070 */
[----:B------:R-:W-:Y:S02]  /*10a40*/  ISETP.NE.AND.EX P0, PT, RZ, UR5, PT, P0 ;  /* 0x00000005ff007c0c */ /* 0x000fe4000bf05300 */
[----:B------:R-:W-:-:S11]  /*10a50*/  ISETP.NE.AND.EX P1, PT, RZ, UR7, PT, P1 ;  /* 0x00000007ff007c0c */ /* 0x000fd6000bf25310 */
[----:B------:R-:W2:Y:S01]  /*10a60*/  @P0 LDC.64 R6, c[0x0][0x9a8] ;  /* 0x00026a00ff060b82 */ /* 0x000ea20000000a00 */
[----:B------:R-:W-:-:S07]  /*10a70*/  @P0 SHF.R.S32.HI R15, RZ, 0x1f, R222 ;  /* 0x0000001fff0f0819 */ /* 0x000fce00000114de */
[----:B------:R-:W1:Y:S08]  /*10a80*/  @P1 LDC.64 R8, c[0x0][0x9b8] ;  /* 0x00026e00ff081b82 */ /* 0x000e700000000a00 */
[----:B------:R-:W4:Y:S08]  /*10a90*/  @P0 LDC.64 R10, c[0x0][0x9b0] ;  /* 0x00026c00ff0a0b82 */ /* 0x000f300000000a00 */
[----:B0-----:R-:W0:Y:S01]  /*10aa0*/  @P1 LDC.64 R12, c[0x0][0x9c0] ;  /* 0x00027000ff0c1b82 */ /* 0x001e220000000a00 */
[----:B--2---:R-:W-:-:S02]  /*10ab0*/  @P0 IMAD R0, R2, R6, RZ ;  /* 0x0000000602000224 */ /* 0x004fc400078e02ff */
[----:B-1----:R-:W-:Y:S02]  /*10ac0*/  @P1 IMAD R4, R2, R8, RZ ;  /* 0x0000000802041224 */ /* 0x002fe400078e02ff */
[C---:B---3--:R-:W-:Y:S02]  /*10ad0*/  @P0 IMAD R7, R20.reuse, R7, R0 ;  /* 0x0000000714070224 */ /* 0x048fe400078e0200 */
[----:B------:R-:W-:-:S04]  /*10ae0*/  @P0 IMAD.WIDE.U32 R2, R20, R6, RZ ;  /* 0x0000000614020225 */ /* 0x000fc800078e00ff */
[----:B------:R-:W-:Y:S01]  /*10af0*/  @P0 IMAD.IADD R3, R3, 0x1, R7 ;  /* 0x0000000103030824 */ /* 0x000fe200078e0207 */
[----:B------:R-:W-:Y:S01]  /*10b00*/  @P1 SHF.R.S32.HI R7, RZ, 0x1f, R222 ;  /* 0x0000001fff071819 */ /* 0x000fe200000114de */
[C---:B------:R-:W-:Y:S02]  /*10b10*/  @P1 IMAD R9, R20.reuse, R9, R4 ;  /* 0x0000000914091224 */ /* 0x040fe400078e0204 */
[----:B------:R-:W-:-:S04]  /*10b20*/  @P1 IMAD.WIDE.U32 R4, R20, R8, RZ ;  /* 0x0000000814041225 */ /* 0x000fc800078e00ff */
[----:B----4-:R-:W-:Y:S02]  /*10b30*/  @P0 IMAD R0, R15, R10, RZ ;  /* 0x0000000a0f000224 */ /* 0x010fe400078e02ff */
[----:B0-----:R-:W-:Y:S02]  /*10b40*/  @P1 IMAD R6, R7, R12, RZ ;  /* 0x0000000c07061224 */ /* 0x001fe400078e02ff */
[----:B------:R-:W-:Y:S02]  /*10b50*/  @P1 IMAD.IADD R5, R5, 0x1, R9 ;  /* 0x0000000105051824 */ /* 0x000fe400078e0209 */
[C---:B------:R-:W-:Y:S02]  /*10b60*/  @P0 IMAD R9, R222.reuse, R11, R0 ;  /* 0x0000000bde090224 */ /* 0x040fe400078e0200 */
[----:B------:R-:W-:-:S04]  /*10b70*/  @P0 IMAD.WIDE.U32 R2, R222, R10, R2 ;  /* 0x0000000ade020225 */ /* 0x000fc800078e0002 */
[C---:B------:R-:W-:Y:S02]  /*10b80*/  @P1 IMAD R11, R222.reuse, R13, R6 ;  /* 0x0000000dde0b1224 */ /* 0x040fe400078e0206 */
[----:B------:R-:W-:Y:S01]  /*10b90*/  @P1 IMAD.WIDE.U32 R6, R222, R12, R4 ;  /* 0x0000000cde061225 */ /* 0x000fe200078e0004 */
[----:B------:R-:W-:Y:S02]  /*10ba0*/  @P0 IADD3 R5, R3, R9, RZ ;  /* 0x0000000903050210 */ /* 0x000fe40007ffe0ff */
[----:B------:R-:W-:Y:S01]  /*10bb0*/  @P0 LEA R4, P2, R2, UR4, 0x2 ;  /* 0x0000000402040c11 */ /* 0x000fe2000f8410ff */
[----:B------:R-:W-:Y:S01]  /*10bc0*/  @P1 IMAD.IADD R3, R7, 0x1, R11 ;  /* 0x0000000107031824 */ /* 0x000fe200078e020b */
[----:B------:R-:W-:Y:S01]  /*10bd0*/  @P1 LEA R8, P3, R6, UR6, 0x2 ;  /* 0x0000000606081c11 */ /* 0x000fe2000f8610ff */
[----:B------:R-:W-:Y:S01]  /*10be0*/  IMAD.MOV.U32 R0, RZ, RZ, 0x3f800000 ;  /* 0x3f800000ff007424 */ /* 0x000fe200078e00ff */
[----:B------:R-:W-:Y:S01]  /*10bf0*/  @P0 LEA.HI.X R5, R2, UR5, R5, 0x2, P2 ;  /* 0x0000000502050c11 */ /* 0x000fe200090f1405 */
[----:B------:R-:W-:Y:S01]  /*10c00*/  ULDC UR4, c[0x0][0x3f4] ;  /* 0x0000fd0000047ab9 */ /* 0x000fe20000000800 */
[----:B------:R-:W-:Y:S01]  /*10c10*/  @P1 LEA.HI.X R9, R6, UR7, R3, 0x2, P3 ;  /* 0x0000000706091c11 */ /* 0x000fe200098f1403 */
[----:B------:R-:W-:-:S04]  /*10c20*/  IMAD.MOV.U32 R3, RZ, RZ, 0x3f800000 ;  /* 0x3f800000ff037424 */ /* 0x000fc800078e00ff */
[----:B------:R-:W2:Y:S04]  /*10c30*/  @P1 LDG.E R0, desc[UR50][R8.64] ;  /* 0x0000003208001981 */ /* 0x000ea8000c1e1900 */
[----:B------:R-:W2:Y:S01]  /*10c40*/  @P0 LDG.E R3, desc[UR50][R4.64] ;  /* 0x0000003204030981 */ /* 0x000ea2000c1e1900 */
[----:B------:R-:W-:Y:S01]  /*10c50*/  ISETP.LT.AND P0, PT, RZ, UR4, PT ;  /* 0x00000004ff007c0c */ /* 0x000fe2000bf01270 */
[----:B------:R-:W-:Y:S01]  /*10c60*/  ULDC UR4, c[0x0][0x9d8] ;  /* 0x0002760000047ab9 */ /* 0x000fe20000000800 */
[----:B--2---:R-:W-:-:S04]  /*10c70*/  FMUL.FTZ R0, R3, R0 ;  /* 0x0000000003007220 */ /* 0x004fc80000410000 */
[----:B------:R-:W-:-:S07]  /*10c80*/  FMUL.FTZ R2, R0, UR4 ;  /* 0x0000000400027c20 */ /* 0x000fce0008410000 */
[----:B------:R-:W-:Y:S05]  /*10c90*/  @P0 BRA `(.L_x_550) ;  /* 0x0000000000400947 */ /* 0x000fea0003800000 */
[----:B------:R-:W-:-:S04]  /*10ca0*/  ULEA.HI UR4, UR37, UR37, URZ, 0x1 ;  /* 0x0000002525047291 */ /* 0x000fc8000f8f083f */
[----:B------:R-:W-:-:S04]  /*10cb0*/  ULOP3.LUT UR4, UR4, 0xfffffffe, URZ, 0xc0, !UPT ;  /* 0xfffffffe04047892 */ /* 0x000fc8000f8ec03f */
[----:B------:R-:W-:-:S06]  /*10cc0*/  UIADD3 UR4, UR37, -UR4, URZ ;  /* 0x8000000425047290 */ /* 0x000fcc000fffe03f */
[----:B------:R-:W-:-:S04]  /*10cd0*/  MOV R3, UR4 ;  /* 0x0000000400037c02 */ /* 0x000fc80008000f00 */
[----:B------:R-:W-:-:S04]  /*10ce0*/  SHF.L.U32 R3, R3, 0x1f, RZ ;  /* 0x0000001f03037819 */ /* 0x000fc800000006ff */
[----:B------:R0:W1:Y:S03]  /*10cf0*/  SYNCS.PHASECHK.TRANS64.TRYWAIT P0, [R18+URZ+0x33400], R3 ;  /* 0x03340003120075a7 */ /* 0x000066000800017f */
[----:B-1----:R-:W-:Y:S05]  /*10d00*/  @!P0 NANOSLEEP.SYNCS 0x989680 ;  /* 0x009896800000895d */ /* 0x002fea0003900000 */
[----:B------:R-:W1:Y:S01]  /*10d10*/  @!P0 SYNCS.PHASECHK.TRANS64 P0, [R18+URZ+0x33400], R3 ;  /* 0x03340003120085a7 */ /* 0x000e62000800007f */
[----:B------:R-:W-:Y:S04]  /*10d20*/  BSSY B0, `(.L_x_551) ;  /* 0x0000006000007945 */ /* 0x000fe80003800000 */
[----:B-1----:R-:W-:Y:S05]  /*10d30*/  @P0 BRA `(.L_x_552) ;  /* 0x0000000000100947 */ /* 0x002fea0003800000 */
.L_x_553:
[----:B-1----:R1:W2:Y:S02]  /*10d40*/  SYNCS.PHASECHK.TRANS64.TRYWAIT P0, [R18+URZ+0x33400], R3 ;  /* 0x03340003120075a7 */ /* 0x0022a4000800017f */
[----:B--2---:R-:W-:Y:S05]  /*10d50*/  @!P0 NANOSLEEP.SYNCS 0x989680 ;  /* 0x009896800000895d */ /* 0x004fea0003900000 */
[----:B------:R-:W2:Y:S02]  /*10d60*/  @!P0 SYNCS.PHASECHK.TRANS64 P0, [R18+URZ+0x33400], R3 ;  /* 0x03340003120085a7 */ /* 0x000ea4000800007f */
[----:B--2---:R-:W-:Y:S05]  /*10d70*/  @!P0 BRA `(.L_x_553) ;  /* 0xfffffffc00f08947 */ /* 0x004fea000383ffff */
.L_x_552:
[----:B------:R-:W-:Y:S05]  /*10d80*/  BSYNC B0 ;  /* 0x0000000000007941 */ /* 0x000fea0003800000 */
.L_x_551:
[----:B------:R-:W-:Y:S05]  /*10d90*/  BRA `(.L_x_554) ;  /* 0x0000006c009c7947 */ /* 0x000fea0003800000 */
.L_x_550:
[----:B------:R-:W0:Y:S01]  /*10da0*/  LDC.64 R24, c[0x0][0x3e8] ;  /* 0x0000fa00ff187b82 */ /* 0x000e220000000a00 */
[----:B------:R-:W-:Y:S01]  /*10db0*/  ULOP3.LUT UP0, URZ, UR48, 0x1bf, URZ, 0xc0, !UPT ;  /* 0x000001bf303f7892 */ /* 0x000fe2000f80c03f */
[----:B------:R-:W-:Y:S01]  /*10dc0*/  SHF.R.S32.HI R0, RZ, 0x1f, R134 ;  /* 0x0000001fff007819 */ /* 0x000fe20000011486 */
[----:B------:R-:W-:Y:S01]  /*10dd0*/  ULDC.64 UR4, c[0x0][0x3f8] ;  /* 0x0000fe0000047ab9 */ /* 0x000fe20000000a00 */
[----:B------:R-:W-:-:S03]  /*10de0*/  ULDC.64 UR6, c[0x0][0x408] ;  /* 0x0001020000067ab9 */ /* 0x000fc60000000a00 */
[----:B------:R-:W-:Y:S01]  /*10df0*/  PLOP3.LUT P0, PT, PT, PT, UP0, 0x80, 0x0 ;  /* 0x000000000000781c */ /* 0x000fe20003f0f008 */
[----:B------:R-:W1:Y:S01]  /*10e00*/  LDC.64 R28, c[0x0][0x400] ;  /* 0x00010000ff1c7b82 */ /* 0x000e620000000a00 */
[C---:B------:R-:W-:Y:S02]  /*10e10*/  IMAD R3, R0.reuse, UR4, RZ ;  /* 0x0000000400037c24 */ /* 0x040fe4000f8e02ff */
[----:B------:R-:W-:Y:S02]  /*10e20*/  IMAD R5, R0, UR6, RZ ;  /* 0x0000000600057c24 */ /* 0x000fe4000f8e02ff */
[C---:B------:R-:W-:Y:S02]  /*10e30*/  IMAD R3, R134.reuse, UR5, R3 ;  /* 0x0000000586037c24 */ /* 0x040fe4000f8e0203 */
[C---:B------:R-:W-:Y:S02]  /*10e40*/  IMAD R5, R134.reuse, UR7, R5 ;  /* 0x0000000786057c24 */ /* 0x040fe4000f8e0205 */
[----:B0-----:R-:W-:-:S04]  /*10e50*/  IMAD.WIDE.U32 R24, R134, UR4, R24 ;  /* 0x0000000486187c25 */ /* 0x001fc8000f8e0018 */
[----:B------:R-:W-:Y:S02]  /*10e60*/  IMAD.IADD R26, R3, 0x1, R25 ;  /* 0x00000001031a7824 */ /* 0x000fe400078e0219 */
[----:B-1----:R-:W-:-:S04]  /*10e70*/  IMAD.WIDE.U32 R28, R134, UR6, R28 ;  /* 0x00000006861c7c25 */ /* 0x002fc8000f8e001c */
[----:B------:R-:W-:Y:S01]  /*10e80*/  IMAD.IADD R27, R5, 0x1, R29 ;  /* 0x00000001051b7824 */ /* 0x000fe200078e021d */
[----:B------:R-:W-:Y:S06]  /*10e90*/  @!P0 BRA `(.L_x_555) ;  /* 0x0000000000408947 */ /* 0x000fec0003800000 */
[----:B------:R-:W-:Y:S01]  /*10ea0*/  MOV R0, 0x0 ;  /* 0x0000000000007802 */ /* 0x000fe20000000f00 */
[----:B------:R-:W-:Y:S01]  /*10eb0*/  ULDC.64 UR4, c[0x4][0xc0] ;  /* 0x0100300000047ab9 */ /* 0x000fe20000000a00 */
[----:B------:R-:W-:Y:S01]  /*10ec0*/  ULDC.64 UR6, c[0x4][0xc8] ;  /* 0x0100320000067ab9 */ /* 0x000fe20000000a00 */
[----:B------:R-:W-:Y:S01]  /*10ed0*/  IMAD.U32 R4, RZ, RZ, UR4 ;  /* 0x00000004ff047e24 */ /* 0x000fe2000f8e00ff */
[----:B------:R0:W1:Y:S01]  /*10ee0*/  LDC.64 R14, c[0x4][R0] ;  /* 0x01000000000e7b82 */ /* 0x0000620000000a00 */
[----:B------:R-:W-:Y:S01]  /*10ef0*/  MOV R5, UR5 ;  /* 0x0000000500057c02 */ /* 0x000fe20008000f00 */
        /* <DEDUP_REMOVED lines=10> */
.L_x_555:
[----:B------:R-:W0:Y:S01]  /*10fa0*/  S2R R20, SR_TID.X ;  /* 0x0000000000147919 */ /* 0x000e220000002100 */
[----:B------:R-:W-:Y:S01]  /*10fb0*/  ULDC.U8 UR4, c[0x0][0x410] ;  /* 0x0001040000047ab9 */ /* 0x000fe20000000000 */
[----:B------:R-:W-:Y:S01]  /*10fc0*/  BSSY B0, `(.L_x_556) ;  /* 0x00006bc000007945 */ /* 0x000fe20003800000 */
[----:B------:R-:W-:Y:S01]  /*10fd0*/  ISETP.NE.AND P0, PT, RZ, UR4, PT ;  /* 0x00000004ff007c0c */ /* 0x000fe2000bf05270 */
[C---:B0-----:R-:W-:Y:S01]  /*10fe0*/  VIADD R57, R20.reuse, 0xffffff80 ;  /* 0xffffff8014397836 */ /* 0x041fe20000000000 */
[----:B------:R-:W-:-:S04]  /*10ff0*/  IADD3 R58, R20, -0x80, RZ ;  /* 0xffffff80143a7810 */ /* 0x000fc80007ffe0ff */
[----:B------:R-:W-:-:S04]  /*11000*/  LEA.HI R57, R57, R58, RZ, 0x1 ;  /* 0x0000003a39397211 */ /* 0x000fc800078f08ff */
[----:B------:R-:W-:-:S05]  /*11010*/  SHF.R.S32.HI R57, RZ, 0x1, R57 ;  /* 0x00000001ff397819 */ /* 0x000fca0000011439 */
[----:B------:R-:W-:Y:S01]  /*11020*/  IMAD R6, R221, 0x80, R57 ;  /* 0x00000080dd067824 */ /* 0x000fe200078e0239 */
[----:B------:R-:W-:Y:S06]  /*11030*/  @!P0 BRA `(.L_x_557) ;  /* 0x0000003400908947 */ /* 0x000fec0003800000 */
[----:B------:R-:W-:-:S03]  /*11040*/  UMOV UR4, 0xffffffff ;  /* 0xffffffff00047882 */ /* 0x000fc60000000000 */
[----:B------:R-:W-:Y:S05]  /*11050*/  BRA.DIV UR4, `(.L_x_558) ;  /* 0x000001ba04347947 */ /* 0x000fea000b800000 */
[----:B------:R0:W1:Y:S04]  /*11060*/  SHFL.IDX PT, R3, R24, RZ, 0x1e1f ;  /* 0x001e1fff18037589 */ /* 0x00006800000e0000 */
[----:B------:R0:W2:Y:S04]  /*11070*/  SHFL.IDX PT, R14, R28, RZ, 0x1e1f ;  /* 0x001e1fff1c0e7589 */ /* 0x0000a800000e0000 */
[----:B------:R0:W3:Y:S04]  /*11080*/  SHFL.IDX PT, R0, R26, RZ, 0x1e1f ;  /* 0x001e1fff1a007589 */ /* 0x0000e800000e0000 */
[----:B------:R0:W4:Y:S02]  /*11090*/  SHFL.IDX PT, R4, R27, RZ, 0x1e1f ;  /* 0x001e1fff1b047589 */ /* 0x00012400000e0000 */
.L_x_811:
[----:B------:R-:W-:Y:S01]  /*110a0*/  ULDC UR4, c[0x0][0x448] ;  /* 0x0001120000047ab9 */ /* 0x000fe20000000800 */
[----:B------:R-:W-:Y:S01]  /*110b0*/  BSSY B1, `(.L_x_559) ;  /* 0x0000052000017945 */ /* 0x000fe20003800000 */
[----:B------:R-:W-:Y:S01]  /*110c0*/  IMAD R135, R135, UR4, RZ ;  /* 0x0000000487877c24 */ /* 0x000fe2000f8e02ff */
[----:B------:R-:W-:Y:S02]  /*110d0*/  CS2R R8, SRZ ;  /* 0x0000000000087805 */ /* 0x000fe4000001ff00 */
[----:B------:R-:W-:Y:S02]  /*110e0*/  CS2R R10, SRZ ;  /* 0x00000000000a7805 */ /* 0x000fe4000001ff00 */
[----:B0-----:R-:W-:Y:S02]  /*110f0*/  CS2R R24, SRZ ;  /* 0x0000000000187805 */ /* 0x001fe4000001ff00 */
[----:B------:R-:W-:Y:S02]  /*11100*/  CS2R R28, SRZ ;  /* 0x00000000001c7805 */ /* 0x000fe4000001ff00 */
[----:B------:R-:W-:-:S02]  /*11110*/  ISETP.GE.AND P0, PT, R6, R135, PT ;  /* 0x000000870600720c */ /* 0x000fc40003f06270 */
[----:B------:R-:W-:Y:S02]  /*11120*/  CS2R R32, SRZ ;  /* 0x0000000000207805 */ /* 0x000fe4000001ff00 */
[----:B------:R-:W-:Y:S02]  /*11130*/  CS2R R36, SRZ ;  /* 0x0000000000247805 */ /* 0x000fe4000001ff00 */
[----:B------:R-:W-:Y:S02]  /*11140*/  CS2R R12, SRZ ;  /* 0x00000000000c7805 */ /* 0x000fe4000001ff00 */
[----:B------:R-:W-:Y:S02]  /*11150*/  CS2R R20, SRZ ;  /* 0x0000000000147805 */ /* 0x000fe4000001ff00 */
[----:B------:R-:W-:Y:S02]  /*11160*/  CS2R R26, SRZ ;  /* 0x00000000001a7805 */ /* 0x000fe4000001ff00 */
[----:B------:R-:W-:-:S02]  /*11170*/  CS2R R30, SRZ ;  /* 0x00000000001e7805 */ /* 0x000fc4000001ff00 */
[----:B------:R-:W-:Y:S02]  /*11180*/  CS2R R34, SRZ ;  /* 0x0000000000227805 */ /* 0x000fe4000001ff00 */
[----:B------:R-:W-:Y:S01]  /*11190*/  CS2R R38, SRZ ;  /* 0x0000000000267805 */ /* 0x000fe2000001ff00 */
[----:B------:R-:W-:Y:S06]  /*111a0*/  @P0 BRA `(.L_x_560) ;  /* 0x0000000400080947 */ /* 0x000fec0003800000 */
[----:B------:R-:W2:Y:S01]  /*111b0*/  LDL R42, [R1+0x18] ;  /* 0x00001800012a7983 */ /* 0x000ea20000100800 */
[----:B------:R-:W-:-:S03]  /*111c0*/  ULDC UR4, c[0x0][0x3f4] ;  /* 0x0000fd0000047ab9 */ /* 0x000fc60000000800 */
[----:B------:R-:W3:Y:S04]  /*111d0*/  LDL R15, [R1+0x20] ;  /* 0x00002000010f7983 */ /* 0x000ee80000100800 */
[----:B------:R-:W4:Y:S04]  /*111e0*/  LDL R41, [R1+0x24] ;  /* 0x0000240001297983 */ /* 0x000f280000100800 */
[----:B------:R-:W4:Y:S04]  /*111f0*/  LDL R40, [R1+0x1c] ;  /* 0x00001c0001287983 */ /* 0x000f280000100800 */
[----:B------:R-:W4:Y:S01]  /*11200*/  LDL R58, [R1+0x28] ;  /* 0x00002800013a7983 */ /* 0x000f220000100800 */
        /* <DEDUP_REMOVED lines=9> */
[----:B--2---:R-:W-:Y:S02]  /*112a0*/  ISETP.GE.AND P4, PT, R42, UR4, PT ;  /* 0x000000042a007c0c */ /* 0x004fe4000bf86270 */
[----:B------:R-:W-:Y:S02]  /*112b0*/  SHF.R.S32.HI R5, RZ, 0x1f, R42 ;  /* 0x0000001fff057819 */ /* 0x000fe4000001142a */
[----:B---3--:R-:W-:Y:S02]  /*112c0*/  ISETP.GE.AND P3, PT, R15, UR4, PT ;  /* 0x000000040f007c0c */ /* 0x008fe4000bf66270 */
[----:B----4-:R-:W-:-:S07]  /*112d0*/  ISETP.GE.AND P2, PT, R41, UR4, PT ;  /* 0x0000000429007c0c */ /* 0x010fce000bf46270 */
[C---:B-1----:R-:W-:Y:S02]  /*112e0*/  @!P4 IADD3 R6, P0, R42.reuse, R3, RZ ;  /* 0x000000032a06c210 */ /* 0x042fe40007f1e0ff */
[----:B------:R-:W-:-:S03]  /*112f0*/  @!P4 IADD3 R8, P1, R42, R14, RZ ;  /* 0x0000000e2a08c210 */ /* 0x000fc60007f3e0ff */
[----:B------:R-:W-:Y:S01]  /*11300*/  @!P4 IMAD.X R7, R0, 0x1, R5, P0 ;  /* 0x000000010007c824 */ /* 0x000fe200000e0605 */
[----:B------:R-:W-:Y:S02]  /*11310*/  @!P4 IADD3.X R9, R4, R5, RZ, P1, !PT ;  /* 0x000000050409c210 */ /* 0x000fe40000ffe4ff */
[----:B------:R-:W-:Y:S02]  /*11320*/  ISETP.GE.AND P1, PT, R40, UR4, PT ;  /* 0x0000000428007c0c */ /* 0x000fe4000bf26270 */
[----:B------:R0:W5:Y:S01]  /*11330*/  @!P4 LD.E.64 R32, desc[UR50][R6.64] ;  /* 0x000000320620c980 */ /* 0x000162000c101b00 */
[----:B------:R-:W-:-:S03]  /*11340*/  SHF.R.S32.HI R5, RZ, 0x1f, R15 ;  /* 0x0000001fff057819 */ /* 0x000fc6000001140f */
[----:B------:R1:W5:Y:S01]  /*11350*/  @!P4 LD.E.64 R34, desc[UR50][R8.64] ;  /* 0x000000320822c980 */ /* 0x000362000c101b00 */
[CC--:B------:R-:W-:Y:S02]  /*11360*/  @!P3 IADD3 R12, P4, R15.reuse, R3.reuse, RZ ;  /* 0x000000030f0cb210 */ /* 0x0c0fe40007f9e0ff */
[-C--:B------:R-:W-:Y:S02]  /*11370*/  @!P3 IADD3 R42, P5, R15, R14.reuse, RZ ;  /* 0x0000000e0f2ab210 */ /* 0x080fe40007fbe0ff */
[----:B------:R-:W-:Y:S01]  /*11380*/  SHF.R.S32.HI R11, RZ, 0x1f, R41 ;  /* 0x0000001fff0b7819 */ /* 0x000fe20000011429 */
[--C-:B------:R-:W-:Y:S01]  /*11390*/  @!P3 IMAD.X R13, R0, 0x1, R5.reuse, P4 ;  /* 0x00000001000db824 */ /* 0x100fe200020e0605 */
[CC--:B------:R-:W-:Y:S01]  /*113a0*/  @!P2 IADD3 R46, P4, R41.reuse, R3.reuse, RZ ;  /* 0x00000003292ea210 */ /* 0x0c0fe20007f9e0ff */
[----:B------:R-:W-:Y:S01]  /*113b0*/  @!P3 IMAD.X R43, R4, 0x1, R5, P5 ;  /* 0x00000001042bb824 */ /* 0x000fe200028e0605 */
[----:B------:R-:W-:Y:S02]  /*113c0*/  ISETP.GE.AND P0, PT, R228, UR4, PT ;  /* 0x00000004e4007c0c */ /* 0x000fe4000bf06270 */
[----:B------:R-:W-:Y:S01]  /*113d0*/  @!P2 IADD3 R48, P5, R41, R14, RZ ;  /* 0x0000000e2930a210 */ /* 0x000fe20007fbe0ff */
[----:B------:R-:W-:Y:S01]  /*113e0*/  @!P2 IMAD.X R47, R0, 0x1, R11, P4 ;  /* 0x00000001002fa824 */ /* 0x000fe200020e060b */
[----:B------:R-:W-:Y:S01]  /*113f0*/  SHF.R.S32.HI R15, RZ, 0x1f, R40 ;  /* 0x0000001fff0f7819 */ /* 0x000fe20000011428 */
[----:B------:R2:W5:Y:S01]  /*11400*/  @!P3 LD.E.64 R28, desc[UR50][R12.64] ;  /* 0x000000320c1cb980 */ /* 0x000562000c101b00 */
[----:B------:R-:W-:-:S02]  /*11410*/  @!P1 IADD3 R50, P4, R40, R3, RZ ;  /* 0x0000000328329210 */ /* 0x000fc40007f9e0ff */
[----:B------:R-:W-:Y:S01]  /*11420*/  @!P2 IADD3.X R49, R4, R11, RZ, P5, !PT ;  /* 0x0000000b0431a210 */ /* 0x000fe20002ffe4ff */
[----:B------:R3:W5:Y:S01]  /*11430*/  @!P3 LD.E.64 R30, desc[UR50][R42.64] ;  /* 0x000000322a1eb980 */ /* 0x000762000c101b00 */
[----:B------:R-:W-:Y:S01]  /*11440*/  @!P1 IADD3 R52, P5, R40, R14, RZ ;  /* 0x0000000e28349210 */ /* 0x000fe20007fbe0ff */
[--C-:B------:R-:W-:Y:S01]  /*11450*/  @!P1 IMAD.X R51, R0, 0x1, R15.reuse, P4 ;  /* 0x0000000100339824 */ /* 0x100fe200020e060f */
[----:B------:R-:W-:Y:S02]  /*11460*/  ISETP.GE.AND P4, PT, R58, UR4, PT ;  /* 0x000000043a007c0c */ /* 0x000fe4000bf86270 */
[----:B------:R-:W-:Y:S01]  /*11470*/  @!P0 SHF.R.S32.HI R5, RZ, 0x1f, R228 ;  /* 0x0000001fff058819 */ /* 0x000fe200000114e4 */
[----:B------:R-:W-:Y:S01]  /*11480*/  @!P1 IMAD.X R53, R4, 0x1, R15, P5 ;  /* 0x0000000104359824 */ /* 0x000fe200028e060f */
[----:B0-----:R-:W-:Y:S02]  /*11490*/  @!P0 IADD3 R6, P5, R228, R3, RZ ;  /* 0x00000003e4068210 */ /* 0x001fe40007fbe0ff */
[----:B-1----:R-:W-:-:S02]  /*114a0*/  SHF.R.S32.HI R9, RZ, 0x1f, R58 ;  /* 0x0000001fff097819 */ /* 0x002fc4000001143a */
[----:B------:R-:W-:Y:S02]  /*114b0*/  CS2R R10, SRZ ;  /* 0x00000000000a7805 */ /* 0x000fe4000001ff00 */
[----:B--2---:R-:W-:Y:S01]  /*114c0*/  CS2R R12, SRZ ;  /* 0x00000000000c7805 */ /* 0x004fe2000001ff00 */
[----:B------:R-:W-:Y:S01]  /*114d0*/  @!P0 IMAD.X R7, R0, 0x1, R5, P5 ;  /* 0x0000000100078824 */ /* 0x000fe200028e0605 */
[----:B------:R-:W-:Y:S01]  /*114e0*/  @!P0 IADD3 R40, P5, R228, R14, RZ ;  /* 0x0000000ee4288210 */ /* 0x000fe20007fbe0ff */
[----:B------:R3:W5:Y:S03]  /*114f0*/  @!P2 LD.E.64 R24, desc[UR50][R46.64] ;  /* 0x000000322e18a980 */ /* 0x000766000c101b00 */
[----:B------:R-:W-:Y:S01]  /*11500*/  @!P0 IADD3.X R41, R4, R5, RZ, P5, !PT ;  /* 0x0000000504298210 */ /* 0x000fe20002ffe4ff */
[----:B------:R3:W5:Y:S01]  /*11510*/  @!P2 LD.E.64 R26, desc[UR50][R48.64] ;  /* 0x00000032301aa980 */ /* 0x000762000c101b00 */
[----:B------:R-:W-:-:S03]  /*11520*/  @!P4 IADD3 R54, P5, R58, R3, RZ ;  /* 0x000000033a36c210 */ /* 0x000fc60007fbe0ff */
[----:B------:R3:W5:Y:S02]  /*11530*/  @!P1 LD.E.64 R10, desc[UR50][R50.64] ;  /* 0x00000032320a9980 */ /* 0x000764000c101b00 */
[--C-:B------:R-:W-:Y:S01]  /*11540*/  @!P4 IMAD.X R55, R0, 0x1, R9.reuse, P5 ;  /* 0x000000010037c824 */ /* 0x100fe200028e0609 */
[----:B------:R-:W-:Y:S01]  /*11550*/  @!P4 IADD3 R14, P5, R58, R14, RZ ;  /* 0x0000000e3a0ec210 */ /* 0x000fe20007fbe0ff */
[----:B------:R3:W5:Y:S04]  /*11560*/  @!P1 LD.E.64 R20, desc[UR50][R52.64] ;  /* 0x0000003234149980 */ /* 0x000768000c101b00 */
[----:B------:R-:W-:Y:S01]  /*11570*/  @!P4 IMAD.X R15, R4, 0x1, R9, P5 ;  /* 0x00000001040fc824 */ /* 0x000fe200028e0609 */
[----:B------:R-:W-:Y:S01]  /*11580*/  CS2R R8, SRZ ;  /* 0x0000000000087805 */ /* 0x000fe2000001ff00 */
[----:B------:R3:W5:Y:S04]  /*11590*/  @!P0 LD.E.64 R36, desc[UR50][R6.64] ;  /* 0x0000003206248980 */ /* 0x000768000c101b00 */
[----:B------:R3:W5:Y:S04]  /*115a0*/  @!P0 LD.E.64 R38, desc[UR50][R40.64] ;  /* 0x0000003228268980 */ /* 0x000768000c101b00 */
[----:B------:R3:W5:Y:S04]  /*115b0*/  @!P4 LD.E.64 R8, desc[UR50][R54.64] ;  /* 0x000000323608c980 */ /* 0x000768000c101b00 */
[----:B------:R3:W5:Y:S02]  /*115c0*/  @!P4 LD.E.64 R12, desc[UR50][R14.64] ;  /* 0x000000320e0cc980 */ /* 0x000764000c101b00 */
.L_x_560:
[----:B------:R-:W-:Y:S05]  /*115d0*/  BSYNC B1 ;  /* 0x0000000000017941 */ /* 0x000fea0003800000 */
.L_x_559:
[----:B------:R-:W-:Y:S01]  /*115e0*/  ULEA.HI UR4, UR37, UR37, URZ, 0x1 ;  /* 0x0000002525047291 */ /* 0x000fe2000f8f083f */
[----:B---3--:R-:W-:Y:S01]  /*115f0*/  IMAD R0, R221, -0x80, R135 ;  /* 0xffffff80dd007824 */ /* 0x008fe200078e0287 */
[----:B------:R-:W-:Y:S02]  /*11600*/  BSSY B1, `(.L_x_561) ;  /* 0x0000009000017945 */ /* 0x000fe40003800000 */
[----:B------:R-:W-:Y:S02]  /*11610*/  ULOP3.LUT UR4, UR4, 0xfffffffe, URZ, 0xc0, !UPT ;  /* 0xfffffffe04047892 */ /* 0x000fe4000f8ec03f */
[----:B------:R-:W-:Y:S02]  /*11620*/  VIMNMX R0, R0, 0x80, PT ;  /* 0x0000008000007848 */ /* 0x000fe40003fe0100 */
[----:B------:R-:W-:Y:S02]  /*11630*/  UIADD3 UR4, UR37, -UR4, URZ ;  /* 0x8000000425047290 */ /* 0x000fe4000fffe03f */
[----:B------:R-:W-:-:S04]  /*11640*/  ISETP.GE.AND P1, PT, R57, R0, PT ;  /* 0x000000003900720c */ /* 0x000fc80003f26270 */
[----:B-1----:R-:W-:-:S05]  /*11650*/  IMAD.U32 R3, RZ, RZ, UR4 ;  /* 0x00000004ff037e24 */ /* 0x002fca000f8e00ff */
[----:B------:R-:W-:-:S04]  /*11660*/  SHF.L.U32 R3, R3, 0x1f, RZ ;  /* 0x0000001f03037819 */ /* 0x000fc800000006ff */
[----:B------:R-:W0:Y:S02]  /*11670*/  SYNCS.PHASECHK.TRANS64.TRYWAIT P0, [R18+URZ+0x33400], R3 ;  /* 0x03340003120075a7 */ /* 0x000e24000800017f */
[----:B0-----:R-:W-:Y:S05]  /*11680*/  @!P0 BRA `(.L_x_562) ;  /* 0x000001b400188947 */ /* 0x001fea0003800000 */
.L_x_812:
[----:B------:R-:W-:Y:S05]  /*11690*/  BSYNC B1 ;  /* 0x0000000000017941 */ /* 0x000fea0003800000 */
.L_x_561:
[----:B------:R-:W-:Y:S05]  /*116a0*/  @P1 BRA `(.L_x_563) ;  /* 0x0000006400341947 */ /* 0x000fea0003800000 */
[----:B------:R-:W3:Y:S01]  /*116b0*/  LDL R43, [R1+0x30] ;  /* 0x00003000012b7983 */ /* 0x000ee20000100800 */
[----:B------:R-:W1:Y:S03]  /*116c0*/  LDC R5, c[0x0][0x3f4] ;  /* 0x0000fd00ff057b82 */ /* 0x000e660000000800 */
[----:B------:R-:W3:Y:S04]  /*116d0*/  LDL R42, [R1+0x34] ;  /* 0x00003400012a7983 */ /* 0x000ee80000100800 */
[----:B------:R-:W3:Y:S04]  /*116e0*/  LDL R41, [R1+0x38] ;  /* 0x0000380001297983 */ /* 0x000ee80000100800 */
[----:B------:R-:W3:Y:S04]  /*116f0*/  LDL R40, [R1+0x18] ;  /* 0x0000180001287983 */ /* 0x000ee80000100800 */
[----:B------:R-:W3:Y:S04]  /*11700*/  LDL R15, [R1+0x20] ;  /* 0x00002000010f7983 */ /* 0x000ee80000100800 */
[----:B--2---:R-:W2:Y:S04]  /*11710*/  LDL R14, [R1+0x24] ;  /* 0x00002400010e7983 */ /* 0x004ea80000100800 */
[----:B------:R-:W2:Y:S04]  /*11720*/  LDL R7, [R1+0x1c] ;  /* 0x00001c0001077983 */ /* 0x000ea80000100800 */
[----:B------:R-:W2:Y:S01]  /*11730*/  LDL R6, [R1+0x28] ;  /* 0x0000280001067983 */ /* 0x000ea20000100800 */
[----:B------:R-:W-:Y:S01]  /*11740*/  LEA.HI R45, R56, R45, RZ, 0x2 ;  /* 0x0000002d382d7211 */ /* 0x000fe200078f10ff */
[----:B------:R-:W-:Y:S01]  /*11750*/  BSSY B1, `(.L_x_564) ;  /* 0x0000089000017945 */ /* 0x000fe20003800000 */
[----:B-1----:R-:W-:-:S02]  /*11760*/  ISETP.GE.AND P6, PT, R228, R5, PT ;  /* 0x00000005e400720c */ /* 0x002fc40003fc6270 */
[--C-:B0-----:R-:W-:Y:S02]  /*11770*/  SHF.R.S32.HI R3, RZ, 0x2, R45.reuse ;  /* 0x00000002ff037819 */ /* 0x101fe4000001142d */
[----:B------:R-:W-:-:S04]  /*11780*/  SHF.R.S32.HI R0, RZ, 0x1f, R45 ;  /* 0x0000001fff007819 */ /* 0x000fc8000001142d */
[----:B----4-:R-:W-:-:S04]  /*11790*/  LEA.HI R4, R0, R3, RZ, 0x2 ;  /* 0x0000000300047211 */ /* 0x010fc800078f10ff */
[----:B------:R-:W-:-:S04]  /*117a0*/  LOP3.LUT R4, R4, 0xfffffffc, RZ, 0xc0, !PT ;  /* 0xfffffffc04047812 */ /* 0x000fc800078ec0ff */
[----:B------:R-:W-:-:S04]  /*117b0*/  IADD3 R4, R3, -R4, RZ ;  /* 0x8000000403047210 */ /* 0x000fc80007ffe0ff */
[----:B------:R-:W-:Y:S02]  /*117c0*/  LOP3.LUT P0, RZ, R4, 0x2, RZ, 0xc0, !PT ;  /* 0x0000000204ff7812 */ /* 0x000fe4000780c0ff */
[----:B---3--:R-:W-:-:S04]  /*117d0*/  LOP3.LUT R0, R43, 0x10, R16, 0xf8, !PT ;  /* 0x000000102b007812 */ /* 0x008fc800078ef810 */
[----:B------:R-:W-:-:S05]  /*117e0*/  LOP3.LUT R0, R0, R42, RZ, 0x3c, !PT ;  /* 0x0000002a00007212 */ /* 0x000fca00078e3cff */
[----:B------:R-:W-:Y:S01]  /*117f0*/  IMAD.IADD R3, R41, 0x1, R0 ;  /* 0x0000000129037824 */ /* 0x000fe200078e0200 */
[----:B------:R-:W-:-:S03]  /*11800*/  ISETP.GE.AND P1, PT, R40, R5, PT ;  /* 0x000000052800720c */ /* 0x000fc60003f26270 */
[----:B------:R-:W-:Y:S01]  /*11810*/  IMAD.IADD R3, R18, 0x1, R3 ;  /* 0x0000000112037824 */ /* 0x000fe200078e0203 */
[----:B------:R-:W-:-:S03]  /*11820*/  ISETP.GE.AND P2, PT, R15, R5, PT ;  /* 0x000000050f00720c */ /* 0x000fc60003f46270 */
[----:B------:R-:W-:Y:S01]  /*11830*/  VIADD R0, R3, 0x20 ;  /* 0x0000002003007836 */ /* 0x000fe20000000000 */
[-C--:B--2---:R-:W-:Y:S02]  /*11840*/  ISETP.GE.AND P3, PT, R14, R5.reuse, PT ;  /* 0x000000050e00720c */ /* 0x084fe40003f66270 */
[-C--:B------:R-:W-:Y:S02]  /*11850*/  ISETP.GE.AND P4, PT, R7, R5.reuse, PT ;  /* 0x000000050700720c */ /* 0x080fe40003f86270 */
[----:B------:R-:W-:Y:S01]  /*11860*/  ISETP.GE.AND P5, PT, R6, R5, PT ;  /* 0x000000050600720c */ /* 0x000fe20003fa6270 */
[----:B------:R-:W-:-:S12]  /*11870*/  @P6 BRA `(.L_x_565) ;  /* 0x0000000400d86947 */ /* 0x000fd80003800000 */
[----:B------:R-:W0:Y:S01]  /*11880*/  LDS.128 R4, [R3+0x1e200] ;  /* 0x01e2000003047984 */ /* 0x000e220000000c00 */
[----:B-----5:R-:W-:Y:S02]  /*11890*/  SHF.R.U32.HI R41, RZ, 0x8, R37 ;  /* 0x00000008ff297819 */ /* 0x020fe40000011625 */
[----:B------:R-:W-:Y:S02]  /*118a0*/  LOP3.LUT R40, R37, 0xff, RZ, 0xc0, !PT ;  /* 0x000000ff25287812 */ /* 0x000fe400078ec0ff */
[----:B------:R-:W-:Y:S02]  /*118b0*/  LOP3.LUT R41, R41, 0xff, RZ, 0xc0, !PT ;  /* 0x000000ff29297812 */ /* 0x000fe400078ec0ff */
[----:B------:R-:W-:Y:S02]  /*118c0*/  SHF.R.U32.HI R45, RZ, 0x8, R39 ;  /* 0x00000008ff2d7819 */ /* 0x000fe40000011627 */
[----:B------:R-:W-:Y:S02]  /*118d0*/  PRMT R40, R41, 0x7604, R40 ;  /* 0x0000760429287816 */ /* 0x000fe40000000028 */
[----:B------:R-:W-:-:S02]  /*118e0*/  LOP3.LUT R42, R39, 0xff, RZ, 0xc0, !PT ;  /* 0x000000ff272a7812 */ /* 0x000fc400078ec0ff */
[----:B------:R-:W-:Y:S02]  /*118f0*/  LOP3.LUT R45, R45, 0xff, RZ, 0xc0, !PT ;  /* 0x000000ff2d2d7812 */ /* 0x000fe400078ec0ff */
[----:B------:R-:W-:Y:S02]  /*11900*/  SHF.R.U32.HI R46, RZ, 0x10, R39 ;  /* 0x00000010ff2e7819 */ /* 0x000fe40000011627 */
[----:B------:R-:W-:Y:S02]  /*11910*/  SHF.R.U32.HI R41, RZ, 0x8, R38 ;  /* 0x00000008ff297819 */ /* 0x000fe40000011626 */
[----:B------:R-:W-:Y:S02]  /*11920*/  SHF.R.U32.HI R47, RZ, 0x10, R37 ;  /* 0x00000010ff2f7819 */ /* 0x000fe40000011625 */
[----:B------:R-:W-:Y:S02]  /*11930*/  SHF.R.U32.HI R15, RZ, 0x8, R36 ;  /* 0x00000008ff0f7819 */ /* 0x000fe40000011624 */
[----:B------:R-:W-:Y:S01]  /*11940*/  PRMT R42, R45, 0x7604, R42 ;  /* 0x000076042d2a7816 */ /* 0x000fe2000000002a */
[----:B------:R-:W-:Y:S01]  /*11950*/  IMAD.U32 R45, R46, 0x10000, RZ ;  /* 0x000100002e2d7824 */ /* 0x000fe200078e00ff */
[----:B------:R-:W-:-:S02]  /*11960*/  LOP3.LUT R43, R41, 0xff, RZ, 0xc0, !PT ;  /* 0x000000ff292b7812 */ /* 0x000fc400078ec0ff */
[----:B------:R-:W-:Y:S02]  /*11970*/  SHF.L.U32 R41, R47, 0x10, RZ ;  /* 0x000000102f297819 */ /* 0x000fe400000006ff */
[----:B------:R-:W-:Y:S02]  /*11980*/  LOP3.LUT R14, R36, 0xff, RZ, 0xc0, !PT ;  /* 0x000000ff240e7812 */ /* 0x000fe400078ec0ff */
[----:B------:R-:W-:Y:S02]  /*11990*/  LOP3.LUT R15, R15, 0xff, RZ, 0xc0, !PT ;  /* 0x000000ff0f0f7812 */ /* 0x000fe400078ec0ff */
[----:B------:R-:W-:Y:S02]  /*119a0*/  LOP3.LUT R41, R40, 0xff0000, R41, 0xf8, !PT ;  /* 0x00ff000028297812 */ /* 0x000fe400078ef829 */
[----:B------:R-:W-:Y:S02]  /*119b0*/  LOP3.LUT R45, R42, 0xff0000, R45, 0xf8, !PT ;  /* 0x00ff00002a2d7812 */ /* 0x000fe400078ef82d */
[----:B------:R-:W-:-:S02]  /*119c0*/  PRMT R15, R15, 0x7604, R14 ;  /* 0x000076040f0f7816 */ /* 0x000fc4000000000e */
[----:B------:R-:W-:Y:S02]  /*119d0*/  LOP3.LUT R14, R38, 0xff, RZ, 0xc0, !PT ;  /* 0x000000ff260e7812 */ /* 0x000fe400078ec0ff */
[----:B------:R-:W-:Y:S02]  /*119e0*/  LOP3.LUT R45, R45, 0xff000000, R39, 0xf8, !PT ;  /* 0xff0000002d2d7812 */ /* 0x000fe400078ef827 */
[----:B------:R-:W-:Y:S02]  /*119f0*/  LOP3.LUT R41, R41, 0xff000000, R37, 0xf8, !PT ;  /* 0xff00000029297812 */ /* 0x000fe400078ef825 */
[----:B------:R-:W-:Y:S02]  /*11a00*/  PRMT R43, R43, 0x7604, R14 ;  /* 0x000076042b2b7816 */ /* 0x000fe4000000000e */
[----:B0-----:R-:W-:Y:S02]  /*11a10*/  F2FP.F16.E4M3.UNPACK_B R14, R6.H1 ;  /* 0x00000006ff0e723e */ /* 0x001fe400030006ff */
[----:B------:R-:W-:-:S02]  /*11a20*/  F2FP.F16.E4M3.UNPACK_B R46, R45 ;  /* 0x0000002dff2e723e */ /* 0x000fc400020006ff */
[----:B------:R-:W-:Y:S01]  /*11a30*/  F2FP.F16.E4M3.UNPACK_B R39, R41 ;  /* 0x00000029ff27723e */ /* 0x000fe200020006ff */
[--C-:B------:R-:W-:Y:S01]  /*11a40*/  HADD2.F32 R37, -RZ, R14.reuse.H0_H0 ;  /* 0x2000000eff257230 */ /* 0x100fe20000004100 */
[----:B------:R-:W-:Y:S01]  /*11a50*/  LOP3.LUT R15, R15, 0xff0000, R36, 0xf8, !PT ;  /* 0x00ff00000f0f7812 */ /* 0x000fe200078ef824 */
[----:B------:R-:W-:Y:S01]  /*11a60*/  HADD2.F32 R14, -RZ, R14.H1_H1 ;  /* 0x3000000eff0e7230 */ /* 0x000fe20000004100 */
[----:B------:R-:W-:Y:S01]  /*11a70*/  LOP3.LUT R43, R43, 0xff0000, R38, 0xf8, !PT ;  /* 0x00ff00002b2b7812 */ /* 0x000fe200078ef826 */
[--C-:B------:R-:W-:Y:S01]  /*11a80*/  HADD2.F32 R47, -RZ, R46.reuse.H1_H1 ;  /* 0x3000002eff2f7230 */ /* 0x100fe20000004100 */
[----:B------:R-:W-:Y:S01]  /*11a90*/  LOP3.LUT R40, R15, 0xff000000, R36, 0xf8, !PT ;  /* 0xff0000000f287812 */ /* 0x000fe200078ef824 */
[--C-:B------:R-:W-:Y:S01]  /*11aa0*/  HADD2.F32 R42, -RZ, R39.reuse.H1_H1 ;  /* 0x30000027ff2a7230 */ /* 0x100fe20000004100 */
[----:B------:R-:W-:Y:S01]  /*11ab0*/  F2FP.F16.E4M3.UNPACK_B R36, R6 ;  /* 0x00000006ff24723e */ /* 0x000fe200020006ff */
[----:B------:R-:W-:Y:S02]  /*11ac0*/  HADD2.F32 R46, -RZ, R46.H0_H0 ;  /* 0x2000002eff2e7230 */ /* 0x000fe40000004100 */
[C---:B------:R-:W-:Y:S01]  /*11ad0*/  FMUL.FTZ R48, R14.reuse, R47 ;  /* 0x0000002f0e307220 */ /* 0x040fe20000410000 */
[-C--:B------:R-:W-:Y:S01]  /*11ae0*/  F2FP.F16.E4M3.UNPACK_B R15, R5.reuse.H1 ;  /* 0x00000005ff0f723e */ /* 0x080fe200030006ff */
[-C--:B------:R-:W-:Y:S01]  /*11af0*/  FMUL.FTZ R52, R14, R42.reuse ;  /* 0x0000002a0e347220 */ /* 0x080fe20000410000 */
[----:B------:R-:W-:Y:S01]  /*11b00*/  F2FP.F16.E4M3.UNPACK_B R14, R5 ;  /* 0x00000005ff0e723e */ /* 0x000fe200020006ff */
[--C-:B------:R-:W-:Y:S01]  /*11b10*/  HADD2.F32 R5, -RZ, R36.reuse.H1_H1 ;  /* 0x30000024ff057230 */ /* 0x100fe20000004100 */
[----:B------:R-:W-:Y:S01]  /*11b20*/  LOP3.LUT R43, R43, 0xff000000, R38, 0xf8, !PT ;  /* 0xff0000002b2b7812 */ /* 0x000fe200078ef826 */
[C---:B------:R-:W-:Y:S01]  /*11b30*/  FFMA.FTZ R50, R37.reuse, R42, -R48 ;  /* 0x0000002a25327223 */ /* 0x040fe20000010830 */
[----:B------:R-:W-:Y:S01]  /*11b40*/  FFMA.FTZ R51, R37, R47, R52 ;  /* 0x0000002f25337223 */ /* 0x000fe20000010034 */
[----:B------:R-:W-:Y:S01]  /*11b50*/  HADD2.F32 R39, -RZ, R39.H0_H0 ;  /* 0x20000027ff277230 */ /* 0x000fe20000004100 */
[----:B------:R-:W-:Y:S01]  /*11b60*/  F2FP.F16.E4M3.UNPACK_B R38, R7 ;  /* 0x00000007ff26723e */ /* 0x000fe200020006ff */
[----:B------:R-:W-:Y:S01]  /*11b70*/  HADD2.F32 R36, -RZ, R36.H0_H0 ;  /* 0x20000024ff247230 */ /* 0x000fe20000004100 */
[----:B------:R-:W-:Y:S01]  /*11b80*/  F2FP.F16.E4M3.UNPACK_B R45, R45.H1 ;  /* 0x0000002dff2d723e */ /* 0x000fe200030006ff */
[C---:B------:R-:W-:Y:S01]  /*11b90*/  FMUL.FTZ R37, R5.reuse, R46 ;  /* 0x0000002e05257220 */ /* 0x040fe20000410000 */
[----:B------:R-:W-:Y:S01]  /*11ba0*/  F2FP.F16.E4M3.UNPACK_B R41, R41.H1 ;  /* 0x00000029ff29723e */ /* 0x000fe200030006ff */
[----:B------:R-:W-:Y:S01]  /*11bb0*/  FMUL.FTZ R49, R5, R39 ;  /* 0x0000002705317220 */ /* 0x000fe20000410000 */
[----:B------:R-:W-:Y:S01]  /*11bc0*/  F2FP.F16.E4M3.UNPACK_B R7, R7.H1 ;  /* 0x00000007ff07723e */ /* 0x000fe200030006ff */
[----:B------:R-:W-:Y:S01]  /*11bd0*/  FFMA.FTZ R47, R36, R39, -R37 ;  /* 0x00000027242f7223 */ /* 0x000fe20000010825 */
[----:B------:R-:W-:-:S02]  /*11be0*/  HADD2.F32 R5, -RZ, R38.H1_H1 ;  /* 0x30000026ff057230 */ /* 0x000fc40000004100 */
[----:B------:R-:W-:Y:S01]  /*11bf0*/  FFMA.FTZ R48, R36, R46, R49 ;  /* 0x0000002e24307223 */ /* 0x000fe20000010031 */
[----:B------:R-:W-:Y:S01]  /*11c00*/  HADD2.F32 R42, -RZ, R45.H0_H0 ;  /* 0x2000002dff2a7230 */ /* 0x000fe20000004100 */
[-C--:B------:R-:W-:Y:S01]  /*11c10*/  F2FP.F16.E4M3.UNPACK_B R6, R4.reuse ;  /* 0x00000004ff06723e */ /* 0x080fe200020006ff */
[----:B------:R-:W-:Y:S01]  /*11c20*/  HADD2.F32 R37, -RZ, R41.H0_H0 ;  /* 0x20000029ff257230 */ /* 0x000fe20000004100 */
[----:B------:R-:W-:Y:S01]  /*11c30*/  F2FP.F16.E4M3.UNPACK_B R4, R4.H1 ;  /* 0x00000004ff04723e */ /* 0x000fe200030006ff */
[----:B------:R-:W-:Y:S02]  /*11c40*/  HADD2.F32 R38, -RZ, R38.H0_H0 ;  /* 0x20000026ff267230 */ /* 0x000fe40000004100 */
[C---:B------:R-:W-:Y:S01]  /*11c50*/  FMUL.FTZ R39, R5.reuse, R42 ;  /* 0x0000002a05277220 */ /* 0x040fe20000410000 */
[----:B------:R-:W-:Y:S02]  /*11c60*/  HADD2.F32 R45, -RZ, R45.H1_H1 ;  /* 0x3000002dff2d7230 */ /* 0x000fe40000004100 */
[----:B------:R-:W-:Y:S01]  /*11c70*/  FMUL.FTZ R53, R5, R37 ;  /* 0x0000002505357220 */ /* 0x000fe20000410000 */
[----:B------:R-:W-:-:S02]  /*11c80*/  HADD2.F32 R36, -RZ, R7.H1_H1 ;  /* 0x30000007ff247230 */ /* 0x000fc40000004100 */
[C---:B------:R-:W-:Y:S01]  /*11c90*/  FFMA.FTZ R49, R38.reuse, R37, -R39 ;  /* 0x0000002526317223 */ /* 0x040fe20000010827 */
[----:B------:R-:W-:Y:S02]  /*11ca0*/  HADD2.F32 R41, -RZ, R41.H1_H1 ;  /* 0x30000029ff297230 */ /* 0x000fe40000004100 */
[----:B------:R-:W-:Y:S01]  /*11cb0*/  FFMA.FTZ R52, R38, R42, R53 ;  /* 0x0000002a26347223 */ /* 0x000fe20000010035 */
[----:B------:R-:W-:Y:S02]  /*11cc0*/  HADD2.F32 R5, -RZ, R7.H0_H0 ;  /* 0x20000007ff057230 */ /* 0x000fe40000004100 */
[C---:B------:R-:W-:Y:S01]  /*11cd0*/  FMUL.FTZ R46, R36.reuse, R45 ;  /* 0x0000002d242e7220 */ /* 0x040fe20000410000 */
[----:B------:R-:W-:Y:S01]  /*11ce0*/  F2FP.F16.E4M3.UNPACK_B R37, R43 ;  /* 0x0000002bff25723e */ /* 0x000fe200020006ff */
[-C--:B------:R-:W-:Y:S01]  /*11cf0*/  FMUL.FTZ R38, R36, R41.reuse ;  /* 0x0000002924267220 */ /* 0x080fe20000410000 */
[----:B------:R-:W-:Y:S01]  /*11d00*/  F2FP.F16.E4M3.UNPACK_B R36, R40 ;  /* 0x00000028ff24723e */ /* 0x000fe200020006ff */
[----:B------:R-:W-:Y:S01]  /*11d10*/  FFMA.FTZ R53, R5, R41, -R46 ;  /* 0x0000002905357223 */ /* 0x000fe2000001082e */
[----:B------:R-:W-:-:S02]  /*11d20*/  HADD2.F32 R7, -RZ, R4.H1_H1 ;  /* 0x30000004ff077230 */ /* 0x000fc40000004100 */
[----:B------:R-:W-:Y:S01]  /*11d30*/  FFMA.FTZ R54, R5, R45, R38 ;  /* 0x0000002d05367223 */ /* 0x000fe20000010026 */
[--C-:B------:R-:W-:Y:S01]  /*11d40*/  HADD2.F32 R42, -RZ, R37.reuse.H1_H1 ;  /* 0x30000025ff2a7230 */ /* 0x100fe20000004100 */
[----:B------:R-:W-:Y:S01]  /*11d50*/  F2FP.F16.E4M3.UNPACK_B R40, R40.H1 ;  /* 0x00000028ff28723e */ /* 0x000fe200030006ff */
[----:B------:R-:W-:Y:S01]  /*11d60*/  HADD2.F32 R38, -RZ, R36.H1_H1 ;  /* 0x30000024ff267230 */ /* 0x000fe20000004100 */
[----:B------:R-:W-:Y:S01]  /*11d70*/  F2FP.F16.E4M3.UNPACK_B R43, R43.H1 ;  /* 0x0000002bff2b723e */ /* 0x000fe200030006ff */
[----:B------:R-:W-:Y:S02]  /*11d80*/  HADD2.F32 R5, -RZ, R4.H0_H0 ;  /* 0x20000004ff057230 */ /* 0x000fe40000004100 */
[----:B------:R-:W-:Y:S01]  /*11d90*/  FMUL.FTZ R46, R7, R42 ;  /* 0x0000002a072e7220 */ /* 0x000fe20000410000 */
[----:B------:R-:W-:Y:S02]  /*11da0*/  HADD2.F32 R39, -RZ, R37.H0_H0 ;  /* 0x20000025ff277230 */ /* 0x000fe40000004100 */
[----:B------:R-:W-:-:S02]  /*11db0*/  HADD2.F32 R4, -RZ, R6.H1_H1 ;  /* 0x30000006ff047230 */ /* 0x000fc40000004100 */
[-C--:B------:R-:W-:Y:S01]  /*11dc0*/  FFMA.FTZ R46, R5, R38.reuse, -R46 ;  /* 0x00000026052e7223 */ /* 0x080fe2000001082e */
[----:B------:R-:W-:Y:S02]  /*11dd0*/  HADD2.F32 R37, -RZ, R36.H0_H0 ;  /* 0x20000024ff257230 */ /* 0x000fe40000004100 */
[----:B------:R-:W-:Y:S01]  /*11de0*/  FMUL.FTZ R36, R7, R38 ;  /* 0x0000002607247220 */ /* 0x000fe20000410000 */
[----:B------:R-:W-:Y:S02]  /*11df0*/  HADD2.F32 R6, -RZ, R6.H0_H0 ;  /* 0x20000006ff067230 */ /* 0x000fe40000004100 */
[C---:B------:R-:W-:Y:S01]  /*11e00*/  FMUL.FTZ R7, R4.reuse, R39 ;  /* 0x0000002704077220 */ /* 0x040fe20000410000 */
[-C--:B------:R-:W-:Y:S01]  /*11e10*/  FMUL.FTZ R4, R4, R37.reuse ;  /* 0x0000002504047220 */ /* 0x080fe20000410000 */
[----:B------:R-:W-:Y:S02]  /*11e20*/  FFMA.FTZ R41, R5, R42, R36 ;  /* 0x0000002a05297223 */ /* 0x000fe40000010024 */
[----:B------:R-:W-:Y:S01]  /*11e30*/  FFMA.FTZ R37, R6, R37, -R7 ;  /* 0x0000002506257223 */ /* 0x000fe20000010807 */
[----:B------:R-:W-:-:S02]  /*11e40*/  HADD2.F32 R5, -RZ, R15.H1_H1 ;  /* 0x3000000fff057230 */ /* 0x000fc40000004100 */
[----:B------:R-:W-:Y:S01]  /*11e50*/  FFMA.FTZ R38, R6, R39, R4 ;  /* 0x0000002706267223 */ /* 0x000fe20000010004 */
[----:B------:R-:W-:Y:S02]  /*11e60*/  HADD2.F32 R6, -RZ, R40.H1_H1 ;  /* 0x30000028ff067230 */ /* 0x000fe40000004100 */
[--C-:B------:R-:W-:Y:S02]  /*11e70*/  HADD2.F32 R36, -RZ, R43.reuse.H1_H1 ;  /* 0x3000002bff247230 */ /* 0x100fe40000004100 */
[----:B------:R-:W-:Y:S02]  /*11e80*/  HADD2.F32 R43, -RZ, R43.H0_H0 ;  /* 0x2000002bff2b7230 */ /* 0x000fe40000004100 */
[----:B------:R-:W-:Y:S01]  /*11e90*/  FMUL.FTZ R39, R5, R6 ;  /* 0x0000000605277220 */ /* 0x000fe20000410000 */
[----:B------:R-:W-:Y:S02]  /*11ea0*/  HADD2.F32 R4, -RZ, R14.H1_H1 ;  /* 0x3000000eff047230 */ /* 0x000fe40000004100 */
[----:B------:R-:W-:-:S02]  /*11eb0*/  HADD2.F32 R7, -RZ, R40.H0_H0 ;  /* 0x20000028ff077230 */ /* 0x000fc40000004100 */
[----:B------:R-:W-:Y:S01]  /*11ec0*/  FMUL.FTZ R40, R5, R36 ;  /* 0x0000002405287220 */ /* 0x000fe20000410000 */
[----:B------:R-:W-:Y:S02]  /*11ed0*/  HADD2.F32 R15, -RZ, R15.H0_H0 ;  /* 0x2000000fff0f7230 */ /* 0x000fe40000004100 */
[C---:B------:R-:W-:Y:S01]  /*11ee0*/  FMUL.FTZ R5, R4.reuse, R43 ;  /* 0x0000002b04057220 */ /* 0x040fe20000410000 */
[----:B------:R-:W-:Y:S02]  /*11ef0*/  HADD2.F32 R14, -RZ, R14.H0_H0 ;  /* 0x2000000eff0e7230 */ /* 0x000fe40000004100 */
[-C--:B------:R-:W-:Y:S01]  /*11f00*/  FMUL.FTZ R4, R4, R7.reuse ;  /* 0x0000000704047220 */ /* 0x080fe20000410000 */
[C---:B------:R-:W-:Y:S01]  /*11f10*/  FFMA.FTZ R40, R15.reuse, R6, -R40 ;  /* 0x000000060f287223 */ /* 0x040fe20000010828 */
[----:B------:R-:W-:Y:S01]  /*11f20*/  FFMA.FTZ R39, R15, R36, R39 ;  /* 0x000000240f277223 */ /* 0x000fe20000010027 */
[C---:B------:R-:W-:Y:S01]  /*11f30*/  FFMA.FTZ R5, R14.reuse, R7, -R5 ;  /* 0x000000070e057223 */ /* 0x040fe20000010805 */
[----:B------:R-:W-:Y:S01]  /*11f40*/  FFMA.FTZ R14, R14, R43, R4 ;  /* 0x0000002b0e0e7223 */ /* 0x000fe20000010004 */
[----:B------:R-:W-:-:S02]  /*11f50*/  F2FP.SATFINITE.E4M3.F32.PACK_AB_MERGE_C R6, R51, R50, RZ ;  /* 0x000000323306723e */ /* 0x000fc400048070ff */
[----:B------:R-:W-:Y:S02]  /*11f60*/  F2FP.SATFINITE.E4M3.F32.PACK_AB_MERGE_C R7, R54, R53, RZ ;  /* 0x000000353607723e */ /* 0x000fe400048070ff */
[----:B------:R-:W-:Y:S02]  /*11f70*/  F2FP.SATFINITE.E4M3.F32.PACK_AB_MERGE_C R4, R41, R46, RZ ;  /* 0x0000002e2904723e */ /* 0x000fe400048070ff */
[----:B------:R-:W-:Y:S02]  /*11f80*/  F2FP.SATFINITE.E4M3.F32.PACK_AB_MERGE_C R39, R39, R40, RZ ;  /* 0x000000282727723e */ /* 0x000fe400048070ff */
[----:B------:R-:W-:Y:S02]  /*11f90*/  F2FP.SATFINITE.E4M3.F32.PACK_AB_MERGE_C R6, R48, R47, R6 ;  /* 0x0000002f3006723e */ /* 0x000fe40004807006 */
[----:B------:R-:W-:Y:S02]  /*11fa0*/  F2FP.SATFINITE.E4M3.F32.PACK_AB_MERGE_C R7, R52, R49, R7 ;  /* 0x000000313407723e */ /* 0x000fe40004807007 */
[----:B------:R-:W-:-:S02]  /*11fb0*/  F2FP.SATFINITE.E4M3.F32.PACK_AB_MERGE_C R4, R38, R37, R4 ;  /* 0x000000252604723e */ /* 0x000fc40004807004 */
[----:B------:R-:W-:-:S05]  /*11fc0*/  F2FP.SATFINITE.E4M3.F32.PACK_AB_MERGE_C R5, R14, R5, R39 ;  /* 0x000000050e05723e */ /* 0x000fca0004807027 */
[----:B------:R0:W-:Y:S02]  /*11fd0*/  STS.128 [R3+0x1e200], R4 ;  /* 0x01e2000403007388 */ /* 0x0001e40000000c00 */
.L_x_565:
[----:B------:R-:W-:Y:S05]  /*11fe0*/  BSYNC B1 ;  /* 0x0000000000017941 */ /* 0x000fea0003800000 */
.L_x_564:
[----:B------:R-:W-:Y:S01]  /*11ff0*/  BSSY B1, `(.L_x_566) ;  /* 0x000007d000017945 */ /* 0x000fe20003800000 */
[----:B------:R-:W-:-:S03]  /*12000*/  @P0 VIADD R0, R3, 0xffffffe0 ;  /* 0xffffffe003000836 */ /* 0x000fc60000000000 */
[----:B------:R-:W-:Y:S05]  /*12010*/  @P1 BRA `(.L_x_567) ;  /* 0x0000000400e81947 */ /* 0x000fea0003800000 */
[----:B0-----:R-:W0:Y:S01]  /*12020*/  LDS.128 R4, [R0+0x1e200] ;  /* 0x01e2000000047984 */ /* 0x001e220000000c00 */
[----:B-----5:R-:W-:Y:S02]  /*12030*/  SHF.R.U32.HI R36, RZ, 0x8, R33 ;  /* 0x00000008ff247819 */ /* 0x020fe40000011621 */
[----:B------:R-:W-:Y:S02]  /*12040*/  SHF.R.U32.HI R40, RZ, 0x8, R35 ;  /* 0x00000008ff287819 */ /* 0x000fe40000011623 */
[----:B------:R-:W-:Y:S02]  /*12050*/  LOP3.LUT R37, R33, 0xff, RZ, 0xc0, !PT ;  /* 0x000000ff21257812 */ /* 0x000fe400078ec0ff */
[----:B------:R-:W-:Y:S02]  /*12060*/  LOP3.LUT R41, R35, 0xff, RZ, 0xc0, !PT ;  /* 0x000000ff23297812 */ /* 0x000fe400078ec0ff */
[----:B------:R-:W-:Y:S02]  /*12070*/  LOP3.LUT R36, R36, 0xff, RZ, 0xc0, !PT ;  /* 0x000000ff24247812 */ /* 0x000fe400078ec0ff */
[----:B------:R-:W-:-:S02]  /*12080*/  LOP3.LUT R40, R40, 0xff, RZ, 0xc0, !PT ;  /* 0x000000ff28287812 */ /* 0x000fc400078ec0ff */
[----:B------:R-:W-:Y:S02]  /*12090*/  SHF.R.U32.HI R14, RZ, 0x8, R32 ;  /* 0x00000008ff0e7819 */ /* 0x000fe40000011620 */
[----:B------:R-:W-:Y:S02]  /*120a0*/  PRMT R37, R36, 0x7604, R37 ;  /* 0x0000760424257816 */ /* 0x000fe40000000025 */
[----:B------:R-:W-:Y:S02]  /*120b0*/  PRMT R41, R40, 0x7604, R41 ;  /* 0x0000760428297816 */ /* 0x000fe40000000029 */
[----:B------:R-:W-:Y:S02]  /*120c0*/  SHF.R.U32.HI R36, RZ, 0x10, R33 ;  /* 0x00000010ff247819 */ /* 0x000fe40000011621 */
[----:B------:R-:W-:Y:S02]  /*120d0*/  SHF.R.U32.HI R40, RZ, 0x10, R35 ;  /* 0x00000010ff287819 */ /* 0x000fe40000011623 */
[----:B------:R-:W-:-:S02]  /*120e0*/  LOP3.LUT R15, R32, 0xff, RZ, 0xc0, !PT ;  /* 0x000000ff200f7812 */ /* 0x000fc400078ec0ff */
[----:B------:R-:W-:Y:S02]  /*120f0*/  LOP3.LUT R14, R14, 0xff, RZ, 0xc0, !PT ;  /* 0x000000ff0e0e7812 */ /* 0x000fe400078ec0ff */
[----:B------:R-:W-:Y:S02]  /*12100*/  SHF.R.U32.HI R38, RZ, 0x8, R34 ;  /* 0x00000008ff267819 */ /* 0x000fe40000011622 */
[----:B------:R-:W-:Y:S02]  /*12110*/  LOP3.LUT R36, R36, 0xff, RZ, 0xc0, !PT ;  /* 0x000000ff24247812 */ /* 0x000fe400078ec0ff */
[----:B------:R-:W-:Y:S02]  /*12120*/  LOP3.LUT R40, R40, 0xff, RZ, 0xc0, !PT ;  /* 0x000000ff28287812 */ /* 0x000fe400078ec0ff */
[----:B------:R-:W-:Y:S02]  /*12130*/  PRMT R15, R14, 0x7604, R15 ;  /* 0x000076040e0f7816 */ /* 0x000fe4000000000f */
[----:B------:R-:W-:-:S02]  /*12140*/  SHF.R.U32.HI R14, RZ, 0x10, R32 ;  /* 0x00000010ff0e7819 */ /* 0x000fc40000011620 */
[----:B------:R-:W-:Y:S02]  /*12150*/  LOP3.LUT R39, R34, 0xff, RZ, 0xc0, !PT ;  /* 0x000000ff22277812 */ /* 0x000fe400078ec0ff */
[----:B------:R-:W-:Y:S02]  /*12160*/  LOP3.LUT R38, R38, 0xff, RZ, 0xc0, !PT ;  /* 0x000000ff26267812 */ /* 0x000fe400078ec0ff */
[----:B------:R-:W-:Y:S02]  /*12170*/  PRMT R37, R36, 0x7054, R37 ;  /* 0x0000705424257816 */ /* 0x000fe40000000025 */
[----:B------:R-:W-:Y:S02]  /*12180*/  PRMT R41, R40, 0x7054, R41 ;  /* 0x0000705428297816 */ /* 0x000fe40000000029 */
[----:B------:R-:W-:Y:S02]  /*12190*/  LOP3.LUT R14, R14, 0xff, RZ, 0xc0, !PT ;  /* 0x000000ff0e0e7812 */ /* 0x000fe400078ec0ff */
[----:B------:R-:W-:-:S02]  /*121a0*/  PRMT R39, R38, 0x7604, R39 ;  /* 0x0000760426277816 */ /* 0x000fc40000000027 */
[----:B------:R-:W-:Y:S02]  /*121b0*/  SHF.R.U32.HI R38, RZ, 0x10, R34 ;  /* 0x00000010ff267819 */ /* 0x000fe40000011622 */
[----:B------:R-:W-:Y:S02]  /*121c0*/  LOP3.LUT R41, R41, 0xff000000, R35, 0xf8, !PT ;  /* 0xff00000029297812 */ /* 0x000fe400078ef823 */
[----:B------:R-:W-:Y:S02]  /*121d0*/  LOP3.LUT R37, R37, 0xff000000, R33, 0xf8, !PT ;  /* 0xff00000025257812 */ /* 0x000fe400078ef821 */
[----:B------:R-:W-:Y:S02]  /*121e0*/  PRMT R15, R14, 0x7054, R15 ;  /* 0x000070540e0f7816 */ /* 0x000fe4000000000f */
[----:B0-----:R-:W-:Y:S02]  /*121f0*/  F2FP.F16.E4M3.UNPACK_B R14, R6.H1 ;  /* 0x00000006ff0e723e */ /* 0x001fe400030006ff */
[----:B------:R-:W-:-:S02]  /*12200*/  LOP3.LUT R38, R38, 0xff, RZ, 0xc0, !PT ;  /* 0x000000ff26267812 */ /* 0x000fc400078ec0ff */
[----:B------:R-:W-:Y:S01]  /*12210*/  F2FP.F16.E4M3.UNPACK_B R40, R41 ;  /* 0x00000029ff28723e */ /* 0x000fe200020006ff */
[--C-:B------:R-:W-:Y:S01]  /*12220*/  HADD2.F32 R33, -RZ, R14.reuse.H0_H0 ;  /* 0x2000000eff217230 */ /* 0x100fe20000004100 */
[----:B------:R-:W-:Y:S01]  /*12230*/  F2FP.F16.E4M3.UNPACK_B R35, R37 ;  /* 0x00000025ff23723e */ /* 0x000fe200020006ff */
[----:B------:R-:W-:Y:S01]  /*12240*/  HADD2.F32 R14, -RZ, R14.H1_H1 ;  /* 0x3000000eff0e7230 */ /* 0x000fe20000004100 */
[----:B------:R-:W-:Y:S01]  /*12250*/  PRMT R39, R38, 0x7054, R39 ;  /* 0x0000705426277816 */ /* 0x000fe20000000027 */
        /* <DEDUP_REMOVED lines=86> */
.L_x_567:
[----:B------:R-:W-:Y:S05]  /*127c0*/  BSYNC B1 ;  /* 0x0000000000017941 */ /* 0x000fea0003800000 */
.L_x_566:
[----:B------:R-:W-:Y:S04]  /*127d0*/  BSSY B1, `(.L_x_568) ;  /* 0x0000078000017945 */ /* 0x000fe80003800000 */
[----:B------:R-:W-:Y:S05]  /*127e0*/  @P2 BRA `(.L_x_569) ;  /* 0x0000000400d82947 */ /* 0x000fea0003800000 */
[----:B01----:R-:W0:Y:S01]  /*127f0*/  LDS.128 R4, [R3+0x20200] ;  /* 0x0202000003047984 */ /* 0x003e220000000c00 */
[----:B-----5:R-:W-:Y:S02]  /*12800*/  SHF.R.U32.HI R33, RZ, 0x8, R29 ;  /* 0x00000008ff217819 */ /* 0x020fe4000001161d */
[----:B------:R-:W-:Y:S02]  /*12810*/  LOP3.LUT R32, R29, 0xff, RZ, 0xc0, !PT ;  /* 0x000000ff1d207812 */ /* 0x000fe400078ec0ff */
[----:B------:R-:W-:Y:S02]  /*12820*/  LOP3.LUT R33, R33, 0xff, RZ, 0xc0, !PT ;  /* 0x000000ff21217812 */ /* 0x000fe400078ec0ff */
[----:B------:R-:W-:Y:S02]  /*12830*/  SHF.R.U32.HI R37, RZ, 0x8, R31 ;  /* 0x00000008ff257819 */ /* 0x000fe4000001161f */
[----:B------:R-:W-:Y:S02]  /*12840*/  PRMT R32, R33, 0x7604, R32 ;  /* 0x0000760421207816 */ /* 0x000fe40000000020 */
[----:B------:R-:W-:-:S02]  /*12850*/  SHF.R.U32.HI R38, RZ, 0x10, R29 ;  /* 0x00000010ff267819 */ /* 0x000fc4000001161d */
[----:B------:R-:W-:Y:S02]  /*12860*/  SHF.R.U32.HI R33, RZ, 0x8, R30 ;  /* 0x00000008ff217819 */ /* 0x000fe4000001161e */
[----:B------:R-:W-:Y:S02]  /*12870*/  LOP3.LUT R34, R31, 0xff, RZ, 0xc0, !PT ;  /* 0x000000ff1f227812 */ /* 0x000fe400078ec0ff */
[----:B------:R-:W-:Y:S02]  /*12880*/  LOP3.LUT R37, R37, 0xff, RZ, 0xc0, !PT ;  /* 0x000000ff25257812 */ /* 0x000fe400078ec0ff */
[----:B------:R-:W-:Y:S02]  /*12890*/  SHF.R.U32.HI R36, RZ, 0x10, R31 ;  /* 0x00000010ff247819 */ /* 0x000fe4000001161f */
[----:B------:R-:W-:Y:S02]  /*128a0*/  SHF.R.U32.HI R15, RZ, 0x8, R28 ;  /* 0x00000008ff0f7819 */ /* 0x000fe4000001161c */
[----:B------:R-:W-:Y:S01]  /*128b0*/  LOP3.LUT R35, R33, 0xff, RZ, 0xc0, !PT ;  /* 0x000000ff21237812 */ /* 0x000fe200078ec0ff */
[----:B------:R-:W-:Y:S01]  /*128c0*/  IMAD.U32 R33, R38, 0x10000, RZ ;  /* 0x0001000026217824 */ /* 0x000fe200078e00ff */
[----:B------:R-:W-:-:S02]  /*128d0*/  PRMT R34, R37, 0x7604, R34 ;  /* 0x0000760425227816 */ /* 0x000fc40000000022 */
        /* <DEDUP_REMOVED lines=103> */
.L_x_569:
[----:B------:R-:W-:Y:S05]  /*12f50*/  BSYNC B1 ;  /* 0x0000000000017941 */ /* 0x000fea0003800000 */
.L_x_568:
[----:B------:R-:W-:Y:S04]  /*12f60*/  BSSY B1, `(.L_x_570) ;  /* 0x000007c000017945 */ /* 0x000fe80003800000 */
[----:B------:R-:W-:Y:S05]  /*12f70*/  @P3 BRA `(.L_x_571) ;  /* 0x0000000400e83947 */ /* 0x000fea0003800000 */
[----:B012---:R-:W0:Y:S01]  /*12f80*/  LDS.128 R4, [R0+0x20200] ;  /* 0x0202000000047984 */ /* 0x007e220000000c00 */
        /* <DEDUP_REMOVED lines=121> */
.L_x_571:
[----:B------:R-:W-:Y:S05]  /*13720*/  BSYNC B1 ;  /* 0x0000000000017941 */ /* 0x000fea0003800000 */
.L_x_570:
[----:B------:R-:W-:Y:S04]  /*13730*/  BSSY B1, `(.L_x_572) ;  /* 0x0000078000017945 */ /* 0x000fe80003800000 */
[----:B------:R-:W-:Y:S05]  /*13740*/  @P4 BRA `(.L_x_573) ;  /* 0x0000000400d84947 */ /* 0x000fea0003800000 */
[----:B0123--:R-:W0:Y:S01]  /*13750*/  LDS.128 R4, [R3+0x22200] ;  /* 0x0222000003047984 */ /* 0x00fe220000000c00 */
        /* <DEDUP_REMOVED lines=13> */
[----:B------:R-:W-:Y:S01]  /*13830*/  PRMT R26, R29, 0x7604, R26 ;  /* 0x000076041d1a7816 */ /* 0x000fe2000000001a */
[----:B------:R-:W-:Y:S01]  /*13840*/  IMAD.U32 R29, R28, 0x10000, RZ ;  /* 0x000100001c1d7824 */ /* 0x000fe200078e00ff */
[----:B------:R-:W-:-:S02]  /*13850*/  LOP3.LUT R14, R10, 0xff, RZ, 0xc0, !PT ;  /* 0x000000ff0a0e7812 */ /* 0x000fc400078ec0ff */
[----:B------:R-:W-:Y:S02]  /*13860*/  LOP3.LUT R15, R15, 0xff, RZ, 0xc0, !PT ;  /* 0x000000ff0f0f7812 */ /* 0x000fe400078ec0ff */
[----:B------:R-:W-:Y:S02]  /*13870*/  LOP3.LUT R25, R24, 0xff0000, R25, 0xf8, !PT ;  /* 0x00ff000018197812 */ /* 0x000fe400078ef819 */
[----:B------:R-:W-:Y:S02]  /*13880*/  LOP3.LUT R29, R26, 0xff0000, R29, 0xf8, !PT ;  /* 0x00ff00001a1d7812 */ /* 0x000fe400078ef81d */
[----:B------:R-:W-:Y:S02]  /*13890*/  PRMT R15, R15, 0x7604, R14 ;  /* 0x000076040f0f7816 */ /* 0x000fe4000000000e */
[----:B------:R-:W-:Y:S02]  /*138a0*/  LOP3.LUT R14, R20, 0xff, RZ, 0xc0, !PT ;  /* 0x000000ff140e7812 */ /* 0x000fe400078ec0ff */
[----:B------:R-:W-:-:S02]  /*138b0*/  LOP3.LUT R29, R29, 0xff000000, R21, 0xf8, !PT ;  /* 0xff0000001d1d7812 */ /* 0x000fc400078ef815 */
[----:B------:R-:W-:Y:S02]  /*138c0*/  LOP3.LUT R25, R25, 0xff000000, R11, 0xf8, !PT ;  /* 0xff00000019197812 */ /* 0x000fe400078ef80b */
[----:B------:R-:W-:Y:S02]  /*138d0*/  PRMT R27, R27, 0x7604, R14 ;  /* 0x000076041b1b7816 */ /* 0x000fe4000000000e */
[----:B------:R-:W-:Y:S02]  /*138e0*/  LOP3.LUT R15, R15, 0xff0000, R10, 0xf8, !PT ;  /* 0x00ff00000f0f7812 */ /* 0x000fe400078ef80a */
[----:B0-----:R-:W-:Y:S02]  /*138f0*/  F2FP.F16.E4M3.UNPACK_B R14, R6.H1 ;  /* 0x00000006ff0e723e */ /* 0x001fe400030006ff */
[----:B------:R-:W-:Y:S02]  /*13900*/  F2FP.F16.E4M3.UNPACK_B R28, R29 ;  /* 0x0000001dff1c723e */ /* 0x000fe400020006ff */
[----:B------:R-:W-:-:S02]  /*13910*/  F2FP.F16.E4M3.UNPACK_B R21, R25 ;  /* 0x00000019ff15723e */ /* 0x000fc400020006ff */
[----:B------:R-:W-:Y:S01]  /*13920*/  LOP3.LUT R24, R15, 0xff000000, R10, 0xf8, !PT ;  /* 0xff0000000f187812 */ /* 0x000fe200078ef80a */
[----:B------:R-:W-:Y:S01]  /*13930*/  HADD2.F32 R10, -RZ, R14.H1_H1 ;  /* 0x3000000eff0a7230 */ /* 0x000fe20000004100 */
[----:B------:R-:W-:Y:S01]  /*13940*/  F2FP.F16.E4M3.UNPACK_B R11, R5.H1 ;  /* 0x00000005ff0b723e */ /* 0x000fe200030006ff */
[----:B------:R-:W-:Y:S01]  /*13950*/  HADD2.F32 R30, -RZ, R28.H1_H1 ;  /* 0x3000001cff1e7230 */ /* 0x000fe20000004100 */
[--C-:B------:R-:W-:Y:S01]  /*13960*/  LOP3.LUT R27, R27, 0xff0000, R20.reuse, 0xf8, !PT ;  /* 0x00ff00001b1b7812 */ /* 0x100fe200078ef814 */
[----:B------:R-:W-:Y:S01]  /*13970*/  HADD2.F32 R26, -RZ, R21.H1_H1 ;  /* 0x30000015ff1a7230 */ /* 0x000fe20000004100 */
[----:B------:R-:W-:Y:S01]  /*13980*/  F2FP.F16.E4M3.UNPACK_B R29, R29.H1 ;  /* 0x0000001dff1d723e */ /* 0x000fe200030006ff */
[----:B------:R-:W-:Y:S01]  /*13990*/  HADD2.F32 R15, -RZ, R14.H0_H0 ;  /* 0x2000000eff0f7230 */ /* 0x000fe20000004100 */
[----:B------:R-:W-:Y:S01]  /*139a0*/  F2FP.F16.E4M3.UNPACK_B R14, R6 ;  /* 0x00000006ff0e723e */ /* 0x000fe200020006ff */
[C---:B------:R-:W-:Y:S01]  /*139b0*/  FMUL.FTZ R32, R10.reuse, R30 ;  /* 0x0000001e0a207220 */ /* 0x040fe20000410000 */
[----:B------:R-:W-:Y:S01]  /*139c0*/  FMUL.FTZ R31, R10, R26 ;  /* 0x0000001a0a1f7220 */ /* 0x000fe20000410000 */
[----:B------:R-:W-:Y:S01]  /*139d0*/  F2FP.F16.E4M3.UNPACK_B R10, R5 ;  /* 0x00000005ff0a723e */ /* 0x000fe200020006ff */
[----:B------:R-:W-:Y:S01]  /*139e0*/  HADD2.F32 R28, -RZ, R28.H0_H0 ;  /* 0x2000001cff1c7230 */ /* 0x000fe20000004100 */
[----:B------:R-:W-:Y:S01]  /*139f0*/  LOP3.LUT R27, R27, 0xff000000, R20, 0xf8, !PT ;  /* 0xff0000001b1b7812 */ /* 0x000fe200078ef814 */
[----:B------:R-:W-:-:S02]  /*13a00*/  HADD2.F32 R5, -RZ, R14.H1_H1 ;  /* 0x3000000eff057230 */ /* 0x000fc40000004100 */
[C---:B------:R-:W-:Y:S01]  /*13a10*/  FFMA.FTZ R32, R15.reuse, R26, -R32 ;  /* 0x0000001a0f207223 */ /* 0x040fe20000010820 */
[----:B------:R-:W-:Y:S01]  /*13a20*/  FFMA.FTZ R33, R15, R30, R31 ;  /* 0x0000001e0f217223 */ /* 0x000fe2000001001f */
[----:B------:R-:W-:Y:S01]  /*13a30*/  HADD2.F32 R21, -RZ, R21.H0_H0 ;  /* 0x20000015ff157230 */ /* 0x000fe20000004100 */
[----:B------:R-:W-:Y:S01]  /*13a40*/  F2FP.F16.E4M3.UNPACK_B R20, R7 ;  /* 0x00000007ff14723e */ /* 0x000fe200020006ff */
[----:B------:R-:W-:Y:S01]  /*13a50*/  HADD2.F32 R14, -RZ, R14.H0_H0 ;  /* 0x2000000eff0e7230 */ /* 0x000fe20000004100 */
[----:B------:R-:W-:Y:S01]  /*13a60*/  F2FP.F16.E4M3.UNPACK_B R25, R25.H1 ;  /* 0x00000019ff19723e */ /* 0x000fe200030006ff */
[C---:B------:R-:W-:Y:S01]  /*13a70*/  FMUL.FTZ R15, R5.reuse, R28 ;  /* 0x0000001c050f7220 */ /* 0x040fe20000410000 */
[----:B------:R-:W-:Y:S01]  /*13a80*/  FMUL.FTZ R31, R5, R21 ;  /* 0x00000015051f7220 */ /* 0x000fe20000410000 */
[----:B------:R-:W-:Y:S01]  /*13a90*/  F2FP.F16.E4M3.UNPACK_B R7, R7.H1 ;  /* 0x00000007ff07723e */ /* 0x000fe200030006ff */
[----:B------:R-:W-:Y:S02]  /*13aa0*/  HADD2.F32 R5, -RZ, R20.H1_H1 ;  /* 0x30000014ff057230 */ /* 0x000fe40000004100 */
[----:B------:R-:W-:Y:S01]  /*13ab0*/  FFMA.FTZ R30, R14, R21, -R15 ;  /* 0x000000150e1e7223 */ /* 0x000fe2000001080f */
[----:B------:R-:W-:-:S02]  /*13ac0*/  HADD2.F32 R26, -RZ, R29.H0_H0 ;  /* 0x2000001dff1a7230 */ /* 0x000fc40000004100 */
[----:B------:R-:W-:Y:S01]  /*13ad0*/  FFMA.FTZ R31, R14, R28, R31 ;  /* 0x0000001c0e1f7223 */ /* 0x000fe2000001001f */
[----:B------:R-:W-:Y:S01]  /*13ae0*/  HADD2.F32 R15, -RZ, R25.H0_H0 ;  /* 0x20000019ff0f7230 */ /* 0x000fe20000004100 */
[----:B------:R-:W-:Y:S01]  /*13af0*/  F2FP.F16.E4M3.UNPACK_B R6, R4 ;  /* 0x00000004ff06723e */ /* 0x000fe200020006ff */
[----:B------:R-:W-:Y:S02]  /*13b00*/  HADD2.F32 R20, -RZ, R20.H0_H0 ;  /* 0x20000014ff147230 */ /* 0x000fe40000004100 */
[C---:B------:R-:W-:Y:S01]  /*13b10*/  FMUL.FTZ R21, R5.reuse, R26 ;  /* 0x0000001a05157220 */ /* 0x040fe20000410000 */
[----:B------:R-:W-:Y:S02]  /*13b20*/  HADD2.F32 R29, -RZ, R29.H1_H1 ;  /* 0x3000001dff1d7230 */ /* 0x000fe40000004100 */
[-C--:B------:R-:W-:Y:S01]  /*13b30*/  FMUL.FTZ R35, R5, R15.reuse ;  /* 0x0000000f05237220 */ /* 0x080fe20000410000 */
[----:B------:R-:W-:Y:S02]  /*13b40*/  HADD2.F32 R14, -RZ, R7.H1_H1 ;  /* 0x30000007ff0e7230 */ /* 0x000fe40000004100 */
[----:B------:R-:W-:Y:S01]  /*13b50*/  FFMA.FTZ R34, R20, R15, -R21 ;  /* 0x0000000f14227223 */ /* 0x000fe20000010815 */
[----:B------:R-:W-:-:S02]  /*13b60*/  HADD2.F32 R25, -RZ, R25.H1_H1 ;  /* 0x30000019ff197230 */ /* 0x000fc40000004100 */
[----:B------:R-:W-:Y:S01]  /*13b70*/  FFMA.FTZ R35, R20, R26, R35 ;  /* 0x0000001a14237223 */ /* 0x000fe20000010023 */
[----:B------:R-:W-:Y:S02]  /*13b80*/  HADD2.F32 R5, -RZ, R7.H0_H0 ;  /* 0x20000007ff057230 */ /* 0x000fe40000004100 */
[C---:B------:R-:W-:Y:S01]  /*13b90*/  FMUL.FTZ R28, R14.reuse, R29 ;  /* 0x0000001d0e1c7220 */ /* 0x040fe20000410000 */
[----:B------:R-:W-:Y:S01]  /*13ba0*/  F2FP.F16.E4M3.UNPACK_B R4, R4.H1 ;  /* 0x00000004ff04723e */ /* 0x000fe200030006ff */
[----:B------:R-:W-:Y:S01]  /*13bb0*/  FMUL.FTZ R20, R14, R25 ;  /* 0x000000190e147220 */ /* 0x000fe20000410000 */
[----:B------:R-:W-:Y:S01]  /*13bc0*/  F2FP.F16.E4M3.UNPACK_B R15, R27 ;  /* 0x0000001bff0f723e */ /* 0x000fe200020006ff */
[C---:B------:R-:W-:Y:S01]  /*13bd0*/  FFMA.FTZ R36, R5.reuse, R25, -R28 ;  /* 0x0000001905247223 */ /* 0x040fe2000001081c */
[-C--:B------:R-:W-:Y:S01]  /*13be0*/  F2FP.F16.E4M3.UNPACK_B R14, R24.reuse ;  /* 0x00000018ff0e723e */ /* 0x080fe200020006ff */
[----:B------:R-:W-:Y:S01]  /*13bf0*/  FFMA.FTZ R29, R5, R29, R20 ;  /* 0x0000001d051d7223 */ /* 0x000fe20000010014 */
[----:B------:R-:W-:Y:S01]  /*13c00*/  HADD2.F32 R7, -RZ, R4.H1_H1 ;  /* 0x30000004ff077230 */ /* 0x000fe20000004100 */
[----:B------:R-:W-:Y:S01]  /*13c10*/  F2FP.F16.E4M3.UNPACK_B R24, R24.H1 ;  /* 0x00000018ff18723e */ /* 0x000fe200030006ff */
[----:B------:R-:W-:Y:S01]  /*13c20*/  HADD2.F32 R26, -RZ, R15.H1_H1 ;  /* 0x3000000fff1a7230 */ /* 0x000fe20000004100 */
[----:B------:R-:W-:Y:S01]  /*13c30*/  F2FP.F16.E4M3.UNPACK_B R27, R27.H1 ;  /* 0x0000001bff1b723e */ /* 0x000fe200030006ff */
[----:B------:R-:W-:-:S02]  /*13c40*/  HADD2.F32 R20, -RZ, R14.H1_H1 ;  /* 0x3000000eff147230 */ /* 0x000fc40000004100 */
[----:B------:R-:W-:Y:S02]  /*13c50*/  HADD2.F32 R5, -RZ, R4.H0_H0 ;  /* 0x20000004ff057230 */ /* 0x000fe40000004100 */
[----:B------:R-:W-:Y:S01]  /*13c60*/  FMUL.FTZ R28, R7, R26 ;  /* 0x0000001a071c7220 */ /* 0x000fe20000410000 */
[----:B------:R-:W-:Y:S02]  /*13c70*/  HADD2.F32 R21, -RZ, R15.H0_H0 ;  /* 0x2000000fff157230 */ /* 0x000fe40000004100 */
[----:B------:R-:W-:Y:S02]  /*13c80*/  HADD2.F32 R4, -RZ, R6.H1_H1 ;  /* 0x30000006ff047230 */ /* 0x000fe40000004100 */
[-C--:B------:R-:W-:Y:S01]  /*13c90*/  FFMA.FTZ R28, R5, R20.reuse, -R28 ;  /* 0x00000014051c7223 */ /* 0x080fe2000001081c */
[----:B------:R-:W-:Y:S02]  /*13ca0*/  HADD2.F32 R15, -RZ, R14.H0_H0 ;  /* 0x2000000eff0f7230 */ /* 0x000fe40000004100 */
[----:B------:R-:W-:Y:S01]  /*13cb0*/  FMUL.FTZ R14, R7, R20 ;  /* 0x00000014070e7220 */ /* 0x000fe20000410000 */
[----:B------:R-:W-:-:S02]  /*13cc0*/  HADD2.F32 R6, -RZ, R6.H0_H0 ;  /* 0x20000006ff067230 */ /* 0x000fc40000004100 */
[C---:B------:R-:W-:Y:S01]  /*13cd0*/  FMUL.FTZ R7, R4.reuse, R21 ;  /* 0x0000001504077220 */ /* 0x040fe20000410000 */
[-C--:B------:R-:W-:Y:S01]  /*13ce0*/  FMUL.FTZ R4, R4, R15.reuse ;  /* 0x0000000f04047220 */ /* 0x080fe20000410000 */
[----:B------:R-:W-:Y:S02]  /*13cf0*/  FFMA.FTZ R25, R5, R26, R14 ;  /* 0x0000001a05197223 */ /* 0x000fe4000001000e */
[C---:B------:R-:W-:Y:S01]  /*13d00*/  FFMA.FTZ R15, R6.reuse, R15, -R7 ;  /* 0x0000000f060f7223 */ /* 0x040fe20000010807 */
[----:B------:R-:W-:Y:S02]  /*13d10*/  HADD2.F32 R5, -RZ, R11.H1_H1 ;  /* 0x3000000bff057230 */ /* 0x000fe40000004100 */
[----:B------:R-:W-:Y:S01]  /*13d20*/  FFMA.FTZ R20, R6, R21, R4 ;  /* 0x0000001506147223 */ /* 0x000fe20000010004 */
[----:B------:R-:W-:Y:S02]  /*13d30*/  HADD2.F32 R6, -RZ, R24.H1_H1 ;  /* 0x30000018ff067230 */ /* 0x000fe40000004100 */
[----:B------:R-:W-:-:S02]  /*13d40*/  HADD2.F32 R14, -RZ, R27.H1_H1 ;  /* 0x3000001bff0e7230 */ /* 0x000fc40000004100 */
[----:B------:R-:W-:Y:S02]  /*13d50*/  HADD2.F32 R27, -RZ, R27.H0_H0 ;  /* 0x2000001bff1b7230 */ /* 0x000fe40000004100 */
[C---:B------:R-:W-:Y:S01]  /*13d60*/  FMUL.FTZ R21, R5.reuse, R6 ;  /* 0x0000000605157220 */ /* 0x040fe20000410000 */
[----:B------:R-:W-:Y:S02]  /*13d70*/  HADD2.F32 R4, -RZ, R10.H1_H1 ;  /* 0x3000000aff047230 */ /* 0x000fe40000004100 */
[----:B------:R-:W-:Y:S02]  /*13d80*/  HADD2.F32 R7, -RZ, R24.H0_H0 ;  /* 0x20000018ff077230 */ /* 0x000fe40000004100 */
[----:B------:R-:W-:Y:S01]  /*13d90*/  FMUL.FTZ R24, R5, R14 ;  /* 0x0000000e05187220 */ /* 0x000fe20000410000 */
[----:B------:R-:W-:Y:S02]  /*13da0*/  HADD2.F32 R11, -RZ, R11.H0_H0 ;  /* 0x2000000bff0b7230 */ /* 0x000fe40000004100 */
[----:B------:R-:W-:Y:S01]  /*13db0*/  FMUL.FTZ R5, R4, R27 ;  /* 0x0000001b04057220 */ /* 0x000fe20000410000 */
[----:B------:R-:W-:-:S02]  /*13dc0*/  HADD2.F32 R10, -RZ, R10.H0_H0 ;  /* 0x2000000aff0a7230 */ /* 0x000fc40000004100 */
[-C--:B------:R-:W-:Y:S01]  /*13dd0*/  FMUL.FTZ R4, R4, R7.reuse ;  /* 0x0000000704047220 */ /* 0x080fe20000410000 */
[C---:B------:R-:W-:Y:S01]  /*13de0*/  FFMA.FTZ R24, R11.reuse, R6, -R24 ;  /* 0x000000060b187223 */ /* 0x040fe20000010818 */
[----:B------:R-:W-:Y:S01]  /*13df0*/  FFMA.FTZ R21, R11, R14, R21 ;  /* 0x0000000e0b157223 */ /* 0x000fe20000010015 */
[C---:B------:R-:W-:Y:S01]  /*13e00*/  FFMA.FTZ R5, R10.reuse, R7, -R5 ;  /* 0x000000070a057223 */ /* 0x040fe20000010805 */
[----:B------:R-:W-:Y:S01]  /*13e10*/  FFMA.FTZ R10, R10, R27, R4 ;  /* 0x0000001b0a0a7223 */ /* 0x000fe20000010004 */
[----:B------:R-:W-:Y:S02]  /*13e20*/  F2FP.SATFINITE.E4M3.F32.PACK_AB_MERGE_C R6, R33, R32, RZ ;  /* 0x000000202106723e */ /* 0x000fe400048070ff */
[----:B------:R-:W-:Y:S02]  /*13e30*/  F2FP.SATFINITE.E4M3.F32.PACK_AB_MERGE_C R7, R29, R36, RZ ;  /* 0x000000241d07723e */ /* 0x000fe400048070ff */
[----:B------:R-:W-:Y:S02]  /*13e40*/  F2FP.SATFINITE.E4M3.F32.PACK_AB_MERGE_C R4, R25, R28, RZ ;  /* 0x0000001c1904723e */ /* 0x000fe400048070ff */
[----:B------:R-:W-:-:S02]  /*13e50*/  F2FP.SATFINITE.E4M3.F32.PACK_AB_MERGE_C R21, R21, R24, RZ ;  /* 0x000000181515723e */ /* 0x000fc400048070ff */
[----:B------:R-:W-:Y:S02]  /*13e60*/  F2FP.SATFINITE.E4M3.F32.PACK_AB_MERGE_C R6, R31, R30, R6 ;  /* 0x0000001e1f06723e */ /* 0x000fe40004807006 */
[----:B------:R-:W-:Y:S02]  /*13e70*/  F2FP.SATFINITE.E4M3.F32.PACK_AB_MERGE_C R7, R35, R34, R7 ;  /* 0x000000222307723e */ /* 0x000fe40004807007 */
[----:B------:R-:W-:Y:S02]  /*13e80*/  F2FP.SATFINITE.E4M3.F32.PACK_AB_MERGE_C R4, R20, R15, R4 ;  /* 0x0000000f1404723e */ /* 0x000fe40004807004 */
[----:B------:R-:W-:-:S05]  /*13e90*/  F2FP.SATFINITE.E4M3.F32.PACK_AB_MERGE_C R5, R10, R5, R21 ;  /* 0x000000050a05723e */ /* 0x000fca0004807015 */
[----:B------:R4:W-:Y:S02]  /*13ea0*/  STS.128 [R3+0x22200], R4 ;  /* 0x0222000403007388 */ /* 0x0009e40000000c00 */
.L_x_573:
[----:B------:R-:W-:Y:S05]  /*13eb0*/  BSYNC B1 ;  /* 0x0000000000017941 */ /* 0x000fea0003800000 */
.L_x_572:
[----:B------:R-:W-:Y:S05]  /*13ec0*/  @P5 BRA `(.L_x_563) ;  /* 0x0000003c002c5947 */ /* 0x000fea0003800000 */
[----:B01234-:R-:W0:Y:S01]  /*13ed0*/  LDS.128 R4, [R0+0x22200] ;  /* 0x0222000000047984 */ /* 0x01fe220000000c00 */
[----:B-----5:R-:W-:Y:S02]  /*13ee0*/  SHF.R.U32.HI R11, RZ, 0x8, R9 ;  /* 0x00000008ff0b7819 */ /* 0x020fe40000011609 */
[----:B------:R-:W-:Y:S02]  /*13ef0*/  SHF.R.U32.HI R24, RZ, 0x8, R13 ;  /* 0x00000008ff187819 */ /* 0x000fe4000001160d */
[----:B------:R-:W-:Y:S02]  /*13f00*/  SHF.R.U32.HI R15, RZ, 0x8, R12 ;  /* 0x00000008ff0f7819 */ /* 0x000fe4000001160c */
[----:B------:R-:W-:Y:S02]  /*13f10*/  LOP3.LUT R14, R9, 0xff, RZ, 0xc0, !PT ;  /* 0x000000ff090e7812 */ /* 0x000fe400078ec0ff */
[----:B------:R-:W-:Y:S02]  /*13f20*/  LOP3.LUT R25, R13, 0xff, RZ, 0xc0, !PT ;  /* 0x000000ff0d197812 */ /* 0x000fe400078ec0ff */
[----:B------:R-:W-:-:S02]  /*13f30*/  LOP3.LUT R11, R11, 0xff, RZ, 0xc0, !PT ;  /* 0x000000ff0b0b7812 */ /* 0x000fc400078ec0ff */
[----:B------:R-:W-:Y:S02]  /*13f40*/  LOP3.LUT R24, R24, 0xff, RZ, 0xc0, !PT ;  /* 0x000000ff18187812 */ /* 0x000fe400078ec0ff */
[----:B------:R-:W-:Y:S02]  /*13f50*/  SHF.R.U32.HI R3, RZ, 0x8, R8 ;  /* 0x00000008ff037819 */ /* 0x000fe40000011608 */
[----:B------:R-:W-:Y:S02]  /*13f60*/  LOP3.LUT R20, R15, 0xff, RZ, 0xc0, !PT ;  /* 0x000000ff0f147812 */ /* 0x000fe400078ec0ff */
[----:B------:R-:W-:Y:S02]  /*13f70*/  PRMT R15, R11, 0x7604, R14 ;  /* 0x000076040b0f7816 */ /* 0x000fe4000000000e */
[----:B------:R-:W-:Y:S02]  /*13f80*/  PRMT R25, R24, 0x7604, R25 ;  /* 0x0000760418197816 */ /* 0x000fe40000000019 */
[----:B------:R-:W-:-:S02]  /*13f90*/  SHF.R.U32.HI R14, RZ, 0x10, R9 ;  /* 0x00000010ff0e7819 */ /* 0x000fc40000011609 */
[----:B------:R-:W-:Y:S02]  /*13fa0*/  SHF.R.U32.HI R24, RZ, 0x10, R13 ;  /* 0x00000010ff187819 */ /* 0x000fe4000001160d */
[----:B------:R-:W-:Y:S02]  /*13fb0*/  LOP3.LUT R10, R8, 0xff, RZ, 0xc0, !PT ;  /* 0x000000ff080a7812 */ /* 0x000fe400078ec0ff */
[----:B------:R-:W-:Y:S02]  /*13fc0*/  LOP3.LUT R21, R12, 0xff, RZ, 0xc0, !PT ;  /* 0x000000ff0c157812 */ /* 0x000fe400078ec0ff */
[----:B------:R-:W-:Y:S02]  /*13fd0*/  LOP3.LUT R3, R3, 0xff, RZ, 0xc0, !PT ;  /* 0x000000ff03037812 */ /* 0x000fe400078ec0ff */
[----:B------:R-:W-:Y:S02]  /*13fe0*/  SHF.R.U32.HI R11, RZ, 0x10, R12 ;  /* 0x00000010ff0b7819 */ /* 0x000fe4000001160c */
[----:B------:R-:W-:-:S02]  /*13ff0*/  LOP3.LUT R14, R14, 0xff, RZ, 0xc0, !PT ;  /* 0x000000ff0e0e7812 */ /* 0x000fc400078ec0ff */
[----:B------:R-:W-:Y:S02]  /*14000*/  LOP3.LUT R24, R24, 0xff, RZ, 0xc0, !PT ;  /* 0x000000ff18187812 */ /* 0x000fe400078ec0ff */
[----:B------:R-:W-:Y:S02]  /*14010*/  PRMT R10, R3, 0x7604, R10 ;  /* 0x00007604030a7816 */ /* 0x000fe4000000000a */
[----:B------:R-:W-:Y:S02]  /*14020*/  PRMT R21, R20, 0x7604, R21 ;  /* 0x0000760414157816 */ /* 0x000fe40000000015 */
[----:B------:R-:W-:Y:S02]  /*14030*/  SHF.R.U32.HI R3, RZ, 0x10, R8 ;  /* 0x00000010ff037819 */ /* 0x000fe40000011608 */
[----:B------:R-:W-:Y:S02]  /*14040*/  LOP3.LUT R20, R11, 0xff, RZ, 0xc0, !PT ;  /* 0x000000ff0b147812 */ /* 0x000fe400078ec0ff */
[----:B------:R-:W-:-:S02]  /*14050*/  PRMT R15, R14, 0x7054, R15 ;  /* 0x000070540e0f7816 */ /* 0x000fc4000000000f */
[----:B------:R-:W-:Y:S02]  /*14060*/  PRMT R25, R24, 0x7054, R25 ;  /* 0x0000705418197816 */ /* 0x000fe40000000019 */
[----:B------:R-:W-:Y:S02]  /*14070*/  LOP3.LUT R3, R3, 0xff, RZ, 0xc0, !PT ;  /* 0x000000ff03037812 */ /* 0x000fe400078ec0ff */
[----:B------:R-:W-:Y:S02]  /*14080*/  PRMT R21, R20, 0x7054, R21 ;  /* 0x0000705414157816 */ /* 0x000fe40000000015 */
[----:B------:R-:W-:Y:S02]  /*14090*/  LOP3.LUT R25, R25, 0xff000000, R13, 0xf8, !PT ;  /* 0xff00000019197812 */ /* 0x000fe400078ef80d */
[----:B------:R-:W-:Y:S02]  /*140a0*/  LOP3.LUT R15, R15, 0xff000000, R9, 0xf8, !PT ;  /* 0xff0000000f0f7812 */ /* 0x000fe400078ef809 */
[----:B------:R-:W-:-:S02]  /*140b0*/  PRMT R11, R3, 0x7054, R10 ;  /* 0x00007054030b7816 */ /* 0x000fc4000000000a */
[----:B------:R-:W-:Y:S02]  /*140c0*/  LOP3.LUT R21, R21, 0xff000000, R12, 0xf8, !PT ;  /* 0xff00000015157812 */ /* 0x000fe400078ef80c */
[-C--:B0-----:R-:W-:Y:S02]  /*140d0*/  F2FP.F16.E4M3.UNPACK_B R3, R6.reuse.H1 ;  /* 0x00000006ff03723e */ /* 0x081fe400030006ff */
[----:B------:R-:W-:Y:S02]  /*140e0*/  F2FP.F16.E4M3.UNPACK_B R20, R25 ;  /* 0x00000019ff14723e */ /* 0x000fe400020006ff */
[----:B------:R-:W-:Y:S01]  /*140f0*/  F2FP.F16.E4M3.UNPACK_B R12, R15 ;  /* 0x0000000fff0c723e */ /* 0x000fe200020006ff */
[--C-:B------:R-:W-:Y:S01]  /*14100*/  HADD2.F32 R9, -RZ, R3.reuse.H0_H0 ;  /* 0x20000003ff097230 */ /* 0x100fe20000004100 */
[----:B------:R-:W-:Y:S01]  /*14110*/  LOP3.LUT R14, R11, 0xff000000, R8, 0xf8, !PT ;  /* 0xff0000000b0e7812 */ /* 0x000fe200078ef808 */
[----:B------:R-:W-:Y:S01]  /*14120*/  HADD2.F32 R8, -RZ, R3.H1_H1 ;  /* 0x30000003ff087230 */ /* 0x000fe20000004100 */
[----:B------:R-:W-:Y:S01]  /*14130*/  F2FP.F16.E4M3.UNPACK_B R6, R6 ;  /* 0x00000006ff06723e */ /* 0x000fe200020006ff */
[----:B------:R-:W-:Y:S01]  /*14140*/  HADD2.F32 R24, -RZ, R20.H1_H1 ;  /* 0x30000014ff187230 */ /* 0x000fe20000004100 */
[-C--:B------:R-:W-:Y:S01]  /*14150*/  F2FP.F16.E4M3.UNPACK_B R10, R7.reuse ;  /* 0x00000007ff0a723e */ /* 0x080fe200020006ff */
[----:B------:R-:W-:Y:S01]  /*14160*/  HADD2.F32 R13, -RZ, R12.H1_H1 ;  /* 0x3000000cff0d7230 */ /* 0x000fe20000004100 */
[----:B------:R-:W-:Y:S01]  /*14170*/  F2FP.F16.E4M3.UNPACK_B R11, R7.H1 ;  /* 0x00000007ff0b723e */ /* 0x000fe200030006ff */
[----:B------:R-:W-:-:S02]  /*14180*/  HADD2.F32 R20, -RZ, R20.H0_H0 ;  /* 0x20000014ff147230 */ /* 0x000fc40000004100 */
[CC--:B------:R-:W-:Y:S01]  /*14190*/  FMUL.FTZ R26, R8.reuse, R24.reuse ;  /* 0x00000018081a7220 */ /* 0x0c0fe20000410000 */
[----:B------:R-:W-:Y:S01]  /*141a0*/  F2FP.F16.E4M3.UNPACK_B R7, R5 ;  /* 0x00000005ff07723e */ /* 0x000fe200020006ff */
[----:B------:R-:W-:Y:S01]  /*141b0*/  FMUL.FTZ R27, R8, R13 ;  /* 0x0000000d081b7220 */ /* 0x000fe20000410000 */
[----:B------:R-:W-:Y:S01]  /*141c0*/  F2FP.F16.E4M3.UNPACK_B R8, R5.H1 ;  /* 0x00000005ff08723e */ /* 0x000fe200030006ff */
[----:B------:R-:W-:Y:S02]  /*141d0*/  HADD2.F32 R5, -RZ, R6.H1_H1 ;  /* 0x30000006ff057230 */ /* 0x000fe40000004100 */
[C---:B------:R-:W-:Y:S01]  /*141e0*/  FFMA.FTZ R28, R9.reuse, R13, -R26 ;  /* 0x0000000d091c7223 */ /* 0x040fe2000001081a */
[----:B------:R-:W-:Y:S02]  /*141f0*/  HADD2.F32 R12, -RZ, R12.H0_H0 ;  /* 0x2000000cff0c7230 */ /* 0x000fe40000004100 */
[----:B------:R-:W-:Y:S01]  /*14200*/  FFMA.FTZ R29, R9, R24, R27 ;  /* 0x00000018091d7223 */ /* 0x000fe2000001001b */
[----:B------:R-:W-:Y:S01]  /*14210*/  HADD2.F32 R6, -RZ, R6.H0_H0 ;  /* 0x20000006ff067230 */ /* 0x000fe20000004100 */
[----:B------:R-:W-:Y:S01]  /*14220*/  F2FP.F16.E4M3.UNPACK_B R25, R25.H1 ;  /* 0x00000019ff19723e */ /* 0x000fe200030006ff */
[C---:B------:R-:W-:Y:S01]  /*14230*/  FMUL.FTZ R9, R5.reuse, R20 ;  /* 0x0000001405097220 */ /* 0x040fe20000410000 */
[----:B------:R-:W-:Y:S01]  /*14240*/  F2FP.F16.E4M3.UNPACK_B R15, R15.H1 ;  /* 0x0000000fff0f723e */ /* 0x000fe200030006ff */
[----:B------:R-:W-:Y:S01]  /*14250*/  FMUL.FTZ R27, R5, R12 ;  /* 0x0000000c051b7220 */ /* 0x000fe20000410000 */
[----:B------:R-:W-:-:S02]  /*14260*/  HADD2.F32 R5, -RZ, R10.H1_H1 ;  /* 0x3000000aff057230 */ /* 0x000fc40000004100 */
[C---:B------:R-:W-:Y:S01]  /*14270*/  FFMA.FTZ R26, R6.reuse, R12, -R9 ;  /* 0x0000000c061a7223 */ /* 0x040fe20000010809 */
[----:B------:R-:W-:Y:S02]  /*14280*/  HADD2.F32 R13, -RZ, R25.H0_H0 ;  /* 0x20000019ff0d7230 */ /* 0x000fe40000004100 */
[----:B------:R-:W-:Y:S01]  /*14290*/  FFMA.FTZ R27, R6, R20, R27 ;  /* 0x00000014061b7223 */ /* 0x000fe2000001001b */
[----:B------:R-:W-:Y:S01]  /*142a0*/  HADD2.F32 R9, -RZ, R15.H0_H0 ;  /* 0x2000000fff097230 */ /* 0x000fe20000004100 */
[----:B------:R-:W-:Y:S01]  /*142b0*/  F2FP.F16.E4M3.UNPACK_B R3, R4 ;  /* 0x00000004ff03723e */ /* 0x000fe200020006ff */
        /* <DEDUP_REMOVED lines=12> */
[----:B------:R-:W-:Y:S01]  /*14380*/  F2FP.F16.E4M3.UNPACK_B R4, R4.H1 ;  /* 0x00000004ff04723e */ /* 0x000fe200030006ff */
[C---:B------:R-:W-:Y:S01]  /*14390*/  FFMA.FTZ R32, R11.reuse, R15, -R12 ;  /* 0x0000000f0b207223 */ /* 0x040fe2000001080c */
[-C--:B------:R-:W-:Y:S01]  /*143a0*/  F2FP.F16.E4M3.UNPACK_B R9, R14.reuse ;  /* 0x0000000eff09723e */ /* 0x080fe200020006ff */
[----:B------:R-:W-:Y:S01]  /*143b0*/  FFMA.FTZ R25, R11, R25, R10 ;  /* 0x000000190b197223 */ /* 0x000fe2000001000a */
[--C-:B------:R-:W-:Y:S01]  /*143c0*/  HADD2.F32 R12, -RZ, R5.reuse.H1_H1 ;  /* 0x30000005ff0c7230 */ /* 0x100fe20000004100 */
[----:B------:R-:W-:Y:S01]  /*143d0*/  F2FP.F16.E4M3.UNPACK_B R14, R14.H1 ;  /* 0x0000000eff0e723e */ /* 0x000fe200030006ff */
[----:B------:R-:W-:Y:S01]  /*143e0*/  HADD2.F32 R11, -RZ, R5.H0_H0 ;  /* 0x20000005ff0b7230 */ /* 0x000fe20000004100 */
[----:B------:R-:W-:Y:S01]  /*143f0*/  F2FP.F16.E4M3.UNPACK_B R21, R21.H1 ;  /* 0x00000015ff15723e */ /* 0x000fe200030006ff */
[----:B------:R-:W-:-:S02]  /*14400*/  HADD2.F32 R6, -RZ, R4.H1_H1 ;  /* 0x30000004ff067230 */ /* 0x000fc40000004100 */
[----:B------:R-:W-:Y:S02]  /*14410*/  HADD2.F32 R10, -RZ, R9.H1_H1 ;  /* 0x30000009ff0a7230 */ /* 0x000fe40000004100 */
[----:B------:R-:W-:Y:S02]  /*14420*/  HADD2.F32 R5, -RZ, R4.H0_H0 ;  /* 0x20000004ff057230 */ /* 0x000fe40000004100 */
[C---:B------:R-:W-:Y:S01]  /*14430*/  FMUL.FTZ R20, R6.reuse, R12 ;  /* 0x0000000c06147220 */ /* 0x040fe20000410000 */
[----:B------:R-:W-:Y:S02]  /*14440*/  HADD2.F32 R4, -RZ, R3.H1_H1 ;  /* 0x30000003ff047230 */ /* 0x000fe40000004100 */
[-C--:B------:R-:W-:Y:S01]  /*14450*/  FMUL.FTZ R24, R6, R10.reuse ;  /* 0x0000000a06187220 */ /* 0x080fe20000410000 */
[----:B------:R-:W-:Y:S02]  /*14460*/  HADD2.F32 R9, -RZ, R9.H0_H0 ;  /* 0x20000009ff097230 */ /* 0x000fe40000004100 */
[----:B------:R-:W-:Y:S01]  /*14470*/  FFMA.FTZ R20, R5, R10, -R20 ;  /* 0x0000000a05147223 */ /* 0x000fe20000010814 */
[----:B------:R-:W-:-:S02]  /*14480*/  HADD2.F32 R3, -RZ, R3.H0_H0 ;  /* 0x20000003ff037230 */ /* 0x000fc40000004100 */
[C---:B------:R-:W-:Y:S01]  /*14490*/  FMUL.FTZ R6, R4.reuse, R11 ;  /* 0x0000000b04067220 */ /* 0x040fe20000410000 */
[----:B------:R-:W-:Y:S01]  /*144a0*/  FFMA.FTZ R13, R5, R12, R24 ;  /* 0x0000000c050d7223 */ /* 0x000fe20000010018 */
[-C--:B------:R-:W-:Y:S01]  /*144b0*/  FMUL.FTZ R4, R4, R9.reuse ;  /* 0x0000000904047220 */ /* 0x080fe20000410000 */
[----:B------:R-:W-:Y:S02]  /*144c0*/  HADD2.F32 R5, -RZ, R14.H1_H1 ;  /* 0x3000000eff057230 */ /* 0x000fe40000004100 */
[C---:B------:R-:W-:Y:S01]  /*144d0*/  FFMA.FTZ R10, R3.reuse, R9, -R6 ;  /* 0x00000009030a7223 */ /* 0x040fe20000010806 */
[--C-:B------:R-:W-:Y:S02]  /*144e0*/  HADD2.F32 R9, -RZ, R21.reuse.H1_H1 ;  /* 0x30000015ff097230 */ /* 0x100fe40000004100 */
[----:B------:R-:W-:Y:S01]  /*144f0*/  FFMA.FTZ R11, R3, R11, R4 ;  /* 0x0000000b030b7223 */ /* 0x000fe20000010004 */
[----:B------:R-:W-:Y:S02]  /*14500*/  HADD2.F32 R4, -RZ, R8.H1_H1 ;  /* 0x30000008ff047230 */ /* 0x000fe40000004100 */
[----:B------:R-:W-:-:S02]  /*14510*/  HADD2.F32 R6, -RZ, R21.H0_H0 ;  /* 0x20000015ff067230 */ /* 0x000fc40000004100 */
[--C-:B------:R-:W-:Y:S02]  /*14520*/  HADD2.F32 R3, -RZ, R7.reuse.H1_H1 ;  /* 0x30000007ff037230 */ /* 0x100fe40000004100 */
[C---:B------:R-:W-:Y:S01]  /*14530*/  FMUL.FTZ R15, R4.reuse, R9 ;  /* 0x00000009040f7220 */ /* 0x040fe20000410000 */
[----:B------:R-:W-:Y:S02]  /*14540*/  HADD2.F32 R14, -RZ, R14.H0_H0 ;  /* 0x2000000eff0e7230 */ /* 0x000fe40000004100 */
[-C--:B------:R-:W-:Y:S01]  /*14550*/  FMUL.FTZ R12, R4, R5.reuse ;  /* 0x00000005040c7220 */ /* 0x080fe20000410000 */
        /* <DEDUP_REMOVED lines=16> */
[----:B------:R0:W-:Y:S01]  /*14660*/  STS.128 [R0+0x22200], R4 ;  /* 0x0222000400007388 */ /* 0x0001e20000000c00 */
[----:B------:R-:W-:Y:S05]  /*14670*/  BRA `(.L_x_563) ;  /* 0x0000003400407947 */ /* 0x000fea0003800000 */
.L_x_557:
[----:B------:R-:W-:-:S03]  /*14680*/  UMOV UR4, 0xffffffff ;  /* 0xffffffff00047882 */ /* 0x000fc60000000000 */
[----:B------:R-:W-:Y:S05]  /*14690*/  BRA.DIV UR4, `(.L_x_574) ;  /* 0x0000018604287947 */ /* 0x000fea000b800000 */
[----:B------:R0:W1:Y:S04]  /*146a0*/  SHFL.IDX PT, R5, R24, RZ, 0x1e1f ;  /* 0x001e1fff18057589 */ /* 0x00006800000e0000 */
[----:B------:R0:W2:Y:S04]  /*146b0*/  SHFL.IDX PT, R14, R28, RZ, 0x1e1f ;  /* 0x001e1fff1c0e7589 */ /* 0x0000a800000e0000 */
[----:B------:R0:W3:Y:S04]  /*146c0*/  SHFL.IDX PT, R3, R26, RZ, 0x1e1f ;  /* 0x001e1fff1a037589 */ /* 0x0000e800000e0000 */
[----:B------:R0:W4:Y:S02]  /*146d0*/  SHFL.IDX PT, R7, R27, RZ, 0x1e1f ;  /* 0x001e1fff1b077589 */ /* 0x00012400000e0000 */
.L_x_818:
[----:B------:R-:W-:Y:S01]  /*146e0*/  ULDC UR4, c[0x0][0x448] ;  /* 0x0001120000047ab9 */ /* 0x000fe20000000800 */
[----:B------:R-:W-:Y:S01]  /*146f0*/  BSSY B1, `(.L_x_575) ;  /* 0x0000037000017945 */ /* 0x000fe20003800000 */
[----:B------:R-:W-:Y:S01]  /*14700*/  IMAD R0, R135, UR4, RZ ;  /* 0x0000000487007c24 */ /* 0x000fe2000f8e02ff */
[----:B------:R-:W-:Y:S02]  /*14710*/  CS2R R36, SRZ ;  /* 0x0000000000247805 */ /* 0x000fe4000001ff00 */
[----:B------:R-:W-:Y:S02]  /*14720*/  CS2R R38, SRZ ;  /* 0x0000000000267805 */ /* 0x000fe4000001ff00 */
[----:B------:R-:W-:Y:S02]  /*14730*/  CS2R R8, SRZ ;  /* 0x0000000000087805 */ /* 0x000fe4000001ff00 */
[----:B------:R-:W-:Y:S02]  /*14740*/  CS2R R10, SRZ ;  /* 0x00000000000a7805 */ /* 0x000fe4000001ff00 */
[----:B------:R-:W-:-:S02]  /*14750*/  ISETP.GE.AND P0, PT, R6, R0, PT ;  /* 0x000000000600720c */ /* 0x000fc40003f06270 */
[----:B0-----:R-:W-:Y:S02]  /*14760*/  CS2R R24, SRZ ;  /* 0x0000000000187805 */ /* 0x001fe4000001ff00 */
        /* <DEDUP_REMOVED lines=8> */
[----:B------:R-:W2:Y:S01]  /*147f0*/  LDL R4, [R1] ;  /* 0x0000000001047983 */ /* 0x000ea20000100800 */
[----:B------:R-:W-:Y:S01]  /*14800*/  ULDC UR4, c[0x0][0x3f4] ;  /* 0x0000fd0000047ab9 */ /* 0x000fe20000000800 */
[----:B------:R-:W-:Y:S02]  /*14810*/  CS2R R40, SRZ ;  /* 0x0000000000287805 */ /* 0x000fe4000001ff00 */
[----:B------:R-:W-:Y:S02]  /*14820*/  ISETP.GE.AND P1, PT, R225, UR4, PT ;  /* 0x00000004e1007c0c */ /* 0x000fe4000bf26270 */
[----:B------:R-:W-:Y:S02]  /*14830*/  CS2R R42, SRZ ;  /* 0x00000000002a7805 */ /* 0x000fe4000001ff00 */
[----:B------:R-:W-:Y:S02]  /*14840*/  ISETP.GE.AND P2, PT, R16, UR4, PT ;  /* 0x0000000410007c0c */ /* 0x000fe4000bf46270 */
[----:B------:R-:W-:-:S02]  /*14850*/  CS2R R36, SRZ ;  /* 0x0000000000247805 */ /* 0x000fc4000001ff00 */
[----:B------:R-:W-:Y:S02]  /*14860*/  ISETP.GE.AND P0, PT, R226, UR4, PT ;  /* 0x00000004e2007c0c */ /* 0x000fe4000bf06270 */
[----:B------:R-:W-:Y:S02]  /*14870*/  CS2R R38, SRZ ;  /* 0x0000000000267805 */ /* 0x000fe4000001ff00 */
[----:B------:R-:W-:Y:S02]  /*14880*/  CS2R R28, SRZ ;  /* 0x00000000001c7805 */ /* 0x000fe4000001ff00 */
[----:B------:R-:W-:Y:S01]  /*14890*/  CS2R R30, SRZ ;  /* 0x00000000001e7805 */ /* 0x000fe2000001ff00 */
[----:B------:R-:W-:Y:S02]  /*148a0*/  @!P1 IMAD.SHL.U32 R20, R227, 0x10, RZ ;  /* 0x00000010e3149824 */ /* 0x000fe400078e00ff */
[----:B-1----:R-:W-:-:S03]  /*148b0*/  @!P2 IADD3 R12, P3, R16, R5, RZ ;  /* 0x00000005100ca210 */ /* 0x002fc60007f7e0ff */
[----:B------:R-:W-:Y:S02]  /*148c0*/  @!P1 SHF.R.S32.HI R6, RZ, 0x1f, R20 ;  /* 0x0000001fff069819 */ /* 0x000fe40000011414 */
[----:B---3--:R-:W-:Y:S01]  /*148d0*/  @!P2 IMAD.X R13, R3, 0x1, R17, P3 ;  /* 0x00000001030da824 */ /* 0x008fe200018e0611 */
[----:B------:R-:W-:Y:S02]  /*148e0*/  CS2R R10, SRZ ;  /* 0x00000000000a7805 */ /* 0x000fe4000001ff00 */
[----:B------:R-:W-:Y:S02]  /*148f0*/  CS2R R32, SRZ ;  /* 0x0000000000207805 */ /* 0x000fe4000001ff00 */
[----:B------:R-:W-:Y:S02]  /*14900*/  CS2R R34, SRZ ;  /* 0x0000000000227805 */ /* 0x000fe4000001ff00 */
[----:B------:R-:W-:Y:S02]  /*14910*/  CS2R R24, SRZ ;  /* 0x0000000000187805 */ /* 0x000fe4000001ff00 */
[----:B------:R-:W-:Y:S01]  /*14920*/  CS2R R26, SRZ ;  /* 0x00000000001a7805 */ /* 0x000fe2000001ff00 */
[----:B------:R0:W5:Y:S01]  /*14930*/  @!P2 LD.E.128 R40, desc[UR50][R12.64] ;  /* 0x000000320c28a980 */ /* 0x000162000c101d00 */
[----:B--2---:R-:W-:-:S02]  /*14940*/  @!P0 SHF.L.U32 R48, R4, 0x4, RZ ;  /* 0x0000000404308819 */ /* 0x004fc400000006ff */
[CC--:B------:R-:W-:Y:S02]  /*14950*/  @!P1 IADD3 R4, P5, R20.reuse, R5.reuse, RZ ;  /* 0x0000000514049210 */ /* 0x0c0fe40007fbe0ff */
[-C--:B------:R-:W-:Y:S02]  /*14960*/  @!P1 IADD3 R20, P4, R20, R14.reuse, RZ ;  /* 0x0000000e14149210 */ /* 0x080fe40007f9e0ff */
[C---:B------:R-:W-:Y:S01]  /*14970*/  @!P0 IADD3 R46, P3, R48.reuse, R5, RZ ;  /* 0x00000005302e8210 */ /* 0x040fe20007f7e0ff */
[----:B------:R-:W-:Y:S01]  /*14980*/  @!P1 IMAD.X R5, R3, 0x1, R6, P5 ;  /* 0x0000000103059824 */ /* 0x000fe200028e0606 */
[----:B------:R-:W-:Y:S01]  /*14990*/  @!P0 SHF.R.S32.HI R8, RZ, 0x1f, R48 ;  /* 0x0000001fff088819 */ /* 0x000fe20000011430 */
[----:B----4-:R-:W-:Y:S01]  /*149a0*/  @!P1 IMAD.X R21, R7, 0x1, R6, P4 ;  /* 0x0000000107159824 */ /* 0x010fe200020e0606 */
[-C--:B------:R-:W-:Y:S02]  /*149b0*/  @!P0 IADD3 R48, P5, R48, R14.reuse, RZ ;  /* 0x0000000e30308210 */ /* 0x080fe40007fbe0ff */
[----:B------:R-:W-:Y:S01]  /*149c0*/  @!P2 IADD3 R14, P4, R16, R14, RZ ;  /* 0x0000000e100ea210 */ /* 0x000fe20007f9e0ff */
[----:B------:R0:W5:Y:S01]  /*149d0*/  @!P1 LD.E.128 R28, desc[UR50][R4.64] ;  /* 0x00000032041c9980 */ /* 0x000162000c101d00 */
[----:B------:R-:W-:Y:S01]  /*149e0*/  @!P0 IADD3.X R47, R3, R8, RZ, P3, !PT ;  /* 0x00000008032f8210 */ /* 0x000fe20001ffe4ff */
[C---:B------:R-:W-:Y:S01]  /*149f0*/  @!P0 IMAD.X R49, R7.reuse, 0x1, R8, P5 ;  /* 0x0000000107318824 */ /* 0x040fe200028e0608 */
[----:B------:R-:W-:Y:S01]  /*14a00*/  CS2R R8, SRZ ;  /* 0x0000000000087805 */ /* 0x000fe2000001ff00 */
[----:B------:R-:W-:-:S02]  /*14a10*/  @!P2 IMAD.X R15, R7, 0x1, R17, P4 ;  /* 0x00000001070fa824 */ /* 0x000fc400020e0611 */
[----:B------:R0:W5:Y:S04]  /*14a20*/  @!P0 LD.E.128 R32, desc[UR50][R46.64] ;  /* 0x000000322e208980 */ /* 0x000168000c101d00 */
[----:B------:R0:W5:Y:S04]  /*14a30*/  @!P2 LD.E.128 R36, desc[UR50][R14.64] ;  /* 0x000000320e24a980 */ /* 0x000168000c101d00 */
[----:B------:R0:W5:Y:S04]  /*14a40*/  @!P1 LD.E.128 R8, desc[UR50][R20.64] ;  /* 0x0000003214089980 */ /* 0x000168000c101d00 */
[----:B------:R0:W5:Y:S02]  /*14a50*/  @!P0 LD.E.128 R24, desc[UR50][R48.64] ;  /* 0x0000003230188980 */ /* 0x000164000c101d00 */
.L_x_576:
[----:B------:R-:W-:Y:S05]  /*14a60*/  BSYNC B1 ;  /* 0x0000000000017941 */ /* 0x000fea0003800000 */
.L_x_575:
[----:B------:R-:W-:Y:S01]  /*14a70*/  ULEA.HI UR4, UR37, UR37, URZ, 0x1 ;  /* 0x0000002525047291 */ /* 0x000fe2000f8f083f */
[----:B0-----:R-:W1:Y:S01]  /*14a80*/  S2R R4, SR_TID.X ;  /* 0x0000000000047919 */ /* 0x001e620000002100 */
[----:B------:R-:W-:Y:S01]  /*14a90*/  IMAD R0, R221, -0x80, R0 ;  /* 0xffffff80dd007824 */ /* 0x000fe200078e0200 */
[----:B------:R-:W-:Y:S01]  /*14aa0*/  BSSY B1, `(.L_x_577) ;  /* 0x000000d000017945 */ /* 0x000fe20003800000 */
[----:B------:R-:W-:-:S03]  /*14ab0*/  ULOP3.LUT UR4, UR4, 0xfffffffe, URZ, 0xc0, !UPT ;  /* 0xfffffffe04047892 */ /* 0x000fc6000f8ec03f */
[----:B------:R-:W-:Y:S01]  /*14ac0*/  VIMNMX R0, R0, 0x80, PT ;  /* 0x0000008000007848 */ /* 0x000fe20003fe0100 */
[----:B------:R-:W-:-:S06]  /*14ad0*/  UIADD3 UR4, UR37, -UR4, URZ ;  /* 0x8000000425047290 */ /* 0x000fcc000fffe03f */
[----:B---3--:R-:W-:-:S05]  /*14ae0*/  IMAD.U32 R3, RZ, RZ, UR4 ;  /* 0x00000004ff037e24 */ /* 0x008fca000f8e00ff */
[----:B------:R-:W-:-:S04]  /*14af0*/  SHF.L.U32 R3, R3, 0x1f, RZ ;  /* 0x0000001f03037819 */ /* 0x000fc800000006ff */
[----:B------:R-:W0:Y:S01]  /*14b00*/  SYNCS.PHASECHK.TRANS64.TRYWAIT P0, [R18+URZ+0x33400], R3 ;  /* 0x03340003120075a7 */ /* 0x000e22000800017f */
[C---:B-1----:R-:W-:Y:S01]  /*14b10*/  IADD3 R5, R4.reuse, -0x80, RZ ;  /* 0xffffff8004057810 */ /* 0x042fe20007ffe0ff */
[----:B------:R-:W-:-:S05]  /*14b20*/  VIADD R4, R4, 0xffffff80 ;  /* 0xffffff8004047836 */ /* 0x000fca0000000000 */
[----:B------:R-:W-:-:S04]  /*14b30*/  LEA.HI R4, R4, R5, RZ, 0x1 ;  /* 0x0000000504047211 */ /* 0x000fc800078f08ff */
[----:B------:R-:W-:-:S04]  /*14b40*/  SHF.R.S32.HI R4, RZ, 0x1, R4 ;  /* 0x00000001ff047819 */ /* 0x000fc80000011404 */
[----:B------:R-:W-:Y:S01]  /*14b50*/  ISETP.GE.AND P1, PT, R4, R0, PT ;  /* 0x000000000400720c */ /* 0x000fe20003f26270 */
[----:B0-----:R-:W-:-:S12]  /*14b60*/  @!P0 BRA `(.L_x_578) ;  /* 0x0000018000648947 */ /* 0x001fd80003800000 */
.L_x_819:
[----:B------:R-:W-:Y:S05]  /*14b70*/  BSYNC B1 ;  /* 0x0000000000017941 */ /* 0x000fea0003800000 */
.L_x_577:
[----:B------:R-:W-:Y:S05]  /*14b80*/  @P1 BRA `(.L_x_563) ;  /* 0x0000002c00fc1947 */ /* 0x000fea0003800000 */
[----:B------:R1:W5:Y:S01]  /*14b90*/  LDL R69, [R1+0x30] ;  /* 0x0000300001457983 */ /* 0x0003620000100800 */
[----:B------:R-:W3:Y:S03]  /*14ba0*/  LDC R0, c[0x0][0x3f4] ;  /* 0x0000fd00ff007b82 */ /* 0x000ee60000000800 */
[----:B------:R1:W5:Y:S04]  /*14bb0*/  LDL R68, [R1+0x34] ;  /* 0x0000340001447983 */ /* 0x0003680000100800 */
[----:B------:R1:W5:Y:S01]  /*14bc0*/  LDL R67, [R1+0x38] ;  /* 0x0000380001437983 */ /* 0x0003620000100800 */
[----:B------:R-:W-:Y:S01]  /*14bd0*/  BSSY B1, `(.L_x_579) ;  /* 0x00000ff000017945 */ /* 0x000fe20003800000 */
[----:B---3--:R-:W-:-:S02]  /*14be0*/  ISETP.GE.AND P0, PT, R16, R0, PT ;  /* 0x000000001000720c */ /* 0x008fc40003f06270 */
[-C--:B------:R-:W-:Y:S02]  /*14bf0*/  ISETP.GE.AND P1, PT, R225, R0.reuse, PT ;  /* 0x00000000e100720c */ /* 0x080fe40003f26270 */
[----:B------:R-:W-:-:S09]  /*14c00*/  ISETP.GE.AND P2, PT, R226, R0, PT ;  /* 0x00000000e200720c */ /* 0x000fd20003f46270 */
[----:B-1----:R-:W-:Y:S05]  /*14c10*/  @P0 BRA `(.L_x_580) ;  /* 0x0000000c00e80947 */ /* 0x002fea0003800000 */
[----:B------:R-:W3:Y:S01]  /*14c20*/  LDL R70, [R1+0x60] ;  /* 0x0000600001467983 */ /* 0x000ee20000100800 */
[----:B0-----:R-:W-:Y:S02]  /*14c30*/  LEA.HI R3, R45, R45, RZ, 0x1 ;  /* 0x0000002d2d037211 */ /* 0x001fe400078f08ff */
[----:B-----5:R-:W-:Y:S02]  /*14c40*/  LOP3.LUT R4, R40, 0xff, RZ, 0xc0, !PT ;  /* 0x000000ff28047812 */ /* 0x020fe400078ec0ff */
[----:B------:R-:W-:Y:S02]  /*14c50*/  LOP3.LUT R6, R3, 0xfffffffe, RZ, 0xc0, !PT ;  /* 0xfffffffe03067812 */ /* 0x000fe400078ec0ff */
[----:B------:R-:W-:Y:S02]  /*14c60*/  SHF.R.U32.HI R3, RZ, 0x8, R40 ;  /* 0x00000008ff037819 */ /* 0x000fe40000011628 */
[----:B------:R-:W-:Y:S01]  /*14c70*/  SHF.R.U32.HI R13, RZ, 0x8, R42 ;  /* 0x00000008ff0d7819 */ /* 0x000fe2000001162a */
[----:B------:R-:W-:Y:S01]  /*14c80*/  IMAD.IADD R45, R45, 0x1, -R6 ;  /* 0x000000012d2d7824 */ /* 0x000fe200078e0a06 */
[----:B------:R-:W-:-:S02]  /*14c90*/  LOP3.LUT R5, R3, 0xff, RZ, 0xc0, !PT ;  /* 0x000000ff03057812 */ /* 0x000fc400078ec0ff */
[----:B------:R-:W-:Y:S02]  /*14ca0*/  LOP3.LUT R12, R42, 0xff, RZ, 0xc0, !PT ;  /* 0x000000ff2a0c7812 */ /* 0x000fe400078ec0ff */
[----:B------:R-:W-:Y:S02]  /*14cb0*/  LEA.HI R3, R0, R45, RZ, 0x1c ;  /* 0x0000002d00037211 */ /* 0x000fe400078fe0ff */
[----:B------:R-:W-:Y:S02]  /*14cc0*/  PRMT R21, R5, 0x7604, R4 ;  /* 0x0000760405157816 */ /* 0x000fe40000000004 */
[----:B------:R-:W-:Y:S02]  /*14cd0*/  SHF.R.S32.HI R4, RZ, 0x1f, R3 ;  /* 0x0000001fff047819 */ /* 0x000fe40000011403 */
[----:B------:R-:W-:Y:S02]  /*14ce0*/  LOP3.LUT R13, R13, 0xff, RZ, 0xc0, !PT ;  /* 0x000000ff0d0d7812 */ /* 0x000fe400078ec0ff */
[----:B------:R-:W-:Y:S01]  /*14cf0*/  LEA.HI R4, R4, R3, RZ, 0x2 ;  /* 0x0000000304047211 */ /* 0x000fe200078f10ff */
[----:B------:R-:W-:Y:S01]  /*14d00*/  IMAD.SHL.U32 R3, R3, 0x10, RZ ;  /* 0x0000001003037824 */ /* 0x000fe200078e00ff */
[----:B------:R-:W-:-:S02]  /*14d10*/  PRMT R47, R13, 0x7604, R12 ;  /* 0x000076040d2f7816 */ /* 0x000fc4000000000c */
[----:B------:R-:W-:Y:S02]  /*14d20*/  SHF.R.U32.HI R12, RZ, 0x8, R36 ;  /* 0x00000008ff0c7819 */ /* 0x000fe40000011624 */
[----:B------:R-:W-:Y:S02]  /*14d30*/  LOP3.LUT R3, R69, 0x30, R3, 0xf8, !PT ;  /* 0x0000003045037812 */ /* 0x000fe400078ef803 */
[----:B------:R-:W-:Y:S02]  /*14d40*/  SHF.L.U32 R4, R4, 0xb, RZ ;  /* 0x0000000b04047819 */ /* 0x000fe400000006ff */
[----:B--2---:R-:W-:Y:S02]  /*14d50*/  LOP3.LUT R14, R12, 0xff, RZ, 0xc0, !PT ;  /* 0x000000ff0c0e7812 */ /* 0x004fe400078ec0ff */
[----:B----4-:R-:W-:Y:S02]  /*14d60*/  SHF.R.U32.HI R7, RZ, 0x8, R41 ;  /* 0x00000008ff077819 */ /* 0x010fe40000011629 */
[----:B------:R-:W-:-:S02]  /*14d70*/  LOP3.LUT R12, R3, R68, RZ, 0x3c, !PT ;  /* 0x00000044030c7212 */ /* 0x000fc400078e3cff */
[----:B------:R-:W-:Y:S02]  /*14d80*/  LOP3.LUT R3, R4, 0xffffe000, RZ, 0xc0, !PT ;  /* 0xffffe00004037812 */ /* 0x000fe400078ec0ff */
[----:B------:R-:W-:Y:S02]  /*14d90*/  LOP3.LUT R6, R41, 0xff, RZ, 0xc0, !PT ;  /* 0x000000ff29067812 */ /* 0x000fe400078ec0ff */
[----:B------:R-:W-:Y:S02]  /*14da0*/  LOP3.LUT R7, R7, 0xff, RZ, 0xc0, !PT ;  /* 0x000000ff07077812 */ /* 0x000fe400078ec0ff */
[----:B------:R-:W-:Y:S02]  /*14db0*/  IADD3 R3, R12, R67, R3 ;  /* 0x000000430c037210 */ /* 0x000fe40007ffe003 */
[----:B------:R-:W-:Y:S02]  /*14dc0*/  PRMT R20, R7, 0x7604, R6 ;  /* 0x0000760407147816 */ /* 0x000fe40000000006 */
[----:B------:R-:W-:Y:S01]  /*14dd0*/  SHF.R.U32.HI R6, RZ, 0x8, R43 ;  /* 0x00000008ff067819 */ /* 0x000fe2000001162b */
[----:B------:R-:W-:Y:S01]  /*14de0*/  IMAD.IADD R3, R18, 0x1, R3 ;  /* 0x0000000112037824 */ /* 0x000fe200078e0203 */
[----:B------:R-:W-:-:S02]  /*14df0*/  LOP3.LUT R7, R36, 0xff, RZ, 0xc0, !PT ;  /* 0x000000ff24077812 */ /* 0x000fc400078ec0ff */
[----:B------:R-:W-:Y:S02]  /*14e00*/  LOP3.LUT R5, R43, 0xff, RZ, 0xc0, !PT ;  /* 0x000000ff2b057812 */ /* 0x000fe400078ec0ff */
[----:B------:R-:W-:Y:S02]  /*14e10*/  LOP3.LUT R6, R6, 0xff, RZ, 0xc0, !PT ;  /* 0x000000ff06067812 */ /* 0x000fe400078ec0ff */
[----:B------:R-:W-:Y:S02]  /*14e20*/  PRMT R53, R14, 0x7604, R7 ;  /* 0x000076040e357816 */ /* 0x000fe40000000007 */
[----:B------:R-:W0:Y:S01]  /*14e30*/  LDS.128 R12, [R3+0x1e200] ;  /* 0x01e20000030c7984 */ /* 0x000e220000000c00 */
[----:B------:R-:W-:Y:S02]  /*14e40*/  PRMT R46, R6, 0x7604, R5 ;  /* 0x00007604062e7816 */ /* 0x000fe40000000005 */
[----:B------:R-:W-:Y:S02]  /*14e50*/  SHF.R.U32.HI R48, RZ, 0x8, R37 ;  /* 0x00000008ff307819 */ /* 0x000fe40000011625 */
[----:B------:R-:W-:-:S02]  /*14e60*/  SHF.R.U32.HI R50, RZ, 0x8, R38 ;  /* 0x00000008ff327819 */ /* 0x000fc40000011626 */
[----:B------:R-:W-:Y:S02]  /*14e70*/  LOP3.LUT R45, R37, 0xff, RZ, 0xc0, !PT ;  /* 0x000000ff252d7812 */ /* 0x000fe400078ec0ff */
[----:B------:R-:W-:Y:S02]  /*14e80*/  LOP3.LUT R48, R48, 0xff, RZ, 0xc0, !PT ;  /* 0x000000ff30307812 */ /* 0x000fe400078ec0ff */
[----:B------:R-:W-:Y:S02]  /*14e90*/  LOP3.LUT R49, R38, 0xff, RZ, 0xc0, !PT ;  /* 0x000000ff26317812 */ /* 0x000fe400078ec0ff */
[----:B------:R-:W-:Y:S02]  /*14ea0*/  LOP3.LUT R50, R50, 0xff, RZ, 0xc0, !PT ;  /* 0x000000ff32327812 */ /* 0x000fe400078ec0ff */
[----:B------:R-:W-:Y:S02]  /*14eb0*/  PRMT R48, R48, 0x7604, R45 ;  /* 0x0000760430307816 */ /* 0x000fe4000000002d */
[----:B------:R-:W-:-:S02]  /*14ec0*/  SHF.R.U32.HI R45, RZ, 0x10, R41 ;  /* 0x00000010ff2d7819 */ /* 0x000fc40000011629 */
[----:B------:R-:W-:Y:S02]  /*14ed0*/  SHF.R.U32.HI R55, RZ, 0x10, R37 ;  /* 0x00000010ff377819 */ /* 0x000fe40000011625 */
[----:B------:R-:W-:Y:S01]  /*14ee0*/  PRMT R57, R50, 0x7604, R49 ;  /* 0x0000760432397816 */ /* 0x000fe20000000031 */
[----:B------:R-:W-:Y:S01]  /*14ef0*/  IMAD.U32 R45, R45, 0x10000, RZ ;  /* 0x000100002d2d7824 */ /* 0x000fe200078e00ff */
[----:B------:R-:W-:Y:S02]  /*14f00*/  SHF.R.U32.HI R49, RZ, 0x10, R43 ;  /* 0x00000010ff317819 */ /* 0x000fe4000001162b */
[----:B------:R-:W-:Y:S02]  /*14f10*/  SHF.R.U32.HI R52, RZ, 0x8, R39 ;  /* 0x00000008ff347819 */ /* 0x000fe40000011627 */
[----:B------:R-:W-:Y:S01]  /*14f20*/  SHF.L.U32 R55, R55, 0x10, RZ ;  /* 0x0000001037377819 */ /* 0x000fe200000006ff */
[----:B------:R-:W-:Y:S01]  /*14f30*/  IMAD.U32 R49, R49, 0x10000, RZ ;  /* 0x0001000031317824 */ /* 0x000fe200078e00ff */
[----:B------:R-:W-:-:S02]  /*14f40*/  LOP3.LUT R51, R39, 0xff, RZ, 0xc0, !PT ;  /* 0x000000ff27337812 */ /* 0x000fc400078ec0ff */
[----:B------:R-:W-:Y:S02]  /*14f50*/  LOP3.LUT R52, R52, 0xff, RZ, 0xc0, !PT ;  /* 0x000000ff34347812 */ /* 0x000fe400078ec0ff */
[----:B------:R-:W-:Y:S02]  /*14f60*/  SHF.R.U32.HI R59, RZ, 0x10, R39 ;  /* 0x00000010ff3b7819 */ /* 0x000fe40000011627 */
[----:B------:R-:W-:Y:S02]  /*14f70*/  LOP3.LUT R55, R48, 0xff0000, R55, 0xf8, !PT ;  /* 0x00ff000030377812 */ /* 0x000fe400078ef837 */
[----:B------:R-:W-:Y:S01]  /*14f80*/  LOP3.LUT R45, R20, 0xff0000, R45, 0xf8, !PT ;  /* 0x00ff0000142d7812 */ /* 0x000fe200078ef82d */
[----:B------:R-:W-:Y:S01]  /*14f90*/  IMAD.U32 R59, R59, 0x10000, RZ ;  /* 0x000100003b3b7824 */ /* 0x000fe200078e00ff */
[----:B------:R-:W-:Y:S02]  /*14fa0*/  PRMT R52, R52, 0x7604, R51 ;  /* 0x0000760434347816 */ /* 0x000fe40000000033 */
[----:B------:R-:W-:-:S02]  /*14fb0*/  LOP3.LUT R51, R46, 0xff0000, R49, 0xf8, !PT ;  /* 0x00ff00002e337812 */ /* 0x000fc400078ef831 */
[----:B------:R-:W-:Y:S02]  /*14fc0*/  LOP3.LUT R55, R55, 0xff000000, R37, 0xf8, !PT ;  /* 0xff00000037377812 */ /* 0x000fe400078ef825 */
[----:B------:R-:W-:Y:S02]  /*14fd0*/  LOP3.LUT R49, R45, 0xff000000, R41, 0xf8, !PT ;  /* 0xff0000002d317812 */ /* 0x000fe400078ef829 */
[----:B------:R-:W-:Y:S02]  /*14fe0*/  LOP3.LUT R53, R53, 0xff0000, R36, 0xf8, !PT ;  /* 0x00ff000035357812 */ /* 0x000fe400078ef824 */
[----:B------:R-:W-:Y:S02]  /*14ff0*/  F2FP.F16.E4M3.UNPACK_B R54, R55 ;  /* 0x00000037ff36723e */ /* 0x000fe400020006ff */
[----:B0-----:R-:W-:Y:S02]  /*15000*/  F2FP.F16.E4M3.UNPACK_B R41, R13 ;  /* 0x0000000dff29723e */ /* 0x001fe400020006ff */
[----:B------:R-:W-:Y:S01]  /*15010*/  LOP3.LUT R21, R21, 0xff0000, R40, 0xf8, !PT ;  /* 0x00ff000015157812 */ /* 0x000fe200078ef828 */
[--C-:B------:R-:W-:Y:S01]  /*15020*/  HADD2.F32 R56, -RZ, R54.reuse.H0_H0 ;  /* 0x20000036ff387230 */ /* 0x100fe20000004100 */
[----:B------:R-:W-:Y:S01]  /*15030*/  LOP3.LUT R59, R52, 0xff0000, R59, 0xf8, !PT ;  /* 0x00ff0000343b7812 */ /* 0x000fe200078ef83b */
[----:B------:R-:W-:Y:S01]  /*15040*/  HADD2.F32 R54, -RZ, R54.H1_H1 ;  /* 0x30000036ff367230 */ /* 0x000fe20000004100 */
[----:B------:R-:W-:-:S02]  /*15050*/  F2FP.F16.E4M3.UNPACK_B R50, R49 ;  /* 0x00000031ff32723e */ /* 0x000fc400020006ff */
[----:B------:R-:W-:Y:S02]  /*15060*/  LOP3.LUT R57, R57, 0xff0000, R38, 0xf8, !PT ;  /* 0x00ff000039397812 */ /* 0x000fe400078ef826 */
[----:B------:R-:W-:Y:S02]  /*15070*/  LOP3.LUT R53, R53, 0xff000000, R36, 0xf8, !PT ;  /* 0xff00000035357812 */ /* 0x000fe400078ef824 */
[----:B------:R-:W-:Y:S02]  /*15080*/  LOP3.LUT R47, R47, 0xff0000, R42, 0xf8, !PT ;  /* 0x00ff00002f2f7812 */ /* 0x000fe400078ef82a */
[----:B------:R-:W-:Y:S02]  /*15090*/  LOP3.LUT R48, R21, 0xff000000, R40, 0xf8, !PT ;  /* 0xff00000015307812 */ /* 0x000fe400078ef828 */
[----:B------:R-:W-:Y:S01]  /*150a0*/  LOP3.LUT R52, R51, 0xff000000, R43, 0xf8, !PT ;  /* 0xff00000033347812 */ /* 0x000fe200078ef82b */
[--C-:B------:R-:W-:Y:S01]  /*150b0*/  HADD2.F32 R51, -RZ, R50.reuse.H0_H0 ;  /* 0x20000032ff337230 */ /* 0x100fe20000004100 */
[----:B------:R-:W-:Y:S01]  /*150c0*/  LOP3.LUT R59, R59, 0xff000000, R39, 0xf8, !PT ;  /* 0xff0000003b3b7812 */ /* 0x000fe200078ef827 */
[----:B------:R-:W-:Y:S01]  /*150d0*/  HADD2.F32 R50, -RZ, R50.H1_H1 ;  /* 0x30000032ff327230 */ /* 0x000fe20000004100 */
[----:B------:R-:W-:-:S02]  /*150e0*/  LOP3.LUT R58, R57, 0xff000000, R38, 0xf8, !PT ;  /* 0xff000000393a7812 */ /* 0x000fc400078ef826 */
[----:B------:R-:W-:Y:S02]  /*150f0*/  LOP3.LUT R20, R47, 0xff000000, R42, 0xf8, !PT ;  /* 0xff0000002f147812 */ /* 0x000fe400078ef82a */
[----:B------:R-:W-:Y:S02]  /*15100*/  F2FP.F16.E4M3.UNPACK_B R42, R13.H1 ;  /* 0x0000000dff2a723e */ /* 0x000fe400030006ff */
[----:B------:R-:W-:Y:S02]  /*15110*/  F2FP.F16.E4M3.UNPACK_B R55, R55.H1 ;  /* 0x00000037ff37723e */ /* 0x000fe400030006ff */
[----:B------:R-:W-:Y:S02]  /*15120*/  F2FP.F16.E4M3.UNPACK_B R49, R49.H1 ;  /* 0x00000031ff31723e */ /* 0x000fe400030006ff */
[-C--:B------:R-:W-:Y:S02]  /*15130*/  F2FP.F16.E4M3.UNPACK_B R43, R14.reuse ;  /* 0x0000000eff2b723e */ /* 0x080fe400020006ff */
[----:B------:R-:W-:Y:S01]  /*15140*/  F2FP.F16.E4M3.UNPACK_B R45, R14.H1 ;  /* 0x0000000eff2d723e */ /* 0x000fe200030006ff */
[--C-:B------:R-:W-:Y:S01]  /*15150*/  HADD2.F32 R14, -RZ, R42.reuse.H0_H0 ;  /* 0x2000002aff0e7230 */ /* 0x100fe20000004100 */
[-C--:B------:R-:W-:Y:S01]  /*15160*/  F2FP.F16.E4M3.UNPACK_B R46, R15.reuse ;  /* 0x0000000fff2e723e */ /* 0x080fe200020006ff */
[----:B------:R-:W-:Y:S01]  /*15170*/  HADD2.F32 R42, -RZ, R42.H1_H1 ;  /* 0x3000002aff2a7230 */ /* 0x000fe20000004100 */
[----:B------:R-:W-:-:S02]  /*15180*/  F2FP.F16.E4M3.UNPACK_B R47, R15.H1 ;  /* 0x0000000fff2f723e */ /* 0x000fc400030006ff */
[-C--:B------:R-:W-:Y:S02]  /*15190*/  F2FP.F16.E4M3.UNPACK_B R15, R12.reuse ;  /* 0x0000000cff0f723e */ /* 0x080fe400020006ff */
[----:B------:R-:W-:Y:S01]  /*151a0*/  F2FP.F16.E4M3.UNPACK_B R12, R12.H1 ;  /* 0x0000000cff0c723e */ /* 0x000fe200030006ff */
[----:B---3--:R-:W0:Y:S02]  /*151b0*/  LDS.128 R4, [R70+0x1e200] ;  /* 0x01e2000046047984 */ /* 0x008e240000000c00 */
[-C--:B0-----:R-:W-:Y:S02]  /*151c0*/  F2FP.F16.E4M3.UNPACK_B R36, R5.reuse ;  /* 0x00000005ff24723e */ /* 0x081fe400020006ff */
[----:B------:R-:W-:Y:S01]  /*151d0*/  F2FP.F16.E4M3.UNPACK_B R37, R5.H1 ;  /* 0x00000005ff25723e */ /* 0x000fe200030006ff */
[--C-:B------:R-:W-:Y:S01]  /*151e0*/  HADD2.F32 R5, -RZ, R41.reuse.H0_H0 ;  /* 0x20000029ff057230 */ /* 0x100fe20000004100 */
[-C--:B------:R-:W-:Y:S01]  /*151f0*/  F2FP.F16.E4M3.UNPACK_B R39, R7.reuse ;  /* 0x00000007ff27723e */ /* 0x080fe200020006ff */
[----:B------:R-:W-:Y:S01]  /*15200*/  HADD2.F32 R41, -RZ, R41.H1_H1 ;  /* 0x30000029ff297230 */ /* 0x000fe20000004100 */
[----:B------:R-:W-:-:S02]  /*15210*/  F2FP.F16.E4M3.UNPACK_B R40, R7.H1 ;  /* 0x00000007ff28723e */ /* 0x000fc400030006ff */
[----:B------:R-:W-:Y:S01]  /*15220*/  F2FP.F16.E4M3.UNPACK_B R7, R4 ;  /* 0x00000004ff07723e */ /* 0x000fe200020006ff */
[C---:B------:R-:W-:Y:S01]  /*15230*/  FMUL.FTZ R13, R5.reuse, R56 ;  /* 0x00000038050d7220 */ /* 0x040fe20000410000 */
[----:B------:R-:W-:Y:S01]  /*15240*/  F2FP.F16.E4M3.UNPACK_B R21, R4.H1 ;  /* 0x00000004ff15723e */ /* 0x000fe200030006ff */
[----:B------:R-:W-:Y:S01]  /*15250*/  FMUL.FTZ R57, R5, R51 ;  /* 0x0000003305397220 */ /* 0x000fe20000410000 */
[----:B------:R-:W-:Y:S01]  /*15260*/  F2FP.F16.E4M3.UNPACK_B R4, R6 ;  /* 0x00000006ff04723e */ /* 0x000fe200020006ff */
[C---:B------:R-:W-:Y:S01]  /*15270*/  FMUL.FTZ R61, R41.reuse, R54 ;  /* 0x00000036293d7220 */ /* 0x040fe20000410000 */
[----:B------:R-:W-:Y:S01]  /*15280*/  F2FP.F16.E4M3.UNPACK_B R38, R6.H1 ;  /* 0x00000006ff26723e */ /* 0x000fe200030006ff */
[--C-:B------:R-:W-:Y:S02]  /*15290*/  HADD2.F32 R6, -RZ, R36.reuse.H0_H0 ;  /* 0x20000024ff067230 */ /* 0x100fe40000004100 */
[----:B------:R-:W-:Y:S01]  /*152a0*/  FMUL.FTZ R41, R41, R50 ;  /* 0x0000003229297220 */ /* 0x000fe20000410000 */
[----:B------:R-:W-:-:S02]  /*152b0*/  HADD2.F32 R36, -RZ, R36.H1_H1 ;  /* 0x30000024ff247230 */ /* 0x000fc40000004100 */
[C---:B------:R-:W-:Y:S01]  /*152c0*/  FFMA.FTZ R5, R6.reuse, R51, -R13 ;  /* 0x0000003306057223 */ /* 0x040fe2000001080d */
[----:B------:R-:W-:Y:S01]  /*152d0*/  FFMA.FTZ R13, R6, R56, R57 ;  /* 0x00000038060d7223 */ /* 0x000fe20000010039 */
[----:B------:R-:W-:Y:S02]  /*152e0*/  HADD2.F32 R57, -RZ, R55.H0_H0 ;  /* 0x20000037ff397230 */ /* 0x000fe40000004100 */
[C---:B------:R-:W-:Y:S01]  /*152f0*/  FFMA.FTZ R56, R36.reuse, R50, -R61 ;  /* 0x0000003224387223 */ /* 0x040fe2000001083d */
[----:B------:R-:W-:Y:S02]  /*15300*/  HADD2.F32 R51, -RZ, R49.H0_H0 ;  /* 0x20000031ff337230 */ /* 0x000fe40000004100 */
        /* <DEDUP_REMOVED lines=9> */
[----:B------:R-:W-:Y:S01]  /*153a0*/  HADD2.F32 R49, -RZ, R49.H1_H1 ;  /* 0x30000031ff317230 */ /* 0x000fe20000004100 */
[----:B------:R-:W-:Y:S01]  /*153b0*/  F2FP.F16.E4M3.UNPACK_B R59, R59.H1 ;  /* 0x0000003bff3b723e */ /* 0x000fe200030006ff */
[----:B------:R-:W-:Y:S02]  /*153c0*/  HADD2.F32 R51, -RZ, R50.H0_H0 ;  /* 0x20000032ff337230 */ /* 0x000fe40000004100 */
[C---:B------:R-:W-:Y:S01]  /*153d0*/  FMUL.FTZ R60, R42.reuse, R55 ;  /* 0x000000372a3c7220 */ /* 0x040fe20000410000 */
[----:B------:R-:W-:Y:S02]  /*153e0*/  HADD2.F32 R14, -RZ, R46.H0_H0 ;  /* 0x2000002eff0e7230 */ /* 0x000fe40000004100 */
[----:B------:R-:W-:Y:S01]  /*153f0*/  FMUL.FTZ R42, R42, R49 ;  /* 0x000000312a2a7220 */ /* 0x000fe20000410000 */
[----:B------:R-:W-:Y:S01]  /*15400*/  HADD2.F32 R41, -RZ, R36.H0_H0 ;  /* 0x20000024ff297230 */ /* 0x000fe20000004100 */
[----:B------:R-:W-:Y:S01]  /*15410*/  F2FP.F16.E4M3.UNPACK_B R52, R52.H1 ;  /* 0x00000034ff34723e */ /* 0x000fe200030006ff */
[----:B------:R-:W-:-:S02]  /*15420*/  HADD2.F32 R37, -RZ, R37.H1_H1 ;  /* 0x30000025ff257230 */ /* 0x000fc40000004100 */
[C---:B------:R-:W-:Y:S01]  /*15430*/  FMUL.FTZ R61, R14.reuse, R51 ;  /* 0x000000330e3d7220 */ /* 0x040fe20000410000 */
[----:B------:R-:W-:Y:S02]  /*15440*/  HADD2.F32 R6, -RZ, R39.H0_H0 ;  /* 0x20000027ff067230 */ /* 0x000fe40000004100 */
[----:B------:R-:W-:Y:S01]  /*15450*/  FMUL.FTZ R14, R14, R41 ;  /* 0x000000290e0e7220 */ /* 0x000fe20000410000 */
[----:B------:R-:W-:Y:S02]  /*15460*/  HADD2.F32 R36, -RZ, R36.H1_H1 ;  /* 0x30000024ff247230 */ /* 0x000fe40000004100 */
[----:B------:R-:W-:Y:S01]  /*15470*/  FFMA.FTZ R62, R37, R55, R42 ;  /* 0x00000037253e7223 */ /* 0x000fe2000001002a */
[----:B------:R-:W-:Y:S02]  /*15480*/  HADD2.F32 R50, -RZ, R50.H1_H1 ;  /* 0x30000032ff327230 */ /* 0x000fe40000004100 */
[----:B------:R-:W-:Y:S01]  /*15490*/  FFMA.FTZ R61, R6, R41, -R61 ;  /* 0x00000029063d7223 */ /* 0x000fe2000001083d */
[----:B------:R-:W-:-:S02]  /*154a0*/  HADD2.F32 R46, -RZ, R46.H1_H1 ;  /* 0x3000002eff2e7230 */ /* 0x000fc40000004100 */
[----:B------:R-:W-:Y:S01]  /*154b0*/  FFMA.FTZ R55, R6, R51, R14 ;  /* 0x0000003306377223 */ /* 0x000fe2000001000e */
[----:B------:R-:W-:Y:S01]  /*154c0*/  FFMA.FTZ R60, R37, R49, -R60 ;  /* 0x00000031253c7223 */ /* 0x000fe2000001083c */
[----:B------:R-:W-:Y:S01]  /*154d0*/  HADD2.F32 R39, -RZ, R39.H1_H1 ;  /* 0x30000027ff277230 */ /* 0x000fe20000004100 */
[----:B------:R-:W-:Y:S01]  /*154e0*/  F2FP.SATFINITE.E4M3.F32.PACK_AB_MERGE_C R57, R62, R57, RZ ;  /* 0x000000393e39723e */ /* 0x000fe200048070ff */
[----:B------:R-:W-:Y:S02]  /*154f0*/  HADD2.F32 R41, -RZ, R59.H0_H0 ;  /* 0x2000003bff297230 */ /* 0x000fe40000004100 */
[C---:B------:R-:W-:Y:S01]  /*15500*/  FMUL.FTZ R42, R46.reuse, R50 ;  /* 0x000000322e2a7220 */ /* 0x040fe20000410000 */
[----:B------:R-:W-:Y:S02]  /*15510*/  HADD2.F32 R14, -RZ, R47.H0_H0 ;  /* 0x2000002fff0e7230 */ /* 0x000fe40000004100 */
[----:B------:R-:W-:Y:S01]  /*15520*/  FMUL.FTZ R49, R46, R36 ;  /* 0x000000242e317220 */ /* 0x000fe20000410000 */
[----:B------:R-:W-:-:S02]  /*15530*/  HADD2.F32 R37, -RZ, R52.H0_H0 ;  /* 0x20000034ff257230 */ /* 0x000fc40000004100 */
[C---:B------:R-:W-:Y:S01]  /*15540*/  FFMA.FTZ R64, R39.reuse, R36, -R42 ;  /* 0x0000002427407223 */ /* 0x040fe2000001082a */
[----:B------:R-:W-:Y:S02]  /*15550*/  HADD2.F32 R6, -RZ, R40.H0_H0 ;  /* 0x20000028ff067230 */ /* 0x000fe40000004100 */
[C---:B------:R-:W-:Y:S01]  /*15560*/  FMUL.FTZ R51, R14.reuse, R41 ;  /* 0x000000290e337220 */ /* 0x040fe20000410000 */
[----:B------:R-:W-:Y:S01]  /*15570*/  FFMA.FTZ R50, R39, R50, R49 ;  /* 0x0000003227327223 */ /* 0x000fe20000010031 */
[----:B------:R-:W-:Y:S01]  /*15580*/  FMUL.FTZ R14, R14, R37 ;  /* 0x000000250e0e7220 */ /* 0x000fe20000410000 */
[----:B------:R-:W-:Y:S01]  /*15590*/  F2FP.F16.E4M3.UNPACK_B R39, R53.H1 ;  /* 0x00000035ff27723e */ /* 0x000fe200030006ff */
[----:B------:R-:W-:Y:S01]  /*155a0*/  HADD2.F32 R52, -RZ, R52.H1_H1 ;  /* 0x30000034ff347230 */ /* 0x000fe20000004100 */
[----:B------:R-:W-:Y:S01]  /*155b0*/  F2FP.F16.E4M3.UNPACK_B R36, R48.H1 ;  /* 0x00000030ff24723e */ /* 0x000fe200030006ff */
[----:B------:R-:W-:Y:S01]  /*155c0*/  FFMA.FTZ R66, R6, R41, R14 ;  /* 0x0000002906427223 */ /* 0x000fe2000001000e */
[----:B------:R-:W-:-:S02]  /*155d0*/  HADD2.F32 R59, -RZ, R59.H1_H1 ;  /* 0x3000003bff3b7230 */ /* 0x000fc40000004100 */
[----:B------:R-:W-:Y:S01]  /*155e0*/  FFMA.FTZ R65, R6, R37, -R51 ;  /* 0x0000002506417223 */ /* 0x000fe20000010833 */
[----:B------:R-:W-:Y:S01]  /*155f0*/  HADD2.F32 R47, -RZ, R47.H1_H1 ;  /* 0x3000002fff2f7230 */ /* 0x000fe20000004100 */
[----:B------:R-:W-:Y:S01]  /*15600*/  F2FP.F16.E4M3.UNPACK_B R53, R53 ;  /* 0x00000035ff35723e */ /* 0x000fe200020006ff */
[----:B------:R-:W-:Y:S01]  /*15610*/  HADD2.F32 R41, -RZ, R39.H0_H0 ;  /* 0x20000027ff297230 */ /* 0x000fe20000004100 */
[----:B------:R-:W-:Y:S01]  /*15620*/  F2FP.F16.E4M3.UNPACK_B R48, R48 ;  /* 0x00000030ff30723e */ /* 0x000fe200020006ff */
[----:B------:R-:W-:Y:S02]  /*15630*/  HADD2.F32 R14, -RZ, R12.H0_H0 ;  /* 0x2000000cff0e7230 */ /* 0x000fe40000004100 */
[C---:B------:R-:W-:Y:S01]  /*15640*/  FMUL.FTZ R49, R47.reuse, R59 ;  /* 0x0000003b2f317220 */ /* 0x040fe20000410000 */
[----:B------:R-:W-:Y:S02]  /*15650*/  HADD2.F32 R37, -RZ, R36.H0_H0 ;  /* 0x20000024ff257230 */ /* 0x000fe40000004100 */
[----:B------:R-:W-:Y:S01]  /*15660*/  FMUL.FTZ R42, R47, R52 ;  /* 0x000000342f2a7220 */ /* 0x000fe20000410000 */
[----:B------:R-:W-:-:S02]  /*15670*/  HADD2.F32 R40, -RZ, R40.H1_H1 ;  /* 0x30000028ff287230 */ /* 0x000fc40000004100 */
[C---:B------:R-:W-:Y:S01]  /*15680*/  FMUL.FTZ R47, R14.reuse, R41 ;  /* 0x000000290e2f7220 */ /* 0x040fe20000410000 */
[----:B------:R-:W-:Y:S02]  /*15690*/  HADD2.F32 R6, -RZ, R21.H0_H0 ;  /* 0x20000015ff067230 */ /* 0x000fe40000004100 */
[----:B------:R-:W-:Y:S01]  /*156a0*/  FMUL.FTZ R14, R14, R37 ;  /* 0x000000250e0e7220 */ /* 0x000fe20000410000 */
[----:B------:R-:W-:Y:S02]  /*156b0*/  HADD2.F32 R39, -RZ, R39.H1_H1 ;  /* 0x30000027ff277230 */ /* 0x000fe40000004100 */
[C---:B------:R-:W-:Y:S01]  /*156c0*/  FFMA.FTZ R52, R40.reuse, R52, -R49 ;  /* 0x0000003428347223 */ /* 0x040fe20000010831 */
[----:B------:R-:W-:Y:S02]  /*156d0*/  HADD2.F32 R12, -RZ, R12.H1_H1 ;  /* 0x3000000cff0c7230 */ /* 0x000fe40000004100 */
[----:B------:R-:W-:Y:S01]  /*156e0*/  FFMA.FTZ R59, R40, R59, R42 ;  /* 0x0000003b283b7223 */ /* 0x000fe2000001002a */
[----:B------:R-:W-:-:S02]  /*156f0*/  HADD2.F32 R36, -RZ, R36.H1_H1 ;  /* 0x30000024ff247230 */ /* 0x000fc40000004100 */
[C---:B------:R-:W-:Y:S01]  /*15700*/  FFMA.FTZ R47, R6.reuse, R37, -R47 ;  /* 0x00000025062f7223 */ /* 0x040fe2000001082f */
[----:B------:R-:W-:Y:S01]  /*15710*/  FFMA.FTZ R40, R6, R41, R14 ;  /* 0x0000002906287223 */ /* 0x000fe2000001000e */
[----:B------:R-:W-:Y:S02]  /*15720*/  HADD2.F32 R21, -RZ, R21.H1_H1 ;  /* 0x30000015ff157230 */ /* 0x000fe40000004100 */
[C---:B------:R-:W-:Y:S01]  /*15730*/  FMUL.FTZ R6, R12.reuse, R39 ;  /* 0x000000270c067220 */ /* 0x040fe20000410000 */
[-C--:B------:R-:W-:Y:S01]  /*15740*/  FMUL.FTZ R14, R12, R36.reuse ;  /* 0x000000240c0e7220 */ /* 0x080fe20000410000 */
[----:B------:R-:W-:Y:S01]  /*15750*/  HADD2.F32 R37, -RZ, R53.H0_H0 ;  /* 0x20000035ff257230 */ /* 0x000fe20000004100 */
[----:B------:R-:W-:Y:S01]  /*15760*/  F2FP.SATFINITE.E4M3.F32.PACK_AB_MERGE_C R60, R60, R63, RZ ;  /* 0x0000003f3c3c723e */ /* 0x000fe200048070ff */
[----:B------:R-:W-:Y:S02]  /*15770*/  HADD2.F32 R12, -RZ, R15.H0_H0 ;  /* 0x2000000fff0c7230 */ /* 0x000fe40000004100 */
[C---:B------:R-:W-:Y:S01]  /*15780*/  FFMA.FTZ R42, R21.reuse, R36, -R6 ;  /* 0x00000024152a7223 */ /* 0x040fe20000010806 */
[----:B------:R-:W-:Y:S01]  /*15790*/  FFMA.FTZ R49, R21, R39, R14 ;  /* 0x0000002715317223 */ /* 0x000fe2000001000e */
[----:B------:R-:W-:Y:S01]  /*157a0*/  HADD2.F32 R21, -RZ, R48.H0_H0 ;  /* 0x20000030ff157230 */ /* 0x000fe20000004100 */
[----:B------:R-:W-:Y:S01]  /*157b0*/  F2FP.SATFINITE.E4M3.F32.PACK_AB_MERGE_C R5, R56, R5, R60 ;  /* 0x000000053805723e */ /* 0x000fe2000480703c */
[----:B------:R-:W-:-:S02]  /*157c0*/  HADD2.F32 R6, -RZ, R7.H0_H0 ;  /* 0x20000007ff067230 */ /* 0x000fc40000004100 */
[C---:B------:R-:W-:Y:S01]  /*157d0*/  FMUL.FTZ R39, R12.reuse, R37 ;  /* 0x000000250c277220 */ /* 0x040fe20000410000 */
[----:B------:R-:W-:Y:S02]  /*157e0*/  HADD2.F32 R14, -RZ, R53.H1_H1 ;  /* 0x30000035ff0e7230 */ /* 0x000fe40000004100 */
[-C--:B------:R-:W-:Y:S01]  /*157f0*/  FMUL.FTZ R41, R12, R21.reuse ;  /* 0x000000150c297220 */ /* 0x080fe20000410000 */
[----:B------:R-:W-:Y:S02]  /*15800*/  HADD2.F32 R15, -RZ, R15.H1_H1 ;  /* 0x3000000fff0f7230 */ /* 0x000fe40000004100 */
[C---:B------:R-:W-:Y:S01]  /*15810*/  FFMA.FTZ R39, R6.reuse, R21, -R39 ;  /* 0x0000001506277223 */ /* 0x040fe20000010827 */
[----:B------:R-:W-:Y:S01]  /*15820*/  HADD2.F32 R48, -RZ, R48.H1_H1 ;  /* 0x30000030ff307230 */ /* 0x000fe20000004100 */
[----:B------:R-:W-:Y:S01]  /*15830*/  F2FP.F16.E4M3.UNPACK_B R21, R58.H1 ;  /* 0x0000003aff15723e */ /* 0x000fe200030006ff */
[----:B------:R-:W-:Y:S02]  /*15840*/  HADD2.F32 R7, -RZ, R7.H1_H1 ;  /* 0x30000007ff077230 */ /* 0x000fe40000004100 */
[C---:B------:R-:W-:Y:S01]  /*15850*/  FMUL.FTZ R12, R15.reuse, R14 ;  /* 0x0000000e0f0c7220 */ /* 0x040fe20000410000 */
[----:B------:R-:W-:Y:S01]  /*15860*/  FFMA.FTZ R41, R6, R37, R41 ;  /* 0x0000002506297223 */ /* 0x000fe20000010029 */
[----:B------:R-:W-:Y:S01]  /*15870*/  F2FP.F16.E4M3.UNPACK_B R6, R20.H1 ;  /* 0x00000014ff06723e */ /* 0x000fe200030006ff */
[-C--:B------:R-:W-:Y:S01]  /*15880*/  FMUL.FTZ R37, R15, R48.reuse ;  /* 0x000000300f257220 */ /* 0x080fe20000410000 */
[----:B------:R-:W-:Y:S01]  /*15890*/  FFMA.FTZ R48, R7, R48, -R12 ;  /* 0x0000003007307223 */ /* 0x000fe2000001080c */
[----:B------:R-:W-:Y:S01]  /*158a0*/  HADD2.F32 R15, -RZ, R21.H0_H0 ;  /* 0x20000015ff0f7230 */ /* 0x000fe20000004100 */
[----:B------:R-:W-:Y:S01]  /*158b0*/  F2FP.F16.E4M3.UNPACK_B R58, R58 ;  /* 0x0000003aff3a723e */ /* 0x000fe200020006ff */
[----:B------:R-:W-:-:S02]  /*158c0*/  HADD2.F32 R12, -RZ, R45.H0_H0 ;  /* 0x2000002dff0c7230 */ /* 0x000fc40000004100 */
[----:B------:R-:W-:Y:S01]  /*158d0*/  FFMA.FTZ R36, R7, R14, R37 ;  /* 0x0000000e07247223 */ /* 0x000fe20000010025 */
[--C-:B------:R-:W-:Y:S01]  /*158e0*/  HADD2.F32 R7, -RZ, R6.reuse.H0_H0 ;  /* 0x20000006ff077230 */ /* 0x100fe20000004100 */
[----:B------:R-:W-:Y:S01]  /*158f0*/  F2FP.F16.E4M3.UNPACK_B R20, R20 ;  /* 0x00000014ff14723e */ /* 0x000fe200020006ff */
[----:B------:R-:W-:Y:S02]  /*15900*/  HADD2.F32 R14, -RZ, R6.H1_H1 ;  /* 0x30000006ff0e7230 */ /* 0x000fe40000004100 */
[C---:B------:R-:W-:Y:S01]  /*15910*/  FMUL.FTZ R37, R12.reuse, R15 ;  /* 0x0000000f0c257220 */ /* 0x040fe20000410000 */
[----:B------:R-:W-:Y:S02]  /*15920*/  HADD2.F32 R6, -RZ, R38.H0_H0 ;  /* 0x20000026ff067230 */ /* 0x000fe40000004100 */
[----:B------:R-:W-:Y:S01]  /*15930*/  FMUL.FTZ R51, R12, R7 ;  /* 0x000000070c337220 */ /* 0x000fe20000410000 */
[----:B------:R-:W-:Y:S01]  /*15940*/  HADD2.F32 R21, -RZ, R21.H1_H1 ;  /* 0x30000015ff157230 */ /* 0x000fe20000004100 */
[----:B------:R-:W-:Y:S01]  /*15950*/  F2FP.SATFINITE.E4M3.F32.PACK_AB_MERGE_C R13, R54, R13, R57 ;  /* 0x0000000d360d723e */ /* 0x000fe20004807039 */
[----:B------:R-:W-:-:S02]  /*15960*/  HADD2.F32 R45, -RZ, R45.H1_H1 ;  /* 0x3000002dff2d7230 */ /* 0x000fc40000004100 */
[C---:B------:R-:W-:Y:S01]  /*15970*/  FFMA.FTZ R46, R6.reuse, R7, -R37 ;  /* 0x00000007062e7223 */ /* 0x040fe20000010825 */
[----:B------:R-:W-:Y:S02]  /*15980*/  HADD2.F32 R38, -RZ, R38.H1_H1 ;  /* 0x30000026ff267230 */ /* 0x000fe40000004100 */
[----:B------:R-:W-:Y:S01]  /*15990*/  FFMA.FTZ R51, R6, R15, R51 ;  /* 0x0000000f06337223 */ /* 0x000fe20000010033 */
[--C-:B------:R-:W-:Y:S02]  /*159a0*/  HADD2.F32 R6, -RZ, R4.reuse.H0_H0 ;  /* 0x20000004ff067230 */ /* 0x100fe40000004100 */
[CC--:B------:R-:W-:Y:S01]  /*159b0*/  FMUL.FTZ R7, R45.reuse, R21.reuse ;  /* 0x000000152d077220 */ /* 0x0c0fe20000410000 */
[-C--:B------:R-:W-:Y:S01]  /*159c0*/  FMUL.FTZ R12, R45, R14.reuse ;  /* 0x0000000e2d0c7220 */ /* 0x080fe20000410000 */
[----:B------:R-:W-:Y:S02]  /*159d0*/  HADD2.F32 R4, -RZ, R4.H1_H1 ;  /* 0x30000004ff047230 */ /* 0x000fe40000004100 */
[C---:B------:R-:W-:Y:S01]  /*159e0*/  FFMA.FTZ R45, R38.reuse, R14, -R7 ;  /* 0x0000000e262d7223 */ /* 0x040fe20000010807 */
[----:B------:R-:W-:Y:S01]  /*159f0*/  FFMA.FTZ R38, R38, R21, R12 ;  /* 0x0000001526267223 */ /* 0x000fe2000001000c */
[----:B------:R-:W-:-:S02]  /*15a00*/  HADD2.F32 R14, -RZ, R58.H0_H0 ;  /* 0x2000003aff0e7230 */ /* 0x000fc40000004100 */
[--C-:B------:R-:W-:Y:S01]  /*15a10*/  HADD2.F32 R7, -RZ, R43.reuse.H0_H0 ;  /* 0x2000002bff077230 */ /* 0x100fe20000004100 */
[----:B------:R-:W-:Y:S01]  /*15a20*/  F2FP.SATFINITE.E4M3.F32.PACK_AB_MERGE_C R45, R45, R46, RZ ;  /* 0x0000002e2d2d723e */ /* 0x000fe200048070ff */
[----:B------:R-:W-:Y:S01]  /*15a30*/  HADD2.F32 R12, -RZ, R20.H0_H0 ;  /* 0x20000014ff0c7230 */ /* 0x000fe20000004100 */
[----:B------:R-:W-:Y:S01]  /*15a40*/  F2FP.SATFINITE.E4M3.F32.PACK_AB_MERGE_C R38, R38, R51, RZ ;  /* 0x000000332626723e */ /* 0x000fe200048070ff */
[----:B------:R-:W-:Y:S02]  /*15a50*/  HADD2.F32 R58, -RZ, R58.H1_H1 ;  /* 0x3000003aff3a7230 */ /* 0x000fe40000004100 */
[C---:B------:R-:W-:Y:S01]  /*15a60*/  FMUL.FTZ R15, R7.reuse, R14 ;  /* 0x0000000e070f7220 */ /* 0x040fe20000410000 */
[----:B------:R-:W-:Y:S02]  /*15a70*/  HADD2.F32 R43, -RZ, R43.H1_H1 ;  /* 0x3000002bff2b7230 */ /* 0x000fe40000004100 */
[----:B------:R-:W-:Y:S01]  /*15a80*/  FMUL.FTZ R7, R7, R12 ;  /* 0x0000000c07077220 */ /* 0x000fe20000410000 */
[----:B------:R-:W-:-:S02]  /*15a90*/  HADD2.F32 R20, -RZ, R20.H1_H1 ;  /* 0x30000014ff147230 */ /* 0x000fc40000004100 */
[C---:B------:R-:W-:Y:S01]  /*15aa0*/  FFMA.FTZ R21, R6.reuse, R12, -R15 ;  /* 0x0000000c06157223 */ /* 0x040fe2000001080f */
[----:B------:R-:W-:Y:S01]  /*15ab0*/  F2FP.SATFINITE.E4M3.F32.PACK_AB_MERGE_C R15, R59, R66, RZ ;  /* 0x000000423b0f723e */ /* 0x000fe200048070ff */
[C---:B------:R-:W-:Y:S01]  /*15ac0*/  FMUL.FTZ R37, R43.reuse, R58 ;  /* 0x0000003a2b257220 */ /* 0x040fe20000410000 */
[----:B------:R-:W-:Y:S01]  /*15ad0*/  FFMA.FTZ R14, R6, R14, R7 ;  /* 0x0000000e060e7223 */ /* 0x000fe20000010007 */
[-C--:B------:R-:W-:Y:S01]  /*15ae0*/  FMUL.FTZ R43, R43, R20.reuse ;  /* 0x000000142b2b7220 */ /* 0x080fe20000410000 */
[----:B------:R-:W-:Y:S01]  /*15af0*/  F2FP.SATFINITE.E4M3.F32.PACK_AB_MERGE_C R7, R52, R65, RZ ;  /* 0x000000413407723e */ /* 0x000fe200048070ff */
[C---:B------:R-:W-:Y:S01]  /*15b00*/  FFMA.FTZ R6, R4.reuse, R20, -R37 ;  /* 0x0000001404067223 */ /* 0x040fe20000010825 */
[----:B------:R-:W-:Y:S01]  /*15b10*/  F2FP.SATFINITE.E4M3.F32.PACK_AB_MERGE_C R12, R49, R40, RZ ;  /* 0x00000028310c723e */ /* 0x000fe200048070ff */
[----:B------:R-:W-:Y:S01]  /*15b20*/  FFMA.FTZ R43, R4, R58, R43 ;  /* 0x0000003a042b7223 */ /* 0x000fe2000001002b */
[----:B------:R-:W-:Y:S02]  /*15b30*/  F2FP.SATFINITE.E4M3.F32.PACK_AB_MERGE_C R4, R42, R47, RZ ;  /* 0x0000002f2a04723e */ /* 0x000fe400048070ff */
[----:B------:R-:W-:-:S02]  /*15b40*/  F2FP.SATFINITE.E4M3.F32.PACK_AB_MERGE_C R7, R64, R61, R7 ;  /* 0x0000003d4007723e */ /* 0x000fc40004807007 */
[----:B------:R-:W-:Y:S02]  /*15b50*/  F2FP.SATFINITE.E4M3.F32.PACK_AB_MERGE_C R4, R48, R39, R4 ;  /* 0x000000273004723e */ /* 0x000fe40004807004 */
[----:B------:R-:W-:Y:S02]  /*15b60*/  F2FP.SATFINITE.E4M3.F32.PACK_AB_MERGE_C R6, R6, R21, R45 ;  /* 0x000000150606723e */ /* 0x000fe4000480702d */
[----:B------:R-:W-:Y:S02]  /*15b70*/  F2FP.SATFINITE.E4M3.F32.PACK_AB_MERGE_C R15, R50, R55, R15 ;  /* 0x00000037320f723e */ /* 0x000fe4000480700f */
[----:B------:R-:W-:Y:S01]  /*15b80*/  F2FP.SATFINITE.E4M3.F32.PACK_AB_MERGE_C R12, R36, R41, R12 ;  /* 0x00000029240c723e */ /* 0x000fe2000480700c */
[----:B------:R1:W-:Y:S01]  /*15b90*/  STS.128 [R70+0x1e200], R4 ;  /* 0x01e2000446007388 */ /* 0x0003e20000000c00 */
[----:B------:R-:W-:-:S05]  /*15ba0*/  F2FP.SATFINITE.E4M3.F32.PACK_AB_MERGE_C R14, R43, R14, R38 ;  /* 0x0000000e2b0e723e */ /* 0x000fca0004807026 */
[----:B------:R1:W-:Y:S02]  /*15bb0*/  STS.128 [R3+0x1e200], R12 ;  /* 0x01e2000c03007388 */ /* 0x0003e40000000c00 */
.L_x_580:
[----:B------:R-:W-:Y:S05]  /*15bc0*/  BSYNC B1 ;  /* 0x0000000000017941 */ /* 0x000fea0003800000 */
.L_x_579:
[----:B------:R-:W-:Y:S04]  /*15bd0*/  BSSY B1, `(.L_x_581) ;  /* 0x0000101000017945 */ /* 0x000fe80003800000 */
[----:B------:R-:W-:Y:S05]  /*15be0*/  @P1 BRA `(.L_x_582) ;  /* 0x0000000c00fc1947 */ /* 0x000fea0003800000 */
[----:B------:R-:W3:Y:S01]  /*15bf0*/  LDL R62, [R1+0x5c] ;  /* 0x00005c00013e7983 */ /* 0x000ee20000100800 */
[----:B01---5:R-:W-:Y:S02]  /*15c00*/  SHF.R.U32.HI R3, RZ, 0x8, R28 ;  /* 0x00000008ff037819 */ /* 0x023fe4000001161c */
[----:B------:R-:W-:Y:S02]  /*15c10*/  LOP3.LUT R5, R28, 0xff, RZ, 0xc0, !PT ;  /* 0x000000ff1c057812 */ /* 0x000fe400078ec0ff */
[----:B------:R-:W-:Y:S02]  /*15c20*/  LOP3.LUT R4, R3, 0xff, RZ, 0xc0, !PT ;  /* 0x000000ff03047812 */ /* 0x000fe400078ec0ff */
[----:B------:R-:W-:Y:S02]  /*15c30*/  LEA.HI R3, R0, R227, RZ, 0x1c ;  /* 0x000000e300037211 */ /* 0x000fe400078fe0ff */
[----:B------:R-:W-:Y:S02]  /*15c40*/  SHF.R.U32.HI R6, RZ, 0x8, R29 ;  /* 0x00000008ff067819 */ /* 0x000fe4000001161d */
[----:B------:R-:W-:-:S02]  /*15c50*/  PRMT R21, R4, 0x7604, R5 ;  /* 0x0000760404157816 */ /* 0x000fc40000000005 */
[----:B------:R-:W-:Y:S02]  /*15c60*/  SHF.R.S32.HI R4, RZ, 0x1f, R3 ;  /* 0x0000001fff047819 */ /* 0x000fe40000011403 */
[----:B----4-:R-:W-:Y:S02]  /*15c70*/  LOP3.LUT R7, R29, 0xff, RZ, 0xc0, !PT ;  /* 0x000000ff1d077812 */ /* 0x010fe400078ec0ff */
[----:B------:R-:W-:Y:S02]  /*15c80*/  LOP3.LUT R6, R6, 0xff, RZ, 0xc0, !PT ;  /* 0x000000ff06067812 */ /* 0x000fe400078ec0ff */
[----:B------:R-:W-:Y:S01]  /*15c90*/  LEA.HI R4, R4, R3, RZ, 0x2 ;  /* 0x0000000304047211 */ /* 0x000fe200078f10ff */
[----:B------:R-:W-:Y:S01]  /*15ca0*/  IMAD.SHL.U32 R3, R3, 0x10, RZ ;  /* 0x0000001003037824 */ /* 0x000fe200078e00ff */
[----:B------:R-:W-:Y:S02]  /*15cb0*/  PRMT R37, R6, 0x7604, R7 ;  /* 0x0000760406257816 */ /* 0x000fe40000000007 */
[----:B------:R-:W-:Y:S01]  /*15cc0*/  SHF.R.U32.HI R7, RZ, 0x8, R31 ;  /* 0x00000008ff077819 */ /* 0x000fe2000001161f */
[----:B------:R-:W-:Y:S01]  /*15cd0*/  IMAD.SHL.U32 R4, R4, 0x800, RZ ;  /* 0x0000080004047824 */ /* 0x000fe200078e00ff */
[----:B------:R-:W-:-:S02]  /*15ce0*/  SHF.R.U32.HI R13, RZ, 0x8, R8 ;  /* 0x00000008ff0d7819 */ /* 0x000fc40000011608 */
[----:B------:R-:W-:Y:S02]  /*15cf0*/  LOP3.LUT R3, R69, 0x30, R3, 0xf8, !PT ;  /* 0x0000003045037812 */ /* 0x000fe400078ef803 */
[----:B------:R-:W-:Y:S02]  /*15d00*/  LOP3.LUT R12, R31, 0xff, RZ, 0xc0, !PT ;  /* 0x000000ff1f0c7812 */ /* 0x000fe400078ec0ff */
[----:B--2---:R-:W-:Y:S02]  /*15d10*/  LOP3.LUT R14, R8, 0xff, RZ, 0xc0, !PT ;  /* 0x000000ff080e7812 */ /* 0x004fe400078ec0ff */
[----:B------:R-:W-:Y:S02]  /*15d20*/  LOP3.LUT R7, R7, 0xff, RZ, 0xc0, !PT ;  /* 0x000000ff07077812 */ /* 0x000fe400078ec0ff */
[----:B------:R-:W-:Y:S02]  /*15d30*/  LOP3.LUT R13, R13, 0xff, RZ, 0xc0, !PT ;  /* 0x000000ff0d0d7812 */ /* 0x000fe400078ec0ff */
[----:B------:R-:W-:-:S02]  /*15d40*/  LOP3.LUT R3, R3, R68, RZ, 0x3c, !PT ;  /* 0x0000004403037212 */ /* 0x000fc400078e3cff */
[----:B------:R-:W-:Y:S02]  /*15d50*/  LOP3.LUT R4, R4, 0xffffe000, RZ, 0xc0, !PT ;  /* 0xffffe00004047812 */ /* 0x000fe400078ec0ff */
[----:B------:R-:W-:Y:S02]  /*15d60*/  SHF.R.U32.HI R5, RZ, 0x8, R30 ;  /* 0x00000008ff057819 */ /* 0x000fe4000001161e */
[----:B------:R-:W-:Y:S02]  /*15d70*/  PRMT R43, R7, 0x7604, R12 ;  /* 0x00007604072b7816 */ /* 0x000fe4000000000c */
[----:B------:R-:W-:Y:S02]  /*15d80*/  PRMT R47, R13, 0x7604, R14 ;  /* 0x000076040d2f7816 */ /* 0x000fe4000000000e */
[----:B------:R-:W-:Y:S02]  /*15d90*/  SHF.R.U32.HI R12, RZ, 0x8, R9 ;  /* 0x00000008ff0c7819 */ /* 0x000fe40000011609 */
[----:B------:R-:W-:-:S02]  /*15da0*/  SHF.R.U32.HI R14, RZ, 0x8, R10 ;  /* 0x00000008ff0e7819 */ /* 0x000fc4000001160a */
[----:B------:R-:W-:Y:S02]  /*15db0*/  IADD3 R3, R3, R67, R4 ;  /* 0x0000004303037210 */ /* 0x000fe40007ffe004 */
[----:B------:R-:W-:Y:S02]  /*15dc0*/  LOP3.LUT R6, R30, 0xff, RZ, 0xc0, !PT ;  /* 0x000000ff1e067812 */ /* 0x000fe400078ec0ff */
[----:B------:R-:W-:Y:S02]  /*15dd0*/  LOP3.LUT R5, R5, 0xff, RZ, 0xc0, !PT ;  /* 0x000000ff05057812 */ /* 0x000fe400078ec0ff */
[----:B------:R-:W-:Y:S02]  /*15de0*/  LOP3.LUT R13, R9, 0xff, RZ, 0xc0, !PT ;  /* 0x000000ff090d7812 */ /* 0x000fe400078ec0ff */
[----:B------:R-:W-:Y:S02]  /*15df0*/  LOP3.LUT R15, R10, 0xff, RZ, 0xc0, !PT ;  /* 0x000000ff0a0f7812 */ /* 0x000fe400078ec0ff */
[----:B------:R-:W-:-:S02]  /*15e00*/  LOP3.LUT R12, R12, 0xff, RZ, 0xc0, !PT ;  /* 0x000000ff0c0c7812 */ /* 0x000fc400078ec0ff */
[----:B------:R-:W-:Y:S02]  /*15e10*/  LOP3.LUT R14, R14, 0xff, RZ, 0xc0, !PT ;  /* 0x000000ff0e0e7812 */ /* 0x000fe400078ec0ff */
[----:B------:R-:W-:Y:S02]  /*15e20*/  IADD3 R3, R18, R3, RZ ;  /* 0x0000000312037210 */ /* 0x000fe40007ffe0ff */
[----:B------:R-:W-:Y:S02]  /*15e30*/  PRMT R39, R5, 0x7604, R6 ;  /* 0x0000760405277816 */ /* 0x000fe40000000006 */
[----:B------:R-:W-:Y:S02]  /*15e40*/  PRMT R49, R12, 0x7604, R13 ;  /* 0x000076040c317816 */ /* 0x000fe4000000000d */
[----:B------:R-:W-:Y:S02]  /*15e50*/  PRMT R51, R14, 0x7604, R15 ;  /* 0x000076040e337816 */ /* 0x000fe4000000000f */
[----:B------:R-:W0:Y:S01]  /*15e60*/  LDS.128 R12, [R3+0x1e200] ;  /* 0x01e20000030c7984 */ /* 0x000e220000000c00 */
[----:B------:R-:W-:-:S02]  /*15e70*/  SHF.R.U32.HI R20, RZ, 0x8, R11 ;  /* 0x00000008ff147819 */ /* 0x000fc4000001160b */
[----:B------:R-:W-:Y:S02]  /*15e80*/  SHF.R.U32.HI R36, RZ, 0x10, R29 ;  /* 0x00000010ff247819 */ /* 0x000fe4000001161d */
[----:B------:R-:W-:Y:S02]  /*15e90*/  LOP3.LUT R41, R11, 0xff, RZ, 0xc0, !PT ;  /* 0x000000ff0b297812 */ /* 0x000fe400078ec0ff */
[----:B------:R-:W-:Y:S02]  /*15ea0*/  LOP3.LUT R20, R20, 0xff, RZ, 0xc0, !PT ;  /* 0x000000ff14147812 */ /* 0x000fe400078ec0ff */
[----:B------:R-:W-:Y:S02]  /*15eb0*/  SHF.R.U32.HI R38, RZ, 0x10, R30 ;  /* 0x00000010ff267819 */ /* 0x000fe4000001161e */
[----:B------:R-:W-:Y:S02]  /*15ec0*/  LOP3.LUT R36, R36, 0xff, RZ, 0xc0, !PT ;  /* 0x000000ff24247812 */ /* 0x000fe400078ec0ff */
[----:B------:R-:W-:-:S02]  /*15ed0*/  PRMT R42, R20, 0x7604, R41 ;  /* 0x00007604142a7816 */ /* 0x000fc40000000029 */
[----:B------:R-:W-:Y:S02]  /*15ee0*/  SHF.R.U32.HI R20, RZ, 0x10, R28 ;  /* 0x00000010ff147819 */ /* 0x000fe4000001161c */
[----:B------:R-:W-:Y:S02]  /*15ef0*/  LOP3.LUT R38, R38, 0xff, RZ, 0xc0, !PT ;  /* 0x000000ff26267812 */ /* 0x000fe400078ec0ff */
[----:B------:R-:W-:Y:S02]  /*15f00*/  PRMT R37, R36, 0x7054, R37 ;  /* 0x0000705424257816 */ /* 0x000fe40000000025 */
        /* <DEDUP_REMOVED lines=8> */
[----:B------:R-:W-:-:S02]  /*15f90*/  SHF.R.U32.HI R38, RZ, 0x10, R10 ;  /* 0x00000010ff267819 */ /* 0x000fc4000001160a */
[----:B------:R-:W-:Y:S02]  /*15fa0*/  SHF.R.U32.HI R40, RZ, 0x10, R31 ;  /* 0x00000010ff287819 */ /* 0x000fe4000001161f */
[----:B------:R-:W-:Y:S02]  /*15fb0*/  PRMT R49, R36, 0x7054, R49 ;  /* 0x0000705424317816 */ /* 0x000fe40000000031 */
[----:B------:R-:W-:Y:S02]  /*15fc0*/  LOP3.LUT R20, R20, 0xff, RZ, 0xc0, !PT ;  /* 0x000000ff14147812 */ /* 0x000fe400078ec0ff */
[----:B------:R-:W-:Y:S02]  /*15fd0*/  PRMT R53, R39, 0x7054, R42 ;  /* 0x0000705427357816 */ /* 0x000fe4000000002a */
[----:B------:R-:W-:Y:S02]  /*15fe0*/  LOP3.LUT R38, R38, 0xff, RZ, 0xc0, !PT ;  /* 0x000000ff26267812 */ /* 0x000fe400078ec0ff */
[----:B------:R-:W-:-:S02]  /*15ff0*/  LOP3.LUT R40, R40, 0xff, RZ, 0xc0, !PT ;  /* 0x000000ff28287812 */ /* 0x000fc400078ec0ff */
[----:B------:R-:W-:Y:S02]  /*16000*/  LOP3.LUT R49, R49, 0xff000000, R9, 0xf8, !PT ;  /* 0xff00000031317812 */ /* 0x000fe400078ef809 */
[----:B------:R-:W-:Y:S02]  /*16010*/  LOP3.LUT R39, R37, 0xff000000, R29, 0xf8, !PT ;  /* 0xff00000025277812 */ /* 0x000fe400078ef81d */
[----:B------:R-:W-:Y:S02]  /*16020*/  PRMT R47, R20, 0x7054, R47 ;  /* 0x00007054142f7816 */ /* 0x000fe4000000002f */
[----:B------:R-:W-:Y:S02]  /*16030*/  LOP3.LUT R53, R53, 0xff000000, R11, 0xf8, !PT ;  /* 0xff00000035357812 */ /* 0x000fe400078ef80b */
[----:B------:R-:W-:Y:S02]  /*16040*/  PRMT R51, R38, 0x7054, R51 ;  /* 0x0000705426337816 */ /* 0x000fe40000000033 */
[----:B------:R-:W-:-:S02]  /*16050*/  PRMT R45, R40, 0x7054, R43 ;  /* 0x00007054282d7816 */ /* 0x000fc4000000002b */
[----:B------:R-:W-:Y:S02]  /*16060*/  F2FP.F16.E4M3.UNPACK_B R46, R49 ;  /* 0x00000031ff2e723e */ /* 0x000fe400020006ff */
[----:B------:R-:W-:Y:S02]  /*16070*/  F2FP.F16.E4M3.UNPACK_B R40, R39 ;  /* 0x00000027ff28723e */ /* 0x000fe400020006ff */
[----:B------:R-:W-:Y:S01]  /*16080*/  LOP3.LUT R47, R47, 0xff000000, R8, 0xf8, !PT ;  /* 0xff0000002f2f7812 */ /* 0x000fe200078ef808 */
[----:B------:R-:W-:Y:S01]  /*16090*/  HADD2.F32 R48, -RZ, R46.H0_H0 ;  /* 0x2000002eff307230 */ /* 0x000fe20000004100 */
[----:B------:R-:W-:Y:S01]  /*160a0*/  LOP3.LUT R50, R51, 0xff000000, R10, 0xf8, !PT ;  /* 0xff00000033327812 */ /* 0x000fe200078ef80a */
[----:B------:R-:W-:Y:S01]  /*160b0*/  HADD2.F32 R42, -RZ, R40.H0_H0 ;  /* 0x20000028ff2a7230 */ /* 0x000fe20000004100 */
[-C--:B0-----:R-:W-:Y:S01]  /*160c0*/  F2FP.F16.E4M3.UNPACK_B R36, R15.reuse ;  /* 0x0000000fff24723e */ /* 0x081fe200020006ff */
[----:B------:R-:W-:Y:S01]  /*160d0*/  HADD2.F32 R51, -RZ, R46.H1_H1 ;  /* 0x3000002eff337230 */ /* 0x000fe20000004100 */
[----:B------:R-:W-:-:S02]  /*160e0*/  F2FP.F16.E4M3.UNPACK_B R37, R15.H1 ;  /* 0x0000000fff25723e */ /* 0x000fc400030006ff */
[----:B------:R-:W-:Y:S02]  /*160f0*/  F2FP.F16.E4M3.UNPACK_B R29, R13.H1 ;  /* 0x0000000dff1d723e */ /* 0x000fe400030006ff */
[----:B------:R-:W-:Y:S02]  /*16100*/  F2FP.F16.E4M3.UNPACK_B R49, R49.H1 ;  /* 0x00000031ff31723e */ /* 0x000fe400030006ff */
[----:B------:R-:W-:Y:S01]  /*16110*/  LOP3.LUT R43, R41, 0xff000000, R30, 0xf8, !PT ;  /* 0xff000000292b7812 */ /* 0x000fe200078ef81e */
[----:B------:R-:W-:Y:S01]  /*16120*/  HADD2.F32 R41, -RZ, R40.H1_H1 ;  /* 0x30000028ff297230 */ /* 0x000fe20000004100 */
[----:B------:R-:W-:Y:S02]  /*16130*/  LOP3.LUT R45, R45, 0xff000000, R31, 0xf8, !PT ;  /* 0xff0000002d2d7812 */ /* 0x000fe400078ef81f */
[-C--:B------:R-:W-:Y:S02]  /*16140*/  F2FP.F16.E4M3.UNPACK_B R30, R14.reuse ;  /* 0x0000000eff1e723e */ /* 0x080fe400020006ff */
[----:B------:R-:W-:-:S02]  /*16150*/  F2FP.F16.E4M3.UNPACK_B R31, R14.H1 ;  /* 0x0000000eff1f723e */ /* 0x000fc400030006ff */
[----:B------:R-:W-:Y:S02]  /*16160*/  F2FP.F16.E4M3.UNPACK_B R39, R39.H1 ;  /* 0x00000027ff27723e */ /* 0x000fe400030006ff */
[----:B------:R-:W-:-:S03]  /*16170*/  LOP3.LUT R38, R21, 0xff000000, R28, 0xf8, !PT ;  /* 0xff00000015267812 */ /* 0x000fc600078ef81c */
[--C-:B------:R-:W-:Y:S02]  /*16180*/  HADD2.F32 R40, -RZ, R39.reuse.H0_H0 ;  /* 0x20000027ff287230 */ /* 0x100fe40000004100 */
[----:B------:R-:W-:Y:S01]  /*16190*/  HADD2.F32 R39, -RZ, R39.H1_H1 ;  /* 0x30000027ff277230 */ /* 0x000fe20000004100 */
[----:B---3--:R-:W0:Y:S02]  /*161a0*/  LDS.128 R4, [R62+0x1e200] ;  /* 0x01e200003e047984 */ /* 0x008e240000000c00 */
[-C--:B0-----:R-:W-:Y:S02]  /*161b0*/  F2FP.F16.E4M3.UNPACK_B R11, R6.reuse ;  /* 0x00000006ff0b723e */ /* 0x081fe400020006ff */
[----:B------:R-:W-:Y:S02]  /*161c0*/  F2FP.F16.E4M3.UNPACK_B R20, R6.H1 ;  /* 0x00000006ff14723e */ /* 0x000fe400030006ff */
[----:B------:R-:W-:Y:S02]  /*161d0*/  F2FP.F16.E4M3.UNPACK_B R6, R13 ;  /* 0x0000000dff06723e */ /* 0x000fe400020006ff */
[----:B------:R-:W-:-:S02]  /*161e0*/  F2FP.F16.E4M3.UNPACK_B R8, R5 ;  /* 0x00000005ff08723e */ /* 0x000fc400020006ff */
[----:B------:R-:W-:Y:S01]  /*161f0*/  F2FP.F16.E4M3.UNPACK_B R10, R5.H1 ;  /* 0x00000005ff0a723e */ /* 0x000fe200030006ff */
[----:B------:R-:W-:Y:S01]  /*16200*/  HADD2.F32 R5, -RZ, R6.H0_H0 ;  /* 0x20000006ff057230 */ /* 0x000fe20000004100 */
[-C--:B------:R-:W-:Y:S01]  /*16210*/  F2FP.F16.E4M3.UNPACK_B R21, R7.reuse ;  /* 0x00000007ff15723e */ /* 0x080fe200020006ff */
[----:B------:R-:W-:Y:S01]  /*16220*/  HADD2.F32 R9, -RZ, R8.H0_H0 ;  /* 0x20000008ff097230 */ /* 0x000fe20000004100 */
[----:B------:R-:W-:Y:S01]  /*16230*/  F2FP.F16.E4M3.UNPACK_B R28, R7.H1 ;  /* 0x00000007ff1c723e */ /* 0x000fe200030006ff */
[----:B------:R-:W-:Y:S02]  /*16240*/  HADD2.F32 R14, -RZ, R6.H1_H1 ;  /* 0x30000006ff0e7230 */ /* 0x000fe40000004100 */
[C---:B------:R-:W-:Y:S01]  /*16250*/  FMUL.FTZ R52, R5.reuse, R48 ;  /* 0x0000003005347220 */ /* 0x040fe20000410000 */
[----:B------:R-:W-:Y:S01]  /*16260*/  FMUL.FTZ R15, R5, R42 ;  /* 0x0000002a050f7220 */ /* 0x000fe20000410000 */
[----:B------:R-:W-:Y:S01]  /*16270*/  HADD2.F32 R6, -RZ, R10.H0_H0 ;  /* 0x2000000aff067230 */ /* 0x000fe20000004100 */
[----:B------:R-:W-:Y:S01]  /*16280*/  F2FP.F16.E4M3.UNPACK_B R13, R12 ;  /* 0x0000000cff0d723e */ /* 0x000fe200020006ff */
[C---:B------:R-:W-:Y:S01]  /*16290*/  FFMA.FTZ R5, R9.reuse, R42, -R52 ;  /* 0x0000002a09057223 */ /* 0x040fe20000010834 */
[----:B------:R-:W-:Y:S01]  /*162a0*/  FFMA.FTZ R9, R9, R48, R15 ;  /* 0x0000003009097223 */ /* 0x000fe2000001000f */
[----:B------:R-:W-:-:S02]  /*162b0*/  HADD2.F32 R42, -RZ, R49.H0_H0 ;  /* 0x20000031ff2a7230 */ /* 0x000fc40000004100 */
[C---:B------:R-:W-:Y:S01]  /*162c0*/  FMUL.FTZ R55, R14.reuse, R51 ;  /* 0x000000330e377220 */ /* 0x040fe20000410000 */
[----:B------:R-:W-:Y:S02]  /*162d0*/  HADD2.F32 R15, -RZ, R29.H0_H0 ;  /* 0x2000001dff0f7230 */ /* 0x000fe40000004100 */
[----:B------:R-:W-:Y:S01]  /*162e0*/  FMUL.FTZ R14, R14, R41 ;  /* 0x000000290e0e7220 */ /* 0x000fe20000410000 */
[----:B------:R-:W-:Y:S01]  /*162f0*/  HADD2.F32 R8, -RZ, R8.H1_H1 ;  /* 0x30000008ff087230 */ /* 0x000fe20000004100 */
[----:B------:R-:W-:Y:S01]  /*16300*/  F2FP.F16.E4M3.UNPACK_B R12, R12.H1 ;  /* 0x0000000cff0c723e */ /* 0x000fe200030006ff */
[----:B------:R-:W-:Y:S02]  /*16310*/  HADD2.F32 R49, -RZ, R49.H1_H1 ;  /* 0x30000031ff317230 */ /* 0x000fe40000004100 */
[C---:B------:R-:W-:Y:S01]  /*16320*/  FMUL.FTZ R57, R15.reuse, R42 ;  /* 0x0000002a0f397220 */ /* 0x040fe20000410000 */
[-C--:B------:R-:W-:Y:S01]  /*16330*/  FMUL.FTZ R15, R15, R40.reuse ;  /* 0x000000280f0f7220 */ /* 0x080fe20000410000 */
[----:B------:R-:W-:Y:S01]  /*16340*/  FFMA.FTZ R48, R8, R51, R14 ;  /* 0x0000003308307223 */ /* 0x000fe2000001000e */
[----:B------:R-:W-:Y:S01]  /*16350*/  F2FP.F16.E4M3.UNPACK_B R14, R45 ;  /* 0x0000002dff0e723e */ /* 0x000fe200020006ff */
[----:B------:R-:W-:Y:S01]  /*16360*/  FFMA.FTZ R57, R6, R40, -R57 ;  /* 0x0000002806397223 */ /* 0x000fe20000010839 */
[----:B------:R-:W-:Y:S01]  /*16370*/  F2FP.F16.E4M3.UNPACK_B R40, R53 ;  /* 0x00000035ff28723e */ /* 0x000fe200020006ff */
[----:B------:R-:W-:Y:S01]  /*16380*/  FFMA.FTZ R46, R8, R41, -R55 ;  /* 0x00000029082e7223 */ /* 0x000fe20000010837 */
[----:B------:R-:W-:-:S02]  /*16390*/  HADD2.F32 R29, -RZ, R29.H1_H1 ;  /* 0x3000001dff1d7230 */ /* 0x000fc40000004100 */
[----:B------:R-:W-:Y:S01]  /*163a0*/  FFMA.FTZ R42, R6, R42, R15 ;  /* 0x0000002a062a7223 */ /* 0x000fe2000001000f */
[----:B------:R-:W-:Y:S01]  /*163b0*/  HADD2.F32 R8, -RZ, R36.H0_H0 ;  /* 0x20000024ff087230 */ /* 0x000fe20000004100 */
[----:B------:R-:W-:Y:S01]  /*163c0*/  F2FP.F16.E4M3.UNPACK_B R53, R53.H1 ;  /* 0x00000035ff35723e */ /* 0x000fe200030006ff */
[----:B------:R-:W-:Y:S02]  /*163d0*/  HADD2.F32 R41, -RZ, R40.H0_H0 ;  /* 0x20000028ff297230 */ /* 0x000fe40000004100 */
[C---:B------:R-:W-:Y:S01]  /*163e0*/  FMUL.FTZ R51, R29.reuse, R49 ;  /* 0x000000311d337220 */ /* 0x040fe20000410000 */
[----:B------:R-:W-:Y:S02]  /*163f0*/  HADD2.F32 R15, -RZ, R14.H0_H0 ;  /* 0x2000000eff0f7230 */ /* 0x000fe40000004100 */
[----:B------:R-:W-:Y:S01]  /*16400*/  FMUL.FTZ R54, R29, R39 ;  /* 0x000000271d367220 */ /* 0x000fe20000410000 */
[----:B------:R-:W-:Y:S02]  /*16410*/  HADD2.F32 R10, -RZ, R10.H1_H1 ;  /* 0x3000000aff0a7230 */ /* 0x000fe40000004100 */
[----:B------:R-:W-:Y:S01]  /*16420*/  FMUL.FTZ R29, R8, R41 ;  /* 0x00000029081d7220 */ /* 0x000fe20000410000 */
[----:B------:R-:W-:-:S02]  /*16430*/  HADD2.F32 R6, -RZ, R21.H0_H0 ;  /* 0x20000015ff067230 */ /* 0x000fc40000004100 */
[----:B------:R-:W-:Y:S01]  /*16440*/  FMUL.FTZ R8, R8, R15 ;  /* 0x0000000f08087220 */ /* 0x000fe20000410000 */
[----:B------:R-:W-:Y:S01]  /*16450*/  HADD2.F32 R40, -RZ, R40.H1_H1 ;  /* 0x30000028ff287230 */ /* 0x000fe20000004100 */
[----:B------:R-:W-:Y:S01]  /*16460*/  F2FP.F16.E4M3.UNPACK_B R45, R45.H1 ;  /* 0x0000002dff2d723e */ /* 0x000fe200030006ff */
[----:B------:R-:W-:Y:S02]  /*16470*/  HADD2.F32 R36, -RZ, R36.H1_H1 ;  /* 0x30000024ff247230 */ /* 0x000fe40000004100 */
[C---:B------:R-:W-:Y:S01]  /*16480*/  FFMA.FTZ R52, R10.reuse, R39, -R51 ;  /* 0x000000270a347223 */ /* 0x040fe20000010833 */
[----:B------:R-:W-:Y:S01]  /*16490*/  FFMA.FTZ R49, R10, R49, R54 ;  /* 0x000000310a317223 */ /* 0x000fe20000010036 */
[C---:B------:R-:W-:Y:S01]  /*164a0*/  FFMA.FTZ R51, R6.reuse, R15, -R29 ;  /* 0x0000000f06337223 */ /* 0x040fe2000001081d */
[----:B------:R-:W-:Y:S01]  /*164b0*/  FFMA.FTZ R54, R6, R41, R8 ;  /* 0x0000002906367223 */ /* 0x000fe20000010008 */
[----:B------:R-:W-:Y:S02]  /*164c0*/  HADD2.F32 R14, -RZ, R14.H1_H1 ;  /* 0x3000000eff0e7230 */ /* 0x000fe40000004100 */
[----:B------:R-:W-:Y:S01]  /*164d0*/  FMUL.FTZ R10, R36, R40 ;  /* 0x00000028240a7220 */ /* 0x000fe20000410000 */
[----:B------:R-:W-:Y:S01]  /*164e0*/  HADD2.F32 R21, -RZ, R21.H1_H1 ;  /* 0x30000015ff157230 */ /* 0x000fe20000004100 */
[----:B------:R-:W-:Y:S01]  /*164f0*/  F2FP.F16.E4M3.UNPACK_B R7, R4 ;  /* 0x00000004ff07723e */ /* 0x000fe200020006ff */
[----:B------:R-:W-:-:S02]  /*16500*/  HADD2.F32 R29, -RZ, R53.H0_H0 ;  /* 0x20000035ff1d7230 */ /* 0x000fc40000004100 */
[-C--:B------:R-:W-:Y:S01]  /*16510*/  FMUL.FTZ R39, R36, R14.reuse ;  /* 0x0000000e24277220 */ /* 0x080fe20000410000 */
[----:B------:R-:W-:Y:S02]  /*16520*/  HADD2.F32 R8, -RZ, R37.H0_H0 ;  /* 0x20000025ff087230 */ /* 0x000fe40000004100 */
[C---:B------:R-:W-:Y:S01]  /*16530*/  FFMA.FTZ R56, R21.reuse, R14, -R10 ;  /* 0x0000000e15387223 */ /* 0x040fe2000001080a */
[--C-:B------:R-:W-:Y:S01]  /*16540*/  HADD2.F32 R15, -RZ, R45.reuse.H0_H0 ;  /* 0x2000002dff0f7230 */ /* 0x100fe20000004100 */
[----:B------:R-:W-:Y:S01]  /*16550*/  F2FP.F16.E4M3.UNPACK_B R14, R47.H1 ;  /* 0x0000002fff0e723e */ /* 0x000fe200030006ff */
[----:B------:R-:W-:Y:S02]  /*16560*/  HADD2.F32 R6, -RZ, R28.H0_H0 ;  /* 0x2000001cff067230 */ /* 0x000fe40000004100 */
[C---:B------:R-:W-:Y:S01]  /*16570*/  FMUL.FTZ R41, R8.reuse, R29 ;  /* 0x0000001d08297220 */ /* 0x040fe20000410000 */
[----:B------:R-:W-:Y:S01]  /*16580*/  F2FP.F16.E4M3.UNPACK_B R4, R4.H1 ;  /* 0x00000004ff04723e */ /* 0x000fe200030006ff */
[----:B------:R-:W-:Y:S01]  /*16590*/  FMUL.FTZ R8, R8, R15 ;  /* 0x0000000f08087220 */ /* 0x000fe20000410000 */
[----:B------:R-:W-:Y:S01]  /*165a0*/  FFMA.FTZ R55, R21, R40, R39 ;  /* 0x0000002815377223 */ /* 0x000fe20000010027 */
        /* <DEDUP_REMOVED lines=11> */
[----:B------:R-:W-:Y:S02]  /*16660*/  HADD2.F32 R28, -RZ, R28.H1_H1 ;  /* 0x3000001cff1c7230 */ /* 0x000fe40000004100 */
[----:B------:R-:W-:Y:S01]  /*16670*/  FMUL.FTZ R36, R37, R45 ;  /* 0x0000002d25247220 */ /* 0x000fe20000410000 */
[----:B------:R-:W-:-:S02]  /*16680*/  HADD2.F32 R15, -RZ, R10.H0_H0 ;  /* 0x2000000aff0f7230 */ /* 0x000fc40000004100 */
[----:B------:R-:W-:Y:S01]  /*16690*/  FMUL.FTZ R29, R8, R21 ;  /* 0x00000015081d7220 */ /* 0x000fe20000410000 */
[----:B------:R-:W-:Y:S02]  /*166a0*/  HADD2.F32 R6, -RZ, R4.H0_H0 ;  /* 0x20000004ff067230 */ /* 0x000fe40000004100 */
[C---:B------:R-:W-:Y:S01]  /*166b0*/  FFMA.FTZ R61, R28.reuse, R45, -R39 ;  /* 0x0000002d1c3d7223 */ /* 0x040fe20000010827 */
[----:B------:R-:W-:Y:S01]  /*166c0*/  FFMA.FTZ R60, R28, R53, R36 ;  /* 0x000000351c3c7223 */ /* 0x000fe20000010024 */
[----:B------:R-:W-:Y:S02]  /*166d0*/  HADD2.F32 R12, -RZ, R12.H1_H1 ;  /* 0x3000000cff0c7230 */ /* 0x000fe40000004100 */
[-C--:B------:R-:W-:Y:S01]  /*166e0*/  FMUL.FTZ R8, R8, R15.reuse ;  /* 0x0000000f08087220 */ /* 0x080fe20000410000 */
[----:B------:R-:W-:Y:S01]  /*166f0*/  FFMA.FTZ R28, R6, R15, -R29 ;  /* 0x0000000f061c7223 */ /* 0x000fe2000001081d */
[----:B------:R-:W-:Y:S01]  /*16700*/  HADD2.F32 R29, -RZ, R14.H1_H1 ;  /* 0x3000000eff1d7230 */ /* 0x000fe20000004100 */
[----:B------:R-:W-:Y:S01]  /*16710*/  F2FP.SATFINITE.E4M3.F32.PACK_AB_MERGE_C R52, R52, R57, RZ ;  /* 0x000000393434723e */ /* 0x000fe200048070ff */
[----:B------:R-:W-:-:S02]  /*16720*/  HADD2.F32 R15, -RZ, R10.H1_H1 ;  /* 0x3000000aff0f7230 */ /* 0x000fc40000004100 */
[----:B------:R-:W-:Y:S01]  /*16730*/  FFMA.FTZ R36, R6, R21, R8 ;  /* 0x0000001506247223 */ /* 0x000fe20000010008 */
[----:B------:R-:W-:Y:S02]  /*16740*/  HADD2.F32 R4, -RZ, R4.H1_H1 ;  /* 0x30000004ff047230 */ /* 0x000fe40000004100 */
[C---:B------:R-:W-:Y:S01]  /*16750*/  FMUL.FTZ R37, R12.reuse, R29 ;  /* 0x0000001d0c257220 */ /* 0x040fe20000410000 */
[----:B------:R-:W-:Y:S02]  /*16760*/  HADD2.F32 R21, -RZ, R47.H0_H0 ;  /* 0x2000002fff157230 */ /* 0x000fe40000004100 */
[-C--:B------:R-:W-:Y:S01]  /*16770*/  FMUL.FTZ R12, R12, R15.reuse ;  /* 0x0000000f0c0c7220 */ /* 0x080fe20000410000 */
[----:B------:R-:W-:Y:S02]  /*16780*/  HADD2.F32 R6, -RZ, R13.H0_H0 ;  /* 0x2000000dff067230 */ /* 0x000fe40000004100 */
[----:B------:R-:W-:Y:S01]  /*16790*/  FFMA.FTZ R39, R4, R15, -R37 ;  /* 0x0000000f04277223 */ /* 0x000fe20000010825 */
[----:B------:R-:W-:-:S02]  /*167a0*/  HADD2.F32 R15, -RZ, R38.H0_H0 ;  /* 0x20000026ff0f7230 */ /* 0x000fc40000004100 */
[----:B------:R-:W-:Y:S01]  /*167b0*/  FFMA.FTZ R41, R4, R29, R12 ;  /* 0x0000001d04297223 */ /* 0x000fe2000001000c */
[----:B------:R-:W-:Y:S02]  /*167c0*/  HADD2.F32 R8, -RZ, R47.H1_H1 ;  /* 0x3000002fff087230 */ /* 0x000fe40000004100 */
[C---:B------:R-:W-:Y:S01]  /*167d0*/  FMUL.FTZ R29, R6.reuse, R21 ;  /* 0x00000015061d7220 */ /* 0x040fe20000410000 */
[----:B------:R-:W-:Y:S02]  /*167e0*/  HADD2.F32 R13, -RZ, R13.H1_H1 ;  /* 0x3000000dff0d7230 */ /* 0x000fe40000004100 */
[----:B------:R-:W-:Y:S01]  /*167f0*/  FMUL.FTZ R37, R6, R15 ;  /* 0x0000000f06257220 */ /* 0x000fe20000410000 */
[--C-:B------:R-:W-:Y:S01]  /*16800*/  HADD2.F32 R4, -RZ, R7.reuse.H0_H0 ;  /* 0x20000007ff047230 */ /* 0x100fe20000004100 */
[----:B------:R-:W-:Y:S01]  /*16810*/  F2FP.F16.E4M3.UNPACK_B R10, R50.H1 ;  /* 0x00000032ff0a723e */ /* 0x000fe200030006ff */
[----:B------:R-:W-:Y:S02]  /*16820*/  HADD2.F32 R38, -RZ, R38.H1_H1 ;  /* 0x30000026ff267230 */ /* 0x000fe40000004100 */
[----:B------:R-:W-:Y:S01]  /*16830*/  FMUL.FTZ R6, R13, R8 ;  /* 0x000000080d067220 */ /* 0x000fe20000410000 */
[----:B------:R-:W-:-:S02]  /*16840*/  HADD2.F32 R7, -RZ, R7.H1_H1 ;  /* 0x30000007ff077230 */ /* 0x000fc40000004100 */
[C---:B------:R-:W-:Y:S01]  /*16850*/  FFMA.FTZ R29, R4.reuse, R15, -R29 ;  /* 0x0000000f041d7223 */ /* 0x040fe2000001081d */
[----:B------:R-:W-:Y:S01]  /*16860*/  FFMA.FTZ R37, R4, R21, R37 ;  /* 0x0000001504257223 */ /* 0x000fe20000010025 */
[-C--:B------:R-:W-:Y:S01]  /*16870*/  F2FP.F16.E4M3.UNPACK_B R4, R43.reuse.H1 ;  /* 0x0000002bff04723e */ /* 0x080fe200030006ff */
[-C--:B------:R-:W-:Y:S01]  /*16880*/  FMUL.FTZ R15, R13, R38.reuse ;  /* 0x000000260d0f7220 */ /* 0x080fe20000410000 */
[C---:B------:R-:W-:Y:S01]  /*16890*/  FFMA.FTZ R38, R7.reuse, R38, -R6 ;  /* 0x0000002607267223 */ /* 0x040fe20000010806 */
[----:B------:R-:W-:Y:S01]  /*168a0*/  HADD2.F32 R13, -RZ, R10.H0_H0 ;  /* 0x2000000aff0d7230 */ /* 0x000fe20000004100 */
[----:B------:R-:W-:Y:S01]  /*168b0*/  F2FP.F16.E4M3.UNPACK_B R50, R50 ;  /* 0x00000032ff32723e */ /* 0x000fe200020006ff */
[----:B------:R-:W-:Y:S02]  /*168c0*/  HADD2.F32 R6, -RZ, R31.H0_H0 ;  /* 0x2000001fff067230 */ /* 0x000fe40000004100 */
[----:B------:R-:W-:Y:S01]  /*168d0*/  FFMA.FTZ R12, R7, R8, R15 ;  /* 0x00000008070c7223 */ /* 0x000fe2000001000f */
[--C-:B------:R-:W-:Y:S01]  /*168e0*/  HADD2.F32 R7, -RZ, R4.reuse.H0_H0 ;  /* 0x20000004ff077230 */ /* 0x100fe20000004100 */
[----:B------:R-:W-:Y:S01]  /*168f0*/  F2FP.F16.E4M3.UNPACK_B R43, R43 ;  /* 0x0000002bff2b723e */ /* 0x000fe200020006ff */
[----:B------:R-:W-:-:S02]  /*16900*/  HADD2.F32 R8, -RZ, R4.H1_H1 ;  /* 0x30000004ff087230 */ /* 0x000fc40000004100 */
[C---:B------:R-:W-:Y:S01]  /*16910*/  FMUL.FTZ R15, R6.reuse, R13 ;  /* 0x0000000d060f7220 */ /* 0x040fe20000410000 */
[----:B------:R-:W-:Y:S02]  /*16920*/  HADD2.F32 R4, -RZ, R20.H0_H0 ;  /* 0x20000014ff047230 */ /* 0x000fe40000004100 */
[-C--:B------:R-:W-:Y:S01]  /*16930*/  FMUL.FTZ R21, R6, R7.reuse ;  /* 0x0000000706157220 */ /* 0x080fe20000410000 */
[----:B------:R-:W-:Y:S01]  /*16940*/  HADD2.F32 R10, -RZ, R10.H1_H1 ;  /* 0x3000000aff0a7230 */ /* 0x000fe20000004100 */
[----:B------:R-:W-:Y:S01]  /*16950*/  F2FP.SATFINITE.E4M3.F32.PACK_AB_MERGE_C R42, R49, R42, RZ ;  /* 0x0000002a312a723e */ /* 0x000fe200048070ff */
[----:B------:R-:W-:Y:S02]  /*16960*/  HADD2.F32 R31, -RZ, R31.H1_H1 ;  /* 0x3000001fff1f7230 */ /* 0x000fe40000004100 */
[----:B------:R-:W-:Y:S01]  /*16970*/  FFMA.FTZ R40, R4, R7, -R15 ;  /* 0x0000000704287223 */ /* 0x000fe2000001080f */
[----:B------:R-:W-:Y:S01]  /*16980*/  HADD2.F32 R20, -RZ, R20.H1_H1 ;  /* 0x30000014ff147230 */ /* 0x000fe20000004100 */
[----:B------:R-:W-:Y:S01]  /*16990*/  F2FP.SATFINITE.E4M3.F32.PACK_AB_MERGE_C R5, R46, R5, R52 ;  /* 0x000000052e05723e */ /* 0x000fe20004807034 */
[----:B------:R-:W-:-:S02]  /*169a0*/  HADD2.F32 R6, -RZ, R30.H0_H0 ;  /* 0x2000001eff067230 */ /* 0x000fc40000004100 */
[C---:B------:R-:W-:Y:S01]  /*169b0*/  FMUL.FTZ R7, R31.reuse, R10 ;  /* 0x0000000a1f077220 */ /* 0x040fe20000410000 */
[-C--:B------:R-:W-:Y:S01]  /*169c0*/  FMUL.FTZ R15, R31, R8.reuse ;  /* 0x000000081f0f7220 */ /* 0x080fe20000410000 */
[----:B------:R-:W-:Y:S01]  /*169d0*/  FFMA.FTZ R31, R4, R13, R21 ;  /* 0x0000000d041f7223 */ /* 0x000fe20000010015 */
[--C-:B------:R-:W-:Y:S02]  /*169e0*/  HADD2.F32 R13, -RZ, R50.reuse.H0_H0 ;  /* 0x20000032ff0d7230 */ /* 0x100fe40000004100 */
[C---:B------:R-:W-:Y:S01]  /*169f0*/  FFMA.FTZ R45, R20.reuse, R8, -R7 ;  /* 0x00000008142d7223 */ /* 0x040fe20000010807 */
[----:B------:R-:W-:Y:S02]  /*16a00*/  HADD2.F32 R7, -RZ, R43.H0_H0 ;  /* 0x2000002bff077230 */ /* 0x000fe40000004100 */
[----:B------:R-:W-:Y:S01]  /*16a10*/  FFMA.FTZ R20, R20, R10, R15 ;  /* 0x0000000a14147223 */ /* 0x000fe2000001000f */
[----:B------:R-:W-:Y:S02]  /*16a20*/  HADD2.F32 R50, -RZ, R50.H1_H1 ;  /* 0x30000032ff327230 */ /* 0x000fe40000004100 */
[----:B------:R-:W-:Y:S01]  /*16a30*/  FMUL.FTZ R15, R6, R13 ;  /* 0x0000000d060f7220 */ /* 0x000fe20000410000 */
[----:B------:R-:W-:-:S02]  /*16a40*/  HADD2.F32 R30, -RZ, R30.H1_H1 ;  /* 0x3000001eff1e7230 */ /* 0x000fc40000004100 */
[----:B------:R-:W-:Y:S01]  /*16a50*/  FMUL.FTZ R8, R6, R7 ;  /* 0x0000000706087220 */ /* 0x000fe20000410000 */
[----:B------:R-:W-:Y:S01]  /*16a60*/  HADD2.F32 R43, -RZ, R43.H1_H1 ;  /* 0x3000002bff2b7230 */ /* 0x000fe20000004100 */
[----:B------:R-:W-:Y:S01]  /*16a70*/  F2FP.SATFINITE.E4M3.F32.PACK_AB_MERGE_C R40, R45, R40, RZ ;  /* 0x000000282d28723e */ /* 0x000fe200048070ff */
[--C-:B------:R-:W-:Y:S02]  /*16a80*/  HADD2.F32 R4, -RZ, R11.reuse.H0_H0 ;  /* 0x2000000bff047230 */ /* 0x100fe40000004100 */
[CC--:B------:R-:W-:Y:S01]  /*16a90*/  FMUL.FTZ R14, R30.reuse, R50.reuse ;  /* 0x000000321e0e7220 */ /* 0x0c0fe20000410000 */
[----:B------:R-:W-:Y:S02]  /*16aa0*/  HADD2.F32 R11, -RZ, R11.H1_H1 ;  /* 0x3000000bff0b7230 */ /* 0x000fe40000004100 */
[----:B------:R-:W-:Y:S01]  /*16ab0*/  FMUL.FTZ R21, R30, R43 ;  /* 0x0000002b1e157220 */ /* 0x000fe20000410000 */
[----:B------:R-:W-:Y:S01]  /*16ac0*/  F2FP.SATFINITE.E4M3.F32.PACK_AB_MERGE_C R20, R20, R31, RZ ;  /* 0x0000001f1414723e */ /* 0x000fe200048070ff */
        /* <DEDUP_REMOVED lines=11> */
[----:B------:R-:W-:Y:S02]  /*16b80*/  F2FP.SATFINITE.E4M3.F32.PACK_AB_MERGE_C R9, R48, R9, R42 ;  /* 0x000000093009723e */ /* 0x000fe4000480702a */
[----:B------:R-:W-:Y:S01]  /*16b90*/  F2FP.SATFINITE.E4M3.F32.PACK_AB_MERGE_C R11, R55, R54, R11 ;  /* 0x00000036370b723e */ /* 0x000fe2000480700b */
[----:B------:R3:W-:Y:S01]  /*16ba0*/  STS.128 [R62+0x1e200], R4 ;  /* 0x01e200043e007388 */ /* 0x0007e20000000c00 */
[----:B------:R-:W-:Y:S02]  /*16bb0*/  F2FP.SATFINITE.E4M3.F32.PACK_AB_MERGE_C R8, R12, R37, R8 ;  /* 0x000000250c08723e */ /* 0x000fe40004807008 */
[----:B------:R-:W-:-:S05]  /*16bc0*/  F2FP.SATFINITE.E4M3.F32.PACK_AB_MERGE_C R10, R21, R10, R20 ;  /* 0x0000000a150a723e */ /* 0x000fca0004807014 */
[----:B------:R3:W-:Y:S02]  /*16bd0*/  STS.128 [R3+0x1e200], R8 ;  /* 0x01e2000803007388 */ /* 0x0007e40000000c00 */
.L_x_582:
[----:B------:R-:W-:Y:S05]  /*16be0*/  BSYNC B1 ;  /* 0x0000000000017941 */ /* 0x000fea0003800000 */
.L_x_581:
[----:B------:R-:W-:Y:S05]  /*16bf0*/  @P2 BRA `(.L_x_563) ;  /* 0x0000000c00e02947 */ /* 0x000fea0003800000 */
[----:B01-3--:R-:W3:Y:S04]  /*16c00*/  LDL R3, [R1] ;  /* 0x0000000001037983 */ /* 0x00bee80000100800 */
[----:B------:R-:W2:Y:S01]  /*16c10*/  LDL R53, [R1+0x58] ;  /* 0x0000580001357983 */ /* 0x000ea20000100800 */
[----:B-----5:R-:W-:Y:S02]  /*16c20*/  SHF.R.U32.HI R4, RZ, 0x8, R32 ;  /* 0x00000008ff047819 */ /* 0x020fe40000011620 */
[----:B------:R-:W-:Y:S02]  /*16c30*/  SHF.R.U32.HI R6, RZ, 0x8, R33 ;  /* 0x00000008ff067819 */ /* 0x000fe40000011621 */
[----:B------:R-:W-:Y:S02]  /*16c40*/  LOP3.LUT R4, R4, 0xff, RZ, 0xc0, !PT ;  /* 0x000000ff04047812 */ /* 0x000fe400078ec0ff */
[----:B------:R-:W-:-:S02]  /*16c50*/  SHF.R.U32.HI R8, RZ, 0x8, R34 ;  /* 0x00000008ff087819 */ /* 0x000fc40000011622 */
[----:B------:R-:W-:Y:S02]  /*16c60*/  LOP3.LUT R5, R33, 0xff, RZ, 0xc0, !PT ;  /* 0x000000ff21057812 */ /* 0x000fe400078ec0ff */
[----:B----4-:R-:W-:Y:S02]  /*16c70*/  LOP3.LUT R7, R34, 0xff, RZ, 0xc0, !PT ;  /* 0x000000ff22077812 */ /* 0x010fe400078ec0ff */
[----:B------:R-:W-:Y:S02]  /*16c80*/  LOP3.LUT R6, R6, 0xff, RZ, 0xc0, !PT ;  /* 0x000000ff06067812 */ /* 0x000fe400078ec0ff */
[----:B------:R-:W-:Y:S02]  /*16c90*/  LOP3.LUT R8, R8, 0xff, RZ, 0xc0, !PT ;  /* 0x000000ff08087812 */ /* 0x000fe400078ec0ff */
[----:B------:R-:W-:Y:S02]  /*16ca0*/  PRMT R12, R6, 0x7604, R5 ;  /* 0x00007604060c7816 */ /* 0x000fe40000000005 */
[----:B------:R-:W-:-:S02]  /*16cb0*/  PRMT R15, R8, 0x7604, R7 ;  /* 0x00007604080f7816 */ /* 0x000fc40000000007 */
[----:B------:R-:W-:Y:S02]  /*16cc0*/  SHF.R.U32.HI R5, RZ, 0x8, R35 ;  /* 0x00000008ff057819 */ /* 0x000fe40000011623 */
[----:B------:R-:W-:Y:S02]  /*16cd0*/  SHF.R.U32.HI R7, RZ, 0x8, R24 ;  /* 0x00000008ff077819 */ /* 0x000fe40000011618 */
[----:B------:R-:W-:Y:S02]  /*16ce0*/  SHF.R.U32.HI R8, RZ, 0x8, R25 ;  /* 0x00000008ff087819 */ /* 0x000fe40000011619 */
[----:B------:R-:W-:Y:S02]  /*16cf0*/  LOP3.LUT R6, R24, 0xff, RZ, 0xc0, !PT ;  /* 0x000000ff18067812 */ /* 0x000fe400078ec0ff */
[----:B------:R-:W-:Y:S02]  /*16d00*/  LOP3.LUT R5, R5, 0xff, RZ, 0xc0, !PT ;  /* 0x000000ff05057812 */ /* 0x000fe400078ec0ff */
[----:B------:R-:W-:-:S02]  /*16d10*/  LOP3.LUT R7, R7, 0xff, RZ, 0xc0, !PT ;  /* 0x000000ff07077812 */ /* 0x000fc400078ec0ff */
[----:B------:R-:W-:Y:S02]  /*16d20*/  SHF.R.U32.HI R31, RZ, 0x8, R27 ;  /* 0x00000008ff1f7819 */ /* 0x000fe4000001161b */
[----:B------:R-:W-:Y:S02]  /*16d30*/  PRMT R29, R7, 0x7604, R6 ;  /* 0x00007604071d7816 */ /* 0x000fe40000000006 */
[----:B------:R-:W-:Y:S02]  /*16d40*/  LOP3.LUT R20, R25, 0xff, RZ, 0xc0, !PT ;  /* 0x000000ff19147812 */ /* 0x000fe400078ec0ff */
[----:B------:R-:W-:Y:S02]  /*16d50*/  LOP3.LUT R30, R27, 0xff, RZ, 0xc0, !PT ;  /* 0x000000ff1b1e7812 */ /* 0x000fe400078ec0ff */
[----:B------:R-:W-:Y:S02]  /*16d60*/  LOP3.LUT R31, R31, 0xff, RZ, 0xc0, !PT ;  /* 0x000000ff1f1f7812 */ /* 0x000fe400078ec0ff */
[----:B------:R-:W-:-:S02]  /*16d70*/  SHF.R.U32.HI R28, RZ, 0x8, R26 ;  /* 0x00000008ff1c7819 */ /* 0x000fc4000001161a */
[----:B------:R-:W-:Y:S02]  /*16d80*/  PRMT R30, R31, 0x7604, R30 ;  /* 0x000076041f1e7816 */ /* 0x000fe4000000001e */
[----:B------:R-:W-:Y:S02]  /*16d90*/  SHF.R.U32.HI R31, RZ, 0x10, R25 ;  /* 0x00000010ff1f7819 */ /* 0x000fe40000011619 */
[----:B------:R-:W-:Y:S02]  /*16da0*/  SHF.R.U32.HI R41, RZ, 0x10, R27 ;  /* 0x00000010ff297819 */ /* 0x000fe4000001161b */
[----:B------:R-:W-:Y:S01]  /*16db0*/  LOP3.LUT R21, R26, 0xff, RZ, 0xc0, !PT ;  /* 0x000000ff1a157812 */ /* 0x000fe200078ec0ff */
[----:B------:R-:W-:Y:S01]  /*16dc0*/  IMAD.U32 R31, R31, 0x10000, RZ ;  /* 0x000100001f1f7824 */ /* 0x000fe200078e00ff */
[----:B------:R-:W-:Y:S01]  /*16dd0*/  LOP3.LUT R28, R28, 0xff, RZ, 0xc0, !PT ;  /* 0x000000ff1c1c7812 */ /* 0x000fe200078ec0ff */
[----:B------:R-:W-:Y:S01]  /*16de0*/  IMAD.U32 R41, R41, 0x10000, RZ ;  /* 0x0001000029297824 */ /* 0x000fe200078e00ff */
[----:B------:R-:W-:-:S02]  /*16df0*/  LOP3.LUT R29, R29, 0xff0000, R24, 0xf8, !PT ;  /* 0x00ff00001d1d7812 */ /* 0x000fc400078ef818 */
[----:B------:R-:W-:Y:S02]  /*16e00*/  PRMT R39, R28, 0x7604, R21 ;  /* 0x000076041c277816 */ /* 0x000fe40000000015 */
[----:B------:R-:W-:Y:S02]  /*16e10*/  SHF.R.U32.HI R21, RZ, 0x10, R35 ;  /* 0x00000010ff157819 */ /* 0x000fe40000011623 */
[----:B------:R-:W-:Y:S02]  /*16e20*/  LOP3.LUT R41, R30, 0xff0000, R41, 0xf8, !PT ;  /* 0x00ff00001e297812 */ /* 0x000fe400078ef829 */
[--C-:B------:R-:W-:Y:S01]  /*16e30*/  LOP3.LUT R15, R15, 0xff0000, R34.reuse, 0xf8, !PT ;  /* 0x00ff00000f0f7812 */ /* 0x100fe200078ef822 */
[----:B------:R-:W-:Y:S01]  /*16e40*/  IMAD.U32 R21, R21, 0x10000, RZ ;  /* 0x0001000015157824 */ /* 0x000fe200078e00ff */
[----:B------:R-:W-:Y:S02]  /*16e50*/  LOP3.LUT R41, R41, 0xff000000, R27, 0xf8, !PT ;  /* 0xff00000029297812 */ /* 0x000fe400078ef81b */
[----:B------:R-:W-:-:S02]  /*16e60*/  LOP3.LUT R30, R15, 0xff000000, R34, 0xf8, !PT ;  /* 0xff0000000f1e7812 */ /* 0x000fc400078ef822 */
[----:B------:R-:W-:-:S04]  /*16e70*/  LOP3.LUT R39, R39, 0xff0000, R26, 0xf8, !PT ;  /* 0x00ff000027277812 */ /* 0x000fc800078ef81a */
[----:B------:R-:W-:Y:S02]  /*16e80*/  LOP3.LUT R39, R39, 0xff000000, R26, 0xf8, !PT ;  /* 0xff00000027277812 */ /* 0x000fe400078ef81a */
[----:B---3--:R-:W-:Y:S02]  /*16e90*/  LEA.HI R0, R0, R3, RZ, 0x1c ;  /* 0x0000000300007211 */ /* 0x008fe400078fe0ff */
[----:B------:R-:W-:-:S04]  /*16ea0*/  LOP3.LUT R3, R32, 0xff, RZ, 0xc0, !PT ;  /* 0x000000ff20037812 */ /* 0x000fc800078ec0ff */
[----:B------:R-:W-:Y:S02]  /*16eb0*/  PRMT R13, R4, 0x7604, R3 ;  /* 0x00007604040d7816 */ /* 0x000fe40000000003 */
[----:B------:R-:W-:Y:S02]  /*16ec0*/  SHF.R.S32.HI R3, RZ, 0x1f, R0 ;  /* 0x0000001fff037819 */ /* 0x000fe40000011400 */
[----:B------:R-:W-:Y:S02]  /*16ed0*/  LOP3.LUT R4, R35, 0xff, RZ, 0xc0, !PT ;  /* 0x000000ff23047812 */ /* 0x000fe400078ec0ff */
[----:B------:R-:W-:Y:S01]  /*16ee0*/  LEA.HI R3, R3, R0, RZ, 0x2 ;  /* 0x0000000003037211 */ /* 0x000fe200078f10ff */
[----:B------:R-:W-:Y:S01]  /*16ef0*/  IMAD.SHL.U32 R0, R0, 0x10, RZ ;  /* 0x0000001000007824 */ /* 0x000fe200078e00ff */
[----:B--2---:R-:W-:Y:S02]  /*16f00*/  PRMT R14, R5, 0x7604, R4 ;  /* 0x00007604050e7816 */ /* 0x004fe40000000004 */
[----:B------:R-:W0:Y:S01]  /*16f10*/  LDS.128 R4, [R53+0x1e200] ;  /* 0x01e2000035047984 */ /* 0x000e220000000c00 */
[----:B------:R-:W-:Y:S01]  /*16f20*/  IMAD.SHL.U32 R3, R3, 0x800, RZ ;  /* 0x0000080003037824 */ /* 0x000fe200078e00ff */
[----:B------:R-:W-:-:S02]  /*16f30*/  LOP3.LUT R0, R69, 0x30, R0, 0xf8, !PT ;  /* 0x0000003045007812 */ /* 0x000fc400078ef800 */
[--C-:B------:R-:W-:Y:S02]  /*16f40*/  LOP3.LUT R13, R13, 0xff0000, R32.reuse, 0xf8, !PT ;  /* 0x00ff00000d0d7812 */ /* 0x100fe400078ef820 */
[----:B------:R-:W-:Y:S02]  /*16f50*/  LOP3.LUT R0, R0, R68, RZ, 0x3c, !PT ;  /* 0x0000004400007212 */ /* 0x000fe400078e3cff */
[----:B------:R-:W-:Y:S02]  /*16f60*/  LOP3.LUT R3, R3, 0xffffe000, RZ, 0xc0, !PT ;  /* 0xffffe00003037812 */ /* 0x000fe400078ec0ff */
[----:B------:R-:W-:Y:S02]  /*16f70*/  LOP3.LUT R28, R13, 0xff000000, R32, 0xf8, !PT ;  /* 0xff0000000d1c7812 */ /* 0x000fe400078ef820 */
[----:B------:R-:W-:Y:S02]  /*16f80*/  IADD3 R3, R0, R67, R3 ;  /* 0x0000004300037210 */ /* 0x000fe40007ffe003 */
[----:B------:R-:W-:-:S03]  /*16f90*/  LOP3.LUT R21, R14, 0xff0000, R21, 0xf8, !PT ;  /* 0x00ff00000e157812 */ /* 0x000fc600078ef815 */
[----:B------:R-:W-:Y:S01]  /*16fa0*/  IMAD.IADD R0, R18, 0x1, R3 ;  /* 0x0000000112007824 */ /* 0x000fe200078e0203 */
[----:B------:R-:W-:Y:S02]  /*16fb0*/  LOP3.LUT R3, R8, 0xff, RZ, 0xc0, !PT ;  /* 0x000000ff08037812 */ /* 0x000fe400078ec0ff */
[----:B------:R-:W-:Y:S02]  /*16fc0*/  LOP3.LUT R34, R21, 0xff000000, R35, 0xf8, !PT ;  /* 0xff00000015227812 */ /* 0x000fe400078ef823 */
[----:B------:R-:W1:Y:S01]  /*16fd0*/  LDS.128 R8, [R0+0x1e200] ;  /* 0x01e2000000087984 */ /* 0x000e620000000c00 */
[----:B------:R-:W-:Y:S02]  /*16fe0*/  PRMT R20, R3, 0x7604, R20 ;  /* 0x0000760403147816 */ /* 0x000fe40000000014 */
[----:B------:R-:W-:Y:S02]  /*16ff0*/  SHF.R.U32.HI R3, RZ, 0x10, R33 ;  /* 0x00000010ff037819 */ /* 0x000fe40000011621 */
[----:B------:R-:W-:-:S02]  /*17000*/  LOP3.LUT R37, R20, 0xff0000, R31, 0xf8, !PT ;  /* 0x00ff000014257812 */ /* 0x000fc400078ef81f */
[----:B------:R-:W-:Y:S02]  /*17010*/  SHF.L.U32 R3, R3, 0x10, RZ ;  /* 0x0000001003037819 */ /* 0x000fe400000006ff */
[----:B------:R-:W-:Y:S02]  /*17020*/  LOP3.LUT R37, R37, 0xff000000, R25, 0xf8, !PT ;  /* 0xff00000025257812 */ /* 0x000fe400078ef819 */
[----:B------:R-:W-:Y:S02]  /*17030*/  LOP3.LUT R3, R12, 0xff0000, R3, 0xf8, !PT ;  /* 0x00ff00000c037812 */ /* 0x000fe400078ef803 */
[----:B------:R-:W-:Y:S02]  /*17040*/  LOP3.LUT R31, R29, 0xff000000, R24, 0xf8, !PT ;  /* 0xff0000001d1f7812 */ /* 0x000fe400078ef818 */
[----:B------:R-:W-:Y:S02]  /*17050*/  LOP3.LUT R32, R3, 0xff000000, R33, 0xf8, !PT ;  /* 0xff00000003207812 */ /* 0x000fe400078ef821 */
[----:B------:R-:W-:-:S02]  /*17060*/  F2FP.F16.E4M3.UNPACK_B R33, R37 ;  /* 0x00000025ff21723e */ /* 0x000fc400020006ff */
[----:B------:R-:W-:Y:S02]  /*17070*/  F2FP.F16.E4M3.UNPACK_B R27, R32 ;  /* 0x00000020ff1b723e */ /* 0x000fe400020006ff */
[----:B0-----:R-:W-:Y:S01]  /*17080*/  F2FP.F16.E4M3.UNPACK_B R12, R5 ;  /* 0x00000005ff0c723e */ /* 0x001fe200020006ff */
[----:B------:R-:W-:Y:S01]  /*17090*/  HADD2.F32 R35, -RZ, R33.H0_H0 ;  /* 0x20000021ff237230 */ /* 0x000fe20000004100 */
[-C--:B------:R-:W-:Y:S01]  /*170a0*/  F2FP.F16.E4M3.UNPACK_B R14, R7.reuse ;  /* 0x00000007ff0e723e */ /* 0x080fe200020006ff */
[----:B------:R-:W-:Y:S01]  /*170b0*/  HADD2.F32 R29, -RZ, R27.H0_H0 ;  /* 0x2000001bff1d7230 */ /* 0x000fe20000004100 */
[----:B------:R-:W-:Y:S01]  /*170c0*/  F2FP.F16.E4M3.UNPACK_B R15, R7.H1 ;  /* 0x00000007ff0f723e */ /* 0x000fe200030006ff */
[----:B------:R-:W-:Y:S01]  /*170d0*/  HADD2.F32 R33, -RZ, R33.H1_H1 ;  /* 0x30000021ff217230 */ /* 0x000fe20000004100 */
[-C--:B------:R-:W-:Y:S01]  /*170e0*/  F2FP.F16.E4M3.UNPACK_B R7, R6.reuse ;  /* 0x00000006ff07723e */ /* 0x080fe200020006ff */
[----:B------:R-:W-:Y:S01]  /*170f0*/  HADD2.F32 R27, -RZ, R27.H1_H1 ;  /* 0x3000001bff1b7230 */ /* 0x000fe20000004100 */
[----:B------:R-:W-:Y:S01]  /*17100*/  F2FP.F16.E4M3.UNPACK_B R13, R6.H1 ;  /* 0x00000006ff0d723e */ /* 0x000fe200030006ff */
[--C-:B------:R-:W-:Y:S01]  /*17110*/  HADD2.F32 R6, -RZ, R12.reuse.H0_H0 ;  /* 0x2000000cff067230 */ /* 0x100fe20000004100 */
[----:B------:R-:W-:Y:S01]  /*17120*/  F2FP.F16.E4M3.UNPACK_B R37, R37.H1 ;  /* 0x00000025ff25723e */ /* 0x000fe200030006ff */
[----:B------:R-:W-:Y:S01]  /*17130*/  HADD2.F32 R12, -RZ, R12.H1_H1 ;  /* 0x3000000cff0c7230 */ /* 0x000fe20000004100 */
[----:B------:R-:W-:-:S02]  /*17140*/  F2FP.F16.E4M3.UNPACK_B R5, R5.H1 ;  /* 0x00000005ff05723e */ /* 0x000fc400030006ff */
[----:B------:R-:W-:Y:S02]  /*17150*/  F2FP.F16.E4M3.UNPACK_B R32, R32.H1 ;  /* 0x00000020ff20723e */ /* 0x000fe400030006ff */
[-C--:B------:R-:W-:Y:S02]  /*17160*/  F2FP.F16.E4M3.UNPACK_B R3, R4.reuse ;  /* 0x00000004ff03723e */ /* 0x080fe400020006ff */
[----:B------:R-:W-:Y:S02]  /*17170*/  F2FP.F16.E4M3.UNPACK_B R4, R4.H1 ;  /* 0x00000004ff04723e */ /* 0x000fe400030006ff */
[-C--:B-1----:R-:W-:Y:S02]  /*17180*/  F2FP.F16.E4M3.UNPACK_B R20, R9.reuse ;  /* 0x00000009ff14723e */ /* 0x082fe400020006ff */
[----:B------:R-:W-:Y:S02]  /*17190*/  F2FP.F16.E4M3.UNPACK_B R21, R9.H1 ;  /* 0x00000009ff15723e */ /* 0x000fe400030006ff */
[-C--:B------:R-:W-:Y:S01]  /*171a0*/  F2FP.F16.E4M3.UNPACK_B R25, R11.reuse ;  /* 0x0000000bff19723e */ /* 0x080fe200020006ff */
[--C-:B------:R-:W-:Y:S01]  /*171b0*/  HADD2.F32 R24, -RZ, R20.reuse.H0_H0 ;  /* 0x20000014ff187230 */ /* 0x100fe20000004100 */
[----:B------:R-:W-:Y:S01]  /*171c0*/  F2FP.F16.E4M3.UNPACK_B R26, R11.H1 ;  /* 0x0000000bff1a723e */ /* 0x000fe200030006ff */
[----:B------:R-:W-:Y:S01]  /*171d0*/  HADD2.F32 R20, -RZ, R20.H1_H1 ;  /* 0x30000014ff147230 */ /* 0x000fe20000004100 */
[----:B------:R-:W-:-:S02]  /*171e0*/  F2FP.F16.E4M3.UNPACK_B R11, R10 ;  /* 0x0000000aff0b723e */ /* 0x000fc400020006ff */
[C---:B------:R-:W-:Y:S01]  /*171f0*/  FMUL.FTZ R36, R24.reuse, R29 ;  /* 0x0000001d18247220 */ /* 0x040fe20000410000 */
[-C--:B------:R-:W-:Y:S01]  /*17200*/  FMUL.FTZ R43, R24, R35.reuse ;  /* 0x00000023182b7220 */ /* 0x080fe20000410000 */
[----:B------:R-:W-:Y:S01]  /*17210*/  F2FP.F16.E4M3.UNPACK_B R24, R10.H1 ;  /* 0x0000000aff18723e */ /* 0x000fe200030006ff */
[----:B------:R-:W-:Y:S02]  /*17220*/  HADD2.F32 R10, -RZ, R21.H0_H0 ;  /* 0x20000015ff0a7230 */ /* 0x000fe40000004100 */
[C---:B------:R-:W-:Y:S01]  /*17230*/  FFMA.FTZ R36, R6.reuse, R35, R36 ;  /* 0x0000002306247223 */ /* 0x040fe20000010024 */
[----:B------:R-:W-:Y:S02]  /*17240*/  HADD2.F32 R35, -RZ, R37.H0_H0 ;  /* 0x20000025ff237230 */ /* 0x000fe40000004100 */
[----:B------:R-:W-:Y:S01]  /*17250*/  FFMA.FTZ R43, R6, R29, -R43 ;  /* 0x0000001d062b7223 */ /* 0x000fe2000001082b */
[----:B------:R-:W-:Y:S02]  /*17260*/  HADD2.F32 R29, -RZ, R32.H0_H0 ;  /* 0x20000020ff1d7230 */ /* 0x000fe40000004100 */
[----:B------:R-:W-:Y:S01]  /*17270*/  FMUL.FTZ R45, R20, R33 ;  /* 0x00000021142d7220 */ /* 0x000fe20000410000 */
[----:B------:R-:W-:-:S02]  /*17280*/  HADD2.F32 R6, -RZ, R5.H0_H0 ;  /* 0x20000005ff067230 */ /* 0x000fc40000004100 */
[----:B------:R-:W-:Y:S01]  /*17290*/  FMUL.FTZ R47, R10, R35 ;  /* 0x000000230a2f7220 */ /* 0x000fe20000410000 */
[----:B------:R-:W-:Y:S01]  /*172a0*/  FMUL.FTZ R20, R20, R27 ;  /* 0x0000001b14147220 */ /* 0x000fe20000410000 */
[----:B------:R-:W-:Y:S01]  /*172b0*/  FMUL.FTZ R10, R10, R29 ;  /* 0x0000001d0a0a7220 */ /* 0x000fe20000410000 */
[----:B------:R-:W-:Y:S01]  /*172c0*/  FFMA.FTZ R38, R12, R27, -R45 ;  /* 0x0000001b0c267223 */ /* 0x000fe2000001082d */
[----:B------:R-:W-:Y:S01]  /*172d0*/  FFMA.FTZ R47, R6, R29, -R47 ;  /* 0x0000001d062f7223 */ /* 0x000fe2000001082f */
[----:B------:R-:W-:Y:S01]  /*172e0*/  FFMA.FTZ R45, R12, R33, R20 ;  /* 0x000000210c2d7223 */ /* 0x000fe20000010014 */
[----:B------:R-:W-:Y:S01]  /*172f0*/  F2FP.F16.E4M3.UNPACK_B R29, R41 ;  /* 0x00000029ff1d723e */ /* 0x000fe200020006ff */
[----:B------:R-:W-:Y:S01]  /*17300*/  FFMA.FTZ R35, R6, R35, R10 ;  /* 0x0000002306237223 */ /* 0x000fe2000001000a */
[-C--:B------:R-:W-:Y:S01]  /*17310*/  F2FP.F16.E4M3.UNPACK_B R12, R34.reuse ;  /* 0x00000022ff0c723e */ /* 0x080fe200020006ff */
[----:B------:R-:W-:Y:S01]  /*17320*/  HADD2.F32 R20, -RZ, R37.H1_H1 ;  /* 0x30000025ff147230 */ /* 0x000fe20000004100 */
[----:B------:R-:W-:Y:S01]  /*17330*/  F2FP.F16.E4M3.UNPACK_B R41, R41.H1 ;  /* 0x00000029ff29723e */ /* 0x000fe200030006ff */
[----:B------:R-:W-:Y:S01]  /*17340*/  HADD2.F32 R21, -RZ, R21.H1_H1 ;  /* 0x30000015ff157230 */ /* 0x000fe20000004100 */
[----:B------:R-:W-:Y:S01]  /*17350*/  F2FP.F16.E4M3.UNPACK_B R34, R34.H1 ;  /* 0x00000022ff22723e */ /* 0x000fe200030006ff */
[----:B------:R-:W-:Y:S01]  /*17360*/  HADD2.F32 R33, -RZ, R29.H0_H0 ;  /* 0x2000001dff217230 */ /* 0x000fe20000004100 */
[----:B------:R-:W-:Y:S01]  /*17370*/  F2FP.F16.E4M3.UNPACK_B R9, R8 ;  /* 0x00000008ff09723e */ /* 0x000fe200020006ff */
[----:B------:R-:W-:-:S02]  /*17380*/  HADD2.F32 R10, -RZ, R25.H0_H0 ;  /* 0x20000019ff0a7230 */ /* 0x000fc40000004100 */
[C---:B------:R-:W-:Y:S01]  /*17390*/  FMUL.FTZ R40, R21.reuse, R20 ;  /* 0x0000001415287220 */ /* 0x040fe20000410000 */
[----:B------:R-:W-:Y:S01]  /*173a0*/  HADD2.F32 R32, -RZ, R32.H1_H1 ;  /* 0x30000020ff207230 */ /* 0x000fe20000004100 */
[----:B------:R-:W-:Y:S01]  /*173b0*/  F2FP.F16.E4M3.UNPACK_B R8, R8.H1 ;  /* 0x00000008ff08723e */ /* 0x000fe200030006ff */
[----:B------:R-:W-:Y:S02]  /*173c0*/  HADD2.F32 R27, -RZ, R12.H0_H0 ;  /* 0x2000000cff1b7230 */ /* 0x000fe40000004100 */
[C---:B------:R-:W-:Y:S01]  /*173d0*/  FMUL.FTZ R37, R10.reuse, R33 ;  /* 0x000000210a257220 */ /* 0x040fe20000410000 */
[----:B------:R-:W-:Y:S02]  /*173e0*/  HADD2.F32 R5, -RZ, R5.H1_H1 ;  /* 0x30000005ff057230 */ /* 0x000fe40000004100 */
[----:B------:R-:W-:Y:S01]  /*173f0*/  FMUL.FTZ R21, R21, R32 ;  /* 0x0000002015157220 */ /* 0x000fe20000410000 */
[----:B------:R-:W-:Y:S02]  /*17400*/  HADD2.F32 R6, -RZ, R14.H0_H0 ;  /* 0x2000000eff067230 */ /* 0x000fe40000004100 */
[----:B------:R-:W-:Y:S01]  /*17410*/  FMUL.FTZ R10, R10, R27 ;  /* 0x0000001b0a0a7220 */ /* 0x000fe20000410000 */
[----:B------:R-:W-:-:S02]  /*17420*/  HADD2.F32 R12, -RZ, R12.H1_H1 ;  /* 0x3000000cff0c7230 */ /* 0x000fc40000004100 */
[C---:B------:R-:W-:Y:S01]  /*17430*/  FFMA.FTZ R40, R5.reuse, R32, -R40 ;  /* 0x0000002005287223 */ /* 0x040fe20000010828 */
[----:B------:R-:W-:Y:S01]  /*17440*/  FFMA.FTZ R32, R5, R20, R21 ;  /* 0x0000001405207223 */ /* 0x000fe20000010015 */
[C---:B------:R-:W-:Y:S01]  /*17450*/  FFMA.FTZ R37, R6.reuse, R27, -R37 ;  /* 0x0000001b06257223 */ /* 0x040fe20000010825 */
[----:B------:R-:W-:Y:S01]  /*17460*/  FFMA.FTZ R33, R6, R33, R10 ;  /* 0x0000002106217223 */ /* 0x000fe2000001000a */
[----:B------:R-:W-:Y:S02]  /*17470*/  HADD2.F32 R20, -RZ, R41.H0_H0 ;  /* 0x20000029ff147230 */ /* 0x000fe40000004100 */
[----:B------:R-:W-:Y:S02]  /*17480*/  HADD2.F32 R6, -RZ, R26.H0_H0 ;  /* 0x2000001aff067230 */ /* 0x000fe40000004100 */
[----:B------:R-:W-:Y:S02]  /*17490*/  HADD2.F32 R29, -RZ, R29.H1_H1 ;  /* 0x3000001dff1d7230 */ /* 0x000fe40000004100 */
[----:B------:R-:W-:-:S02]  /*174a0*/  HADD2.F32 R25, -RZ, R25.H1_H1 ;  /* 0x30000019ff197230 */ /* 0x000fc40000004100 */
[C---:B------:R-:W-:Y:S01]  /*174b0*/  FMUL.FTZ R48, R6.reuse, R20 ;  /* 0x0000001406307220 */ /* 0x040fe20000410000 */
[----:B------:R-:W-:Y:S02]  /*174c0*/  HADD2.F32 R10, -RZ, R34.H0_H0 ;  /* 0x20000022ff0a7230 */ /* 0x000fe40000004100 */
[----:B------:R-:W-:Y:S02]  /*174d0*/  HADD2.F32 R5, -RZ, R15.H0_H0 ;  /* 0x2000000fff057230 */ /* 0x000fe40000004100 */
[CC--:B------:R-:W-:Y:S01]  /*174e0*/  FMUL.FTZ R21, R25.reuse, R29.reuse ;  /* 0x0000001d19157220 */ /* 0x0c0fe20000410000 */
[----:B------:R-:W-:Y:S02]  /*174f0*/  HADD2.F32 R14, -RZ, R14.H1_H1 ;  /* 0x3000000eff0e7230 */ /* 0x000fe40000004100 */
[----:B------:R-:W-:Y:S01]  /*17500*/  FMUL.FTZ R46, R25, R12 ;  /* 0x0000000c192e7220 */ /* 0x000fe20000410000 */
[-C--:B------:R-:W-:Y:S01]  /*17510*/  FMUL.FTZ R25, R6, R10.reuse ;  /* 0x0000000a06197220 */ /* 0x080fe20000410000 */
[----:B------:R-:W-:Y:S01]  /*17520*/  FFMA.FTZ R48, R5, R10, -R48 ;  /* 0x0000000a05307223 */ /* 0x000fe20000010830 */
[----:B------:R-:W-:Y:S01]  /*17530*/  F2FP.F16.E4M3.UNPACK_B R10, R28.H1 ;  /* 0x0000001cff0a723e */ /* 0x000fe200030006ff */
[C---:B------:R-:W-:Y:S01]  /*17540*/  FFMA.FTZ R42, R14.reuse, R12, -R21 ;  /* 0x0000000c0e2a7223 */ /* 0x040fe20000010815 */
[----:B------:R-:W-:Y:S01]  /*17550*/  FFMA.FTZ R46, R14, R29, R46 ;  /* 0x0000001d0e2e7223 */ /* 0x000fe2000001002e */
[----:B------:R-:W-:Y:S01]  /*17560*/  HADD2.F32 R34, -RZ, R34.H1_H1 ;  /* 0x30000022ff227230 */ /* 0x000fe20000004100 */
[----:B------:R-:W-:Y:S01]  /*17570*/  F2FP.F16.E4M3.UNPACK_B R14, R31.H1 ;  /* 0x0000001fff0e723e */ /* 0x000fe200030006ff */
[----:B------:R-:W-:-:S02]  /*17580*/  HADD2.F32 R41, -RZ, R41.H1_H1 ;  /* 0x30000029ff297230 */ /* 0x000fc40000004100 */
[----:B------:R-:W-:Y:S01]  /*17590*/  FFMA.FTZ R49, R5, R20, R25 ;  /* 0x0000001405317223 */ /* 0x000fe20000010019 */
        /* <DEDUP_REMOVED lines=9> */
[C---:B------:R-:W-:Y:S01]  /*17630*/  FMUL.FTZ R21, R6.reuse, R12 ;  /* 0x0000000c06157220 */ /* 0x040fe20000410000 */
[----:B------:R-:W-:Y:S02]  /*17640*/  HADD2.F32 R5, -RZ, R4.H0_H0 ;  /* 0x20000004ff057230 */ /* 0x000fe40000004100 */
[C---:B------:R-:W-:Y:S01]  /*17650*/  FFMA.FTZ R51, R15.reuse, R34, -R50 ;  /* 0x000000220f337223 */ /* 0x040fe20000010832 */
[----:B------:R-:W-:Y:S01]  /*17660*/  FFMA.FTZ R52, R15, R41, R52 ;  /* 0x000000290f347223 */ /* 0x000fe20000010034 */
[----:B------:R-:W-:Y:S02]  /*17670*/  HADD2.F32 R8, -RZ, R8.H1_H1 ;  /* 0x30000008ff087230 */ /* 0x000fe40000004100 */
[-C--:B------:R-:W-:Y:S01]  /*17680*/  FMUL.FTZ R26, R6, R20.reuse ;  /* 0x00000014061a7220 */ /* 0x080fe20000410000 */
[----:B------:R-:W-:Y:S02]  /*17690*/  HADD2.F32 R15, -RZ, R10.H1_H1 ;  /* 0x3000000aff0f7230 */ /* 0x000fe40000004100 */
[----:B------:R-:W-:Y:S01]  /*176a0*/  FFMA.FTZ R20, R5, R20, R21 ;  /* 0x0000001405147223 */ /* 0x000fe20000010015 */
[----:B------:R-:W-:-:S02]  /*176b0*/  HADD2.F32 R21, -RZ, R14.H1_H1 ;  /* 0x3000000eff157230 */ /* 0x000fc40000004100 */
[----:B------:R-:W-:Y:S01]  /*176c0*/  FFMA.FTZ R26, R5, R12, -R26 ;  /* 0x0000000c051a7223 */ /* 0x000fe2000001081a */
[----:B------:R-:W-:Y:S02]  /*176d0*/  HADD2.F32 R4, -RZ, R4.H1_H1 ;  /* 0x30000004ff047230 */ /* 0x000fe40000004100 */
[C---:B------:R-:W-:Y:S01]  /*176e0*/  FMUL.FTZ R6, R8.reuse, R15 ;  /* 0x0000000f08067220 */ /* 0x040fe20000410000 */
[----:B------:R-:W-:Y:S02]  /*176f0*/  HADD2.F32 R5, -RZ, R9.H0_H0 ;  /* 0x20000009ff057230 */ /* 0x000fe40000004100 */
[-C--:B------:R-:W-:Y:S01]  /*17700*/  FMUL.FTZ R25, R8, R21.reuse ;  /* 0x0000001508197220 */ /* 0x080fe20000410000 */
[----:B------:R-:W-:Y:S02]  /*17710*/  HADD2.F32 R8, -RZ, R31.H0_H0 ;  /* 0x2000001fff087230 */ /* 0x000fe40000004100 */
[----:B------:R-:W-:Y:S01]  /*17720*/  FFMA.FTZ R27, R4, R21, R6 ;  /* 0x00000015041b7223 */ /* 0x000fe20000010006 */
[----:B------:R-:W-:-:S02]  /*17730*/  HADD2.F32 R6, -RZ, R28.H0_H0 ;  /* 0x2000001cff067230 */ /* 0x000fc40000004100 */
[----:B------:R-:W-:Y:S01]  /*17740*/  FFMA.FTZ R25, R4, R15, -R25 ;  /* 0x0000000f04197223 */ /* 0x000fe20000010819 */
[----:B------:R-:W-:Y:S02]  /*17750*/  HADD2.F32 R4, -RZ, R3.H0_H0 ;  /* 0x20000003ff047230 */ /* 0x000fe40000004100 */
[C---:B------:R-:W-:Y:S01]  /*17760*/  FMUL.FTZ R15, R5.reuse, R8 ;  /* 0x00000008050f7220 */ /* 0x040fe20000410000 */
[----:B------:R-:W-:Y:S02]  /*17770*/  HADD2.F32 R10, -RZ, R31.H1_H1 ;  /* 0x3000001fff0a7230 */ /* 0x000fe40000004100 */
[-C--:B------:R-:W-:Y:S01]  /*17780*/  FMUL.FTZ R5, R5, R6.reuse ;  /* 0x0000000605057220 */ /* 0x080fe20000410000 */
[----:B------:R-:W-:Y:S01]  /*17790*/  HADD2.F32 R9, -RZ, R9.H1_H1 ;  /* 0x30000009ff097230 */ /* 0x000fe20000004100 */
[----:B------:R-:W-:Y:S01]  /*177a0*/  F2FP.F16.E4M3.UNPACK_B R12, R39.H1 ;  /* 0x00000027ff0c723e */ /* 0x000fe200030006ff */
[----:B------:R-:W-:Y:S02]  /*177b0*/  HADD2.F32 R28, -RZ, R28.H1_H1 ;  /* 0x3000001cff1c7230 */ /* 0x000fe40000004100 */
[----:B------:R-:W-:Y:S01]  /*177c0*/  FFMA.FTZ R15, R4, R6, -R15 ;  /* 0x00000006040f7223 */ /* 0x000fe2000001080f */
[----:B------:R-:W-:-:S02]  /*177d0*/  HADD2.F32 R3, -RZ, R3.H1_H1 ;  /* 0x30000003ff037230 */ /* 0x000fc40000004100 */
[C---:B------:R-:W-:Y:S01]  /*177e0*/  FMUL.FTZ R6, R9.reuse, R10 ;  /* 0x0000000a09067220 */ /* 0x040fe20000410000 */
[----:B------:R-:W-:Y:S01]  /*177f0*/  FFMA.FTZ R14, R4, R8, R5 ;  /* 0x00000008040e7223 */ /* 0x000fe20000010005 */
[----:B------:R-:W-:Y:S01]  /*17800*/  F2FP.F16.E4M3.UNPACK_B R5, R30.H1 ;  /* 0x0000001eff05723e */ /* 0x000fe200030006ff */
[-C--:B------:R-:W-:Y:S01]  /*17810*/  FMUL.FTZ R9, R9, R28.reuse ;  /* 0x0000001c09097220 */ /* 0x080fe20000410000 */
[----:B------:R-:W-:Y:S02]  /*17820*/  HADD2.F32 R8, -RZ, R12.H0_H0 ;  /* 0x2000000cff087230 */ /* 0x000fe40000004100 */
[C---:B------:R-:W-:Y:S01]  /*17830*/  FFMA.FTZ R28, R3.reuse, R28, -R6 ;  /* 0x0000001c031c7223 */ /* 0x040fe20000010806 */
[----:B------:R-:W-:Y:S02]  /*17840*/  HADD2.F32 R4, -RZ, R24.H0_H0 ;  /* 0x20000018ff047230 */ /* 0x000fe40000004100 */
[----:B------:R-:W-:Y:S01]  /*17850*/  FFMA.FTZ R21, R3, R10, R9 ;  /* 0x0000000a03157223 */ /* 0x000fe20000010009 */
[----:B------:R-:W-:Y:S01]  /*17860*/  HADD2.F32 R6, -RZ, R5.H0_H0 ;  /* 0x20000005ff067230 */ /* 0x000fe20000004100 */
[----:B------:R-:W-:Y:S01]  /*17870*/  F2FP.F16.E4M3.UNPACK_B R30, R30 ;  /* 0x0000001eff1e723e */ /* 0x000fe200020006ff */
[----:B------:R-:W-:-:S02]  /*17880*/  HADD2.F32 R3, -RZ, R13.H0_H0 ;  /* 0x2000000dff037230 */ /* 0x000fc40000004100 */
[C---:B------:R-:W-:Y:S01]  /*17890*/  FMUL.FTZ R10, R4.reuse, R8 ;  /* 0x00000008040a7220 */ /* 0x040fe20000410000 */
[----:B------:R-:W-:Y:S02]  /*178a0*/  HADD2.F32 R12, -RZ, R12.H1_H1 ;  /* 0x3000000cff0c7230 */ /* 0x000fe40000004100 */
[-C--:B------:R-:W-:Y:S01]  /*178b0*/  FMUL.FTZ R4, R4, R6.reuse ;  /* 0x0000000604047220 */ /* 0x080fe20000410000 */
[----:B------:R-:W-:Y:S02]  /*178c0*/  HADD2.F32 R24, -RZ, R24.H1_H1 ;  /* 0x30000018ff187230 */ /* 0x000fe40000004100 */
[C---:B------:R-:W-:Y:S01]  /*178d0*/  FFMA.FTZ R29, R3.reuse, R6, -R10 ;  /* 0x00000006031d7223 */ /* 0x040fe2000001080a */
[----:B------:R-:W-:Y:S01]  /*178e0*/  HADD2.F32 R5, -RZ, R5.H1_H1 ;  /* 0x30000005ff057230 */ /* 0x000fe20000004100 */
[----:B------:R-:W-:Y:S01]  /*178f0*/  F2FP.F16.E4M3.UNPACK_B R39, R39 ;  /* 0x00000027ff27723e */ /* 0x000fe200020006ff */
[----:B------:R-:W-:Y:S02]  /*17900*/  HADD2.F32 R13, -RZ, R13.H1_H1 ;  /* 0x3000000dff0d7230 */ /* 0x000fe40000004100 */
[C---:B------:R-:W-:Y:S01]  /*17910*/  FMUL.FTZ R6, R24.reuse, R12 ;  /* 0x0000000c18067220 */ /* 0x040fe20000410000 */
[----:B------:R-:W-:Y:S01]  /*17920*/  FMUL.FTZ R9, R24, R5 ;  /* 0x0000000518097220 */ /* 0x000fe20000410000 */
[----:B------:R-:W-:-:S02]  /*17930*/  FFMA.FTZ R24, R3, R8, R4 ;  /* 0x0000000803187223 */ /* 0x000fc40000010004 */
[C---:B------:R-:W-:Y:S01]  /*17940*/  FFMA.FTZ R34, R13.reuse, R5, -R6 ;  /* 0x000000050d227223 */ /* 0x040fe20000010806 */
[----:B------:R-:W-:Y:S02]  /*17950*/  HADD2.F32 R5, -RZ, R30.H0_H0 ;  /* 0x2000001eff057230 */ /* 0x000fe40000004100 */
[----:B------:R-:W-:Y:S01]  /*17960*/  FFMA.FTZ R31, R13, R12, R9 ;  /* 0x0000000c0d1f7223 */ /* 0x000fe20000010009 */
[----:B------:R-:W-:Y:S02]  /*17970*/  HADD2.F32 R6, -RZ, R39.H0_H0 ;  /* 0x20000027ff067230 */ /* 0x000fe40000004100 */
[----:B------:R-:W-:Y:S02]  /*17980*/  HADD2.F32 R4, -RZ, R11.H0_H0 ;  /* 0x2000000bff047230 */ /* 0x000fe40000004100 */
[----:B------:R-:W-:Y:S01]  /*17990*/  HADD2.F32 R8, -RZ, R39.H1_H1 ;  /* 0x30000027ff087230 */ /* 0x000fe20000004100 */
[----:B------:R-:W-:Y:S01]  /*179a0*/  F2FP.SATFINITE.E4M3.F32.PACK_AB_MERGE_C R24, R31, R24, RZ ;  /* 0x000000181f18723e */ /* 0x000fe200048070ff */
[----:B------:R-:W-:-:S02]  /*179b0*/  HADD2.F32 R11, -RZ, R11.H1_H1 ;  /* 0x3000000bff0b7230 */ /* 0x000fc40000004100 */
[C---:B------:R-:W-:Y:S01]  /*179c0*/  FMUL.FTZ R10, R4.reuse, R6 ;  /* 0x00000006040a7220 */ /* 0x040fe20000410000 */
[----:B------:R-:W-:Y:S02]  /*179d0*/  HADD2.F32 R30, -RZ, R30.H1_H1 ;  /* 0x3000001eff1e7230 */ /* 0x000fe40000004100 */
[-C--:B------:R-:W-:Y:S01]  /*179e0*/  FMUL.FTZ R9, R4, R5.reuse ;  /* 0x0000000504097220 */ /* 0x080fe20000410000 */
[--C-:B------:R-:W-:Y:S02]  /*179f0*/  HADD2.F32 R3, -RZ, R7.reuse.H0_H0 ;  /* 0x20000007ff037230 */ /* 0x100fe40000004100 */
[C---:B------:R-:W-:Y:S01]  /*17a00*/  FMUL.FTZ R4, R11.reuse, R8 ;  /* 0x000000080b047220 */ /* 0x040fe20000410000 */
[----:B------:R-:W-:Y:S02]  /*17a10*/  HADD2.F32 R7, -RZ, R7.H1_H1 ;  /* 0x30000007ff077230 */ /* 0x000fe40000004100 */
[----:B------:R-:W-:Y:S01]  /*17a20*/  FMUL.FTZ R11, R11, R30 ;  /* 0x0000001e0b0b7220 */ /* 0x000fe20000410000 */
        /* <DEDUP_REMOVED lines=8> */
[----:B------:R-:W-:Y:S02]  /*17ab0*/  F2FP.SATFINITE.E4M3.F32.PACK_AB_MERGE_C R9, R32, R35, RZ ;  /* 0x000000232009723e */ /* 0x000fe400048070ff */
[----:B------:R-:W-:Y:S02]  /*17ac0*/  F2FP.SATFINITE.E4M3.F32.PACK_AB_MERGE_C R11, R52, R49, RZ ;  /* 0x00000031340b723e */ /* 0x000fe400048070ff */
[----:B------:R-:W-:-:S02]  /*17ad0*/  F2FP.SATFINITE.E4M3.F32.PACK_AB_MERGE_C R8, R27, R20, RZ ;  /* 0x000000141b08723e */ /* 0x000fc400048070ff */
[----:B------:R-:W-:Y:S02]  /*17ae0*/  F2FP.SATFINITE.E4M3.F32.PACK_AB_MERGE_C R5, R38, R43, R5 ;  /* 0x0000002b2605723e */ /* 0x000fe40004807005 */
[----:B------:R-:W-:Y:S02]  /*17af0*/  F2FP.SATFINITE.E4M3.F32.PACK_AB_MERGE_C R7, R42, R37, R7 ;  /* 0x000000252a07723e */ /* 0x000fe40004807007 */
[----:B------:R-:W-:Y:S02]  /*17b00*/  F2FP.SATFINITE.E4M3.F32.PACK_AB_MERGE_C R4, R28, R15, R4 ;  /* 0x0000000f1c04723e */ /* 0x000fe40004807004 */
[----:B------:R-:W-:Y:S02]  /*17b10*/  F2FP.SATFINITE.E4M3.F32.PACK_AB_MERGE_C R6, R13, R10, R6 ;  /* 0x0000000a0d06723e */ /* 0x000fe40004807006 */
[----:B------:R-:W-:Y:S02]  /*17b20*/  F2FP.SATFINITE.E4M3.F32.PACK_AB_MERGE_C R9, R45, R36, R9 ;  /* 0x000000242d09723e */ /* 0x000fe40004807009 */
[----:B------:R-:W-:Y:S01]  /*17b30*/  F2FP.SATFINITE.E4M3.F32.PACK_AB_MERGE_C R11, R46, R33, R11 ;  /* 0x000000212e0b723e */ /* 0x000fe2000480700b */
[----:B------:R0:W-:Y:S01]  /*17b40*/  STS.128 [R53+0x1e200], R4 ;  /* 0x01e2000435007388 */ /* 0x0001e20000000c00 */
[----:B------:R-:W-:-:S02]  /*17b50*/  F2FP.SATFINITE.E4M3.F32.PACK_AB_MERGE_C R8, R21, R14, R8 ;  /* 0x0000000e1508723e */ /* 0x000fc40004807008 */
[----:B------:R-:W-:-:S05]  /*17b60*/  F2FP.SATFINITE.E4M3.F32.PACK_AB_MERGE_C R10, R12, R3, R24 ;  /* 0x000000030c0a723e */ /* 0x000fca0004807018 */
[----:B------:R0:W-:Y:S02]  /*17b70*/  STS.128 [R0+0x1e200], R8 ;  /* 0x01e2000800007388 */ /* 0x0001e40000000c00 */
.L_x_563:
[----:B------:R-:W-:Y:S05]  /*17b80*/  BSYNC B0 ;  /* 0x0000000000007941 */ /* 0x000fea0003800000 */
.L_x_556:
[----:B------:R-:W-:Y:S01]  /*17b90*/  @!PT LDS RZ, [RZ] ;  /* 0x00000000fffff984 */ /* 0x000fe20000000800 */
[----:B------:R-:W-:Y:S01]  /*17ba0*/  @!PT LDS RZ, [RZ] ;  /* 0x00000000fffff984 */ /* 0x000fe20000000800 */
[----:B------:R-:W-:Y:S01]  /*17bb0*/  @!PT LDS RZ, [RZ] ;  /* 0x00000000fffff984 */ /* 0x000fe20000000800 */
[----:B------:R-:W-:Y:S01]  /*17bc0*/  @!PT LDS RZ, [RZ] ;  /* 0x00000000fffff984 */ /* 0x000fe20000000800 */
[----:B------:R1:W-:Y:S06]  /*17bd0*/  MEMBAR.ALL.CTA ;  /* 0x0000000000007992 */ /* 0x0003ec0000008000 */
[----:B-1----:R-:W1:Y:S01]  /*17be0*/  FENCE.VIEW.ASYNC.S ;  /* 0x00000000000073c6 */ /* 0x002e620000000000 */
[----:B------:R-:W-:Y:S05]  /*17bf0*/  WARPSYNC.ALL ;  /* 0x0000000000007948 */ /* 0x000fea0003800000 */
[----:B-1----:R-:W-:Y:S06]  /*17c00*/  BAR.SYNC.DEFER_BLOCKING 0xd, 0x100 ;  /* 0x0344000000007b1d */ /* 0x002fec0000010000 */
.L_x_554:
[----:B0--3--:R-:W-:-:S04]  /*17c10*/  MOV R0, UR49 ;  /* 0x0000003100007c02 */ /* 0x009fc80008000f00 */
[----:B------:R-:W-:-:S13]  /*17c20*/  ISETP.NE.AND P0, PT, R0, 0x3, PT ;  /* 0x000000030000780c */ /* 0x000fda0003f05270 */
[----:B------:R-:W-:Y:S05]  /*17c30*/  @!P0 BRA `(.L_x_583) ;  /* 0x0000000000048947 */ /* 0x000fea0003800000 */
[----:B------:R-:W-:Y:S01]  /*17c40*/  BPT.TRAP 0x1 ;  /* 0x000000040000795c */ /* 0x000fe20000300000 */
.L_x_583:
[----:B------:R-:W3:Y:S04]  /*17c50*/  LDL R0, [R1+0x2c] ;  /* 0x00002c0001007983 */ /* 0x000ee80000100800 */
[----:B-12-4-:R-:W2:Y:S01]  /*17c60*/  LDL R3, [R1+0x3c] ;  /* 0x00003c0001037983 */ /* 0x016ea20000100800 */
[----:B---3--:R-:W-:Y:S01]  /*17c70*/  IMAD R0, R0, 0x8, R18 ;  /* 0x0000000800007824 */ /* 0x008fe200078e0212 */
[----:B--2---:R-:W-:-:S04]  /*17c80*/  SHF.L.U32 R3, R3, 0x1f, RZ ;  /* 0x0000001f03037819 */ /* 0x004fc800000006ff */
[----:B------:R0:W1:Y:S01]  /*17c90*/  SYNCS.PHASECHK.TRANS64.TRYWAIT P1, [R0+URZ+0x33430], R3 ;  /* 0x03343003000075a7 */ /* 0x000062000802017f */
[----:B------:R-:W-:Y:S05]  /*17ca0*/  @!P0 BRA `(.L_x_584) ;  /* 0x0000000000048947 */ /* 0x000fea0003800000 */
[----:B------:R-:W-:Y:S01]  /*17cb0*/  BPT.TRAP 0x1 ;  /* 0x000000040000795c */ /* 0x000fe20000300000 */
.L_x_584:
[----:B------:R-:W-:Y:S01]  /*17cc0*/  IMAD.MOV.U32 R119, RZ, RZ, RZ ;  /* 0x000000ffff777224 */ /* 0x000fe200078e00ff */
[----:B-1----:R-:W-:Y:S06]  /*17cd0*/  @P1 BRA `(.L_x_585) ;  /* 0x0000000000081947 */ /* 0x002fec0003800000 */
[----:B------:R-:W1:Y:S02]  /*17ce0*/  SYNCS.PHASECHK.TRANS64.TRYWAIT P1, [R0+URZ+0x33430], R3 ;  /* 0x03343003000075a7 */ /* 0x000e64000802017f */
[----:B-1----:R-:W-:Y:S05]  /*17cf0*/  @!P1 BRA `(.L_x_586) ;  /* 0x0000015000149947 */ /* 0x002fea0003800000 */
.L_x_585:
[----:B------:R-:W-:Y:S05]  /*17d00*/  WARPSYNC.ALL ;  /* 0x0000000000007948 */ /* 0x000fea0003800000 */
[----:B------:R-:W2:Y:S01]  /*17d10*/  LDL R121, [R1+0x2c] ;  /* 0x00002c0001797983 */ /* 0x000ea20000100800 */
[----:B01----:R-:W-:Y:S01]  /*17d20*/  VIADD R3, R18, 0x24200 ;  /* 0x0002420012037836 */ /* 0x003fe20000000000 */
[----:B------:R-:W-:Y:S01]  /*17d30*/  R2UR UR28, R44 ;  /* 0x000000002c1c72ca */ /* 0x000fe200000e0000 */
[----:B------:R-:W-:Y:S01]  /*17d40*/  IMAD.MOV.U32 R5, RZ, RZ, -0x7fffffe0 ;  /* 0x80000020ff057424 */ /* 0x000fe200078e00ff */
[----:B------:R-:W-:Y:S01]  /*17d50*/  WARPGROUP.ARRIVE ;  /* 0x00000000000079c5 */ /* 0x000fe20000000000 */
[----:B------:R-:W-:Y:S01]  /*17d60*/  UMOV UR29, 0x80000020 ;  /* 0x80000020001d7882 */ /* 0x000fe20000000000 */
[----:B------:R-:W-:Y:S01]  /*17d70*/  SHF.R.U32.HI R3, RZ, 0x4, R3 ;  /* 0x00000004ff037819 */ /* 0x000fe20000011603 */
[----:B------:R-:W-:Y:S01]  /*17d80*/  IMAD.MOV.U32 R7, RZ, RZ, -0x7fffffe0 ;  /* 0x80000020ff077424 */ /* 0x000fe200078e00ff */
[----:B------:R-:W-:Y:S01]  /*17d90*/  R2UR UR31, R5 ;  /* 0x00000000051f72ca */ /* 0x000fe200000e0000 */
[----:B------:R-:W-:Y:S01]  /*17da0*/  UMOV UR5, UR29 ;  /* 0x0000001d00057c82 */ /* 0x000fe20008000000 */
[----:B------:R-:W-:Y:S01]  /*17db0*/  LOP3.LUT R3, R3, 0x3fff, RZ, 0xc0, !PT ;  /* 0x00003fff03037812 */ /* 0x000fe200078ec0ff */
[----:B-----5:R-:W-:Y:S01]  /*17dc0*/  IMAD.MOV.U32 R9, RZ, RZ, -0x7fffffe0 ;  /* 0x80000020ff097424 */ /* 0x020fe200078e00ff */
[----:B------:R-:W-:Y:S01]  /*17dd0*/  R2UR UR7, R7 ;  /* 0x00000000070772ca */ /* 0x000fe200000e0000 */
[----:B------:R-:W-:Y:S01]  /*17de0*/  UMOV UR9, UR29 ;  /* 0x0000001d00097c82 */ /* 0x000fe20008000000 */
[----:B------:R-:W-:Y:S01]  /*17df0*/  LOP3.LUT R13, R3, 0x10000, RZ, 0xfc, !PT ;  /* 0x00010000030d7812 */ /* 0x000fe200078efcff */
[----:B------:R-:W-:Y:S01]  /*17e00*/  ULOP3.LUT UR28, UR28, 0x10000, URZ, 0xfc, !UPT ;  /* 0x000100001c1c7892 */ /* 0x000fe2000f8efc3f */
[----:B------:R-:W-:Y:S01]  /*17e10*/  R2UR UR11, R9 ;  /* 0x00000000090b72ca */ /* 0x000fe200000e0000 */
[----:B------:R-:W-:Y:S01]  /*17e20*/  UMOV UR13, UR29 ;  /* 0x0000001d000d7c82 */ /* 0x000fe20008000000 */
[----:B------:R-:W-:Y:S01]  /*17e30*/  R2UR UR15, R7 ;  /* 0x00000000070f72ca */ /* 0x000fe200000e0000 */
[----:B------:R-:W-:Y:S01]  /*17e40*/  UMOV UR17, UR29 ;  /* 0x0000001d00117c82 */ /* 0x000fe20008000000 */
[----:B------:R-:W-:Y:S01]  /*17e50*/  R2UR UR19, R9 ;  /* 0x00000000091372ca */ /* 0x000fe200000e0000 */
[----:B------:R-:W-:Y:S01]  /*17e60*/  IMAD.MOV.U32 R7, RZ, RZ, -0x7fffffe0 ;  /* 0x80000020ff077424 */ /* 0x000fe200078e00ff */
[----:B------:R-:W-:Y:S01]  /*17e70*/  UMOV UR4, UR28 ;  /* 0x0000001c00047c82 */ /* 0x000fe20008000000 */
[----:B------:R-:W-:Y:S01]  /*17e80*/  UMOV UR8, UR28 ;  /* 0x0000001c00087c82 */ /* 0x000fe20008000000 */
[----:B------:R-:W-:Y:S01]  /*17e90*/  UMOV UR12, UR28 ;  /* 0x0000001c000c7c82 */ /* 0x000fe20008000000 */
[----:B------:R-:W-:Y:S01]  /*17ea0*/  UMOV UR16, UR28 ;  /* 0x0000001c00107c82 */ /* 0x000fe20008000000 */
[----:B------:R-:W-:Y:S01]  /*17eb0*/  R2UR UR47, R7 ;  /* 0x00000000072f72ca */ /* 0x000fe200000e0000 */
[----:B------:R-:W-:Y:S01]  /*17ec0*/  UIADD3 UR44, UR28, 0x2, URZ ;  /* 0x000000021c2c7890 */ /* 0x000fe2000fffe03f */
[----:B------:R-:W-:Y:S01]  /*17ed0*/  IMAD.MOV.U32 R9, RZ, RZ, -0x7fffffe0 ;  /* 0x80000020ff097424 */ /* 0x000fe200078e00ff */
[----:B------:R-:W-:Y:S01]  /*17ee0*/  UMOV UR45, 0x80000020 ;  /* 0x80000020002d7882 */ /* 0x000fe20000000000 */
[----:B------:R-:W-:Y:S01]  /*17ef0*/  IMAD.MOV.U32 R11, RZ, RZ, -0x7fffffe0 ;  /* 0x80000020ff0b7424 */ /* 0x000fe200078e00ff */
[----:B------:R-:W-:Y:S01]  /*17f00*/  MOV R5, 0x80000020 ;  /* 0x8000002000057802 */ /* 0x000fe20000000f00 */
[----:B------:R-:W-:-:S03]  /*17f10*/  IMAD.MOV.U32 R7, RZ, RZ, -0x7fffffe0 ;  /* 0x80000020ff077424 */ /* 0x000fc600078e00ff */
[----:B------:R-:W-:Y:S01]  /*17f20*/  R2UR UR43, R5 ;  /* 0x00000000052b72ca */ /* 0x000fe200000e0000 */
[----:B--2---:R-:W-:-:S04]  /*17f30*/  IMAD R4, R121, 0x780, R13 ;  /* 0x0000078079047824 */ /* 0x004fc800078e020d */
[C---:B------:R-:W-:Y:S01]  /*17f40*/  VIADD R8, R4.reuse, 0x100 ;  /* 0x0000010004087836 */ /* 0x040fe20000000000 */
[C---:B------:R-:W-:Y:S01]  /*17f50*/  R2UR UR30, R4.reuse ;  /* 0x00000000041e72ca */ /* 0x040fe200000e0000 */
[C---:B------:R-:W-:Y:S01]  /*17f60*/  VIADD R10, R4.reuse, 0x102 ;  /* 0x00000102040a7836 */ /* 0x040fe20000000000 */
[----:B------:R-:W-:Y:S02]  /*17f70*/  IADD3 R6, R4, 0x80, RZ ;  /* 0x0000008004067810 */ /* 0x000fe40007ffe0ff */
[----:B------:R-:W-:Y:S01]  /*17f80*/  R2UR UR10, R8 ;  /* 0x00000000080a72ca */ /* 0x000fe200000e0000 */
[----:B------:R-:W-:Y:S01]  /*17f90*/  VIADD R8, R4, 0x200 ;  /* 0x0000020004087836 */ /* 0x000fe20000000000 */
[----:B------:R-:W-:Y:S02]  /*17fa0*/  R2UR UR6, R6 ;  /* 0x00000000060672ca */ /* 0x000fe400000e0000 */
[----:B------:R-:W-:Y:S02]  /*17fb0*/  IADD3 R6, R4, 0x180, RZ ;  /* 0x0000018004067810 */ /* 0x000fe40007ffe0ff */
[----:B------:R-:W-:-:S02]  /*17fc0*/  R2UR UR18, R8 ;  /* 0x00000000081272ca */ /* 0x000fc400000e0000 */
[----:B------:R-:W-:Y:S01]  /*17fd0*/  R2UR UR14, R6 ;  /* 0x00000000060e72ca */ /* 0x000fe200000e0000 */
[----:B------:R-:W-:Y:S01]  /*17fe0*/  QGMMA.64x32x32.F32.E4M3.E4M3 R88, gdesc[UR28], RZ, !UPT, gsb0 ;  /* 0x006000001c5879f3 */ /* 0x000fe2000c0008ff */
[C---:B------:R-:W-:Y:S01]  /*17ff0*/  VIADD R6, R4.reuse, 0x2 ;  /* 0x0000000204067836 */ /* 0x040fe20000000000 */
[----:B------:R-:W-:-:S04]  /*18000*/  IADD3 R8, R4, 0x82, RZ ;  /* 0x0000008204087810 */ /* 0x000fc80007ffe0ff */
[----:B------:R-:W-:Y:S02]  /*18010*/  R2UR UR46, R6 ;  /* 0x00000000062e72ca */ /* 0x000fe400000e0000 */
[----:B------:R-:W-:Y:S01]  /*18020*/  IADD3 R6, R4, 0x182, RZ ;  /* 0x0000018204067810 */ /* 0x000fe20007ffe0ff */
[----:B------:R-:W-:Y:S02]  /*18030*/  WARPGROUP.DEPBAR.LE gsb0, 0x0 ;  /* 0x00008000000079c5 */ /* 0x000fe40000010000 */
[----:B------:R-:W-:-:S06]  /*18040*/  WARPGROUP.ARRIVE ;  /* 0x00000000000079c5 */ /* 0x000fcc0000000000 */
[----:B------:R-:W-:Y:S01]  /*18050*/  QGMMA.64x32x32.F32.E4M3.E4M3 R72, gdesc[UR4], RZ, !UPT, gsb0 ;  /* 0x00600000044879f3 */ /* 0x000fe2000c0008ff */
[----:B------:R-:W-:Y:S01]  /*18060*/  R2UR UR6, R8 ;  /* 0x00000000080672ca */ /* 0x000fe200000e0000 */
[----:B------:R-:W-:Y:S01]  /*18070*/  UMOV UR4, UR44 ;  /* 0x0000002c00047c82 */ /* 0x000fe20008000000 */
[----:B------:R-:W-:Y:S01]  /*18080*/  R2UR UR7, R9 ;  /* 0x00000000090772ca */ /* 0x000fe200000e0000 */
[----:B------:R-:W-:Y:S01]  /*18090*/  UMOV UR5, UR45 ;  /* 0x0000002d00057c82 */ /* 0x000fe20008000000 */
[----:B------:R-:W-:Y:S01]  /*180a0*/  VIADD R8, R4, 0x202 ;  /* 0x0000020204087836 */ /* 0x000fe20000000000 */
[----:B------:R-:W-:Y:S01]  /*180b0*/  MOV R9, 0x80000020 ;  /* 0x8000002000097802 */ /* 0x000fe20000000f00 */
[----:B------:R-:W-:Y:S02]  /*180c0*/  WARPGROUP.DEPBAR.LE gsb0, 0x0 ;  /* 0x00008000000079c5 */ /* 0x000fe40000010000 */
[----:B------:R-:W-:-:S06]  /*180d0*/  WARPGROUP.ARRIVE ;  /* 0x00000000000079c5 */ /* 0x000fcc0000000000 */
[----:B------:R-:W-:Y:S01]  /*180e0*/  QGMMA.64x32x32.F32.E4M3.E4M3 R56, gdesc[UR8], RZ, !UPT, gsb0 ;  /* 0x00600000083879f3 */ /* 0x000fe2000c0008ff */
[----:B------:R-:W-:Y:S01]  /*180f0*/  R2UR UR10, R10 ;  /* 0x000000000a0a72ca */ /* 0x000fe200000e0000 */
[----:B------:R-:W-:Y:S01]  /*18100*/  UMOV UR8, UR44 ;  /* 0x0000002c00087c82 */ /* 0x000fe20008000000 */
[----:B------:R-:W-:Y:S01]  /*18110*/  R2UR UR11, R11 ;  /* 0x000000000b0b72ca */ /* 0x000fe200000e0000 */
[----:B------:R-:W-:Y:S01]  /*18120*/  UMOV UR9, UR45 ;  /* 0x0000002d00097c82 */ /* 0x000fe20008000000 */
[----:B------:R-:W-:Y:S02]  /*18130*/  VIADD R10, R4, 0x380 ;  /* 0x00000380040a7836 */ /* 0x000fe40000000000 */
[----:B------:R-:W-:Y:S01]  /*18140*/  IMAD.MOV.U32 R11, RZ, RZ, -0x7fffffe0 ;  /* 0x80000020ff0b7424 */ /* 0x000fe200078e00ff */
        /* <DEDUP_REMOVED lines=20> */
[----:B------:R-:W-:Y:S03]  /*18290*/  QGMMA.64x32x32.F32.E4M3.E4M3 R88, gdesc[UR44], R88, gsb0 ;  /* 0x006000002c5879f3 */ /* 0x000fe60008000858 */
[----:B------:R-:W-:Y:S02]  /*182a0*/  WARPGROUP.DEPBAR.LE gsb0, 0x0 ;  /* 0x00008000000079c5 */ /* 0x000fe40000010000 */
[----:B------:R-:W-:-:S06]  /*182b0*/  WARPGROUP.ARRIVE ;  /* 0x00000000000079c5 */ /* 0x000fcc0000000000 */
[----:B------:R-:W-:Y:S01]  /*182c0*/  QGMMA.64x32x32.F32.E4M3.E4M3 R72, gdesc[UR4], R72, gsb0 ;  /* 0x00600000044879f3 */ /* 0x000fe20008000848 */
[----:B------:R-:W-:Y:S01]  /*182d0*/  R2UR UR6, R6 ;  /* 0x00000000060672ca */ /* 0x000fe200000e0000 */
[----:B------:R-:W-:Y:S01]  /*182e0*/  UIADD3 UR4, UR28, 0x200, URZ ;  /* 0x000002001c047890 */ /* 0x000fe2000fffe03f */
[----:B------:R-:W-:Y:S01]  /*182f0*/  R2UR UR7, R7 ;  /* 0x00000000070772ca */ /* 0x000fe200000e0000 */
[----:B------:R-:W-:Y:S01]  /*18300*/  UMOV UR5, 0x80000020 ;  /* 0x8000002000057882 */ /* 0x000fe20000000000 */
[----:B------:R-:W-:Y:S01]  /*18310*/  VIADD R6, R4, 0x400 ;  /* 0x0000040004067836 */ /* 0x000fe20000000000 */
[----:B------:R-:W-:Y:S01]  /*18320*/  UMOV UR21, UR5 ;  /* 0x0000000500157c82 */ /* 0x000fe20008000000 */
[----:B------:R-:W-:Y:S02]  /*18330*/  IMAD.MOV.U32 R7, RZ, RZ, -0x7fffffe0 ;  /* 0x80000020ff077424 */ /* 0x000fe400078e00ff */
[----:B------:R-:W-:Y:S01]  /*18340*/  UMOV UR20, UR4 ;  /* 0x0000000400147c82 */ /* 0x000fe20008000000 */
[----:B------:R-:W-:-:S02]  /*18350*/  WARPGROUP.DEPBAR.LE gsb0, 0x0 ;  /* 0x00008000000079c5 */ /* 0x000fc40000010000 */
[----:B------:R-:W-:-:S06]  /*18360*/  WARPGROUP.ARRIVE ;  /* 0x00000000000079c5 */ /* 0x000fcc0000000000 */
[----:B------:R-:W-:Y:S01]  /*18370*/  QGMMA.64x32x32.F32.E4M3.E4M3 R56, gdesc[UR8], R56, gsb0 ;  /* 0x00600000083879f3 */ /* 0x000fe20008000838 */
[----:B------:R-:W-:Y:S01]  /*18380*/  R2UR UR10, R8 ;  /* 0x00000000080a72ca */ /* 0x000fe200000e0000 */
[----:B------:R-:W-:Y:S01]  /*18390*/  UMOV UR8, UR4 ;  /* 0x0000000400087c82 */ /* 0x000fe20008000000 */
[----:B------:R-:W-:Y:S01]  /*183a0*/  R2UR UR11, R9 ;  /* 0x00000000090b72ca */ /* 0x000fe200000e0000 */
[----:B------:R-:W-:Y:S01]  /*183b0*/  UMOV UR9, UR5 ;  /* 0x0000000500097c82 */ /* 0x000fe20008000000 */
[----:B------:R-:W-:Y:S01]  /*183c0*/  IMAD.MOV.U32 R9, RZ, RZ, -0x7fffffe0 ;  /* 0x80000020ff097424 */ /* 0x000fe200078e00ff */
[----:B------:R-:W-:-:S04]  /*183d0*/  IADD3 R8, R4, 0x480, RZ ;  /* 0x0000048004087810 */ /* 0x000fc80007ffe0ff */
[----:B------:R-:W-:Y:S02]  /*183e0*/  R2UR UR22, R8 ;  /* 0x00000000081672ca */ /* 0x000fe400000e0000 */
[----:B------:R-:W-:Y:S01]  /*183f0*/  R2UR UR23, R9 ;  /* 0x00000000091772ca */ /* 0x000fe200000e0000 */
[----:B------:R-:W-:Y:S01]  /*18400*/  IMAD.MOV.U32 R9, RZ, RZ, -0x7fffffe0 ;  /* 0x80000020ff097424 */ /* 0x000fe200078e00ff */
[----:B------:R-:W-:Y:S01]  /*18410*/  IADD3 R8, R4, 0x302, RZ ;  /* 0x0000030204087810 */ /* 0x000fe20007ffe0ff */
[----:B------:R-:W-:Y:S02]  /*18420*/  WARPGROUP.DEPBAR.LE gsb0, 0x0 ;  /* 0x00008000000079c5 */ /* 0x000fe40000010000 */
[----:B------:R-:W-:-:S06]  /*18430*/  WARPGROUP.ARRIVE ;  /* 0x00000000000079c5 */ /* 0x000fcc0000000000 */
[----:B------:R-:W-:Y:S01]  /*18440*/  QGMMA.64x32x32.F32.E4M3.E4M3 R40, gdesc[UR12], R40, gsb0 ;  /* 0x006000000c2879f3 */ /* 0x000fe20008000828 */
        /* <DEDUP_REMOVED lines=25> */
[----:B------:R-:W-:Y:S01]  /*185e0*/  IMAD.MOV.U32 R7, RZ, RZ, -0x7fffffe0 ;  /* 0x80000020ff077424 */ /* 0x000fe200078e00ff */
[----:B------:R-:W-:Y:S01]  /*185f0*/  IADD3 R6, R4, 0x402, RZ ;  /* 0x0000040204067810 */ /* 0x000fe20007ffe0ff */
[----:B------:R-:W-:Y:S02]  /*18600*/  UMOV UR25, UR9 ;  /* 0x0000000900197c82 */ /* 0x000fe40008000000 */
        /* <DEDUP_REMOVED lines=8> */
[----:B------:R-:W-:Y:S01]  /*18690*/  VIADD R8, R4, 0x482 ;  /* 0x0000048204087836 */ /* 0x000fe20000000000 */
[----:B------:R-:W-:-:S04]  /*186a0*/  MOV R9, 0x80000020 ;  /* 0x8000002000097802 */ /* 0x000fc80000000f00 */
[----:B------:R-:W-:Y:S01]  /*186b0*/  R2UR UR26, R8 ;  /* 0x00000000081a72ca */ /* 0x000fe200000e0000 */
[----:B------:R-:W-:Y:S01]  /*186c0*/  VIADD R8, R4, 0x580 ;  /* 0x0000058004087836 */ /* 0x000fe20000000000 */
[----:B------:R-:W-:Y:S01]  /*186d0*/  R2UR UR27, R9 ;  /* 0x00000000091b72ca */ /* 0x000fe200000e0000 */
        /* <DEDUP_REMOVED lines=75> */
[C---:B------:R-:W-:Y:S01]  /*18b90*/  IADD3 R6, R4.reuse, 0x682, RZ ;  /* 0x0000068204067810 */ /* 0x040fe20007ffe0ff */
[----:B------:R-:W-:Y:S01]  /*18ba0*/  VIADD R4, R4, 0x702 ;  /* 0x0000070204047836 */ /* 0x000fe20000000000 */
[----:B------:R-:W-:Y:S01]  /*18bb0*/  UMOV UR41, UR17 ;  /* 0x0000001100297c82 */ /* 0x000fe20008000000 */
[----:B------:R-:W-:-:S03]  /*18bc0*/  UMOV UR40, UR16 ;  /* 0x0000001000287c82 */ /* 0x000fc60008000000 */
[----:B------:R-:W-:Y:S01]  /*18bd0*/  R2UR UR42, R4 ;  /* 0x00000000042a72ca */ /* 0x000fe200000e0000 */
[----:B------:R-:W-:Y:S02]  /*18be0*/  WARPGROUP.DEPBAR.LE gsb0, 0x0 ;  /* 0x00008000000079c5 */ /* 0x000fe40000010000 */
[----:B------:R-:W-:-:S06]  /*18bf0*/  WARPGROUP.ARRIVE ;  /* 0x00000000000079c5 */ /* 0x000fcc0000000000 */
[----:B------:R-:W-:Y:S01]  /*18c00*/  QGMMA.64x32x32.F32.E4M3.E4M3 R56, gdesc[UR20], R56, gsb0 ;  /* 0x00600000143879f3 */ /* 0x000fe20008000838 */
[----:B------:R-:W-:Y:S01]  /*18c10*/  R2UR UR22, R8 ;  /* 0x00000000081672ca */ /* 0x000fe200000e0000 */
[----:B------:R-:W-:Y:S01]  /*18c20*/  UMOV UR20, UR16 ;  /* 0x0000001000147c82 */ /* 0x000fe20008000000 */
[----:B------:R-:W-:Y:S01]  /*18c30*/  R2UR UR23, R9 ;  /* 0x00000000091772ca */ /* 0x000fe200000e0000 */
[----:B------:R-:W-:Y:S01]  /*18c40*/  UMOV UR21, UR17 ;  /* 0x0000001100157c82 */ /* 0x000fe20008000000 */
        /* <DEDUP_REMOVED lines=30> */
[----:B------:R-:W-:Y:S05]  /*18e30*/  @!P0 BRA `(.L_x_587) ;  /* 0x0000000000048947 */ /* 0x000fea0003800000 */
[----:B------:R-:W-:Y:S01]  /*18e40*/  BPT.TRAP 0x1 ;  /* 0x000000040000795c */ /* 0x000fe20000300000 */
.L_x_587:
[----:B------:R-:W2:Y:S01]  /*18e50*/  LDL R104, [R1+0x64] ;  /* 0x0000640001687983 */ /* 0x000ea20000100800 */
[C---:B------:R-:W-:Y:S01]  /*18e60*/  FMUL.FTZ R5, R2.reuse, R88 ;  /* 0x0000005802057220 */ /* 0x040fe20000410000 */
[C---:B------:R-:W-:Y:S01]  /*18e70*/  FMUL.FTZ R6, R2.reuse, R89 ;  /* 0x0000005902067220 */ /* 0x040fe20000410000 */
        /* <DEDUP_REMOVED lines=19> */
[C---:B------:R-:W-:Y:S01]  /*18fb0*/  FMUL.FTZ R81, R2.reuse, R86 ;  /* 0x0000005602517220 */ /* 0x040fe20000410000 */
[----:B------:R-:W3:Y:S01]  /*18fc0*/  MUFU.TANH R10, R10 ;  /* 0x0000000a000a7308 */ /* 0x000ee20000002400 */
[C---:B------:R-:W-:Y:S01]  /*18fd0*/  FMUL.FTZ R102, R2.reuse, R33 ;  /* 0x0000002102667220 */ /* 0x040fe20000410000 */
[C---:B------:R-:W-:Y:S01]  /*18fe0*/  FMUL.FTZ R103, R2.reuse, R36 ;  /* 0x0000002402677220 */ /* 0x040fe20000410000 */
[C---:B------:R-:W-:Y:S01]  /*18ff0*/  FMUL.FTZ R7, R2.reuse, R95 ;  /* 0x0000005f02077220 */ /* 0x040fe20000410000 */
[C---:B------:R-:W-:Y:S01]  /*19000*/  FMUL.FTZ R74, R2.reuse, R78 ;  /* 0x0000004e024a7220 */ /* 0x040fe20000410000 */
[C---:B------:R-:W-:Y:S01]  /*19010*/  FMUL.FTZ R86, R2.reuse, R56 ;  /* 0x0000003802567220 */ /* 0x040fe20000410000 */
[C---:B------:R-:W-:Y:S01]  /*19020*/  FMUL.FTZ R88, R2.reuse, R101 ;  /* 0x0000006502587220 */ /* 0x040fe20000410000 */
[C---:B------:R-:W-:Y:S01]  /*19030*/  FMUL.FTZ R78, R2.reuse, R82 ;  /* 0x00000052024e7220 */ /* 0x040fe20000410000 */
[----:B------:R-:W4:Y:S01]  /*19040*/  MUFU.TANH R9, R9 ;  /* 0x0000000900097308 */ /* 0x000f220000002400 */
[C---:B------:R-:W-:Y:S01]  /*19050*/  FMUL.FTZ R56, R2.reuse, R59 ;  /* 0x0000003b02387220 */ /* 0x040fe20000410000 */
[C---:B------:R-:W-:Y:S01]  /*19060*/  FMUL.FTZ R82, R2.reuse, R87 ;  /* 0x0000005702527220 */ /* 0x040fe20000410000 */
[C---:B------:R-:W-:Y:S01]  /*19070*/  FMUL.FTZ R59, R2.reuse, R62 ;  /* 0x0000003e023b7220 */ /* 0x040fe20000410000 */
[C---:B------:R-:W-:Y:S01]  /*19080*/  FMUL.FTZ R87, R2.reuse, R60 ;  /* 0x0000003c02577220 */ /* 0x040fe20000410000 */
[C---:B------:R-:W-:Y:S01]  /*19090*/  FMUL.FTZ R62, R2.reuse, R66 ;  /* 0x00000042023e7220 */ /* 0x040fe20000410000 */
[C---:B------:R-:W-:Y:S01]  /*190a0*/  FMUL.FTZ R12, R2.reuse, R98 ;  /* 0x00000062020c7220 */ /* 0x040fe20000410000 */
[C---:B------:R-:W-:Y:S01]  /*190b0*/  FMUL.FTZ R60, R2.reuse, R61 ;  /* 0x0000003d023c7220 */ /* 0x040fe20000410000 */
[----:B------:R-:W5:Y:S01]  /*190c0*/  MUFU.TANH R3, R3 ;  /* 0x0000000300037308 */ /* 0x000f620000002400 */
        /* <DEDUP_REMOVED lines=45> */
[----:B------:R-:W-:Y:S01]  /*193a0*/  ULDC UR53, c[0x0][0x988] ;  /* 0x0002620000357ab9 */ /* 0x000fe20000000800 */
[C---:B------:R-:W-:Y:S01]  /*193b0*/  FMUL.FTZ R39, R2.reuse, R39 ;  /* 0x0000002702277220 */ /* 0x040fe20000410000 */
[----:B------:R-:W5:Y:S01]  /*193c0*/  MUFU.TANH R7, R7 ;  /* 0x0000000700077308 */ /* 0x000f620000002400 */
[C---:B------:R-:W-:Y:S01]  /*193d0*/  FMUL.FTZ R35, R2.reuse, R35 ;  /* 0x0000002302237220 */ /* 0x040fe20000410000 */
[----:B------:R-:W-:Y:S01]  /*193e0*/  FMUL.FTZ R38, R2, R38 ;  /* 0x0000002602267220 */ /* 0x000fe20000410000 */
[----:B------:R-:W-:Y:S01]  /*193f0*/  ULDC UR52, c[0x0][0x988] ;  /* 0x0002620000347ab9 */ /* 0x000fe20000000800 */
[--C-:B------:R-:W-:Y:S01]  /*19400*/  IMAD.MOV.U32 R118, RZ, RZ, R119.reuse ;  /* 0x000000ffff767224 */ /* 0x100fe200078e0077 */
[-C--:B------:R-:W-:Y:S01]  /*19410*/  MOV R116, R119.reuse ;  /* 0x0000007700747202 */ /* 0x080fe20000000f00 */
[--C-:B------:R-:W-:Y:S01]  /*19420*/  IMAD.MOV.U32 R117, RZ, RZ, R119.reuse ;  /* 0x000000ffff757224 */ /* 0x100fe200078e0077 */
[-C--:B------:R-:W-:Y:S01]  /*19430*/  MOV R112, R119.reuse ;  /* 0x0000007700707202 */ /* 0x080fe20000000f00 */
[----:B------:R-:W5:Y:S01]  /*19440*/  MUFU.TANH R88, R88 ;  /* 0x0000005800587308 */ /* 0x000f620000002400 */
[--C-:B------:R-:W-:Y:S01]  /*19450*/  IMAD.MOV.U32 R115, RZ, RZ, R119.reuse ;  /* 0x000000ffff737224 */ /* 0x100fe200078e0077 */
[----:B------:R-:W-:Y:S01]  /*19460*/  MOV R108, R119 ;  /* 0x00000077006c7202 */ /* 0x000fe20000000f00 */
[----:B------:R-:W-:-:S02]  /*19470*/  IMAD.MOV.U32 R114, RZ, RZ, R119 ;  /* 0x000000ffff727224 */ /* 0x000fc400078e0077 */
[--C-:B------:R-:W-:Y:S02]  /*19480*/  IMAD.MOV.U32 R113, RZ, RZ, R119.reuse ;  /* 0x000000ffff717224 */ /* 0x100fe400078e0077 */
[--C-:B------:R-:W-:Y:S01]  /*19490*/  IMAD.MOV.U32 R111, RZ, RZ, R119.reuse ;  /* 0x000000ffff6f7224 */ /* 0x100fe200078e0077 */
[----:B------:R-:W5:Y:S01]  /*194a0*/  MUFU.TANH R12, R12 ;  /* 0x0000000c000c7308 */ /* 0x000f620000002400 */
[--C-:B------:R-:W-:Y:S02]  /*194b0*/  IMAD.MOV.U32 R110, RZ, RZ, R119.reuse ;  /* 0x000000ffff6e7224 */ /* 0x100fe400078e0077 */
[--C-:B------:R-:W-:Y:S02]  /*194c0*/  IMAD.MOV.U32 R109, RZ, RZ, R119.reuse ;  /* 0x000000ffff6d7224 */ /* 0x100fe400078e0077 */
[--C-:B------:R-:W-:Y:S02]  /*194d0*/  IMAD.MOV.U32 R107, RZ, RZ, R119.reuse ;  /* 0x000000ffff6b7224 */ /* 0x100fe400078e0077 */
[--C-:B------:R-:W-:Y:S01]  /*194e0*/  IMAD.MOV.U32 R106, RZ, RZ, R119.reuse ;  /* 0x000000ffff6a7224 */ /* 0x100fe200078e0077 */
[----:B------:R-:W5:Y:S01]  /*194f0*/  MUFU.TANH R91, R91 ;  /* 0x0000005b005b7308 */ /* 0x000f620000002400 */
[----:B------:R-:W-:-:S07]  /*19500*/  IMAD.MOV.U32 R105, RZ, RZ, R119 ;  /* 0x000000ffff697224 */ /* 0x000fce00078e0077 */
[----:B------:R-:W5:Y:S08]  /*19510*/  MUFU.TANH R11, R11 ;  /* 0x0000000b000b7308 */ /* 0x000f700000002400 */
        /* <DEDUP_REMOVED lines=21> */
[----:B------:R-:W5:Y:S01]  /*19670*/  MUFU.TANH R57, R57 ;  /* 0x0000003900397308 */ /* 0x000f620000002400 */
[----:B--2---:R-:W-:-:S02]  /*19680*/  IMAD.IADD R25, R104, 0x1, R141 ;  /* 0x0000000168197824 */ /* 0x004fc400078e028d */
[----:B------:R-:W-:-:S05]  /*19690*/  FMUL.FTZ R104, R2, R37 ;  /* 0x0000002502687220 */ /* 0x000fca0000410000 */
[----:B------:R-:W2:Y:S01]  /*196a0*/  MUFU.TANH R64, R64 ;  /* 0x0000004000407308 */ /* 0x000ea20000002400 */
[----:B------:R-:W-:-:S05]  /*196b0*/  IMAD R100, R148, -0xa0, R25 ;  /* 0xffffff6094647824 */ /* 0x000fca00078e0219 */
[C---:B------:R-:W-:Y:S02]  /*196c0*/  ISETP.GT.AND P1, PT, R100.reuse, RZ, PT ;  /* 0x000000ff6400720c */ /* 0x040fe40003f24270 */
[C---:B------:R-:W-:Y:S01]  /*196d0*/  ISETP.GT.AND P2, PT, R100.reuse, 0x1, PT ;  /* 0x000000016400780c */ /* 0x040fe20003f44270 */
[----:B------:R-:W2:Y:S01]  /*196e0*/  MUFU.TANH R56, R56 ;  /* 0x0000003800387308 */ /* 0x000ea20000002400 */
[----:B------:R-:W-:Y:S02]  /*196f0*/  ISETP.GT.AND P3, PT, R100, 0x8, PT ;  /* 0x000000086400780c */ /* 0x000fe40003f64270 */
[----:B0-----:R-:W-:Y:S02]  /*19700*/  FSEL R33, R5, -INF , P1 ;  /* 0xff80000005217808 */ /* 0x001fe40000800000 */
[----:B-1----:R-:W-:Y:S02]  /*19710*/  FSEL R36, R6, -INF , P2 ;  /* 0xff80000006247808 */ /* 0x002fe40001000000 */
[----:B------:R-:W-:Y:S01]  /*19720*/  ISETP.GT.AND P4, PT, R100, 0x9, PT ;  /* 0x000000096400780c */ /* 0x000fe20003f84270 */
[----:B------:R-:W0:Y:S01]  /*19730*/  MUFU.TANH R63, R63 ;  /* 0x0000003f003f7308 */ /* 0x000e220000002400 */
[----:B---3--:R-:W-:-:S02]  /*19740*/  FSEL R37, R10, -INF , P3 ;  /* 0xff8000000a257808 */ /* 0x008fc40001800000 */
[----:B------:R-:W-:Y:S02]  /*19750*/  FMNMX.FTZ R6, R33, R36, !PT ;  /* 0x0000002421067209 */ /* 0x000fe40007810000 */
[C---:B------:R-:W-:Y:S02]  /*19760*/  ISETP.GT.AND P5, PT, R100.reuse, 0x10, PT ;  /* 0x000000106400780c */ /* 0x040fe40003fa4270 */
[----:B----4-:R-:W-:Y:S01]  /*19770*/  FSEL R51, R9, -INF , P4 ;  /* 0xff80000009337808 */ /* 0x010fe20002000000 */
[----:B------:R-:W1:Y:S01]  /*19780*/  MUFU.TANH R59, R59 ;  /* 0x0000003b003b7308 */ /* 0x000e620000002400 */
[----:B------:R-:W-:Y:S02]  /*19790*/  FMNMX.FTZ R6, R37, R6, !PT ;  /* 0x0000000625067209 */ /* 0x000fe40007810000 */
[----:B-----5:R-:W-:Y:S02]  /*197a0*/  FSEL R3, R3, -INF , P1 ;  /* 0xff80000003037808 */ /* 0x020fe40000800000 */
[----:B------:R-:W-:-:S02]  /*197b0*/  ISETP.GT.AND P1, PT, R100, 0x11, PT ;  /* 0x000000116400780c */ /* 0x000fc40003f24270 */
[----:B------:R-:W-:Y:S01]  /*197c0*/  FSEL R55, R14, -INF , P5 ;  /* 0xff8000000e377808 */ /* 0x000fe20002800000 */
[----:B------:R-:W3:Y:S01]  /*197d0*/  MUFU.TANH R68, R68 ;  /* 0x0000004400447308 */ /* 0x000ee20000002400 */
[----:B------:R-:W-:Y:S02]  /*197e0*/  FMNMX.FTZ R6, R51, R6, !PT ;  /* 0x0000000633067209 */ /* 0x000fe40007810000 */
[----:B------:R-:W-:Y:S02]  /*197f0*/  FSEL R4, R4, -INF , P2 ;  /* 0xff80000004047808 */ /* 0x000fe40001000000 */
[----:B------:R-:W-:Y:S02]  /*19800*/  ISETP.GT.AND P2, PT, R100, 0x18, PT ;  /* 0x000000186400780c */ /* 0x000fe40003f44270 */
[----:B------:R-:W-:Y:S01]  /*19810*/  FSEL R96, R15, -INF , P1 ;  /* 0xff8000000f607808 */ /* 0x000fe20000800000 */
[----:B------:R-:W4:Y:S01]  /*19820*/  MUFU.TANH R58, R58 ;  /* 0x0000003a003a7308 */ /* 0x000f220000002400 */
[----:B------:R-:W-:-:S02]  /*19830*/  FMNMX.FTZ R9, R55, R6, !PT ;  /* 0x0000000637097209 */ /* 0x000fc40007810000 */
[----:B------:R-:W-:Y:S02]  /*19840*/  FSEL R5, R8, -INF , P3 ;  /* 0xff80000008057808 */ /* 0x000fe40001800000 */
[----:B------:R-:W-:Y:S02]  /*19850*/  ISETP.GT.AND P3, PT, R100, 0x19, PT ;  /* 0x000000196400780c */ /* 0x000fe40003f64270 */
[----:B------:R-:W-:Y:S01]  /*19860*/  FSEL R89, R89, -INF , P2 ;  /* 0xff80000059597808 */ /* 0x000fe20001000000 */
[----:B------:R-:W5:Y:S01]  /*19870*/  MUFU.TANH R67, R67 ;  /* 0x0000004300437308 */ /* 0x000f620000002400 */
[----:B------:R-:W-:Y:S02]  /*19880*/  FMNMX.FTZ R8, R96, R9, !PT ;  /* 0x0000000960087209 */ /* 0x000fe40007810000 */
[----:B------:R-:W-:Y:S02]  /*19890*/  FSEL R6, R7, -INF , P4 ;  /* 0xff80000007067808 */ /* 0x000fe40002000000 */
[----:B------:R-:W-:-:S02]  /*198a0*/  ISETP.GT.AND P4, PT, R100, 0x20, PT ;  /* 0x000000206400780c */ /* 0x000fc40003f84270 */
[----:B------:R-:W-:Y:S01]  /*198b0*/  FSEL R88, R88, -INF , P3 ;  /* 0xff80000058587808 */ /* 0x000fe20001800000 */
[----:B------:R-:W5:Y:S01]  /*198c0*/  MUFU.TANH R62, R62 ;  /* 0x0000003e003e7308 */ /* 0x000f620000002400 */
[----:B------:R-:W-:Y:S02]  /*198d0*/  FMNMX.FTZ R9, R89, R8, !PT ;  /* 0x0000000859097209 */ /* 0x000fe40007810000 */
[----:B------:R-:W-:Y:S02]  /*198e0*/  FSEL R7, R12, -INF , P5 ;  /* 0xff8000000c077808 */ /* 0x000fe40002800000 */
[----:B------:R-:W-:Y:S02]  /*198f0*/  ISETP.GT.AND P5, PT, R100, 0x21, PT ;  /* 0x000000216400780c */ /* 0x000fe40003fa4270 */
[----:B------:R-:W-:Y:S01]  /*19900*/  FSEL R91, R91, -INF , P4 ;  /* 0xff8000005b5b7808 */ /* 0x000fe20002000000 */
[----:B------:R-:W5:Y:S01]  /*19910*/  MUFU.TANH R70, R70 ;  /* 0x0000004600467308 */ /* 0x000f620000002400 */
        /* <DEDUP_REMOVED lines=16> */
[----:B------:R-:W-:Y:S01]  /*19a20*/  FSEL R11, R73, -INF , P4 ;  /* 0xff800000490b7808 */ /* 0x000fe20002000000 */
[----:B------:R-:W-:Y:S01]  /*19a30*/  IMAD.U32 R73, RZ, RZ, UR53 ;  /* 0x00000035ff497e24 */ /* 0x000fe2000f8e00ff */
        /* <DEDUP_REMOVED lines=41> */
[----:B--2---:R-:W-:Y:S01]  /*19cd0*/  FSEL R64, R64, -INF , P1 ;  /* 0xff80000040407808 */ /* 0x004fe20000800000 */
[----:B------:R-:W2:Y:S01]  /*19ce0*/  MUFU.TANH R93, R93 ;  /* 0x0000005d005d7308 */ /* 0x000ea20000002400 */
[----:B------:R-:W-:-:S02]  /*19cf0*/  FMNMX.FTZ R29, R60, R27, !PT ;  /* 0x0000001b3c1d7209 */ /* 0x000fc40007810000 */
[----:B------:R-:W-:Y:S02]  /*19d00*/  FSEL R27, R56, -INF , P3 ;  /* 0xff800000381b7808 */ /* 0x000fe40001800000 */
[----:B------:R-:W-:Y:S02]  /*19d10*/  ISETP.GT.AND P3, PT, R100, 0x58, PT ;  /* 0x000000586400780c */ /* 0x000fe40003f64270 */
[----:B0-----:R-:W-:Y:S01]  /*19d20*/  FSEL R63, R63, -INF , P2 ;  /* 0xff8000003f3f7808 */ /* 0x001fe20001000000 */
[----:B------:R-:W0:Y:S01]  /*19d30*/  MUFU.TANH R42, R42 ;  /* 0x0000002a002a7308 */ /* 0x000e220000002400 */
[----:B------:R-:W-:Y:S02]  /*19d40*/  FMNMX.FTZ R30, R64, R29, !PT ;  /* 0x0000001d401e7209 */ /* 0x000fe40007810000 */
[----:B-1----:R-:W-:Y:S02]  /*19d50*/  FSEL R28, R59, -INF , P4 ;  /* 0xff8000003b1c7808 */ /* 0x002fe40002000000 */
[----:B------:R-:W-:-:S02]  /*19d60*/  ISETP.GT.AND P4, PT, R100, 0x59, PT ;  /* 0x000000596400780c */ /* 0x000fc40003f84270 */
[----:B---3--:R-:W-:Y:S01]  /*19d70*/  FSEL R68, R68, -INF , P3 ;  /* 0xff80000044447808 */ /* 0x008fe20001800000 */
[----:B------:R-:W1:Y:S01]  /*19d80*/  MUFU.TANH R52, R52 ;  /* 0x0000003400347308 */ /* 0x000e620000002400 */
[----:B------:R-:W-:Y:S02]  /*19d90*/  FMNMX.FTZ R29, R63, R30, !PT ;  /* 0x0000001e3f1d7209 */ /* 0x000fe40007810000 */
[----:B----4-:R-:W-:Y:S02]  /*19da0*/  FSEL R58, R58, -INF , P5 ;  /* 0xff8000003a3a7808 */ /* 0x010fe40002800000 */
[----:B------:R-:W-:Y:S02]  /*19db0*/  ISETP.GT.AND P5, PT, R100, 0x60, PT ;  /* 0x000000606400780c */ /* 0x000fe40003fa4270 */
[----:B-----5:R-:W-:Y:S01]  /*19dc0*/  FSEL R67, R67, -INF , P4 ;  /* 0xff80000043437808 */ /* 0x020fe20002000000 */
[----:B------:R-:W3:Y:S01]  /*19dd0*/  MUFU.TANH R46, R46 ;  /* 0x0000002e002e7308 */ /* 0x000ee20000002400 */
[----:B------:R-:W-:-:S02]  /*19de0*/  FMNMX.FTZ R30, R68, R29, !PT ;  /* 0x0000001d441e7209 */ /* 0x000fc40007810000 */
[----:B------:R-:W-:Y:S02]  /*19df0*/  FSEL R62, R62, -INF , P1 ;  /* 0xff8000003e3e7808 */ /* 0x000fe40000800000 */
[----:B------:R-:W-:Y:S02]  /*19e00*/  ISETP.GT.AND P1, PT, R100, 0x61, PT ;  /* 0x000000616400780c */ /* 0x000fe40003f24270 */
[----:B------:R-:W-:Y:S01]  /*19e10*/  FSEL R70, R70, -INF , P5 ;  /* 0xff80000046467808 */ /* 0x000fe20002800000 */
[----:B------:R-:W4:Y:S01]  /*19e20*/  MUFU.TANH R95, R95 ;  /* 0x0000005f005f7308 */ /* 0x000f220000002400 */
        /* <DEDUP_REMOVED lines=28> */
[----:B--2---:R-:W-:Y:S01]  /*19ff0*/  FSEL R93, R93, -INF , P1 ;  /* 0xff8000005d5d7808 */ /* 0x004fe20000800000 */
[----:B------:R-:W2:Y:S01]  /*1a000*/  MUFU.TANH R99, R99 ;  /* 0x0000006300637308 */ /* 0x000ea20000002400 */
[----:B------:R-:W-:Y:S02]  /*1a010*/  FMNMX.FTZ R30, R47, R30, !PT ;  /* 0x0000001e2f1e7209 */ /* 0x000fe40007810000 */
[----:B0-----:R-:W-:Y:S02]  /*1a020*/  FSEL R42, R42, -INF , P3 ;  /* 0xff8000002a2a7808 */ /* 0x001fe40001800000 */
[----:B------:R-:W-:-:S02]  /*1a030*/  ISETP.GT.AND P3, PT, R100, 0x80, PT ;  /* 0x000000806400780c */ /* 0x000fc40003f64270 */
[----:B-1----:R-:W-:Y:S01]  /*1a040*/  FSEL R52, R52, -INF , P2 ;  /* 0xff80000034347808 */ /* 0x002fe20001000000 */
[----:B------:R-:W0:Y:S01]  /*1a050*/  MUFU.TANH R54, R54 ;  /* 0x0000003600367308 */ /* 0x000e220000002400 */
[----:B------:R-:W-:Y:S02]  /*1a060*/  FMNMX.FTZ R43, R93, R30, !PT ;  /* 0x0000001e5d2b7209 */ /* 0x000fe40007810000 */
[----:B---3--:R-:W-:Y:S02]  /*1a070*/  FSEL R30, R46, -INF , P4 ;  /* 0xff8000002e1e7808 */ /* 0x008fe40002000000 */
[----:B------:R-:W-:Y:S02]  /*1a080*/  ISETP.GT.AND P4, PT, R100, 0x81, PT ;  /* 0x000000816400780c */ /* 0x000fe40003f84270 */
[----:B----4-:R-:W-:Y:S01]  /*1a090*/  FSEL R95, R95, -INF , P3 ;  /* 0xff8000005f5f7808 */ /* 0x010fe20001800000 */
[----:B------:R-:W1:Y:S01]  /*1a0a0*/  MUFU.TANH R101, R101 ;  /* 0x0000006500657308 */ /* 0x000e620000002400 */
[----:B------:R-:W-:-:S02]  /*1a0b0*/  FMNMX.FTZ R32, R52, R43, !PT ;  /* 0x0000002b34207209 */ /* 0x000fc40007810000 */
[----:B-----5:R-:W-:Y:S02]  /*1a0c0*/  FSEL R45, R45, -INF , P5 ;  /* 0xff8000002d2d7808 */ /* 0x020fe40002800000 */
[----:B------:R-:W-:Y:S02]  /*1a0d0*/  ISETP.GT.AND P5, PT, R100, 0x88, PT ;  /* 0x000000886400780c */ /* 0x000fe40003fa4270 */
[----:B------:R-:W-:Y:S01]  /*1a0e0*/  FSEL R94, R94, -INF , P4 ;  /* 0xff8000005e5e7808 */ /* 0x000fe20002000000 */
[----:B------:R-:W3:Y:S01]  /*1a0f0*/  MUFU.TANH R53, R53 ;  /* 0x0000003500357308 */ /* 0x000ee20000002400 */
[----:B------:R-:W-:Y:S02]  /*1a100*/  FMNMX.FTZ R43, R95, R32, !PT ;  /* 0x000000205f2b7209 */ /* 0x000fe40007810000 */
[----:B------:R-:W-:Y:S01]  /*1a110*/  FSEL R32, R50, -INF , P1 ;  /* 0xff80000032207808 */ /* 0x000fe20000800000 */
[----:B------:R-:W-:Y:S01]  /*1a120*/  FMUL.FTZ R50, R2, R34 ;  /* 0x0000002202327220 */ /* 0x000fe20000410000 */
[----:B------:R-:W-:-:S02]  /*1a130*/  ISETP.GT.AND P1, PT, R100, 0x89, PT ;  /* 0x000000896400780c */ /* 0x000fc40003f24270 */
[----:B------:R-:W-:Y:S01]  /*1a140*/  FSEL R98, R98, -INF , P5 ;  /* 0xff80000062627808 */ /* 0x000fe20002800000 */
[----:B------:R-:W4:Y:S01]  /*1a150*/  MUFU.TANH R102, R102 ;  /* 0x0000006600667308 */ /* 0x000f220000002400 */
[----:B------:R-:W-:Y:S02]  /*1a160*/  FMNMX.FTZ R43, R94, R43, !PT ;  /* 0x0000002b5e2b7209 */ /* 0x000fe40007810000 */
[----:B------:R-:W-:Y:S02]  /*1a170*/  FSEL R49, R49, -INF , P2 ;  /* 0xff80000031317808 */ /* 0x000fe40001000000 */
[----:B------:R-:W-:Y:S02]  /*1a180*/  ISETP.GT.AND P2, PT, R100, 0x90, PT ;  /* 0x000000906400780c */ /* 0x000fe40003f44270 */
[----:B--2---:R-:W-:Y:S01]  /*1a190*/  FSEL R99, R99, -INF , P1 ;  /* 0xff80000063637808 */ /* 0x004fe20000800000 */
[----:B------:R-:W2:Y:S01]  /*1a1a0*/  MUFU.TANH R97, R97 ;  /* 0x0000006100617308 */ /* 0x000ea20000002400 */
[----:B------:R-:W-:-:S02]  /*1a1b0*/  FMNMX.FTZ R44, R98, R43, !PT ;  /* 0x0000002b622c7209 */ /* 0x000fc40007810000 */
[----:B0-----:R-:W-:Y:S02]  /*1a1c0*/  FSEL R43, R54, -INF , P3 ;  /* 0xff800000362b7808 */ /* 0x001fe40001800000 */
[C---:B------:R-:W-:Y:S02]  /*1a1d0*/  ISETP.GT.AND P3, PT, R100.reuse, 0x91, PT ;  /* 0x000000916400780c */ /* 0x040fe40003f64270 */
[----:B-1----:R-:W-:Y:S01]  /*1a1e0*/  FSEL R101, R101, -INF , P2 ;  /* 0xff80000065657808 */ /* 0x002fe20001000000 */
[----:B------:R-:W0:Y:S01]  /*1a1f0*/  MUFU.TANH R103, R103 ;  /* 0x0000006700677308 */ /* 0x000e220000002400 */
[----:B------:R-:W-:Y:S02]  /*1a200*/  FMNMX.FTZ R44, R99, R44, !PT ;  /* 0x0000002c632c7209 */ /* 0x000fe40007810000 */
[----:B---3--:R-:W-:Y:S02]  /*1a210*/  FSEL R53, R53, -INF , P4 ;  /* 0xff80000035357808 */ /* 0x008fe40002000000 */
[----:B------:R-:W-:-:S02]  /*1a220*/  ISETP.GT.AND P4, PT, R100, 0x98, PT ;  /* 0x000000986400780c */ /* 0x000fc40003f84270 */
[----:B----4-:R-:W-:Y:S01]  /*1a230*/  FSEL R102, R102, -INF , P3 ;  /* 0xff80000066667808 */ /* 0x010fe20001800000 */
[----:B------:R-:W1:Y:S01]  /*1a240*/  MUFU.TANH R104, R104 ;  /* 0x0000006800687308 */ /* 0x000e620000002400 */
[----:B------:R-:W-:Y:S02]  /*1a250*/  FMNMX.FTZ R57, R101, R44, !PT ;  /* 0x0000002c65397209 */ /* 0x000fe40007810000 */
[----:B--2---:R-:W-:Y:S02]  /*1a260*/  FSEL R44, R97, -INF , P5 ;  /* 0xff800000612c7808 */ /* 0x004fe40002800000 */
[----:B------:R-:W-:Y:S02]  /*1a270*/  ISETP.GT.AND P5, PT, R100, 0x99, PT ;  /* 0x000000996400780c */ /* 0x000fe40003fa4270 */
[----:B------:R-:W-:Y:S01]  /*1a280*/  FMNMX.FTZ R46, R102, R57, !PT ;  /* 0x00000039662e7209 */ /* 0x000fe20007810000 */
[----:B------:R-:W-:Y:S01]  /*1a290*/  MUFU.TANH R97, R39 ;  /* 0x0000002700617308 */ /* 0x000fe20000002400 */
[----:B0-----:R-:W-:-:S02]  /*1a2a0*/  FSEL R103, R103, -INF , P4 ;  /* 0xff80000067677808 */ /* 0x001fc40002000000 */
[----:B------:R-:W-:Y:S02]  /*1a2b0*/  MOV R100, R119 ;  /* 0x0000007700647202 */ /* 0x000fe40000000f00 */
[----:B------:R-:W-:-:S03]  /*1a2c0*/  FMNMX.FTZ R57, R103, R46, !PT ;  /* 0x0000002e67397209 */ /* 0x000fc60007810000 */
[----:B------:R-:W-:Y:S01]  /*1a2d0*/  MUFU.TANH R77, R50 ;  /* 0x00000032004d7308 */ /* 0x000fe20000002400 */
[----:B-1----:R-:W-:-:S04]  /*1a2e0*/  FSEL R104, R104, -INF , P5 ;  /* 0xff80000068687808 */ /* 0x002fc80002800000 */
[----:B------:R-:W-:-:S03]  /*1a2f0*/  FMNMX.FTZ R57, R104, R57, !PT ;  /* 0x0000003968397209 */ /* 0x000fc60007810000 */
[----:B------:R-:W-:Y:S02]  /*1a300*/  MUFU.TANH R81, R35 ;  /* 0x0000002300517308 */ /* 0x000fe40000002400 */
[----:B------:R-:W0:Y:S06]  /*1a310*/  SHFL.BFLY PT, R46, R57, 0x2, 0x1f ;  /* 0x0c401f00392e7f89 */ /* 0x000e2c00000e0000 */
[----:B------:R-:W-:Y:S01]  /*1a320*/  MUFU.TANH R82, R38 ;  /* 0x0000002600527308 */ /* 0x000fe20000002400 */
[----:B0-----:R-:W-:Y:S01]  /*1a330*/  FMNMX.FTZ R59, R57, R46, !PT ;  /* 0x0000002e393b7209 */ /* 0x001fe20007810000 */
[----:B------:R-:W-:-:S04]  /*1a340*/  FMUL.FTZ R46, R2, R31 ;  /* 0x0000001f022e7220 */ /* 0x000fc80000410000 */
[----:B------:R-:W0:Y:S02]  /*1a350*/  SHFL.BFLY PT, R120, R59, 0x1, 0x1f ;  /* 0x0c201f003b787f89 */ /* 0x000e2400000e0000 */
[----:B------:R1:W-:Y:S02]  /*1a360*/  MUFU.TANH R75, R46 ;  /* 0x0000002e004b7308 */ /* 0x0003e40000002400 */
[----:B-1----:R-:W-:-:S04]  /*1a370*/  FMNMX.FTZ R46, R3, R4, !PT ;  /* 0x00000004032e7209 */ /* 0x002fc80007810000 */
[----:B------:R-:W-:-:S04]  /*1a380*/  FMNMX.FTZ R39, R5, R46, !PT ;  /* 0x0000002e05277209 */ /* 0x000fc80007810000 */
[----:B------:R-:W-:Y:S02]  /*1a390*/  FMNMX.FTZ R50, R6, R39, !PT ;  /* 0x0000002706327209 */ /* 0x000fe40007810000 */
[----:B0-----:R-:W-:-:S04]  /*1a3a0*/  FMNMX.FTZ R120, R59, R120, !PT ;  /* 0x000000783b787209 */ /* 0x001fc80007810000 */
[C---:B------:R-:W-:Y:S01]  /*1a3b0*/  FSETP.NEU.FTZ.AND P6, PT, R120.reuse, -INF , PT ;  /* 0xff8000007800780b */ /* 0x040fe20003fdd000 */
[----:B------:R-:W-:-:S05]  /*1a3c0*/  FFMA.FTZ R54, R120, R73, -8 ;  /* 0xc100000078367423 */ /* 0x000fca0000010049 */
[----:B------:R-:W-:-:S05]  /*1a3d0*/  FSEL R54, R54, RZ, P6 ;  /* 0x000000ff36367208 */ /* 0x000fca0003000000 */
[--C-:B------:R-:W-:Y:S01]  /*1a3e0*/  FFMA.FTZ R34, R36, UR53, -R54.reuse ;  /* 0x0000003524227c23 */ /* 0x100fe20008010836 */
[----:B------:R-:W-:-:S01]  /*1a3f0*/  FFMA.FTZ R36, R51, UR53, -R54 ;  /* 0x0000003533247c23 */ /* 0x000fc20008010836 */
        /* <DEDUP_REMOVED lines=15> */
[----:B------:R-:W-:Y:S01]  /*1a4f0*/  IMAD.U32 R91, RZ, RZ, UR53 ;  /* 0x00000035ff5b7e24 */ /* 0x000fe2000f8e00ff */
[----:B------:R-:W-:Y:S01]  /*1a500*/  FMNMX.FTZ R55, R11, R72, !PT ;  /* 0x000000480b377209 */ /* 0x000fe20007810000 */
[----:B------:R-:W-:-:S01]  /*1a510*/  FFMA.FTZ R72, R76, UR53, -R54 ;  /* 0x000000354c487c23 */ /* 0x000fc20008010836 */
[--C-:B------:R-:W-:Y:S01]  /*1a520*/  FFMA.FTZ R86, R86, UR53, -R54.reuse ;  /* 0x0000003556567c23 */ /* 0x100fe20008010836 */
[----:B------:R-:W-:Y:S01]  /*1a530*/  MUFU.EX2 R50, R90 ;  /* 0x0000005a00327308 */ /* 0x000fe20000000800 */
        /* <DEDUP_REMOVED lines=13> */
[----:B------:R-:W-:Y:S01]  /*1a610*/  FFMA.FTZ R101, R101, UR53, -R54 ;  /* 0x0000003565657c23 */ /* 0x000fe20008010836 */
[----:B------:R0:W-:Y:S01]  /*1a620*/  MUFU.EX2 R55, R80 ;  /* 0x0000005000377308 */ /* 0x0001e20000000800 */
[----:B------:R-:W-:-:S02]  /*1a630*/  MOV R96, R119 ;  /* 0x0000007700607202 */ /* 0x000fc40000000f00 */
[----:B------:R-:W-:Y:S01]  /*1a640*/  FMNMX.FTZ R57, R21, R74, !PT ;  /* 0x0000004a15397209 */ /* 0x000fe20007810000 */
[----:B------:R-:W-:-:S03]  /*1a650*/  FFMA.FTZ R74, R79, UR53, -R54 ;  /* 0x000000354f4a7c23 */ /* 0x000fc60008010836 */
[----:B------:R-:W-:Y:S01]  /*1a660*/  FMNMX.FTZ R76, R24, R57, !PT ;  /* 0x00000039184c7209 */ /* 0x000fe20007810000 */
[----:B------:R-:W-:Y:S03]  /*1a670*/  MUFU.EX2 R31, R31 ;  /* 0x0000001f001f7308 */ /* 0x000fe60000000800 */
[----:B------:R-:W-:-:S04]  /*1a680*/  FMNMX.FTZ R57, R25, R76, !PT ;  /* 0x0000004c19397209 */ /* 0x000fc80007810000 */
[----:B------:R-:W-:Y:S01]  /*1a690*/  FMNMX.FTZ R76, R26, R57, !PT ;  /* 0x000000391a4c7209 */ /* 0x000fe20007810000 */
[----:B------:R-:W-:Y:S03]  /*1a6a0*/  MUFU.EX2 R34, R34 ;  /* 0x0000002200227308 */ /* 0x000fe60000000800 */
[----:B------:R-:W-:Y:S01]  /*1a6b0*/  FMNMX.FTZ R59, R27, R76, !PT ;  /* 0x0000004c1b3b7209 */ /* 0x000fe20007810000 */
[--C-:B------:R-:W-:Y:S01]  /*1a6c0*/  FFMA.FTZ R76, R83, UR53, -R54.reuse ;  /* 0x00000035534c7c23 */ /* 0x100fe20008010836 */
[----:B------:R-:W-:-:S01]  /*1a6d0*/  FFMA.FTZ R83, R60, UR53, -R54 ;  /* 0x000000353c537c23 */ /* 0x000fc20008010836 */
[----:B------:R-:W-:Y:S01]  /*1a6e0*/  FFMA.FTZ R60, R64, UR53, -R54 ;  /* 0x00000035403c7c23 */ /* 0x000fe20008010836 */
[----:B------:R-:W-:Y:S01]  /*1a6f0*/  FMNMX.FTZ R59, R28, R59, !PT ;  /* 0x0000003b1c3b7209 */ /* 0x000fe20007810000 */
[----:B------:R-:W-:Y:S03]  /*1a700*/  MUFU.EX2 R57, R84 ;  /* 0x0000005400397308 */ /* 0x000fe60000000800 */
[----:B------:R-:W-:-:S04]  /*1a710*/  FMNMX.FTZ R59, R58, R59, !PT ;  /* 0x0000003b3a3b7209 */ /* 0x000fc80007810000 */
[----:B------:R-:W-:Y:S01]  /*1a720*/  FMNMX.FTZ R78, R62, R59, !PT ;  /* 0x0000003b3e4e7209 */ /* 0x000fe20007810000 */
[----:B------:R-:W-:Y:S03]  /*1a730*/  MUFU.EX2 R33, R33 ;  /* 0x0000002100217308 */ /* 0x000fe60000000800 */
[----:B------:R-:W-:-:S04]  /*1a740*/  FMNMX.FTZ R78, R61, R78, !PT ;  /* 0x0000004e3d4e7209 */ /* 0x000fc80007810000 */
[----:B------:R-:W-:Y:S01]  /*1a750*/  FMNMX.FTZ R73, R65, R78, !PT ;  /* 0x0000004e41497209 */ /* 0x000fe20007810000 */
[----:B------:R1:W-:Y:S03]  /*1a760*/  MUFU.EX2 R59, R86 ;  /* 0x00000056003b7308 */ /* 0x0003e60000000800 */
[----:B0-----:R-:W-:Y:S01]  /*1a770*/  FMNMX.FTZ R80, R66, R73, !PT ;  /* 0x0000004942507209 */ /* 0x001fe20007810000 */
[--C-:B------:R-:W-:Y:S01]  /*1a780*/  FFMA.FTZ R73, R87, UR53, -R54.reuse ;  /* 0x0000003557497c23 */ /* 0x100fe20008010836 */
[----:B------:R-:W-:-:S01]  /*1a790*/  FFMA.FTZ R87, R99, UR53, -R54 ;  /* 0x0000003563577c23 */ /* 0x000fc20008010836 */
[----:B------:R-:W-:Y:S01]  /*1a7a0*/  IMAD.MOV.U32 R99, RZ, RZ, R119 ;  /* 0x000000ffff637224 */ /* 0x000fe200078e0077 */
[----:B------:R-:W-:Y:S01]  /*1a7b0*/  FMNMX.FTZ R79, R41, R80, !PT ;  /* 0x00000050294f7209 */ /* 0x000fe20007810000 */
[----:B------:R0:W-:Y:S01]  /*1a7c0*/  MUFU.EX2 R78, R85 ;  /* 0x00000055004e7308 */ /* 0x0001e20000000800 */
[----:B-1----:R-:W-:-:S01]  /*1a7d0*/  FFMA.FTZ R86, R52, UR53, -R54 ;  /* 0x0000003534567c23 */ /* 0x002fc20008010836 */
[----:B------:R-:W-:Y:S01]  /*1a7e0*/  FFMA.FTZ R52, R95, UR53, -R54 ;  /* 0x000000355f347c23 */ /* 0x000fe20008010836 */
[----:B------:R-:W-:-:S04]  /*1a7f0*/  FMNMX.FTZ R80, R40, R79, !PT ;  /* 0x0000004f28507209 */ /* 0x000fc80007810000 */
[----:B------:R-:W-:Y:S01]  /*1a800*/  FMNMX.FTZ R79, R29, R80, !PT ;  /* 0x000000501d4f7209 */ /* 0x000fe20007810000 */
[----:B------:R-:W1:Y:S01]  /*1a810*/  MUFU.EX2 R36, R36 ;  /* 0x0000002400247308 */ /* 0x000e620000000800 */
[----:B0-----:R-:W-:-:S02]  /*1a820*/  FFMA.FTZ R85, R68, UR53, -R54 ;  /* 0x0000003544557c23 */ /* 0x001fc40008010836 */
[----:B------:R-:W-:-:S04]  /*1a830*/  FMNMX.FTZ R79, R42, R79, !PT ;  /* 0x0000004f2a4f7209 */ /* 0x000fc80007810000 */
        /* <DEDUP_REMOVED lines=11> */
[----:B------:R-:W-:Y:S01]  /*1a8f0*/  FSEL R68, R75, -INF , P1 ;  /* 0xff8000004b447808 */ /* 0x000fe20000800000 */
[----:B------:R-:W-:-:S01]  /*1a900*/  FFMA.FTZ R75, R67, UR53, -R54 ;  /* 0x00000035434b7c23 */ /* 0x000fc20008010836 */
[----:B------:R-:W-:Y:S01]  /*1a910*/  FMNMX.FTZ R79, R44, R79, !PT ;  /* 0x0000004f2c4f7209 */ /* 0x000fe20007810000 */
[----:B------:R0:W-:Y:S01]  /*1a920*/  MUFU.EX2 R64, R85 ;  /* 0x0000005500407308 */ /* 0x0001e20000000800 */
[----:B------:R-:W-:Y:S02]  /*1a930*/  FSEL R67, R77, -INF , P2 ;  /* 0xff8000004d437808 */ /* 0x000fe40001000000 */
[----:B------:R-:W-:Y:S02]  /*1a940*/  FMNMX.FTZ R84, R68, R79, !PT ;  /* 0x0000004f44547209 */ /* 0x000fe40007810000 */
[----:B------:R-:W-:Y:S02]  /*1a950*/  FSEL R77, R81, -INF , P3 ;  /* 0xff800000514d7808 */ /* 0x000fe40001800000 */
[----:B------:R-:W-:Y:S01]  /*1a960*/  FMNMX.FTZ R84, R67, R84, !PT ;  /* 0x0000005443547209 */ /* 0x000fe20007810000 */
[----:B------:R-:W1:Y:S01]  /*1a970*/  MUFU.EX2 R37, R37 ;  /* 0x0000002500257308 */ /* 0x000e620000000800 */
[----:B------:R-:W-:Y:S01]  /*1a980*/  FSEL R79, R82, -INF , P4 ;  /* 0xff800000524f7808 */ /* 0x000fe20002000000 */
[--C-:B------:R-:W-:Y:S01]  /*1a990*/  FFMA.FTZ R82, R93, UR53, -R54.reuse ;  /* 0x000000355d527c23 */ /* 0x100fe20008010836 */
[----:B------:R-:W-:Y:S01]  /*1a9a0*/  FMNMX.FTZ R84, R77, R84, !PT ;  /* 0x000000544d547209 */ /* 0x000fe20007810000 */
[----:B0-----:R-:W-:Y:S01]  /*1a9b0*/  FFMA.FTZ R85, R94, UR53, -R54 ;  /* 0x000000355e557c23 */ /* 0x001fe20008010836 */
[----:B------:R-:W-:-:S02]  /*1a9c0*/  FSEL R81, R97, -INF , P5 ;  /* 0xff80000061517808 */ /* 0x000fc40002800000 */
[----:B------:R-:W-:Y:S01]  /*1a9d0*/  FMNMX.FTZ R84, R79, R84, !PT ;  /* 0x000000544f547209 */ /* 0x000fe20007810000 */
[----:B------:R-:W-:Y:S03]  /*1a9e0*/  MUFU.EX2 R39, R39 ;  /* 0x0000002700277308 */ /* 0x000fe60000000800 */
[----:B------:R-:W-:-:S05]  /*1a9f0*/  FMNMX.FTZ R84, R81, R84, !PT ;  /* 0x0000005451547209 */ /* 0x000fca0007810000 */
[----:B------:R-:W0:Y:S01]  /*1aa00*/  SHFL.BFLY PT, R83, R84, 0x2, 0x1f ;  /* 0x0c401f0054537f89 */ /* 0x000e2200000e0000 */
[----:B------:R-:W-:Y:S01]  /*1aa10*/  MUFU.EX2 R51, R51 ;  /* 0x0000003300337308 */ /* 0x000fe20000000800 */
[----:B-1----:R-:W-:-:S04]  /*1aa20*/  F2FP.SATFINITE.E4M3.F32.PACK_AB_MERGE_C R218, R46, R37, RZ ;  /* 0x000000252eda723e */ /* 0x002fc800048070ff */
[----:B------:R-:W-:-:S03]  /*1aa30*/  F2FP.SATFINITE.E4M3.F32.PACK_AB_MERGE_C R218, R38, R35, R218 ;  /* 0x0000002326da723e */ /* 0x000fc600048070da */
[----:B------:R-:W1:Y:S08]  /*1aa40*/  MUFU.EX2 R72, R72 ;  /* 0x0000004800487308 */ /* 0x000e700000000800 */
[----:B------:R-:W-:Y:S01]  /*1aa50*/  MUFU.EX2 R74, R74 ;  /* 0x0000004a004a7308 */ /* 0x000fe20000000800 */
[----:B0-----:R-:W-:Y:S01]  /*1aa60*/  FMNMX.FTZ R88, R84, R83, !PT ;  /* 0x0000005354587209 */ /* 0x001fe20007810000 */
[----:B------:R-:W-:-:S06]  /*1aa70*/  FFMA.FTZ R84, R98, UR53, -R54 ;  /* 0x0000003562547c23 */ /* 0x000fcc0008010836 */
[----:B------:R-:W0:Y:S01]  /*1aa80*/  MUFU.EX2 R76, R76 ;  /* 0x0000004c004c7308 */ /* 0x000e220000000800 */
[----:B-1----:R-:W-:Y:S01]  /*1aa90*/  F2FP.SATFINITE.E4M3.F32.PACK_AB_MERGE_C R212, R72, R51, RZ ;  /* 0x0000003348d4723e */ /* 0x002fe200048070ff */
[----:B------:R-:W-:Y:S01]  /*1aaa0*/  IMAD.MOV.U32 R98, RZ, RZ, R119 ;  /* 0x000000ffff627224 */ /* 0x000fe200078e0077 */
[----:B------:R-:W1:Y:S02]  /*1aab0*/  SHFL.BFLY PT, R89, R88, 0x1, 0x1f ;  /* 0x0c201f0058597f89 */ /* 0x000e6400000e0000 */
[----:B------:R-:W-:-:S03]  /*1aac0*/  F2FP.SATFINITE.E4M3.F32.PACK_AB_MERGE_C R212, R50, R39, R212 ;  /* 0x0000002732d4723e */ /* 0x000fc600048070d4 */
[----:B------:R-:W2:Y:S08]  /*1aad0*/  MUFU.EX2 R73, R73 ;  /* 0x0000004900497308 */ /* 0x000eb00000000800 */
[----:B------:R-:W-:Y:S01]  /*1aae0*/  MUFU.EX2 R60, R60 ;  /* 0x0000003c003c7308 */ /* 0x000fe20000000800 */
[----:B0-----:R-:W-:-:S04]  /*1aaf0*/  F2FP.SATFINITE.E4M3.F32.PACK_AB_MERGE_C R214, R76, R57, RZ ;  /* 0x000000394cd6723e */ /* 0x001fc800048070ff */
[----:B------:R-:W-:-:S03]  /*1ab00*/  F2FP.SATFINITE.E4M3.F32.PACK_AB_MERGE_C R214, R74, R55, R214 ;  /* 0x000000374ad6723e */ /* 0x000fc600048070d6 */
[----:B------:R-:W-:Y:S01]  /*1ab10*/  MUFU.EX2 R63, R63 ;  /* 0x0000003f003f7308 */ /* 0x000fe20000000800 */
[----:B--2---:R-:W-:Y:S02]  /*1ab20*/  F2FP.SATFINITE.E4M3.F32.PACK_AB_MERGE_C R200, R80, R73, RZ ;  /* 0x0000004950c8723e */ /* 0x004fe400048070ff */
[----:B-1----:R-:W-:Y:S01]  /*1ab30*/  FMNMX.FTZ R122, R88, R89, !PT ;  /* 0x00000059587a7209 */ /* 0x002fe20007810000 */
[----:B------:R-:W-:-:S01]  /*1ab40*/  FFMA.FTZ R89, R102, UR53, -R54 ;  /* 0x0000003566597c23 */ /* 0x000fc20008010836 */
[----:B------:R-:W-:Y:S01]  /*1ab50*/  FFMA.FTZ R88, R103, UR53, -R54 ;  /* 0x0000003567587c23 */ /* 0x000fe20008010836 */
[----:B------:R-:W-:Y:S01]  /*1ab60*/  F2FP.SATFINITE.E4M3.F32.PACK_AB_MERGE_C R200, R78, R59, R200 ;  /* 0x0000003b4ec8723e */ /* 0x000fe200048070c8 */
[----:B------:R-:W-:Y:S02]  /*1ab70*/  IMAD.MOV.U32 R103, RZ, RZ, R119 ;  /* 0x000000ffff677224 */ /* 0x000fe400078e0077 */
[----:B------:R-:W-:-:S01]  /*1ab80*/  FFMA.FTZ R90, R122, R91, -8 ;  /* 0xc10000007a5a7423 */ /* 0x000fc2000001005b */
[----:B------:R-:W-:Y:S01]  /*1ab90*/  FSETP.NEU.FTZ.AND P1, PT, R122, -INF , PT ;  /* 0xff8000007a00780b */ /* 0x000fe20003f3d000 */
[----:B------:R-:W-:-:S01]  /*1aba0*/  FFMA.FTZ R91, R104, UR53, -R54 ;  /* 0x00000035685b7c23 */ /* 0x000fc20008010836 */
[----:B------:R-:W-:Y:S01]  /*1abb0*/  MUFU.EX2 R75, R75 ;  /* 0x0000004b004b7308 */ /* 0x000fe20000000800 */
[----:B------:R-:W-:Y:S01]  /*1abc0*/  MOV R104, R119 ;  /* 0x0000007700687202 */ /* 0x000fe20000000f00 */
[----:B------:R-:W-:Y:S01]  /*1abd0*/  IMAD.MOV.U32 R102, RZ, RZ, R119 ;  /* 0x000000ffff667224 */ /* 0x000fe200078e0077 */
[----:B------:R-:W-:-:S02]  /*1abe0*/  FSEL R54, R90, RZ, P1 ;  /* 0x000000ff5a367208 */ /* 0x000fc40000800000 */
[----:B------:R-:W-:-:S03]  /*1abf0*/  ISETP.GE.AND P1, PT, R141, 0xa1, PT ;  /* 0x000000a18d00780c */ /* 0x000fc60003f26270 */
        /* <DEDUP_REMOVED lines=10> */
[----:B------:R-:W-:Y:S01]  /*1aca0*/  FFMA.FTZ R10, R21, UR53, -R54 ;  /* 0x00000035150a7c23 */ /* 0x000fe20008010836 */
[----:B------:R-:W-:-:S01]  /*1acb0*/  FADD.FTZ R20, R31, R34 ;  /* 0x000000221f147221 */ /* 0x000fc20000010000 */
[--C-:B------:R-:W-:Y:S01]  /*1acc0*/  FFMA.FTZ R97, R15, UR53, -R54.reuse ;  /* 0x000000350f617c23 */ /* 0x100fe20008010836 */
[----:B------:R-:W-:-:S01]  /*1acd0*/  FFMA.FTZ R7, R11, UR53, -R54 ;  /* 0x000000350b077c23 */ /* 0x000fc20008010836 */
[----:B------:R-:W0:Y:S01]  /*1ace0*/  MUFU.EX2 R4, R4 ;  /* 0x0000000400047308 */ /* 0x000e220000000800 */
[----:B------:R-:W-:-:S01]  /*1acf0*/  FFMA.FTZ R58, R58, UR53, -R54 ;  /* 0x000000353a3a7c23 */ /* 0x000fc20008010836 */
[--C-:B------:R-:W-:Y:S01]  /*1ad00*/  FFMA.FTZ R15, R61, UR53, -R54.reuse ;  /* 0x000000353d0f7c23 */ /* 0x100fe20008010836 */
[----:B------:R-:W-:-:S01]  /*1ad10*/  FFMA.FTZ R11, R26, UR53, -R54 ;  /* 0x000000351a0b7c23 */ /* 0x000fc20008010836 */
[----:B------:R-:W-:Y:S01]  /*1ad20*/  FADD.FTZ R61, R33, R20 ;  /* 0x00000014213d7221 */ /* 0x000fe20000010000 */
[----:B------:R-:W-:-:S01]  /*1ad30*/  FFMA.FTZ R8, R12, UR53, -R54 ;  /* 0x000000350c087c23 */ /* 0x000fc20008010836 */
[--C-:B------:R-:W-:Y:S01]  /*1ad40*/  FFMA.FTZ R12, R27, UR53, -R54.reuse ;  /* 0x000000351b0c7c23 */ /* 0x100fe20008010836 */
[----:B------:R-:W-:Y:S01]  /*1ad50*/  IADD3 R20, R0, 0x33440, RZ ;  /* 0x0003344000147810 */ /* 0x000fe20007ffe0ff */
        /* <DEDUP_REMOVED lines=11> */
[----:B------:R-:W-:-:S01]  /*1ae10*/  FFMA.FTZ R29, R29, UR53, -R54 ;  /* 0x000000351d1d7c23 */ /* 0x000fc20008010836 */
[--C-:B------:R-:W-:Y:S01]  /*1ae20*/  FFMA.FTZ R42, R42, UR53, -R54.reuse ;  /* 0x000000352a2a7c23 */ /* 0x100fe20008010836 */
[----:B------:R-:W-:Y:S01]  /*1ae30*/  F2FP.SATFINITE.E4M3.F32.PACK_AB_MERGE_C R202, R75, R64, RZ ;  /* 0x000000404bca723e */ /* 0x000fe200048070ff */
[--C-:B------:R-:W-:Y:S01]  /*1ae40*/  FFMA.FTZ R45, R45, UR53, -R54.reuse ;  /* 0x000000352d2d7c23 */ /* 0x100fe20008010836 */
[----:B------:R-:W-:-:S01]  /*1ae50*/  FFMA.FTZ R32, R32, UR53, -R54 ;  /* 0x0000003520207c23 */ /* 0x000fc20008010836 */
[----:B------:R-:W0:Y:S01]  /*1ae60*/  MUFU.EX2 R5, R5 ;  /* 0x0000000500057308 */ /* 0x000e220000000800 */
[----:B-1----:R-:W-:-:S01]  /*1ae70*/  FADD.FTZ R26, R90, R21 ;  /* 0x000000155a1a7221 */ /* 0x002fc20000010000 */
[----:B------:R-:W-:-:S02]  /*1ae80*/  IMAD.U32 R21, RZ, RZ, UR38 ;  /* 0x00000026ff157e24 */ /* 0x000fc4000f8e00ff */
[----:B------:R-:W-:-:S01]  /*1ae90*/  FFMA.FTZ R49, R49, UR53, -R54 ;  /* 0x0000003531317c23 */ /* 0x000fc20008010836 */
[--C-:B------:R-:W-:Y:S01]  /*1aea0*/  FFMA.FTZ R43, R43, UR53, -R54.reuse ;  /* 0x000000352b2b7c23 */ /* 0x100fe20008010836 */
[----:B------:R-:W-:-:S01]  /*1aeb0*/  FFMA.FTZ R53, R53, UR53, -R54 ;  /* 0x0000003535357c23 */ /* 0x000fc20008010836 */
[----:B------:R-:W-:Y:S01]  /*1aec0*/  FFMA.FTZ R44, R44, UR53, -R54 ;  /* 0x000000352c2c7c23 */ /* 0x000fe20008010836 */
[----:B------:R-:W-:Y:S01]  /*1aed0*/  PRMT R20, R21, 0x654, R20 ;  /* 0x0000065415147816 */ /* 0x000fe20000000014 */
[----:B------:R-:W1:Y:S01]  /*1aee0*/  MUFU.EX2 R6, R6 ;  /* 0x0000000600067308 */ /* 0x000e620000000800 */
[----:B--2---:R-:W-:-:S01]  /*1aef0*/  FADD.FTZ R26, R93, R26 ;  /* 0x0000001a5d1a7221 */ /* 0x004fc20000010000 */
[--C-:B------:R-:W-:Y:S01]  /*1af00*/  FFMA.FTZ R21, R40, UR53, -R54.reuse ;  /* 0x0000003528157c23 */ /* 0x100fe20008010836 */
[----:B------:R2:W-:Y:S01]  /*1af10*/  SYNCS.ARRIVE.TRANS64.RED.A1T0 RZ, [R20+URZ], RZ ;  /* 0x000000ff14ff79a7 */ /* 0x0005e2000810043f */
[----:B------:R-:W-:-:S01]  /*1af20*/  FFMA.FTZ R68, R68, UR53, -R54 ;  /* 0x0000003544447c23 */ /* 0x000fc20008010836 */
[--C-:B------:R-:W-:Y:S01]  /*1af30*/  FFMA.FTZ R67, R67, UR53, -R54.reuse ;  /* 0x0000003543437c23 */ /* 0x100fe20008010836 */
[----:B------:R-:W-:Y:S01]  /*1af40*/  F2FP.SATFINITE.E4M3.F32.PACK_AB_MERGE_C R217, R93, R90, RZ ;  /* 0x0000005a5dd9723e */ /* 0x000fe200048070ff */
[--C-:B------:R-:W-:Y:S01]  /*1af50*/  FFMA.FTZ R77, R77, UR53, -R54.reuse ;  /* 0x000000354d4d7c23 */ /* 0x100fe20008010836 */
[----:B------:R-:W3:Y:S01]  /*1af60*/  MUFU.EX2 R92, R92 ;  /* 0x0000005c005c7308 */ /* 0x000ee20000000800 */
[----:B------:R-:W-:-:S01]  /*1af70*/  FFMA.FTZ R79, R79, UR53, -R54 ;  /* 0x000000354f4f7c23 */ /* 0x000fc20008010836 */
[----:B------:R-:W-:Y:S01]  /*1af80*/  F2FP.SATFINITE.E4M3.F32.PACK_AB_MERGE_C R217, R4, R3, R217 ;  /* 0x0000000304d9723e */ /* 0x000fe200048070d9 */
[----:B--2---:R-:W-:-:S01]  /*1af90*/  FFMA.FTZ R20, R30, UR53, -R54 ;  /* 0x000000351e147c23 */ /* 0x004fc20008010836 */
[----:B------:R-:W-:Y:S01]  /*1afa0*/  FFMA.FTZ R54, R81, UR53, -R54 ;  /* 0x0000003551367c23 */ /* 0x000fe20008010836 */
[----:B------:R-:W-:Y:S01]  /*1afb0*/  F2FP.SATFINITE.E4M3.F32.PACK_AB_MERGE_C R202, R63, R60, R202 ;  /* 0x0000003c3fca723e */ /* 0x000fe200048070ca */
[----:B------:R-:W-:-:S02]  /*1afc0*/  IMAD.MOV.U32 R93, RZ, RZ, R119 ;  /* 0x000000ffff5d7224 */ /* 0x000fc400078e0077 */
[----:B------:R2:W-:Y:S01]  /*1afd0*/  MUFU.EX2 R27, R58 ;  /* 0x0000003a001b7308 */ /* 0x0005e20000000800 */
[--C-:B------:R-:W-:Y:S02]  /*1afe0*/  IMAD.MOV.U32 R90, RZ, RZ, R119.reuse ;  /* 0x000000ffff5a7224 */ /* 0x100fe400078e0077 */
[--C-:B------:R-:W-:Y:S02]  /*1aff0*/  IMAD.MOV.U32 R81, RZ, RZ, R119.reuse ;  /* 0x000000ffff517224 */ /* 0x100fe400078e0077 */
[--C-:B------:R-:W-:Y:S02]  /*1b000*/  IMAD.MOV.U32 R62, RZ, RZ, R119.reuse ;  /* 0x000000ffff3e7224 */ /* 0x100fe400078e0077 */
[----:B------:R-:W-:Y:S01]  /*1b010*/  IMAD.MOV.U32 R34, RZ, RZ, R119 ;  /* 0x000000ffff227224 */ /* 0x000fe200078e0077 */
[----:B------:R-:W4:Y:S01]  /*1b020*/  MUFU.EX2 R95, R95 ;  /* 0x0000005f005f7308 */ /* 0x000f220000000800 */
[----:B--2---:R-:W-:-:S01]  /*1b030*/  FADD.FTZ R58, R36, R61 ;  /* 0x0000003d243a7221 */ /* 0x004fc20000010000 */
[----:B0-----:R-:W-:-:S03]  /*1b040*/  FADD.FTZ R61, R5, R26 ;  /* 0x0000001a053d7221 */ /* 0x001fc60000010000 */
[----:B------:R-:W-:Y:S01]  /*1b050*/  FADD.FTZ R41, R35, R58 ;  /* 0x0000003a23297221 */ /* 0x000fe20000010000 */
[----:B-1----:R-:W-:-:S01]  /*1b060*/  FADD.FTZ R61, R6, R61 ;  /* 0x0000003d063d7221 */ /* 0x002fc20000010000 */
[----:B------:R-:W-:Y:S01]  /*1b070*/  IMAD.MOV.U32 R58, RZ, RZ, R119 ;  /* 0x000000ffff3a7224 */ /* 0x000fe200078e0077 */
[----:B------:R-:W0:Y:S01]  /*1b080*/  MUFU.EX2 R7, R7 ;  /* 0x0000000700077308 */ /* 0x000e220000000800 */
[----:B------:R-:W-:-:S01]  /*1b090*/  FADD.FTZ R26, R38, R41 ;  /* 0x00000029261a7221 */ /* 0x000fc20000010000 */
[--C-:B------:R-:W-:Y:S02]  /*1b0a0*/  IMAD.MOV.U32 R38, RZ, RZ, R119.reuse ;  /* 0x000000ffff267224 */ /* 0x100fe400078e0077 */
[----:B------:R-:W-:Y:S02]  /*1b0b0*/  IMAD.MOV.U32 R35, RZ, RZ, R119 ;  /* 0x000000ffff237224 */ /* 0x000fe400078e0077 */
[----:B------:R-:W-:Y:S01]  /*1b0c0*/  FADD.FTZ R41, R37, R26 ;  /* 0x0000001a25297221 */ /* 0x000fe20000010000 */
[----:B---3--:R-:W-:-:S01]  /*1b0d0*/  FADD.FTZ R26, R92, R61 ;  /* 0x0000003d5c1a7221 */ /* 0x008fc20000010000 */
[----:B------:R-:W1:Y:S02]  /*1b0e0*/  MUFU.EX2 R8, R8 ;  /* 0x0000000800087308 */ /* 0x000e640000000800 */
[----:B------:R-:W-:-:S01]  /*1b0f0*/  FADD.FTZ R40, R46, R41 ;  /* 0x000000292e287221 */ /* 0x000fc20000010000 */
[C---:B----4-:R-:W-:Y:S01]  /*1b100*/  FADD.FTZ R26, R95.reuse, R26 ;  /* 0x0000001a5f1a7221 */ /* 0x050fe20000010000 */
[----:B------:R-:W-:Y:S01]  /*1b110*/  F2FP.SATFINITE.E4M3.F32.PACK_AB_MERGE_C R219, R95, R92, RZ ;  /* 0x0000005c5fdb723e */ /* 0x000fe200048070ff */
[----:B------:R-:W-:-:S02]  /*1b120*/  IMAD.MOV.U32 R95, RZ, RZ, R119 ;  /* 0x000000ffff5f7224 */ /* 0x000fc400078e0077 */
[----:B------:R-:W-:-:S01]  /*1b130*/  FADD.FTZ R41, R39, R40 ;  /* 0x0000002827297221 */ /* 0x000fc20000010000 */
[----:B------:R-:W-:Y:S01]  /*1b140*/  MOV R92, R119 ;  /* 0x00000077005c7202 */ /* 0x000fe20000000f00 */
[----:B------:R-:W-:Y:S01]  /*1b150*/  IMAD.MOV.U32 R46, RZ, RZ, R119 ;  /* 0x000000ffff2e7224 */ /* 0x000fe200078e0077 */
[----:B------:R-:W2:Y:S01]  /*1b160*/  MUFU.EX2 R94, R94 ;  /* 0x0000005e005e7308 */ /* 0x000ea20000000800 */
[----:B0-----:R-:W-:-:S01]  /*1b170*/  FADD.FTZ R61, R7, R26 ;  /* 0x0000001a073d7221 */ /* 0x001fc20000010000 */
[----:B------:R-:W-:Y:S01]  /*1b180*/  FADD.FTZ R26, R50, R41 ;  /* 0x00000029321a7221 */ /* 0x000fe20000010000 */
[----:B------:R-:W-:Y:S01]  /*1b190*/  F2FP.SATFINITE.E4M3.F32.PACK_AB_MERGE_C R219, R6, R5, R219 ;  /* 0x0000000506db723e */ /* 0x000fe200048070db */
[--C-:B------:R-:W-:Y:S01]  /*1b1a0*/  IMAD.MOV.U32 R50, RZ, RZ, R119.reuse ;  /* 0x000000ffff327224 */ /* 0x100fe200078e0077 */
[----:B------:R-:W-:Y:S01]  /*1b1b0*/  MOV R40, R119 ;  /* 0x0000007700287202 */ /* 0x000fe20000000f00 */
[----:B------:R-:W-:Y:S01]  /*1b1c0*/  FADD.FTZ R41, R51, R26 ;  /* 0x0000001a33297221 */ /* 0x000fe20000010000 */
[----:B------:R-:W-:Y:S01]  /*1b1d0*/  IMAD.MOV.U32 R51, RZ, RZ, R119 ;  /* 0x000000ffff337224 */ /* 0x000fe200078e0077 */
[----:B------:R-:W0:Y:S01]  /*1b1e0*/  MUFU.EX2 R97, R97 ;  /* 0x0000006100617308 */ /* 0x000e220000000800 */
[----:B-1----:R-:W-:-:S01]  /*1b1f0*/  FADD.FTZ R61, R8, R61 ;  /* 0x0000003d083d7221 */ /* 0x002fc20000010000 */
[----:B------:R-:W-:Y:S01]  /*1b200*/  FADD.FTZ R30, R72, R41 ;  /* 0x00000029481e7221 */ /* 0x000fe20000010000 */
[----:B------:R-:W-:Y:S01]  /*1b210*/  MOV R72, R119 ;  /* 0x0000007700487202 */ /* 0x000fe20000000f00 */
[----:B------:R-:W-:-:S02]  /*1b220*/  IMAD.MOV.U32 R39, RZ, RZ, R119 ;  /* 0x000000ffff277224 */ /* 0x000fc400078e0077 */
[----:B------:R-:W-:-:S01]  /*1b230*/  FADD.FTZ R41, R55, R30 ;  /* 0x0000001e37297221 */ /* 0x000fc20000010000 */
[----:B------:R-:W-:Y:S01]  /*1b240*/  IMAD.MOV.U32 R55, RZ, RZ, R119 ;  /* 0x000000ffff377224 */ /* 0x000fe200078e0077 */
[----:B------:R-:W1:Y:S01]  /*1b250*/  MUFU.EX2 R9, R9 ;  /* 0x0000000900097308 */ /* 0x000e620000000800 */
[----:B--2---:R-:W-:-:S07]  /*1b260*/  FADD.FTZ R26, R94, R61 ;  /* 0x0000003d5e1a7221 */ /* 0x004fce0000010000 */
        /* <DEDUP_REMOVED lines=8> */
[----:B------:R-:W-:Y:S01]  /*1b2f0*/  FADD.FTZ R26, R74, R41 ;  /* 0x000000294a1a7221 */ /* 0x000fe20000010000 */
[----:B------:R-:W-:-:S03]  /*1b300*/  IMAD.MOV.U32 R74, RZ, RZ, R119 ;  /* 0x000000ffff4a7224 */ /* 0x000fc600078e0077 */
[----:B------:R-:W-:Y:S01]  /*1b310*/  FADD.FTZ R41, R57, R26 ;  /* 0x0000001a39297221 */ /* 0x000fe20000010000 */
[----:B------:R-:W-:Y:S01]  /*1b320*/  IMAD.MOV.U32 R57, RZ, RZ, R119 ;  /* 0x000000ffff397224 */ /* 0x000fe200078e0077 */
[----:B------:R-:W1:Y:S01]  /*1b330*/  MUFU.EX2 R25, R25 ;  /* 0x0000001900197308 */ /* 0x000e620000000800 */
[----:B--2---:R-:W-:-:S01]  /*1b340*/  FADD.FTZ R61, R10, R61 ;  /* 0x0000003d0a3d7221 */ /* 0x004fc20000010000 */
[----:B------:R-:W-:Y:S01]  /*1b350*/  FADD.FTZ R30, R76, R41 ;  /* 0x000000294c1e7221 */ /* 0x000fe20000010000 */
[----:B------:R-:W-:Y:S01]  /*1b360*/  MOV R76, R119 ;  /* 0x00000077004c7202 */ /* 0x000fe20000000f00 */
[----:B------:R-:W-:Y:S02]  /*1b370*/  IMAD.MOV.U32 R41, RZ, RZ, R119 ;  /* 0x000000ffff297224 */ /* 0x000fe400078e0077 */
[----:B------:R-:W-:-:S01]  /*1b380*/  FADD.FTZ R33, R59, R30 ;  /* 0x0000001e3b217221 */ /* 0x000fc20000010000 */
[----:B------:R-:W-:Y:S01]  /*1b390*/  IMAD.MOV.U32 R59, RZ, RZ, R119 ;  /* 0x000000ffff3b7224 */ /* 0x000fe200078e0077 */
[----:B------:R-:W2:Y:S01]  /*1b3a0*/  MUFU.EX2 R11, R11 ;  /* 0x0000000b000b7308 */ /* 0x000ea20000000800 */
[----:B0-----:R-:W-:-:S01]  /*1b3b0*/  FADD.FTZ R26, R24, R61 ;  /* 0x0000003d181a7221 */ /* 0x001fc20000010000 */
[----:B------:R-:W-:-:S06]  /*1b3c0*/  IMAD.MOV.U32 R61, RZ, RZ, R119 ;  /* 0x000000ffff3d7224 */ /* 0x000fcc00078e0077 */
[----:B------:R-:W0:Y:S01]  /*1b3d0*/  MUFU.EX2 R12, R12 ;  /* 0x0000000c000c7308 */ /* 0x000e220000000800 */
[----:B-1----:R-:W-:-:S07]  /*1b3e0*/  FADD.FTZ R26, R25, R26 ;  /* 0x0000001a191a7221 */ /* 0x002fce0000010000 */
[----:B------:R-:W1:Y:S01]  /*1b3f0*/  MUFU.EX2 R28, R28 ;  /* 0x0000001c001c7308 */ /* 0x000e620000000800 */
[----:B--2---:R-:W-:-:S01]  /*1b400*/  FADD.FTZ R37, R11, R26 ;  /* 0x0000001a0b257221 */ /* 0x004fc20000010000 */
[----:B------:R-:W-:Y:S01]  /*1b410*/  FADD.FTZ R26, R78, R33 ;  /* 0x000000214e1a7221 */ /* 0x000fe20000010000 */
[----:B------:R-:W-:-:S03]  /*1b420*/  IMAD.MOV.U32 R78, RZ, RZ, R119 ;  /* 0x000000ffff4e7224 */ /* 0x000fc600078e0077 */
[----:B------:R-:W-:Y:S01]  /*1b430*/  FADD.FTZ R33, R73, R26 ;  /* 0x0000001a49217221 */ /* 0x000fe20000010000 */
[----:B------:R-:W-:Y:S01]  /*1b440*/  IMAD.MOV.U32 R73, RZ, RZ, R119 ;  /* 0x000000ffff497224 */ /* 0x000fe200078e0077 */
[----:B------:R-:W2:Y:S01]  /*1b450*/  MUFU.EX2 R14, R14 ;  /* 0x0000000e000e7308 */ /* 0x000ea20000000800 */
[----:B0-----:R-:W-:-:S01]  /*1b460*/  FADD.FTZ R37, R12, R37 ;  /* 0x000000250c257221 */ /* 0x001fc20000010000 */
[----:B------:R-:W-:Y:S01]  /*1b470*/  FADD.FTZ R33, R80, R33 ;  /* 0x0000002150217221 */ /* 0x000fe20000010000 */
[----:B------:R-:W-:-:S05]  /*1b480*/  MOV R80, R119 ;  /* 0x0000007700507202 */ /* 0x000fca0000000f00 */
[----:B------:R-:W0:Y:S01]  /*1b490*/  MUFU.EX2 R15, R15 ;  /* 0x0000000f000f7308 */ /* 0x000e220000000800 */
[----:B-1----:R-:W-:-:S01]  /*1b4a0*/  FADD.FTZ R26, R28, R37 ;  /* 0x000000251c1a7221 */ /* 0x002fc20000010000 */
[----:B------:R-:W-:-:S03]  /*1b4b0*/  F2FP.SATFINITE.E4M3.F32.PACK_AB_MERGE_C R36, R27, R28, RZ ;  /* 0x0000001c1b24723e */ /* 0x000fc600048070ff */
[----:B------:R-:W-:Y:S01]  /*1b4c0*/  FADD.FTZ R37, R27, R26 ;  /* 0x0000001a1b257221 */ /* 0x000fe20000010000 */
[----:B------:R-:W-:-:S01]  /*1b4d0*/  FADD.FTZ R26, R60, R33 ;  /* 0x000000213c1a7221 */ /* 0x000fc20000010000 */
[----:B------:R-:W-:Y:S01]  /*1b4e0*/  F2FP.SATFINITE.E4M3.F32.PACK_AB_MERGE_C R33, R25, R24, RZ ;  /* 0x000000181921723e */ /* 0x000fe200048070ff */
[----:B------:R-:W1:Y:S01]  /*1b4f0*/  MUFU.EX2 R65, R65 ;  /* 0x0000004100417308 */ /* 0x000e620000000800 */
[----:B--2---:R-:W-:-:S01]  /*1b500*/  FADD.FTZ R30, R14, R37 ;  /* 0x000000250e1e7221 */ /* 0x004fc20000010000 */
[----:B------:R-:W-:Y:S01]  /*1b510*/  FADD.FTZ R25, R63, R26 ;  /* 0x0000001a3f197221 */ /* 0x000fe20000010000 */
[----:B------:R-:W-:Y:S01]  /*1b520*/  F2FP.SATFINITE.E4M3.F32.PACK_AB_MERGE_C R201, R12, R11, R36 ;  /* 0x0000000b0cc9723e */ /* 0x000fe20004807024 */
[----:B------:R-:W-:Y:S01]  /*1b530*/  IMAD.MOV.U32 R63, RZ, RZ, R119 ;  /* 0x000000ffff3f7224 */ /* 0x000fe200078e0077 */
[----:B------:R-:W-:Y:S01]  /*1b540*/  F2FP.SATFINITE.E4M3.F32.PACK_AB_MERGE_C R215, R10, R9, R33 ;  /* 0x000000090ad7723e */ /* 0x000fe20004807021 */
[----:B------:R-:W-:Y:S01]  /*1b550*/  FADD.FTZ R26, R64, R25 ;  /* 0x00000019401a7221 */ /* 0x000fe20000010000 */
[----:B------:R-:W-:Y:S01]  /*1b560*/  MOV R64, R119 ;  /* 0x0000007700407202 */ /* 0x000fe20000000f00 */
[----:B------:R-:W2:Y:S01]  /*1b570*/  MUFU.EX2 R66, R66 ;  /* 0x0000004200427308 */ /* 0x000ea20000000800 */
[----:B0-----:R-:W-:-:S01]  /*1b580*/  FADD.FTZ R30, R15, R30 ;  /* 0x0000001e0f1e7221 */ /* 0x001fc20000010000 */
[----:B------:R-:W-:Y:S01]  /*1b590*/  FADD.FTZ R75, R75, R26 ;  /* 0x0000001a4b4b7221 */ /* 0x000fe20000010000 */
[-C--:B------:R-:W-:Y:S01]  /*1b5a0*/  MOV R60, R119.reuse ;  /* 0x00000077003c7202 */ /* 0x080fe20000000f00 */
[--C-:B------:R-:W-:Y:S01]  /*1b5b0*/  IMAD.MOV.U32 R37, RZ, RZ, R119.reuse ;  /* 0x000000ffff257224 */ /* 0x100fe200078e0077 */
[----:B------:R-:W-:Y:S01]  /*1b5c0*/  MOV R36, R119 ;  /* 0x0000007700247202 */ /* 0x000fe20000000f00 */
[----:B------:R-:W-:-:S02]  /*1b5d0*/  IMAD.MOV.U32 R33, RZ, RZ, R119 ;  /* 0x000000ffff217224 */ /* 0x000fc400078e0077 */
        /* <DEDUP_REMOVED lines=9> */
[----:B0-----:R-:W-:-:S01]  /*1b670*/  FADD.FTZ R26, R70, R75 ;  /* 0x0000004b461a7221 */ /* 0x001fc20000010000 */
[----:B------:R-:W-:-:S06]  /*1b680*/  IMAD.MOV.U32 R75, RZ, RZ, R119 ;  /* 0x000000ffff4b7224 */ /* 0x000fcc00078e0077 */
        /* <DEDUP_REMOVED lines=11> */
[----:B0-----:R-:W-:-:S01]  /*1b740*/  FADD.FTZ R27, R56, R27 ;  /* 0x0000001b381b7221 */ /* 0x001fc20000010000 */
[----:B------:R-:W-:Y:S01]  /*1b750*/  F2FP.SATFINITE.E4M3.F32.PACK_AB_MERGE_C R204, R56, R71, RZ ;  /* 0x0000004738cc723e */ /* 0x000fe200048070ff */
[--C-:B------:R-:W-:Y:S01]  /*1b760*/  IMAD.MOV.U32 R71, RZ, RZ, R119.reuse ;  /* 0x000000ffff477224 */ /* 0x100fe200078e0077 */
[----:B------:R-:W-:Y:S02]  /*1b770*/  MOV R56, R119 ;  /* 0x0000007700387202 */ /* 0x000fe40000000f00 */
[----:B------:R-:W-:Y:S01]  /*1b780*/  F2FP.SATFINITE.E4M3.F32.PACK_AB_MERGE_C R204, R69, R70, R204 ;  /* 0x0000004645cc723e */ /* 0x000fe200048070cc */
[----:B------:R-:W-:Y:S01]  /*1b790*/  IMAD.MOV.U32 R70, RZ, RZ, R119 ;  /* 0x000000ffff467224 */ /* 0x000fe200078e0077 */
[----:B------:R-:W0:Y:S01]  /*1b7a0*/  MUFU.EX2 R20, R20 ;  /* 0x0000001400147308 */ /* 0x000e220000000800 */
[----:B-1----:R-:W-:-:S01]  /*1b7b0*/  FADD.FTZ R31, R42, R31 ;  /* 0x0000001f2a1f7221 */ /* 0x002fc20000010000 */
[----:B------:R-:W-:Y:S01]  /*1b7c0*/  F2FP.SATFINITE.E4M3.F32.PACK_AB_MERGE_C R30, R42, R29, RZ ;  /* 0x0000001d2a1e723e */ /* 0x000fe200048070ff */
[----:B------:R-:W-:-:S02]  /*1b7d0*/  IMAD.MOV.U32 R69, RZ, RZ, R119 ;  /* 0x000000ffff457224 */ /* 0x000fc400078e0077 */
[--C-:B------:R-:W-:Y:S01]  /*1b7e0*/  IMAD.MOV.U32 R42, RZ, RZ, R119.reuse ;  /* 0x000000ffff2a7224 */ /* 0x100fe200078e0077 */
[----:B------:R-:W-:Y:S01]  /*1b7f0*/  F2FP.SATFINITE.E4M3.F32.PACK_AB_MERGE_C R205, R21, R0, R30 ;  /* 0x0000000015cd723e */ /* 0x000fe2000480701e */
[----:B------:R-:W-:Y:S01]  /*1b800*/  IMAD.MOV.U32 R30, RZ, RZ, R119 ;  /* 0x000000ffff1e7224 */ /* 0x000fe200078e0077 */
[----:B------:R-:W1:Y:S01]  /*1b810*/  MUFU.EX2 R47, R47 ;  /* 0x0000002f002f7308 */ /* 0x000e620000000800 */
[----:B--2---:R-:W-:-:S07]  /*1b820*/  FADD.FTZ R26, R48, R27 ;  /* 0x0000001b301a7221 */ /* 0x004fce0000010000 */
[----:B------:R-:W2:Y:S01]  /*1b830*/  MUFU.EX2 R45, R45 ;  /* 0x0000002d002d7308 */ /* 0x000ea20000000800 */
[----:B0-----:R-:W-:-:S01]  /*1b840*/  FADD.FTZ R28, R20, R31 ;  /* 0x0000001f141c7221 */ /* 0x001fc20000010000 */
[----:B------:R-:W-:-:S06]  /*1b850*/  IMAD.MOV.U32 R31, RZ, RZ, R119 ;  /* 0x000000ffff1f7224 */ /* 0x000fcc00078e0077 */
[----:B------:R-:W-:Y:S01]  /*1b860*/  MUFU.EX2 R82, R82 ;  /* 0x0000005200527308 */ /* 0x000fe20000000800 */
[----:B-1----:R-:W-:-:S07]  /*1b870*/  FADD.FTZ R27, R47, R26 ;  /* 0x0000001a2f1b7221 */ /* 0x002fce0000010000 */
[----:B------:R-:W0:Y:S01]  /*1b880*/  MUFU.EX2 R83, R86 ;  /* 0x0000005600537308 */ /* 0x000e220000000800 */
[----:B--2---:R-:W-:-:S07]  /*1b890*/  FADD.FTZ R29, R45, R28 ;  /* 0x0000001c2d1d7221 */ /* 0x004fce0000010000 */
[----:B------:R-:W1:Y:S08]  /*1b8a0*/  MUFU.EX2 R32, R32 ;  /* 0x0000002000207308 */ /* 0x000e700000000800 */
[----:B------:R-:W2:Y:S01]  /*1b8b0*/  MUFU.EX2 R49, R49 ;  /* 0x0000003100317308 */ /* 0x000ea20000000800 */
[----:B0-----:R-:W-:Y:S01]  /*1b8c0*/  F2FP.SATFINITE.E4M3.F32.PACK_AB_MERGE_C R206, R83, R82, RZ ;  /* 0x0000005253ce723e */ /* 0x001fe200048070ff */
[----:B------:R-:W-:-:S03]  /*1b8d0*/  FADD.FTZ R82, R82, R27 ;  /* 0x0000001b52527221 */ /* 0x000fc60000010000 */
[----:B------:R-:W-:Y:S01]  /*1b8e0*/  F2FP.SATFINITE.E4M3.F32.PACK_AB_MERGE_C R206, R47, R48, R206 ;  /* 0x000000302fce723e */ /* 0x000fe200048070ce */
[----:B------:R-:W-:-:S01]  /*1b8f0*/  FADD.FTZ R83, R83, R82 ;  /* 0x0000005253537221 */ /* 0x000fc20000010000 */
[----:B------:R-:W-:Y:S01]  /*1b900*/  IMAD.MOV.U32 R82, RZ, RZ, R119 ;  /* 0x000000ffff527224 */ /* 0x000fe200078e0077 */
[----:B------:R-:W-:Y:S01]  /*1b910*/  MUFU.EX2 R84, R84 ;  /* 0x0000005400547308 */ /* 0x000fe20000000800 */
[----:B-1----:R-:W-:-:S01]  /*1b920*/  FADD.FTZ R28, R32, R29 ;  /* 0x0000001d201c7221 */ /* 0x002fc20000010000 */
[----:B------:R-:W-:Y:S01]  /*1b930*/  MOV R48, R119 ;  /* 0x0000007700307202 */ /* 0x000fe20000000f00 */
[--C-:B------:R-:W-:Y:S02]  /*1b940*/  IMAD.MOV.U32 R47, RZ, RZ, R119.reuse ;  /* 0x000000ffff2f7224 */ /* 0x100fe400078e0077 */
[----:B------:R-:W-:-:S03]  /*1b950*/  IMAD.MOV.U32 R29, RZ, RZ, R119 ;  /* 0x000000ffff1d7224 */ /* 0x000fc600078e0077 */
[----:B------:R-:W0:Y:S01]  /*1b960*/  MUFU.EX2 R87, R87 ;  /* 0x0000005700577308 */ /* 0x000e220000000800 */
[----:B--2---:R-:W-:-:S01]  /*1b970*/  FADD.FTZ R28, R49, R28 ;  /* 0x0000001c311c7221 */ /* 0x004fc20000010000 */
[----:B------:R-:W-:Y:S01]  /*1b980*/  F2FP.SATFINITE.E4M3.F32.PACK_AB_MERGE_C R32, R49, R32, RZ ;  /* 0x000000203120723e */ /* 0x000fe200048070ff */
[----:B------:R-:W-:-:S03]  /*1b990*/  IMAD.MOV.U32 R49, RZ, RZ, R119 ;  /* 0x000000ffff317224 */ /* 0x000fc600078e0077 */
[----:B------:R-:W-:Y:S01]  /*1b9a0*/  F2FP.SATFINITE.E4M3.F32.PACK_AB_MERGE_C R207, R45, R20, R32 ;  /* 0x000000142dcf723e */ /* 0x000fe20004807020 */
[----:B------:R-:W-:Y:S01]  /*1b9b0*/  IMAD.MOV.U32 R45, RZ, RZ, R119 ;  /* 0x000000ffff2d7224 */ /* 0x000fe200078e0077 */
[----:B------:R-:W1:Y:S01]  /*1b9c0*/  MUFU.EX2 R52, R52 ;  /* 0x0000003400347308 */ /* 0x000e620000000800 */
[----:B------:R-:W-:-:S07]  /*1b9d0*/  MOV R32, R119 ;  /* 0x0000007700207202 */ /* 0x000fce0000000f00 */
[----:B------:R-:W2:Y:S01]  /*1b9e0*/  MUFU.EX2 R43, R43 ;  /* 0x0000002b002b7308 */ /* 0x000ea20000000800 */
[----:B0-----:R-:W-:-:S07]  /*1b9f0*/  F2FP.SATFINITE.E4M3.F32.PACK_AB_MERGE_C R27, R87, R84, RZ ;  /* 0x00000054571b723e */ /* 0x001fce00048070ff */
[----:B------:R-:W0:Y:S01]  /*1ba00*/  MUFU.EX2 R85, R85 ;  /* 0x0000005500557308 */ /* 0x000e220000000800 */
[----:B-1----:R-:W-:-:S01]  /*1ba10*/  FADD.FTZ R4, R52, R83 ;  /* 0x0000005334047221 */ /* 0x002fc20000010000 */
[----:B------:R-:W-:-:S06]  /*1ba20*/  IMAD.MOV.U32 R83, RZ, RZ, R119 ;  /* 0x000000ffff537224 */ /* 0x000fcc00078e0077 */
[----:B------:R1:W3:Y:S01]  /*1ba30*/  MUFU.EX2 R24, R53 ;  /* 0x0000003500187308 */ /* 0x0002e20000000800 */
[----:B--2---:R-:W-:-:S01]  /*1ba40*/  FADD.FTZ R3, R43, R28 ;  /* 0x0000001c2b037221 */ /* 0x004fc20000010000 */
[----:B------:R-:W-:-:S06]  /*1ba50*/  MOV R28, R119 ;  /* 0x00000077001c7202 */ /* 0x000fcc0000000f00 */
[----:B------:R-:W2:Y:S01]  /*1ba60*/  MUFU.EX2 R44, R44 ;  /* 0x0000002c002c7308 */ /* 0x000ea20000000800 */
[C---:B0-----:R-:W-:Y:S01]  /*1ba70*/  F2FP.SATFINITE.E4M3.F32.PACK_AB_MERGE_C R208, R85.reuse, R52, R27 ;  /* 0x0000003455d0723e */ /* 0x041fe2000480701b */
[----:B------:R-:W-:Y:S01]  /*1ba80*/  FADD.FTZ R85, R85, R4 ;  /* 0x0000000455557221 */ /* 0x000fe20000010000 */
[--C-:B-1----:R-:W-:Y:S01]  /*1ba90*/  IMAD.MOV.U32 R53, RZ, RZ, R119.reuse ;  /* 0x000000ffff357224 */ /* 0x102fe200078e0077 */
[----:B------:R-:W-:Y:S01]  /*1baa0*/  MOV R52, R119 ;  /* 0x0000007700347202 */ /* 0x000fe20000000f00 */
[----:B------:R-:W-:Y:S02]  /*1bab0*/  IMAD.MOV.U32 R27, RZ, RZ, R119 ;  /* 0x000000ffff1b7224 */ /* 0x000fe400078e0077 */
[----:B------:R-:W-:Y:S01]  /*1bac0*/  FADD.FTZ R84, R84, R85 ;  /* 0x0000005554547221 */ /* 0x000fe20000010000 */
[----:B------:R-:W-:Y:S01]  /*1bad0*/  IMAD.MOV.U32 R85, RZ, RZ, R119 ;  /* 0x000000ffff557224 */ /* 0x000fe200078e0077 */
[----:B------:R0:W1:Y:S01]  /*1bae0*/  MUFU.EX2 R25, R68 ;  /* 0x0000004400197308 */ /* 0x0000620000000800 */
[----:B---3--:R-:W-:-:S01]  /*1baf0*/  FADD.FTZ R3, R24, R3 ;  /* 0x0000000318037221 */ /* 0x008fc20000010000 */
[----:B------:R-:W-:Y:S01]  /*1bb00*/  FADD.FTZ R87, R87, R84 ;  /* 0x0000005457577221 */ /* 0x000fe20000010000 */
[----:B------:R-:W-:-:S05]  /*1bb10*/  MOV R84, R119 ;  /* 0x0000007700547202 */ /* 0x000fca0000000f00 */
[----:B------:R-:W-:Y:S01]  /*1bb20*/  MUFU.EX2 R88, R88 ;  /* 0x0000005800587308 */ /* 0x000fe20000000800 */
[----:B--2---:R-:W-:-:S01]  /*1bb30*/  FADD.FTZ R4, R44, R3 ;  /* 0x000000032c047221 */ /* 0x004fc20000010000 */
[----:B0-----:R-:W-:-:S06]  /*1bb40*/  MOV R68, R119 ;  /* 0x0000007700447202 */ /* 0x001fcc0000000f00 */
[----:B------:R-:W0:Y:S01]  /*1bb50*/  MUFU.EX2 R91, R91 ;  /* 0x0000005b005b7308 */ /* 0x000e220000000800 */
[----:B-1----:R-:W-:-:S01]  /*1bb60*/  FADD.FTZ R4, R25, R4 ;  /* 0x0000000419047221 */ /* 0x002fc20000010000 */
[----:B------:R-:W-:Y:S01]  /*1bb70*/  F2FP.SATFINITE.E4M3.F32.PACK_AB_MERGE_C R44, R25, R44, RZ ;  /* 0x0000002c192c723e */ /* 0x000fe200048070ff */
[----:B------:R-:W-:-:S03]  /*1bb80*/  IMAD.MOV.U32 R25, RZ, RZ, R119 ;  /* 0x000000ffff197224 */ /* 0x000fc600078e0077 */
[----:B------:R-:W-:Y:S01]  /*1bb90*/  F2FP.SATFINITE.E4M3.F32.PACK_AB_MERGE_C R209, R24, R43, R44 ;  /* 0x0000002b18d1723e */ /* 0x000fe2000480702c */
[----:B------:R-:W-:Y:S01]  /*1bba0*/  IMAD.MOV.U32 R43, RZ, RZ, R119 ;  /* 0x000000ffff2b7224 */ /* 0x000fe200078e0077 */
[----:B------:R1:W2:Y:S01]  /*1bbb0*/  MUFU.EX2 R86, R101 ;  /* 0x0000006500567308 */ /* 0x0002a20000000800 */
[-C--:B------:R-:W-:Y:S02]  /*1bbc0*/  MOV R44, R119.reuse ;  /* 0x00000077002c7202 */ /* 0x080fe40000000f00 */
[----:B------:R-:W-:-:S05]  /*1bbd0*/  MOV R24, R119 ;  /* 0x0000007700187202 */ /* 0x000fca0000000f00 */
[----:B------:R-:W3:Y:S01]  /*1bbe0*/  MUFU.EX2 R67, R67 ;  /* 0x0000004300437308 */ /* 0x000ee20000000800 */
[----:B0-----:R-:W-:Y:S01]  /*1bbf0*/  F2FP.SATFINITE.E4M3.F32.PACK_AB_MERGE_C R5, R91, R88, RZ ;  /* 0x000000585b05723e */ /* 0x001fe200048070ff */
[----:B-1----:R-:W-:-:S06]  /*1bc00*/  IMAD.MOV.U32 R101, RZ, RZ, R119 ;  /* 0x000000ffff657224 */ /* 0x002fcc00078e0077 */
[----:B------:R-:W0:Y:S01]  /*1bc10*/  MUFU.EX2 R89, R89 ;  /* 0x0000005900597308 */ /* 0x000e220000000800 */
[----:B--2---:R-:W-:-:S01]  /*1bc20*/  FADD.FTZ R6, R86, R87 ;  /* 0x0000005756067221 */ /* 0x004fc20000010000 */
[----:B------:R-:W-:-:S06]  /*1bc30*/  IMAD.MOV.U32 R87, RZ, RZ, R119 ;  /* 0x000000ffff577224 */ /* 0x000fcc00078e0077 */
[----:B------:R1:W2:Y:S01]  /*1bc40*/  MUFU.EX2 R26, R77 ;  /* 0x0000004d001a7308 */ /* 0x0002a20000000800 */
[----:B---3--:R-:W-:-:S07]  /*1bc50*/  FADD.FTZ R3, R67, R4 ;  /* 0x0000000443037221 */ /* 0x008fce0000010000 */
[----:B------:R-:W3:Y:S01]  /*1bc60*/  MUFU.EX2 R79, R79 ;  /* 0x0000004f004f7308 */ /* 0x000ee20000000800 */
[C---:B0-----:R-:W-:Y:S01]  /*1bc70*/  F2FP.SATFINITE.E4M3.F32.PACK_AB_MERGE_C R210, R89.reuse, R86, R5 ;  /* 0x0000005659d2723e */ /* 0x041fe20004807005 */
[----:B------:R-:W-:Y:S01]  /*1bc80*/  FADD.FTZ R89, R89, R6 ;  /* 0x0000000659597221 */ /* 0x000fe20000010000 */
[--C-:B------:R-:W-:Y:S02]  /*1bc90*/  IMAD.MOV.U32 R86, RZ, RZ, R119.reuse ;  /* 0x000000ffff567224 */ /* 0x100fe400078e0077 */
[----:B-1----:R-:W-:Y:S02]  /*1bca0*/  IMAD.MOV.U32 R77, RZ, RZ, R119 ;  /* 0x000000ffff4d7224 */ /* 0x002fe400078e0077 */
[----:B------:R-:W-:-:S01]  /*1bcb0*/  FADD.FTZ R12, R88, R89 ;  /* 0x00000059580c7221 */ /* 0x000fc20000010000 */
[----:B------:R-:W-:Y:S01]  /*1bcc0*/  IMAD.MOV.U32 R89, RZ, RZ, R119 ;  /* 0x000000ffff597224 */ /* 0x000fe200078e0077 */
[----:B------:R-:W0:Y:S01]  /*1bcd0*/  MUFU.EX2 R54, R54 ;  /* 0x0000003600367308 */ /* 0x000e220000000800 */
[----:B--2---:R-:W-:-:S01]  /*1bce0*/  FADD.FTZ R0, R26, R3 ;  /* 0x000000031a007221 */ /* 0x004fc20000010000 */
[----:B------:R-:W-:Y:S01]  /*1bcf0*/  FADD.FTZ R12, R91, R12 ;  /* 0x0000000c5b0c7221 */ /* 0x000fe20000010000 */
[----:B------:R-:W-:Y:S01]  /*1bd00*/  IMAD.MOV.U32 R91, RZ, RZ, R119 ;  /* 0x000000ffff5b7224 */ /* 0x000fe200078e0077 */
[----:B------:R-:W-:Y:S01]  /*1bd10*/  MOV R88, R119 ;  /* 0x0000007700587202 */ /* 0x000fe20000000f00 */
[----:B---3--:R-:W-:-:S01]  /*1bd20*/  FADD.FTZ R11, R79, R0 ;  /* 0x000000004f0b7221 */ /* 0x008fc20000010000 */
        /* <DEDUP_REMOVED lines=8> */
[----:B------:R0:W5:Y:S01]  /*1bdb0*/  LDL.LU R3, [R1+0x3c] ;  /* 0x00003c0001037983 */ /* 0x0001620000300800 */
[----:B------:R-:W-:Y:S01]  /*1bdc0*/  VIADD R10, R148, 0xfffffffe ;  /* 0xfffffffe940a7836 */ /* 0x000fe20000000000 */
[----:B------:R-:W-:Y:S01]  /*1bdd0*/  MOV R0, R121 ;  /* 0x0000007900007202 */ /* 0x000fe20000000f00 */
[----:B------:R-:W-:Y:S01]  /*1bde0*/  IMAD.MOV.U32 R9, RZ, RZ, R122 ;  /* 0x000000ffff097224 */ /* 0x000fe200078e007a */
[----:B------:R-:W-:Y:S01]  /*1bdf0*/  CS2R R118, SRZ ;  /* 0x0000000000767805 */ /* 0x000fe2000001ff00 */
[----:B------:R-:W-:Y:S01]  /*1be00*/  IMAD.MOV.U32 R8, RZ, RZ, R120 ;  /* 0x000000ffff087224 */ /* 0x000fe200078e0078 */
        /* <DEDUP_REMOVED lines=46> */
[----:B0-----:R-:W-:-:S07]  /*1c0f0*/  CS2R R24, SRZ ;  /* 0x0000000000187805 */ /* 0x001fce000001ff00 */
.L_x_600:
[----:B------:R-:W-:Y:S01]  /*1c100*/  ISETP.NE.AND P1, PT, R0, 0x1, PT ;  /* 0x000000010000780c */ /* 0x000fe20003f25270 */
[----:B------:R-:W-:Y:S05]  /*1c110*/  YIELD ;  /* 0x0000000000007946 */ /* 0x000fea0003800000 */
[----:B------:R-:W-:Y:S02]  /*1c120*/  SEL R4, RZ, 0x1, P1 ;  /* 0x00000001ff047807 */ /* 0x000fe40000800000 */
[----:B------:R-:W-:Y:S02]  /*1c130*/  ISETP.NE.AND P1, PT, R220, RZ, PT ;  /* 0x000000ffdc00720c */ /* 0x000fe40003f25270 */
[----:B-----5:R-:W-:-:S05]  /*1c140*/  LOP3.LUT R6, R3, R4, RZ, 0x3c, !PT ;  /* 0x0000000403067212 */ /* 0x020fca00078e3cff */
[----:B------:R0:W-:Y:S06]  /*1c150*/  STL [R1+0x3c], R6 ;  /* 0x00003c0601007387 */ /* 0x0001ec0000100800 */
[----:B------:R-:W-:Y:S05]  /*1c160*/  @P1 BRA `(.L_x_589) ;  /* 0x00000000003c1947 */ /* 0x000fea0003800000 */
[----:B------:R-:W-:Y:S05]  /*1c170*/  @!P0 BRA `(.L_x_590) ;  /* 0x0000000000048947 */ /* 0x000fea0003800000 */
[----:B------:R-:W-:Y:S01]  /*1c180*/  BPT.TRAP 0x1 ;  /* 0x000000040000795c */ /* 0x000fe20000300000 */
.L_x_590:
[----:B------:R-:W-:-:S05]  /*1c190*/  VIADD R4, R0, 0x1 ;  /* 0x0000000100047836 */ /* 0x000fca0000000000 */
[----:B------:R-:W-:-:S04]  /*1c1a0*/  ISETP.NE.AND P2, PT, R4, 0x2, PT ;  /* 0x000000020400780c */ /* 0x000fc80003f45270 */
[----:B------:R-:W-:Y:S02]  /*1c1b0*/  SEL R5, R4, RZ, P2 ;  /* 0x000000ff04057207 */ /* 0x000fe40001000000 */
[----:B------:R-:W-:-:S03]  /*1c1c0*/  SHF.L.U32 R4, R6, 0x1f, RZ ;  /* 0x0000001f06047819 */ /* 0x000fc600000006ff */
[----:B------:R-:W-:-:S04]  /*1c1d0*/  IMAD R5, R5, 0x8, R18 ;  /* 0x0000000805057824 */ /* 0x000fc800078e0212 */
[----:B------:R1:W2:Y:S01]  /*1c1e0*/  SYNCS.PHASECHK.TRANS64.TRYWAIT P2, [R5+URZ+0x33430], R4 ;  /* 0x03343004050075a7 */ /* 0x0002a2000804017f */
[----:B------:R-:W-:Y:S05]  /*1c1f0*/  @!P0 BRA `(.L_x_591) ;  /* 0x0000000000048947 */ /* 0x000fea0003800000 */
[----:B------:R-:W-:Y:S01]  /*1c200*/  BPT.TRAP 0x1 ;  /* 0x000000040000795c */ /* 0x000fe20000300000 */
.L_x_591:
[----:B------:R-:W-:Y:S04]  /*1c210*/  BSSY B0, `(.L_x_589) ;  /* 0x0000004000007945 */ /* 0x000fe80003800000 */
[----:B--2---:R-:W-:Y:S05]  /*1c220*/  @P2 BRA `(.L_x_592) ;  /* 0x0000000000082947 */ /* 0x004fea0003800000 */
[----:B------:R-:W2:Y:S02]  /*1c230*/  SYNCS.PHASECHK.TRANS64.TRYWAIT P2, [R5+URZ+0x33430], R4 ;  /* 0x03343004050075a7 */ /* 0x000ea4000804017f */
[----:B--2---:R-:W-:Y:S05]  /*1c240*/  @!P2 BRA `(.L_x_593) ;  /* 0x0000010800d4a947 */ /* 0x004fea0003800000 */
.L_x_592:
[----:B------:R-:W-:Y:S05]  /*1c250*/  BSYNC B0 ;  /* 0x0000000000007941 */ /* 0x000fea0003800000 */
.L_x_589:
[----:B-12---:R-:W1:Y:S01]  /*1c260*/  S2R R4, SR_TID.X ;  /* 0x0000000000047919 */ /* 0x006e620000002100 */
[----:B------:R-:W-:Y:S05]  /*1c270*/  WARPSYNC.ALL ;  /* 0x0000000000007948 */ /* 0x000fea0003800000 */
[----:B------:R-:W-:Y:S01]  /*1c280*/  IMAD.MOV.U32 R5, RZ, RZ, -0x7fffffe0 ;  /* 0x80000020ff057424 */ /* 0x000fe200078e00ff */
[----:B------:R-:W-:Y:S01]  /*1c290*/  UMOV UR20, UR28 ;  /* 0x0000001c00147c82 */ /* 0x000fe20008000000 */
[----:B------:R-:W-:Y:S01]  /*1c2a0*/  UMOV UR21, UR29 ;  /* 0x0000001d00157c82 */ /* 0x000fe20008000000 */
[----:B------:R-:W-:Y:S01]  /*1c2b0*/  MOV R7, 0x80000020 ;  /* 0x8000002000077802 */ /* 0x000fe20000000f00 */
[----:B------:R-:W-:Y:S01]  /*1c2c0*/  UMOV UR24, UR28 ;  /* 0x0000001c00187c82 */ /* 0x000fe20008000000 */
[----:B------:R-:W-:Y:S01]  /*1c2d0*/  R2UR UR23, R5 ;  /* 0x00000000051772ca */ /* 0x000fe200000e0000 */
[----:B------:R-:W-:Y:S01]  /*1c2e0*/  UMOV UR25, UR29 ;  /* 0x0000001d00197c82 */ /* 0x000fe20008000000 */
[C---:B------:R-:W-:Y:S01]  /*1c2f0*/  R2UR UR27, R7.reuse ;  /* 0x00000000071b72ca */ /* 0x040fe200000e0000 */
[----:B------:R-:W-:Y:S01]  /*1c300*/  IMAD.MOV.U32 R15, RZ, RZ, -0x7fffffe0 ;  /* 0x80000020ff0f7424 */ /* 0x000fe200078e00ff */
[----:B------:R-:W-:Y:S01]  /*1c310*/  R2UR UR35, R7 ;  /* 0x00000000072372ca */ /* 0x000fe200000e0000 */
[----:B------:R-:W-:Y:S01]  /*1c320*/  UMOV UR32, UR28 ;  /* 0x0000001c00207c82 */ /* 0x000fe20008000000 */
[----:B------:R-:W-:Y:S01]  /*1c330*/  UMOV UR33, UR29 ;  /* 0x0000001d00217c82 */ /* 0x000fe20008000000 */
[----:B------:R-:W-:Y:S01]  /*1c340*/  IMAD.MOV.U32 R21, RZ, RZ, -0x7fffffe0 ;  /* 0x80000020ff157424 */ /* 0x000fe200078e00ff */
[C---:B------:R-:W-:Y:S01]  /*1c350*/  R2UR UR31, R15.reuse ;  /* 0x000000000f1f72ca */ /* 0x040fe200000e0000 */
[----:B------:R-:W-:Y:S01]  /*1c360*/  UMOV UR40, UR28 ;  /* 0x0000001c00287c82 */ /* 0x000fe20008000000 */
[----:B------:R-:W-:Y:S01]  /*1c370*/  UMOV UR41, UR29 ;  /* 0x0000001d00297c82 */ /* 0x000fe20008000000 */
[----:B------:R-:W-:Y:S01]  /*1c380*/  R2UR UR47, R15 ;  /* 0x000000000f2f72ca */ /* 0x000fe200000e0000 */
[----:B------:R-:W-:Y:S01]  /*1c390*/  IMAD.MOV.U32 R7, RZ, RZ, -0x7fffffe0 ;  /* 0x80000020ff077424 */ /* 0x000fe200078e00ff */
[----:B------:R-:W-:Y:S01]  /*1c3a0*/  R2UR UR43, R21 ;  /* 0x00000000152b72ca */ /* 0x000fe200000e0000 */
[----:B------:R-:W-:Y:S01]  /*1c3b0*/  IMAD.MOV.U32 R5, RZ, RZ, -0x7fffffe0 ;  /* 0x80000020ff057424 */ /* 0x000fe200078e00ff */
[----:B------:R-:W-:-:S02]  /*1c3c0*/  MOV R15, 0x80000020 ;  /* 0x80000020000f7802 */ /* 0x000fc40000000f00 */
[----:B-1----:R-:W-:Y:S01]  /*1c3d0*/  SHF.R.U32.HI R14, RZ, 0x7, R4 ;  /* 0x00000007ff0e7819 */ /* 0x002fe20000011604 */
[----:B------:R-:W-:-:S03]  /*1c3e0*/  VIADD R4, R0, 0x1 ;  /* 0x0000000100047836 */ /* 0x000fc60000000000 */
[----:B------:R-:W-:-:S05]  /*1c3f0*/  IADD3 R120, R14, 0x8, RZ ;  /* 0x000000080e787810 */ /* 0x000fca0007ffe0ff */
[----:B------:R1:W-:Y:S01]  /*1c400*/  BAR.SYNC.DEFER_BLOCKING R120, 0x100 ;  /* 0x000400780000751d */ /* 0x0003e20000010000 */
[----:B------:R-:W-:-:S04]  /*1c410*/  ISETP.NE.AND P2, PT, R4, 0x2, PT ;  /* 0x000000020400780c */ /* 0x000fc80003f45270 */
[----:B0-----:R-:W-:-:S05]  /*1c420*/  SEL R6, R4, RZ, P2 ;  /* 0x000000ff04067207 */ /* 0x001fca0001000000 */
[----:B------:R-:W-:Y:S01]  /*1c430*/  IMAD R4, R6, 0x780, R13 ;  /* 0x0000078006047824 */ /* 0x000fe200078e020d */
[----:B------:R0:W-:Y:S03]  /*1c440*/  STL [R1+0x2c], R6 ;  /* 0x00002c0601007387 */ /* 0x0001e60000100800 */
[C---:B------:R-:W-:Y:S01]  /*1c450*/  VIADD R14, R4.reuse, 0x100 ;  /* 0x00000100040e7836 */ /* 0x040fe20000000000 */
[C---:B------:R-:W-:Y:S01]  /*1c460*/  R2UR UR22, R4.reuse ;  /* 0x00000000041672ca */ /* 0x040fe200000e0000 */
[----:B------:R-:W-:-:S03]  /*1c470*/  VIADD R20, R4, 0x200 ;  /* 0x0000020004147836 */ /* 0x000fc60000000000 */
[----:B------:R-:W-:Y:S01]  /*1c480*/  R2UR UR30, R14 ;  /* 0x000000000e1e72ca */ /* 0x000fe200000e0000 */
[----:B0-----:R-:W-:Y:S01]  /*1c490*/  VIADD R6, R4, 0x80 ;  /* 0x0000008004067836 */ /* 0x001fe20000000000 */
[----:B------:R-:W-:Y:S01]  /*1c4a0*/  R2UR UR42, R20 ;  /* 0x00000000142a72ca */ /* 0x000fe200000e0000 */
[----:B------:R-:W-:Y:S01]  /*1c4b0*/  WARPGROUP.ARRIVE ;  /* 0x00000000000079c5 */ /* 0x000fe20000000000 */
[----:B------:R-:W-:Y:S02]  /*1c4c0*/  IADD3 R14, R4, 0x2, RZ ;  /* 0x00000002040e7810 */ /* 0x000fe40007ffe0ff */
[----:B------:R-:W-:Y:S01]  /*1c4d0*/  R2UR UR26, R6 ;  /* 0x00000000061a72ca */ /* 0x000fe200000e0000 */
[----:B------:R-:W-:Y:S01]  /*1c4e0*/  VIADD R6, R4, 0x180 ;  /* 0x0000018004067836 */ /* 0x000fe20000000000 */
[----:B------:R-:W-:Y:S01]  /*1c4f0*/  R2UR UR46, R14 ;  /* 0x000000000e2e72ca */ /* 0x000fe200000e0000 */
[----:B------:R-:W-:Y:S01]  /*1c500*/  QGMMA.64x32x32.F32.E4M3.E4M3 R184, gdesc[UR20], RZ, !UPT, gsb0 ;  /* 0x0060000014b879f3 */ /* 0x000fe2000c0008ff */
[----:B------:R-:W-:Y:S01]  /*1c510*/  VIADD R14, R4, 0x82 ;  /* 0x00000082040e7836 */ /* 0x000fe20000000000 */
[----:B------:R-:W-:Y:S01]  /*1c520*/  R2UR UR23, R15 ;  /* 0x000000000f1772ca */ /* 0x000fe200000e0000 */
[----:B------:R-:W-:Y:S01]  /*1c530*/  UMOV UR20, UR44 ;  /* 0x0000002c00147c82 */ /* 0x000fe20008000000 */
[----:B------:R-:W-:Y:S01]  /*1c540*/  R2UR UR34, R6 ;  /* 0x00000000062272ca */ /* 0x000fe200000e0000 */
[----:B------:R-:W-:Y:S01]  /*1c550*/  UMOV UR21, UR45 ;  /* 0x0000002d00157c82 */ /* 0x000fe20008000000 */
[----:B------:R-:W-:Y:S01]  /*1c560*/  R2UR UR22, R14 ;  /* 0x000000000e1672ca */ /* 0x000fe200000e0000 */
[----:B------:R-:W-:Y:S01]  /*1c570*/  VIADD R6, R4, 0x102 ;  /* 0x0000010204067836 */ /* 0x000fe20000000000 */
[----:B------:R-:W-:-:S02]  /*1c580*/  WARPGROUP.DEPBAR.LE gsb0, 0x0 ;  /* 0x00008000000079c5 */ /* 0x000fc40000010000 */
        /* <DEDUP_REMOVED lines=10> */
[----:B------:R-:W-:Y:S03]  /*1c630*/  QGMMA.64x32x32.F32.E4M3.E4M3 R152, gdesc[UR28], RZ, !UPT, gsb0 ;  /* 0x006000001c9879f3 */ /* 0x000fe6000c0008ff */
[----:B------:R-:W-:Y:S02]  /*1c640*/  WARPGROUP.DEPBAR.LE gsb0, 0x0 ;  /* 0x00008000000079c5 */ /* 0x000fe40000010000 */
[----:B------:R-:W-:-:S06]  /*1c650*/  WARPGROUP.ARRIVE ;  /* 0x00000000000079c5 */ /* 0x000fcc0000000000 */
[----:B------:R-:W-:Y:S01]  /*1c660*/  QGMMA.64x32x32.F32.E4M3.E4M3 R136, gdesc[UR32], RZ, !UPT, gsb0 ;  /* 0x00600000208879f3 */ /* 0x000fe2000c0008ff */
[----:B------:R-:W-:Y:S01]  /*1c670*/  R2UR UR34, R6 ;  /* 0x00000000062272ca */ /* 0x000fe200000e0000 */
[----:B------:R-:W-:Y:S01]  /*1c680*/  UMOV UR32, UR44 ;  /* 0x0000002c00207c82 */ /* 0x000fe20008000000 */
[----:B------:R-:W-:Y:S01]  /*1c690*/  R2UR UR35, R7 ;  /* 0x00000000072372ca */ /* 0x000fe200000e0000 */
[----:B------:R-:W-:Y:S01]  /*1c6a0*/  UMOV UR33, UR45 ;  /* 0x0000002d00217c82 */ /* 0x000fe20008000000 */
[----:B------:R-:W-:Y:S01]  /*1c6b0*/  IMAD.MOV.U32 R7, RZ, RZ, -0x7fffffe0 ;  /* 0x80000020ff077424 */ /* 0x000fe200078e00ff */
[----:B------:R-:W-:Y:S01]  /*1c6c0*/  IADD3 R6, R4, 0x202, RZ ;  /* 0x0000020204067810 */ /* 0x000fe20007ffe0ff */
[----:B------:R-:W-:Y:S02]  /*1c6d0*/  WARPGROUP.DEPBAR.LE gsb0, 0x0 ;  /* 0x00008000000079c5 */ /* 0x000fe40000010000 */
[----:B-1----:R-:W-:-:S06]  /*1c6e0*/  WARPGROUP.ARRIVE ;  /* 0x00000000000079c5 */ /* 0x002fcc0000000000 */
[----:B------:R-:W-:Y:S01]  /*1c6f0*/  QGMMA.64x32x32.F32.E4M3.E4M3 R120, gdesc[UR40], RZ, !UPT, gsb0 ;  /* 0x00600000287879f3 */ /* 0x000fe2000c0008ff */
[----:B------:R-:W-:Y:S01]  /*1c700*/  R2UR UR42, R6 ;  /* 0x00000000062a72ca */ /* 0x000fe200000e0000 */
[----:B------:R-:W-:Y:S01]  /*1c710*/  UMOV UR40, UR44 ;  /* 0x0000002c00287c82 */ /* 0x000fe20008000000 */
[----:B------:R-:W-:Y:S01]  /*1c720*/  R2UR UR43, R7 ;  /* 0x00000000072b72ca */ /* 0x000fe200000e0000 */
[----:B------:R-:W-:Y:S01]  /*1c730*/  UMOV UR41, UR45 ;  /* 0x0000002d00297c82 */ /* 0x000fe20008000000 */
[----:B------:R-:W-:Y:S02]  /*1c740*/  VIADD R6, R4, 0x280 ;  /* 0x0000028004067836 */ /* 0x000fe40000000000 */
[----:B------:R-:W-:-:S03]  /*1c750*/  IMAD.MOV.U32 R7, RZ, RZ, -0x7fffffe0 ;  /* 0x80000020ff077424 */ /* 0x000fc600078e00ff */
[----:B------:R-:W-:Y:S02]  /*1c760*/  R2UR UR6, R6 ;  /* 0x00000000060672ca */ /* 0x000fe400000e0000 */
[----:B------:R-:W-:Y:S01]  /*1c770*/  R2UR UR7, R7 ;  /* 0x00000000070772ca */ /* 0x000fe200000e0000 */
[----:B------:R-:W-:Y:S01]  /*1c780*/  IMAD.MOV.U32 R7, RZ, RZ, -0x7fffffe0 ;  /* 0x80000020ff077424 */ /* 0x000fe200078e00ff */
[----:B------:R-:W-:Y:S01]  /*1c790*/  IADD3 R6, R4, 0x300, RZ ;  /* 0x0000030004067810 */ /* 0x000fe20007ffe0ff */
[----:B------:R-:W-:Y:S02]  /*1c7a0*/  WARPGROUP.DEPBAR.LE gsb0, 0x0 ;  /* 0x00008000000079c5 */ /* 0x000fe40000010000 */
[----:B------:R-:W-:-:S06]  /*1c7b0*/  WARPGROUP.ARRIVE ;  /* 0x00000000000079c5 */ /* 0x000fcc0000000000 */
[----:B------:R-:W-:Y:S03]  /*1c7c0*/  QGMMA.64x32x32.F32.E4M3.E4M3 R184, gdesc[UR44], R184, gsb0 ;  /* 0x006000002cb879f3 */ /* 0x000fe600080008b8 */
        /* <DEDUP_REMOVED lines=36> */
[----:B------:R-:W-:Y:S01]  /*1ca10*/  R2UR UR10, R6 ;  /* 0x00000000060a72ca */ /* 0x000fe200000e0000 */
[----:B------:R-:W-:Y:S01]  /*1ca20*/  VIADD R6, R4, 0x302 ;  /* 0x0000030204067836 */ /* 0x000fe20000000000 */
[----:B------:R-:W-:Y:S01]  /*1ca30*/  R2UR UR11, R7 ;  /* 0x00000000070b72ca */ /* 0x000fe200000e0000 */
        /* <DEDUP_REMOVED lines=106> */
[C---:B------:R-:W-:Y:S01]  /*1d0e0*/  VIADD R6, R4.reuse, 0x682 ;  /* 0x0000068204067836 */ /* 0x040fe20000000000 */
[----:B------:R-:W-:Y:S01]  /*1d0f0*/  IADD3 R4, R4, 0x702, RZ ;  /* 0x0000070204047810 */ /* 0x000fe20007ffe0ff */
        /* <DEDUP_REMOVED lines=31> */
[----:B------:R-:W-:Y:S05]  /*1d2f0*/  @P1 BRA `(.L_x_594) ;  /* 0x0000000000281947 */ /* 0x000fea0003800000 */
[----:B------:R-:W-:Y:S05]  /*1d300*/  @!P0 BRA `(.L_x_595) ;  /* 0x0000000000048947 */ /* 0x000fea0003800000 */
[----:B------:R-:W-:Y:S01]  /*1d310*/  BPT.TRAP 0x1 ;  /* 0x000000040000795c */ /* 0x000fe20000300000 */
.L_x_595:
[----:B------:R-:W-:Y:S01]  /*1d320*/  SHF.L.U32 R3, R3, 0x1f, RZ ;  /* 0x0000001f03037819 */ /* 0x000fe200000006ff */
[----:B------:R-:W-:-:S04]  /*1d330*/  IMAD R4, R0, 0x8, R18 ;  /* 0x0000000800047824 */ /* 0x000fc800078e0212 */
[----:B------:R0:W1:Y:S01]  /*1d340*/  SYNCS.PHASECHK.TRANS64.TRYWAIT P1, [R4+URZ+0x33450], R3 ;  /* 0x03345003040075a7 */ /* 0x000062000802017f */
[----:B------:R-:W-:Y:S05]  /*1d350*/  @!P0 BRA `(.L_x_596) ;  /* 0x0000000000048947 */ /* 0x000fea0003800000 */
[----:B------:R-:W-:Y:S01]  /*1d360*/  BPT.TRAP 0x1 ;  /* 0x000000040000795c */ /* 0x000fe20000300000 */
.L_x_596:
[----:B-1----:R-:W-:Y:S05]  /*1d370*/  @P1 BRA `(.L_x_594) ;  /* 0x0000000000081947 */ /* 0x002fea0003800000 */
[----:B------:R-:W1:Y:S02]  /*1d380*/  SYNCS.PHASECHK.TRANS64.TRYWAIT P1, [R4+URZ+0x33450], R3 ;  /* 0x03345003040075a7 */ /* 0x000e64000802017f */
[----:B-1----:R-:W-:Y:S05]  /*1d390*/  @!P1 BRA `(.L_x_597) ;  /* 0x000000f800949947 */ /* 0x002fea0003800000 */
.L_x_594:
[----:B01----:R-:W-:Y:S01]  /*1d3a0*/  VIADD R3, R18, 0x200 ;  /* 0x0000020012037836 */ /* 0x003fe20000000000 */
[----:B------:R-:W-:Y:S01]  /*1d3b0*/  MOV R5, 0xc0000010 ;  /* 0xc000001000057802 */ /* 0x000fe20000000f00 */
[----:B------:R-:W-:Y:S05]  /*1d3c0*/  WARPSYNC.ALL ;  /* 0x0000000000007948 */ /* 0x000fea0003800000 */
[----:B------:R-:W-:Y:S01]  /*1d3d0*/  SHF.R.U32.HI R3, RZ, 0x4, R3 ;  /* 0x00000004ff037819 */ /* 0x000fe20000011603 */
[----:B------:R-:W-:Y:S01]  /*1d3e0*/  WARPGROUP.ARRIVE ;  /* 0x00000000000079c5 */ /* 0x000fe20000000000 */
[----:B------:R-:W-:Y:S01]  /*1d3f0*/  R2UR UR7, R5 ;  /* 0x00000000050772ca */ /* 0x000fe200000e0000 */
[----:B------:R-:W-:Y:S01]  /*1d400*/  IMAD.MOV.U32 R7, RZ, RZ, -0x3ffffff0 ;  /* 0xc0000010ff077424 */ /* 0x000fe200078e00ff */
[----:B------:R-:W-:-:S03]  /*1d410*/  LOP3.LUT R3, R3, 0x3fff, RZ, 0xc0, !PT ;  /* 0x00003fff03037812 */ /* 0x000fc600078ec0ff */
[----:B------:R-:W0:Y:S01]  /*1d420*/  S2R R14, SR_TID.X ;  /* 0x00000000000e7919 */ /* 0x000e220000002100 */
[----:B------:R-:W-:Y:S02]  /*1d430*/  MOV R5, 0xc0000010 ;  /* 0xc000001000057802 */ /* 0x000fe40000000f00 */
[----:B------:R-:W-:-:S05]  /*1d440*/  LOP3.LUT R3, R3, 0x10000, RZ, 0xfc, !PT ;  /* 0x0001000003037812 */ /* 0x000fca00078efcff */
[----:B------:R-:W-:-:S04]  /*1d450*/  IMAD R4, R0, 0x780, R3 ;  /* 0x0000078000047824 */ /* 0x000fc800078e0203 */
[C---:B------:R-:W-:Y:S01]  /*1d460*/  VIADD R6, R4.reuse, 0x180 ;  /* 0x0000018004067836 */ /* 0x040fe20000000000 */
[----:B------:R-:W-:-:S13]  /*1d470*/  R2UR UR6, R4 ;  /* 0x00000000040672ca */ /* 0x000fda00000e0000 */
[----:B------:R-:W-:Y:S01]  /*1d480*/  QGMMA.64x192x32.F32.E4M3.E4M3 R24, R216, gdesc[UR4], R24, gsb0 ;  /* 0x02e00004d8187df3 */ /* 0x000fe20008000818 */
[----:B------:R-:W-:Y:S01]  /*1d490*/  R2UR UR6, R6 ;  /* 0x00000000060672ca */ /* 0x000fe200000e0000 */
[----:B------:R-:W-:Y:S01]  /*1d4a0*/  VIADD R6, R4, 0x300 ;  /* 0x0000030004067836 */ /* 0x000fe20000000000 */
[----:B------:R-:W-:Y:S02]  /*1d4b0*/  R2UR UR7, R7 ;  /* 0x00000000070772ca */ /* 0x000fe400000e0000 */
[----:B------:R-:W-:Y:S02]  /*1d4c0*/  MOV R7, 0xc0000010 ;  /* 0xc000001000077802 */ /* 0x000fe40000000f00 */
[----:B0-----:R-:W-:-:S04]  /*1d4d0*/  SHF.R.U32.HI R14, RZ, 0x7, R14 ;  /* 0x00000007ff0e7819 */ /* 0x001fc8000001160e */
[----:B------:R-:W-:Y:S01]  /*1d4e0*/  IADD3 R3, -R14, 0xb, RZ ;  /* 0x0000000b0e037810 */ /* 0x000fe20007ffe1ff */
[----:B------:R-:W-:Y:S02]  /*1d4f0*/  WARPGROUP.DEPBAR.LE gsb0, 0x0 ;  /* 0x00008000000079c5 */ /* 0x000fe40000010000 */
[----:B------:R-:W-:-:S06]  /*1d500*/  WARPGROUP.ARRIVE ;  /* 0x00000000000079c5 */ /* 0x000fcc0000000000 */
[----:B------:R-:W-:Y:S01]  /*1d510*/  QGMMA.64x192x32.F32.E4M3.E4M3 R24, R212, gdesc[UR4], R24, gsb0 ;  /* 0x02e00004d4187df3 */ /* 0x000fe20008000818 */
[----:B------:R-:W-:Y:S01]  /*1d520*/  R2UR UR6, R6 ;  /* 0x00000000060672ca */ /* 0x000fe200000e0000 */
[C---:B------:R-:W-:Y:S01]  /*1d530*/  VIADD R6, R4.reuse, 0x480 ;  /* 0x0000048004067836 */ /* 0x040fe20000000000 */
[----:B------:R-:W-:Y:S01]  /*1d540*/  R2UR UR7, R7 ;  /* 0x00000000070772ca */ /* 0x000fe200000e0000 */
[----:B------:R-:W-:Y:S02]  /*1d550*/  IMAD.MOV.U32 R7, RZ, RZ, -0x3ffffff0 ;  /* 0xc0000010ff077424 */ /* 0x000fe400078e00ff */
[----:B------:R-:W-:Y:S01]  /*1d560*/  VIADD R4, R4, 0x600 ;  /* 0x0000060004047836 */ /* 0x000fe20000000000 */
[----:B------:R-:W-:Y:S02]  /*1d570*/  WARPGROUP.DEPBAR.LE gsb0, 0x0 ;  /* 0x00008000000079c5 */ /* 0x000fe40000010000 */
[----:B------:R-:W-:-:S11]  /*1d580*/  WARPGROUP.ARRIVE ;  /* 0x00000000000079c5 */ /* 0x000fd60000000000 */
[----:B------:R-:W-:Y:S01]  /*1d590*/  QGMMA.64x192x32.F32.E4M3.E4M3 R24, R200, gdesc[UR4], R24, gsb0 ;  /* 0x02e00004c8187df3 */ /* 0x000fe20008000818 */
[----:B------:R-:W-:Y:S02]  /*1d5a0*/  R2UR UR6, R6 ;  /* 0x00000000060672ca */ /* 0x000fe400000e0000 */
[----:B------:R-:W-:Y:S01]  /*1d5b0*/  R2UR UR7, R7 ;  /* 0x00000000070772ca */ /* 0x000fe200000e0000 */
[----:B------:R-:W-:Y:S02]  /*1d5c0*/  WARPGROUP.DEPBAR.LE gsb0, 0x0 ;  /* 0x00008000000079c5 */ /* 0x000fe40000010000 */
[----:B------:R-:W-:-:S14]  /*1d5d0*/  WARPGROUP.ARRIVE ;  /* 0x00000000000079c5 */ /* 0x000fdc0000000000 */
[----:B------:R-:W-:Y:S01]  /*1d5e0*/  QGMMA.64x192x32.F32.E4M3.E4M3 R24, R204, gdesc[UR4], R24, gsb0 ;  /* 0x02e00004cc187df3 */ /* 0x000fe20008000818 */
[----:B------:R-:W-:Y:S02]  /*1d5f0*/  R2UR UR6, R4 ;  /* 0x00000000040672ca */ /* 0x000fe400000e0000 */
[----:B------:R-:W-:Y:S01]  /*1d600*/  R2UR UR7, R5 ;  /* 0x00000000050772ca */ /* 0x000fe200000e0000 */
[----:B------:R-:W-:Y:S02]  /*1d610*/  WARPGROUP.DEPBAR.LE gsb0, 0x0 ;  /* 0x00008000000079c5 */ /* 0x000fe40000010000 */
[----:B------:R-:W-:-:S14]  /*1d620*/  WARPGROUP.ARRIVE ;  /* 0x00000000000079c5 */ /* 0x000fdc0000000000 */
[----:B------:R-:W-:Y:S03]  /*1d630*/  QGMMA.64x192x32.F32.E4M3.E4M3 R24, R208, gdesc[UR4], R24, gsb0 ;  /* 0x02e00004d0187df3 */ /* 0x000fe60008000818 */
[----:B------:R-:W-:Y:S02]  /*1d640*/  WARPGROUP.DEPBAR.LE gsb0, 0x0 ;  /* 0x00008000000079c5 */ /* 0x000fe40000010000 */
[----:B------:R0:W-:Y:S06]  /*1d650*/  BAR.ARV R3, 0x100 ;  /* 0x000400030000751d */ /* 0x0001ec0000002000 */
[----:B------:R-:W-:Y:S05]  /*1d660*/  @!P0 BRA `(.L_x_598) ;  /* 0x0000000000048947 */ /* 0x000fea0003800000 */
[----:B------:R-:W-:Y:S01]  /*1d670*/  BPT.TRAP 0x1 ;  /* 0x000000040000795c */ /* 0x000fe20000300000 */
.L_x_598:
[----:B------:R-:W2:Y:S01]  /*1d680*/  LDL R221, [R1+0x2c] ;  /* 0x00002c0001dd7983 */ /* 0x000ea20000100800 */
[C---:B0-----:R-:W-:Y:S01]  /*1d690*/  FMUL.FTZ R3, R2.reuse, R184 ;  /* 0x000000b802037220 */ /* 0x041fe20000410000 */
[C---:B------:R-:W-:Y:S01]  /*1d6a0*/  FMUL.FTZ R4, R2.reuse, R185 ;  /* 0x000000b902047220 */ /* 0x040fe20000410000 */
[C---:B------:R-:W-:Y:S01]  /*1d6b0*/  FMUL.FTZ R7, R2.reuse, R188 ;  /* 0x000000bc02077220 */ /* 0x040fe20000410000 */
[C---:B------:R-:W-:Y:S01]  /*1d6c0*/  FMUL.FTZ R20, R2.reuse, R191 ;  /* 0x000000bf02147220 */ /* 0x040fe20000410000 */
[C---:B------:R-:W-:Y:S01]  /*1d6d0*/  FMUL.FTZ R14, R2.reuse, R189 ;  /* 0x000000bd020e7220 */ /* 0x040fe20000410000 */
[C---:B------:R-:W-:Y:S01]  /*1d6e0*/  FMUL.FTZ R21, R2.reuse, R192 ;  /* 0x000000c002157220 */ /* 0x040fe20000410000 */
[----:B------:R-:W0:Y:S01]  /*1d6f0*/  MUFU.TANH R3, R3 ;  /* 0x0000000300037308 */ /* 0x000e220000002400 */
[----:B------:R-:W-:Y:S02]  /*1d700*/  IMAD.U32 R192, RZ, RZ, UR38 ;  /* 0x00000026ffc07e24 */ /* 0x000fe4000f8e00ff */
        /* <DEDUP_REMOVED lines=83> */
[----:B------:R-:W-:Y:S01]  /*1dc40*/  FMUL.FTZ R135, R2, R135 ;  /* 0x0000008702877220 */ /* 0x000fe20000410000 */
[----:B------:R-:W-:-:S02]  /*1dc50*/  UMOV UR53, UR52 ;  /* 0x0000003400357c82 */ /* 0x000fc40008000000 */
        /* <DEDUP_REMOVED lines=21> */
[----:B------:R-:W-:Y:S08]  /*1ddb0*/  MUFU.TANH R121, R121 ;  /* 0x0000007900797308 */ /* 0x000ff00000002400 */
[----:B------:R-:W-:Y:S08]  /*1ddc0*/  MUFU.TANH R124, R124 ;  /* 0x0000007c007c7308 */ /* 0x000ff00000002400 */
[----:B------:R-:W-:Y:S08]  /*1ddd0*/  MUFU.TANH R125, R125 ;  /* 0x0000007d007d7308 */ /* 0x000ff00000002400 */
[----:B------:R-:W-:Y:S08]  /*1dde0*/  MUFU.TANH R128, R128 ;  /* 0x0000008000807308 */ /* 0x000ff00000002400 */
[----:B------:R-:W-:Y:S01]  /*1ddf0*/  MUFU.TANH R129, R129 ;  /* 0x0000008100817308 */ /* 0x000fe20000002400 */
[----:B--2---:R-:W-:-:S07]  /*1de00*/  IMAD R191, R221, 0x8, R18 ;  /* 0x00000008ddbf7824 */ /* 0x004fce00078e0212 */
[----:B------:R-:W-:Y:S01]  /*1de10*/  MUFU.TANH R132, R132 ;  /* 0x0000008400847308 */ /* 0x000fe20000002400 */
[----:B------:R-:W-:-:S05]  /*1de20*/  VIADD R191, R191, 0x33440 ;  /* 0x00033440bfbf7836 */ /* 0x000fca0000000000 */
[----:B------:R-:W-:Y:S02]  /*1de30*/  PRMT R191, R192, 0x654, R191 ;  /* 0x00000654c0bf7816 */ /* 0x000fe400000000bf */
[----:B------:R-:W-:Y:S02]  /*1de40*/  MUFU.TANH R133, R133 ;  /* 0x0000008500857308 */ /* 0x000fe40000002400 */
[----:B------:R0:W-:Y:S06]  /*1de50*/  SYNCS.ARRIVE.TRANS64.RED.A1T0 RZ, [R191+URZ], RZ ;  /* 0x000000ffbfff79a7 */ /* 0x0001ec000810043f */
[----:B------:R-:W-:Y:S01]  /*1de60*/  MUFU.TANH R5, R5 ;  /* 0x0000000500057308 */ /* 0x000fe20000002400 */
[----:B0-----:R-:W-:-:S04]  /*1de70*/  FMNMX.FTZ R191, R3, R8, !PT ;  /* 0x0000000803bf7209 */ /* 0x001fc80007810000 */
[----:B-1----:R-:W-:-:S03]  /*1de80*/  FMNMX.FTZ R191, R4, R191, !PT ;  /* 0x000000bf04bf7209 */ /* 0x002fc60007810000 */
[----:B------:R-:W-:Y:S01]  /*1de90*/  MUFU.TANH R6, R6 ;  /* 0x0000000600067308 */ /* 0x000fe20000002400 */
[----:B---3--:R-:W-:-:S04]  /*1dea0*/  FMNMX.FTZ R191, R7, R191, !PT ;  /* 0x000000bf07bf7209 */ /* 0x008fc80007810000 */
[----:B----4-:R-:W-:-:S03]  /*1deb0*/  FMNMX.FTZ R191, R14, R191, !PT ;  /* 0x000000bf0ebf7209 */ /* 0x010fc60007810000 */
[----:B------:R-:W-:Y:S01]  /*1dec0*/  MUFU.TANH R15, R15 ;  /* 0x0000000f000f7308 */ /* 0x000fe20000002400 */
[----:B-----5:R-:W-:-:S04]  /*1ded0*/  FMNMX.FTZ R191, R21, R191, !PT ;  /* 0x000000bf15bf7209 */ /* 0x020fc80007810000 */
[----:B------:R-:W-:-:S03]  /*1dee0*/  FMNMX.FTZ R191, R184, R191, !PT ;  /* 0x000000bfb8bf7209 */ /* 0x000fc60007810000 */
[----:B------:R-:W-:Y:S01]  /*1def0*/  MUFU.TANH R20, R20 ;  /* 0x0000001400147308 */ /* 0x000fe20000002400 */
[----:B------:R-:W-:-:S04]  /*1df00*/  FMNMX.FTZ R191, R187, R191, !PT ;  /* 0x000000bfbbbf7209 */ /* 0x000fc80007810000 */
        /* <DEDUP_REMOVED lines=19> */
[----:B------:R-:W0:Y:S01]  /*1e040*/  MUFU.TANH R191, R120 ;  /* 0x0000007800bf7308 */ /* 0x000e220000002400 */
[----:B------:R-:W-:-:S04]  /*1e050*/  FMNMX.FTZ R192, R160, R192, !PT ;  /* 0x000000c0a0c07209 */ /* 0x000fc80007810000 */
[----:B------:R-:W-:-:S03]  /*1e060*/  FMNMX.FTZ R192, R161, R192, !PT ;  /* 0x000000c0a1c07209 */ /* 0x000fc60007810000 */
[----:B------:R-:W1:Y:S01]  /*1e070*/  MUFU.TANH R174, R174 ;  /* 0x000000ae00ae7308 */ /* 0x000e620000002400 */
[----:B------:R-:W-:-:S04]  /*1e080*/  FMNMX.FTZ R192, R164, R192, !PT ;  /* 0x000000c0a4c07209 */ /* 0x000fc80007810000 */
[----:B------:R-:W-:-:S03]  /*1e090*/  FMNMX.FTZ R192, R165, R192, !PT ;  /* 0x000000c0a5c07209 */ /* 0x000fc60007810000 */
[----:B------:R-:W2:Y:S01]  /*1e0a0*/  MUFU.TANH R175, R175 ;  /* 0x000000af00af7308 */ /* 0x000ea20000002400 */
[----:B------:R-:W-:-:S04]  /*1e0b0*/  FMNMX.FTZ R192, R136, R192, !PT ;  /* 0x000000c088c07209 */ /* 0x000fc80007810000 */
[----:B------:R-:W-:-:S03]  /*1e0c0*/  FMNMX.FTZ R192, R137, R192, !PT ;  /* 0x000000c089c07209 */ /* 0x000fc60007810000 */
[----:B------:R-:W3:Y:S01]  /*1e0d0*/  MUFU.TANH R178, R178 ;  /* 0x000000b200b27308 */ /* 0x000ee20000002400 */
[----:B------:R-:W-:-:S04]  /*1e0e0*/  FMNMX.FTZ R192, R140, R192, !PT ;  /* 0x000000c08cc07209 */ /* 0x000fc80007810000 */
[----:B------:R-:W-:-:S03]  /*1e0f0*/  FMNMX.FTZ R192, R141, R192, !PT ;  /* 0x000000c08dc07209 */ /* 0x000fc60007810000 */
[----:B------:R-:W4:Y:S01]  /*1e100*/  MUFU.TANH R179, R179 ;  /* 0x000000b300b37308 */ /* 0x000f220000002400 */
[----:B------:R-:W-:-:S04]  /*1e110*/  FMNMX.FTZ R192, R144, R192, !PT ;  /* 0x000000c090c07209 */ /* 0x000fc80007810000 */
[----:B------:R-:W-:-:S03]  /*1e120*/  FMNMX.FTZ R192, R145, R192, !PT ;  /* 0x000000c091c07209 */ /* 0x000fc60007810000 */
[----:B------:R-:W5:Y:S01]  /*1e130*/  MUFU.TANH R182, R182 ;  /* 0x000000b600b67308 */ /* 0x000f620000002400 */
[----:B------:R-:W-:-:S04]  /*1e140*/  FMNMX.FTZ R192, R148, R192, !PT ;  /* 0x000000c094c07209 */ /* 0x000fc80007810000 */
[----:B------:R-:W-:-:S03]  /*1e150*/  FMNMX.FTZ R192, R149, R192, !PT ;  /* 0x000000c095c07209 */ /* 0x000fc60007810000 */
[----:B------:R-:W5:Y:S01]  /*1e160*/  MUFU.TANH R183, R183 ;  /* 0x000000b700b77308 */ /* 0x000f620000002400 */
[----:B0-----:R-:W-:-:S04]  /*1e170*/  FMNMX.FTZ R192, R191, R192, !PT ;  /* 0x000000c0bfc07209 */ /* 0x001fc80007810000 */
[----:B------:R-:W-:-:S03]  /*1e180*/  FMNMX.FTZ R192, R121, R192, !PT ;  /* 0x000000c079c07209 */ /* 0x000fc60007810000 */
[----:B------:R-:W0:Y:S01]  /*1e190*/  MUFU.TANH R154, R154 ;  /* 0x0000009a009a7308 */ /* 0x000e220000002400 */
[----:B------:R-:W-:-:S04]  /*1e1a0*/  FMNMX.FTZ R192, R124, R192, !PT ;  /* 0x000000c07cc07209 */ /* 0x000fc80007810000 */
[----:B------:R-:W-:-:S03]  /*1e1b0*/  FMNMX.FTZ R192, R125, R192, !PT ;  /* 0x000000c07dc07209 */ /* 0x000fc60007810000 */
[----:B------:R-:W0:Y:S01]  /*1e1c0*/  MUFU.TANH R155, R155 ;  /* 0x0000009b009b7308 */ /* 0x000e220000002400 */
[----:B------:R-:W-:-:S04]  /*1e1d0*/  FMNMX.FTZ R192, R128, R192, !PT ;  /* 0x000000c080c07209 */ /* 0x000fc80007810000 */
[----:B------:R-:W-:-:S03]  /*1e1e0*/  FMNMX.FTZ R192, R129, R192, !PT ;  /* 0x000000c081c07209 */ /* 0x000fc60007810000 */
[----:B------:R-:W0:Y:S01]  /*1e1f0*/  MUFU.TANH R158, R158 ;  /* 0x0000009e009e7308 */ /* 0x000e220000002400 */
[----:B------:R-:W-:-:S04]  /*1e200*/  FMNMX.FTZ R192, R132, R192, !PT ;  /* 0x000000c084c07209 */ /* 0x000fc80007810000 */
[----:B------:R-:W-:-:S03]  /*1e210*/  FMNMX.FTZ R192, R133, R192, !PT ;  /* 0x000000c085c07209 */ /* 0x000fc60007810000 */
[----:B------:R-:W0:Y:S02]  /*1e220*/  MUFU.TANH R159, R159 ;  /* 0x0000009f009f7308 */ /* 0x000e240000002400 */
[----:B------:R-:W1:Y:S06]  /*1e230*/  SHFL.BFLY PT, R120, R192, 0x2, 0x1f ;  /* 0x0c401f00c0787f89 */ /* 0x000e6c00000e0000 */
[----:B------:R-:W0:Y:S08]  /*1e240*/  MUFU.TANH R162, R162 ;  /* 0x000000a200a27308 */ /* 0x000e300000002400 */
[----:B------:R-:W0:Y:S08]  /*1e250*/  MUFU.TANH R163, R163 ;  /* 0x000000a300a37308 */ /* 0x000e300000002400 */
[----:B------:R-:W0:Y:S01]  /*1e260*/  MUFU.TANH R166, R166 ;  /* 0x000000a600a67308 */ /* 0x000e220000002400 */
[----:B-1----:R-:W-:-:S05]  /*1e270*/  FMNMX.FTZ R120, R192, R120, !PT ;  /* 0x00000078c0787209 */ /* 0x002fca0007810000 */
[----:B------:R-:W1:Y:S02]  /*1e280*/  SHFL.BFLY PT, R192, R120, 0x1, 0x1f ;  /* 0x0c201f0078c07f89 */ /* 0x000e6400000e0000 */
[----:B------:R-:W0:Y:S08]  /*1e290*/  MUFU.TANH R167, R167 ;  /* 0x000000a700a77308 */ /* 0x000e300000002400 */
[----:B------:R-:W0:Y:S08]  /*1e2a0*/  MUFU.TANH R138, R138 ;  /* 0x0000008a008a7308 */ /* 0x000e300000002400 */
[----:B------:R-:W0:Y:S01]  /*1e2b0*/  MUFU.TANH R139, R139 ;  /* 0x0000008b008b7308 */ /* 0x000e220000002400 */
[----:B-1----:R-:W-:-:S07]  /*1e2c0*/  FMNMX.FTZ R120, R120, R192, !PT ;  /* 0x000000c078787209 */ /* 0x002fce0007810000 */
[----:B------:R-:W1:Y:S01]  /*1e2d0*/  MUFU.TANH R142, R142 ;  /* 0x0000008e008e7308 */ /* 0x000e620000002400 */
[----:B------:R-:W-:Y:S01]  /*1e2e0*/  FMNMX.FTZ R192, R5, R9, !PT ;  /* 0x0000000905c07209 */ /* 0x000fe20007810000 */
[----:B------:R-:W-:-:S03]  /*1e2f0*/  FADD.FTZ R8, -R120, R8 ;  /* 0x0000000878087221 */ /* 0x000fc60000010100 */
[----:B------:R-:W-:-:S03]  /*1e300*/  FMNMX.FTZ R192, R6, R192, !PT ;  /* 0x000000c006c07209 */ /* 0x000fc60007810000 */
[----:B------:R-:W1:Y:S01]  /*1e310*/  MUFU.TANH R143, R143 ;  /* 0x0000008f008f7308 */ /* 0x000e620000002400 */
[----:B------:R-:W-:Y:S01]  /*1e320*/  FMNMX.FTZ R192, R15, R192, !PT ;  /* 0x000000c00fc07209 */ /* 0x000fe20007810000 */
[----:B------:R-:W-:-:S03]  /*1e330*/  FMUL.FTZ R8, R8, UR53 ;  /* 0x0000003508087c20 */ /* 0x000fc60008410000 */
[----:B------:R-:W-:-:S03]  /*1e340*/  FMNMX.FTZ R192, R20, R192, !PT ;  /* 0x000000c014c07209 */ /* 0x000fc60007810000 */
[----:B------:R-:W1:Y:S01]  /*1e350*/  MUFU.TANH R146, R146 ;  /* 0x0000009200927308 */ /* 0x000e620000002400 */
[----:B------:R-:W-:-:S04]  /*1e360*/  FMNMX.FTZ R192, R185, R192, !PT ;  /* 0x000000c0b9c07209 */ /* 0x000fc80007810000 */
        /* <DEDUP_REMOVED lines=9> */
[----:B--2---:R-:W-:-:S03]  /*1e400*/  FMNMX.FTZ R192, R175, R192, !PT ;  /* 0x000000c0afc07209 */ /* 0x004fc60007810000 */
[----:B------:R-:W-:Y:S01]  /*1e410*/  MUFU.TANH R123, R123 ;  /* 0x0000007b007b7308 */ /* 0x000fe20000002400 */
[----:B---3--:R-:W-:-:S04]  /*1e420*/  FMNMX.FTZ R192, R178, R192, !PT ;  /* 0x000000c0b2c07209 */ /* 0x008fc80007810000 */
[----:B----4-:R-:W-:-:S03]  /*1e430*/  FMNMX.FTZ R192, R179, R192, !PT ;  /* 0x000000c0b3c07209 */ /* 0x010fc60007810000 */
[----:B------:R-:W-:Y:S01]  /*1e440*/  MUFU.TANH R126, R126 ;  /* 0x0000007e007e7308 */ /* 0x000fe20000002400 */
[----:B-----5:R-:W-:-:S04]  /*1e450*/  FMNMX.FTZ R192, R182, R192, !PT ;  /* 0x000000c0b6c07209 */ /* 0x020fc80007810000 */
[----:B------:R-:W-:-:S03]  /*1e460*/  FMNMX.FTZ R192, R183, R192, !PT ;  /* 0x000000c0b7c07209 */ /* 0x000fc60007810000 */
[----:B------:R-:W-:Y:S01]  /*1e470*/  MUFU.TANH R127, R127 ;  /* 0x0000007f007f7308 */ /* 0x000fe20000002400 */
[----:B0-----:R-:W-:-:S04]  /*1e480*/  FMNMX.FTZ R192, R154, R192, !PT ;  /* 0x000000c09ac07209 */ /* 0x001fc80007810000 */
        /* <DEDUP_REMOVED lines=10> */
[----:B------:R-:W2:Y:S01]  /*1e530*/  MUFU.TANH R134, R134 ;  /* 0x0000008600867308 */ /* 0x000ea20000002400 */
[----:B------:R-:W-:-:S04]  /*1e540*/  FMNMX.FTZ R193, R138, R193, !PT ;  /* 0x000000c18ac17209 */ /* 0x000fc80007810000 */
[----:B------:R-:W-:-:S03]  /*1e550*/  FMNMX.FTZ R193, R139, R193, !PT ;  /* 0x000000c18bc17209 */ /* 0x000fc60007810000 */
[----:B------:R-:W-:Y:S01]  /*1e560*/  MUFU.EX2 R8, R8 ;  /* 0x0000000800087308 */ /* 0x000fe20000000800 */
[----:B-1----:R-:W-:-:S04]  /*1e570*/  FMNMX.FTZ R193, R142, R193, !PT ;  /* 0x000000c18ec17209 */ /* 0x002fc80007810000 */
[----:B------:R-:W-:-:S04]  /*1e580*/  FMNMX.FTZ R193, R143, R193, !PT ;  /* 0x000000c18fc17209 */ /* 0x000fc80007810000 */
[----:B------:R-:W-:-:S04]  /*1e590*/  FMNMX.FTZ R193, R146, R193, !PT ;  /* 0x000000c192c17209 */ /* 0x000fc80007810000 */
[----:B------:R-:W-:-:S04]  /*1e5a0*/  FMNMX.FTZ R193, R147, R193, !PT ;  /* 0x000000c193c17209 */ /* 0x000fc80007810000 */
[----:B------:R-:W-:-:S04]  /*1e5b0*/  FMNMX.FTZ R193, R150, R193, !PT ;  /* 0x000000c196c17209 */ /* 0x000fc80007810000 */
[----:B------:R-:W-:-:S04]  /*1e5c0*/  FMNMX.FTZ R193, R151, R193, !PT ;  /* 0x000000c197c17209 */ /* 0x000fc80007810000 */
[----:B0-----:R-:W-:-:S04]  /*1e5d0*/  FMNMX.FTZ R193, R192, R193, !PT ;  /* 0x000000c1c0c17209 */ /* 0x001fc80007810000 */
[----:B------:R-:W-:-:S04]  /*1e5e0*/  FMNMX.FTZ R193, R123, R193, !PT ;  /* 0x000000c17bc17209 */ /* 0x000fc80007810000 */
[----:B------:R-:W-:Y:S02]  /*1e5f0*/  FMNMX.FTZ R122, R126, R193, !PT ;  /* 0x000000c17e7a7209 */ /* 0x000fe40007810000 */
[----:B------:R-:W0:Y:S02]  /*1e600*/  MUFU.TANH R193, R135 ;  /* 0x0000008700c17308 */ /* 0x000e240000002400 */
[----:B------:R-:W-:-:S04]  /*1e610*/  FMNMX.FTZ R122, R127, R122, !PT ;  /* 0x0000007a7f7a7209 */ /* 0x000fc80007810000 */
[----:B------:R-:W-:-:S04]  /*1e620*/  FMNMX.FTZ R122, R130, R122, !PT ;  /* 0x0000007a827a7209 */ /* 0x000fc80007810000 */
[----:B------:R-:W-:-:S04]  /*1e630*/  FMNMX.FTZ R122, R131, R122, !PT ;  /* 0x0000007a837a7209 */ /* 0x000fc80007810000 */
[----:B--2---:R-:W-:-:S04]  /*1e640*/  FMNMX.FTZ R122, R134, R122, !PT ;  /* 0x0000007a867a7209 */ /* 0x004fc80007810000 */
[----:B0-----:R-:W-:-:S05]  /*1e650*/  FMNMX.FTZ R122, R193, R122, !PT ;  /* 0x0000007ac17a7209 */ /* 0x001fca0007810000 */
[----:B------:R-:W0:Y:S02]  /*1e660*/  SHFL.BFLY PT, R135, R122, 0x2, 0x1f ;  /* 0x0c401f007a877f89 */ /* 0x000e2400000e0000 */
[----:B0-----:R-:W-:-:S05]  /*1e670*/  FMNMX.FTZ R122, R122, R135, !PT ;  /* 0x000000877a7a7209 */ /* 0x001fca0007810000 */
[----:B------:R-:W0:Y:S02]  /*1e680*/  SHFL.BFLY PT, R135, R122, 0x1, 0x1f ;  /* 0x0c201f007a877f89 */ /* 0x000e2400000e0000 */
[----:B0-----:R-:W-:Y:S02]  /*1e690*/  FMNMX.FTZ R122, R122, R135, !PT ;  /* 0x000000877a7a7209 */ /* 0x001fe40007810000 */
[----:B------:R-:W-:-:S03]  /*1e6a0*/  MOV R135, UR53 ;  /* 0x0000003500877c02 */ /* 0x000fc60008000f00 */
[----:B------:R-:W-:Y:S02]  /*1e6b0*/  FADD.FTZ R9, -R122, R9 ;  /* 0x000000097a097221 */ /* 0x000fe40000010100 */
[----:B------:R-:W-:-:S01]  /*1e6c0*/  FFMA.FTZ R194, R120, R135, -8 ;  /* 0xc100000078c27423 */ /* 0x000fc20000010087 */
[----:B------:R-:W-:Y:S01]  /*1e6d0*/  FFMA.FTZ R135, R122, R135, -8 ;  /* 0xc10000007a877423 */ /* 0x000fe20000010087 */
[----:B------:R-:W-:Y:S02]  /*1e6e0*/  FMUL.FTZ R9, R9, UR53 ;  /* 0x0000003509097c20 */ /* 0x000fe40008410000 */
[----:B------:R-:W-:Y:S01]  /*1e6f0*/  FFMA.FTZ R3, R3, UR53, -R194 ;  /* 0x0000003503037c23 */ /* 0x000fe200080108c2 */
[----:B------:R-:W-:-:S01]  /*1e700*/  FFMA.FTZ R5, R5, UR53, -R135 ;  /* 0x0000003505057c23 */ /* 0x000fc20008010887 */
[----:B------:R-:W-:Y:S01]  /*1e710*/  FFMA.FTZ R4, R4, UR53, -R194 ;  /* 0x0000003504047c23 */ /* 0x000fe200080108c2 */
[----:B------:R-:W-:-:S01]  /*1e720*/  FFMA.FTZ R6, R6, UR53, -R135 ;  /* 0x0000003506067c23 */ /* 0x000fc20008010887 */
[----:B------:R-:W-:Y:S01]  /*1e730*/  MUFU.EX2 R9, R9 ;  /* 0x0000000900097308 */ /* 0x000fe20000000800 */
[----:B------:R-:W-:-:S01]  /*1e740*/  FFMA.FTZ R7, R7, UR53, -R194 ;  /* 0x0000003507077c23 */ /* 0x000fc200080108c2 */
[----:B------:R-:W-:Y:S01]  /*1e750*/  FFMA.FTZ R15, R15, UR53, -R135 ;  /* 0x000000350f0f7c23 */ /* 0x000fe20008010887 */
[----:B------:R-:W-:-:S01]  /*1e760*/  FFMA.FTZ R14, R14, UR53, -R194 ;  /* 0x000000350e0e7c23 */ /* 0x000fc200080108c2 */
[----:B------:R-:W-:Y:S01]  /*1e770*/  FFMA.FTZ R20, R20, UR53, -R135 ;  /* 0x0000003514147c23 */ /* 0x000fe20008010887 */
[----:B------:R-:W-:-:S01]  /*1e780*/  FFMA.FTZ R21, R21, UR53, -R194 ;  /* 0x0000003515157c23 */ /* 0x000fc200080108c2 */
[----:B------:R-:W-:Y:S01]  /*1e790*/  FFMA.FTZ R185, R185, UR53, -R135 ;  /* 0x00000035b9b97c23 */ /* 0x000fe20008010887 */
[----:B------:R-:W-:-:S01]  /*1e7a0*/  FFMA.FTZ R184, R184, UR53, -R194 ;  /* 0x00000035b8b87c23 */ /* 0x000fc200080108c2 */
[----:B------:R-:W0:Y:S01]  /*1e7b0*/  MUFU.EX2 R3, R3 ;  /* 0x0000000300037308 */ /* 0x000e220000000800 */
[----:B------:R-:W-:-:S01]  /*1e7c0*/  FFMA.FTZ R186, R186, UR53, -R135 ;  /* 0x00000035baba7c23 */ /* 0x000fc20008010887 */
[----:B------:R-:W-:Y:S01]  /*1e7d0*/  FFMA.FTZ R187, R187, UR53, -R194 ;  /* 0x00000035bbbb7c23 */ /* 0x000fe200080108c2 */
        /* <DEDUP_REMOVED lines=14> */
[----:B0-----:R-:W-:-:S01]  /*1e8c0*/  FFMA.FTZ R12, R8, R12, R3 ;  /* 0x0000000c080c7223 */ /* 0x001fc20000010003 */
        /* <DEDUP_REMOVED lines=26> */
[----:B--2---:R-:W-:Y:S01]  /*1ea70*/  FADD.FTZ R12, R4, R12 ;  /* 0x0000000c040c7221 */ /* 0x004fe20000010000 */
[----:B------:R-:W-:-:S01]  /*1ea80*/  FFMA.FTZ R188, R188, UR53, -R194 ;  /* 0x00000035bcbc7c23 */ /* 0x000fc200080108c2 */
[----:B0-----:R-:W-:Y:S01]  /*1ea90*/  FADD.FTZ R193, R6, R11 ;  /* 0x0000000b06c17221 */ /* 0x001fe20000010000 */
[----:B------:R-:W-:-:S01]  /*1eaa0*/  FFMA.FTZ R168, R168, UR53, -R194 ;  /* 0x00000035a8a87c23 */ /* 0x000fc200080108c2 */
[----:B------:R-:W0:Y:S01]  /*1eab0*/  MUFU.EX2 R14, R14 ;  /* 0x0000000e000e7308 */ /* 0x000e220000000800 */
[----:B-1----:R-:W-:-:S01]  /*1eac0*/  FADD.FTZ R11, R7, R12 ;  /* 0x0000000c070b7221 */ /* 0x002fc20000010000 */
[--C-:B------:R-:W-:Y:S01]  /*1ead0*/  FFMA.FTZ R169, R169, UR53, -R194.reuse ;  /* 0x00000035a9a97c23 */ /* 0x100fe200080108c2 */
[----:B------:R-:W-:-:S01]  /*1eae0*/  FFMA.FTZ R172, R172, UR53, -R194 ;  /* 0x00000035acac7c23 */ /* 0x000fc200080108c2 */
[--C-:B------:R-:W-:Y:S01]  /*1eaf0*/  FFMA.FTZ R173, R173, UR53, -R194.reuse ;  /* 0x00000035adad7c23 */ /* 0x100fe200080108c2 */
[----:B------:R-:W-:-:S01]  /*1eb00*/  FFMA.FTZ R176, R176, UR53, -R194 ;  /* 0x00000035b0b07c23 */ /* 0x000fc200080108c2 */
[--C-:B------:R-:W-:Y:S01]  /*1eb10*/  FFMA.FTZ R177, R177, UR53, -R194.reuse ;  /* 0x00000035b1b17c23 */ /* 0x100fe200080108c2 */
[----:B------:R-:W-:-:S01]  /*1eb20*/  FFMA.FTZ R180, R180, UR53, -R194 ;  /* 0x00000035b4b47c23 */ /* 0x000fc200080108c2 */
[----:B------:R-:W1:Y:S01]  /*1eb30*/  MUFU.EX2 R20, R20 ;  /* 0x0000001400147308 */ /* 0x000e620000000800 */
[----:B---3--:R-:W-:-:S01]  /*1eb40*/  FADD.FTZ R12, R15, R193 ;  /* 0x000000c10f0c7221 */ /* 0x008fc20000010000 */
        /* <DEDUP_REMOVED lines=32> */
[----:B------:R-:W-:-:S06]  /*1ed50*/  FFMA.FTZ R133, R133, UR53, -R194 ;  /* 0x0000003585857c23 */ /* 0x000fcc00080108c2 */
        /* <DEDUP_REMOVED lines=136> */
[----:B0-----:R-:W-:-:S03]  /*1f5e0*/  FADD.FTZ R12, R133, R11 ;  /* 0x0000000b850c7221 */ /* 0x001fc60000010000 */
[----:B-1----:R-:W-:Y:S01]  /*1f5f0*/  FADD.FTZ R11, R135, R193 ;  /* 0x000000c1870b7221 */ /* 0x002fe20000010000 */
[----:B------:R-:W-:Y:S06]  /*1f600*/  @!P0 BRA `(.L_x_599) ;  /* 0x0000000000048947 */ /* 0x000fec0003800000 */
[----:B------:R-:W-:Y:S01]  /*1f610*/  BPT.TRAP 0x1 ;  /* 0x000000040000795c */ /* 0x000fe20000300000 */
.L_x_599:
[----:B------:R-:W-:Y:S01]  /*1f620*/  F2FP.SATFINITE.E4M3.F32.PACK_AB_MERGE_C R7, R14, R7, RZ ;  /* 0x000000070e07723e */ /* 0x000fe200048070ff */
[----:B------:R-:W-:Y:S01]  /*1f630*/  IMAD R0, R0, 0x8, R18 ;  /* 0x0000000800007824 */ /* 0x000fe200078e0212 */
[----:B------:R-:W-:Y:S01]  /*1f640*/  ISETP.GT.AND P1, PT, R10, RZ, PT ;  /* 0x000000ff0a00720c */ /* 0x000fe20003f24270 */
[----:B------:R-:W-:Y:S01]  /*1f650*/  IMAD.U32 R193, RZ, RZ, UR38 ;  /* 0x00000026ffc17e24 */ /* 0x000fe2000f8e00ff */
[----:B------:R-:W-:Y:S01]  /*1f660*/  F2FP.SATFINITE.E4M3.F32.PACK_AB_MERGE_C R216, R4, R3, R7 ;  /* 0x0000000304d8723e */ /* 0x000fe20004807007 */
[----:B------:R-:W-:Y:S01]  /*1f670*/  VIADD R0, R0, 0x33460 ;  /* 0x0003346000007836 */ /* 0x000fe20000000000 */
[----:B------:R0:W5:Y:S01]  /*1f680*/  LDL R3, [R1+0x3c] ;  /* 0x00003c0001037983 */ /* 0x0001620000100800 */
[----:B------:R-:W-:Y:S01]  /*1f690*/  F2FP.SATFINITE.E4M3.F32.PACK_AB_MERGE_C R15, R20, R15, RZ ;  /* 0x0000000f140f723e */ /* 0x000fe200048070ff */
[-C--:B------:R-:W-:Y:S01]  /*1f6a0*/  FMUL.FTZ R24, R24, R8.reuse ;  /* 0x0000000818187220 */ /* 0x080fe20000410000 */
[----:B------:R-:W-:Y:S01]  /*1f6b0*/  F2FP.SATFINITE.E4M3.F32.PACK_AB_MERGE_C R187, R188, R187, RZ ;  /* 0x000000bbbcbb723e */ /* 0x000fe200048070ff */
[-C--:B------:R-:W-:Y:S01]  /*1f6c0*/  FMUL.FTZ R25, R25, R8.reuse ;  /* 0x0000000819197220 */ /* 0x080fe20000410000 */
[----:B------:R-:W-:Y:S01]  /*1f6d0*/  PRMT R0, R193, 0x654, R0 ;  /* 0x00000654c1007816 */ /* 0x000fe20000000000 */
[-C--:B------:R-:W-:Y:S01]  /*1f6e0*/  FMUL.FTZ R28, R28, R8.reuse ;  /* 0x000000081c1c7220 */ /* 0x080fe20000410000 */
[----:B------:R-:W-:Y:S01]  /*1f6f0*/  F2FP.SATFINITE.E4M3.F32.PACK_AB_MERGE_C R189, R190, R189, RZ ;  /* 0x000000bdbebd723e */ /* 0x000fe200048070ff */
[----:B------:R-:W-:Y:S01]  /*1f700*/  FMUL.FTZ R29, R29, R8 ;  /* 0x000000081d1d7220 */ /* 0x000fe20000410000 */
[----:B------:R-:W-:Y:S01]  /*1f710*/  F2FP.SATFINITE.E4M3.F32.PACK_AB_MERGE_C R172, R173, R172, RZ ;  /* 0x000000acadac723e */ /* 0x000fe200048070ff */
[----:B------:R1:W-:Y:S01]  /*1f720*/  SYNCS.ARRIVE.TRANS64.RED.A1T0 RZ, [R0+URZ], RZ ;  /* 0x000000ff00ff79a7 */ /* 0x0003e2000810043f */
[----:B------:R-:W-:Y:S01]  /*1f730*/  F2FP.SATFINITE.E4M3.F32.PACK_AB_MERGE_C R174, R175, R174, RZ ;  /* 0x000000aeafae723e */ /* 0x000fe200048070ff */
[----:B------:R-:W-:Y:S01]  /*1f740*/  FMUL.FTZ R32, R32, R8 ;  /* 0x0000000820207220 */ /* 0x000fe20000410000 */
        /* <DEDUP_REMOVED lines=109> */
[----:B------:R-:W-:Y:S01]  /*1fe20*/  F2FP.SATFINITE.E4M3.F32.PACK_AB_MERGE_C R219, R186, R185, R189 ;  /* 0x000000b9badb723e */ /* 0x000fe200048070bd */
[----:B-1----:R-:W-:Y:S01]  /*1fe30*/  IMAD.MOV.U32 R0, RZ, RZ, R221 ;  /* 0x000000ffff007224 */ /* 0x002fe200078e00dd */
        /* <DEDUP_REMOVED lines=16> */
[----:B------:R-:W-:Y:S01]  /*1ff40*/  IADD3 R10, R10, -0x1, RZ ;  /* 0xffffffff0a0a7810 */ /* 0x000fe20007ffe0ff */
[----:B0-----:R-:W-:Y:S06]  /*1ff50*/  @P1 BRA `(.L_x_600) ;  /* 0xffffffc000681947 */ /* 0x001fec000383ffff */
.L_x_588:
[----:B------:R-:W-:Y:S05]  /*1ff60*/  WARPSYNC.ALL ;  /* 0x0000000000007948 */ /* 0x000fea0003800000 */
[----:B------:R-:W-:Y:S06]  /*1ff70*/  BAR.ARV 0x8, 0x180 ;  /* 0x0206000000007b1d */ /* 0x000fec0000002000 */
[----:B------:R-:W-:Y:S05]  /*1ff80*/  @!P0 BRA `(.L_x_601) ;  /* 0x0000000000048947 */ /* 0x000fea0003800000 */
[----:B------:R-:W-:Y:S01]  /*1ff90*/  BPT.TRAP 0x1 ;  /* 0x000000040000795c */ /* 0x000fe20000300000 */
.L_x_601:
[----:B------:R-:W2:Y:S04]  /*1ffa0*/  LDL R0, [R1+0x3c] ;  /* 0x00003c0001007983 */ /* 0x000ea80000100800 */
[----:B------:R-:W3:Y:S01]  /*1ffb0*/  LDL R2, [R1+0x2c] ;  /* 0x00002c0001027983 */ /* 0x000ee20000100800 */
[----:B--2---:R-:W-:Y:S02]  /*1ffc0*/  SHF.L.U32 R0, R0, 0x1f, RZ ;  /* 0x0000001f00007819 */ /* 0x004fe400000006ff */
[----:B---3--:R-:W-:-:S04]  /*1ffd0*/  LEA R13, R2, R18, 0x3 ;  /* 0x00000012020d7211 */ /* 0x008fc800078e18ff */
[----:B------:R0:W1:Y:S01]  /*1ffe0*/  SYNCS.PHASECHK.TRANS64.TRYWAIT P1, [R13+URZ+0x33450], R0 ;  /* 0x033450000d0075a7 */ /* 0x000062000802017f */
[----:B------:R-:W-:Y:S05]  /*1fff0*/  @!P0 BRA `(.L_x_602) ;  /* 0x0000000000048947 */ /* 0x000fea0003800000 */
[----:B------:R-:W-:Y:S01]  /*20000*/  BPT.TRAP 0x1 ;  /* 0x000000040000795c */ /* 0x000fe20000300000 */
.L_x_602:
[----:B------:R-:W-:-:S05]  /*20010*/  VIADD R18, R18, 0x200 ;  /* 0x0000020012127836 */ /* 0x000fca0000000000 */
[----:B------:R-:W-:-:S04]  /*20020*/  SHF.R.U32.HI R18, RZ, 0x4, R18 ;  /* 0x00000004ff127819 */ /* 0x000fc80000011612 */
[----:B------:R-:W-:-:S04]  /*20030*/  LOP3.LUT R18, R18, 0x3fff, RZ, 0xc0, !PT ;  /* 0x00003fff12127812 */ /* 0x000fc800078ec0ff */
[----:B------:R-:W-:Y:S01]  /*20040*/  LOP3.LUT R18, R18, 0x10000, RZ, 0xfc, !PT ;  /* 0x0001000012127812 */ /* 0x000fe200078efcff */
[----:B-1----:R-:W-:Y:S06]  /*20050*/  @P1 BRA `(.L_x_603) ;  /* 0x0000000000081947 */ /* 0x002fec0003800000 */
[----:B------:R-:W1:Y:S02]  /*20060*/  SYNCS.PHASECHK.TRANS64.TRYWAIT P1, [R13+URZ+0x33450], R0 ;  /* 0x033450000d0075a7 */ /* 0x000e64000802017f */
[----:B-1----:R-:W-:Y:S05]  /*20070*/  @!P1 BRA `(.L_x_604) ;  /* 0x000000cc00709947 */ /* 0x002fea0003800000 */
.L_x_603:
[----:B------:R-:W2:Y:S01]  /*20080*/  LDL R127, [R1+0x2c] ;  /* 0x00002c00017f7983 */ /* 0x000ea20000100800 */
[----:B-----5:R-:W-:Y:S01]  /*20090*/  IMAD.MOV.U32 R3, RZ, RZ, -0x3ffffff0 ;  /* 0xc0000010ff037424 */ /* 0x020fe200078e00ff */
[----:B------:R-:W-:Y:S05]  /*200a0*/  WARPSYNC.ALL ;  /* 0x0000000000007948 */ /* 0x000fea0003800000 */
[----:B------:R-:W-:Y:S01]  /*200b0*/  R2UR UR7, R3 ;  /* 0x00000000030772ca */ /* 0x000fe200000e0000 */
[----:B------:R-:W-:Y:S01]  /*200c0*/  WARPGROUP.ARRIVE ;  /* 0x00000000000079c5 */ /* 0x000fe20000000000 */
[----:B------:R-:W0:Y:S04]  /*200d0*/  LDL R9, [R1+0x50] ;  /* 0x0000500001097983 */ /* 0x000e280000100800 */
[----:B------:R-:W3:Y:S01]  /*200e0*/  LDL R8, [R1+0x48] ;  /* 0x0000480001087983 */ /* 0x000ee20000100800 */
[----:B------:R-:W-:Y:S01]  /*200f0*/  MOV R5, 0xc0000010 ;  /* 0xc000001000057802 */ /* 0x000fe20000000f00 */
[----:B------:R-:W-:Y:S01]  /*20100*/  ULDC.64 UR4, c[0x0][0x9a0] ;  /* 0x0002680000047ab9 */ /* 0x000fe20000000a00 */
[----:B--2---:R-:W-:-:S05]  /*20110*/  IMAD R2, R127, 0x780, R18 ;  /* 0x000007807f027824 */ /* 0x004fca00078e0212 */
[----:B------:R-:W-:-:S13]  /*20120*/  R2UR UR6, R2 ;  /* 0x00000000020672ca */ /* 0x000fda00000e0000 */
[----:B------:R-:W-:Y:S01]  /*20130*/  QGMMA.64x192x32.F32.E4M3.E4M3 R24, R216, gdesc[UR4], R24, gsb0 ;  /* 0x02e00004d8187df3 */ /* 0x000fe20008000818 */
[----:B------:R-:W-:Y:S01]  /*20140*/  VIADD R4, R2, 0x180 ;  /* 0x0000018002047836 */ /* 0x000fe20000000000 */
[----:B------:R-:W-:-:S04]  /*20150*/  R2UR UR7, R5 ;  /* 0x00000000050772ca */ /* 0x000fc800000e0000 */
[----:B------:R-:W-:Y:S01]  /*20160*/  R2UR UR6, R4 ;  /* 0x00000000040672ca */ /* 0x000fe200000e0000 */
[----:B------:R-:W-:Y:S02]  /*20170*/  VIADD R4, R2, 0x300 ;  /* 0x0000030002047836 */ /* 0x000fe40000000000 */
[----:B------:R-:W-:Y:S01]  /*20180*/  IMAD.MOV.U32 R5, RZ, RZ, -0x3ffffff0 ;  /* 0xc0000010ff057424 */ /* 0x000fe200078e00ff */
[----:B------:R-:W-:-:S04]  /*20190*/  ISETP.NE.U32.AND P1, PT, RZ, UR4, PT ;  /* 0x00000004ff007c0c */ /* 0x000fc8000bf25070 */
[----:B------:R-:W-:-:S13]  /*201a0*/  ISETP.NE.AND.EX P1, PT, RZ, UR5, PT, P1 ;  /* 0x00000005ff007c0c */ /* 0x000fda000bf25310 */
[----:B------:R-:W2:Y:S01]  /*201b0*/  @P1 LDC.64 R6, c[0x0][0x9d0] ;  /* 0x00027400ff061b82 */ /* 0x000ea20000000a00 */
[----:B------:R-:W-:Y:S02]  /*201c0*/  WARPGROUP.DEPBAR.LE gsb0, 0x0 ;  /* 0x00008000000079c5 */ /* 0x000fe40000010000 */
[----:B------:R-:W-:-:S06]  /*201d0*/  WARPGROUP.ARRIVE ;  /* 0x00000000000079c5 */ /* 0x000fcc0000000000 */
[----:B------:R-:W-:Y:S01]  /*201e0*/  QGMMA.64x192x32.F32.E4M3.E4M3 R24, R212, gdesc[UR4], R24, gsb0 ;  /* 0x02e00004d4187df3 */ /* 0x000fe20008000818 */
[----:B------:R-:W-:Y:S02]  /*201f0*/  R2UR UR6, R4 ;  /* 0x00000000040672ca */ /* 0x000fe400000e0000 */
[----:B------:R-:W-:Y:S02]  /*20200*/  R2UR UR7, R5 ;  /* 0x00000000050772ca */ /* 0x000fe400000e0000 */
[----:B------:R-:W0:Y:S02]  /*20210*/  @P1 LDC.64 R4, c[0x0][0x9c8] ;  /* 0x00027200ff041b82 */ /* 0x000e240000000a00 */
[----:B01----:R-:W-:Y:S01]  /*20220*/  @P1 IMAD R0, R9, R4, RZ ;  /* 0x0000000409001224 */ /* 0x003fe200078e02ff */
[----:B------:R-:W-:-:S03]  /*20230*/  @P1 SHF.R.S32.HI R9, RZ, 0x1f, R222 ;  /* 0x0000001fff091819 */ /* 0x000fc600000114de */
[C---:B---3--:R-:W-:Y:S02]  /*20240*/  @P1 IMAD R3, R8.reuse, R5, R0 ;  /* 0x0000000508031224 */ /* 0x048fe400078e0200 */
[----:B------:R-:W-:-:S04]  /*20250*/  @P1 IMAD.WIDE.U32 R4, R8, R4, RZ ;  /* 0x0000000408041225 */ /* 0x000fc800078e00ff */
[-C--:B--2---:R-:W-:Y:S02]  /*20260*/  @P1 IMAD R0, R9, R6.reuse, RZ ;  /* 0x0000000609001224 */ /* 0x084fe400078e02ff */
[----:B------:R-:W-:Y:S02]  /*20270*/  @P1 IMAD.IADD R5, R5, 0x1, R3 ;  /* 0x0000000105051824 */ /* 0x000fe400078e0203 */
[C---:B------:R-:W-:Y:S02]  /*20280*/  @P1 IMAD R3, R222.reuse, R7, R0 ;  /* 0x00000007de031224 */ /* 0x040fe400078e0200 */
[----:B------:R-:W-:-:S05]  /*20290*/  @P1 IMAD.WIDE.U32 R4, R222, R6, R4 ;  /* 0x00000006de041225 */ /* 0x000fca00078e0004 */
[----:B------:R-:W-:Y:S02]  /*202a0*/  @P1 IADD3 R3, R5, R3, RZ ;  /* 0x0000000305031210 */ /* 0x000fe40007ffe0ff */
[----:B------:R-:W-:Y:S01]  /*202b0*/  @P1 LEA R6, P2, R4, UR4, 0x2 ;  /* 0x0000000404061c11 */ /* 0x000fe2000f8410ff */
[----:B------:R-:W-:-:S03]  /*202c0*/  IMAD.MOV.U32 R0, RZ, RZ, 0x3f800000 ;  /* 0x3f800000ff007424 */ /* 0x000fc600078e00ff */
[----:B------:R-:W-:-:S05]  /*202d0*/  @P1 LEA.HI.X R7, R4, UR5, R3, 0x2, P2 ;  /* 0x0000000504071c11 */ /* 0x000fca00090f1403 */
[----:B------:R0:W2:Y:S01]  /*202e0*/  @P1 LDG.E R0, desc[UR50][R6.64] ;  /* 0x0000003206001981 */ /* 0x0000a2000c1e1900 */
[----:B------:R-:W-:Y:S02]  /*202f0*/  VIADD R4, R2, 0x480 ;  /* 0x0000048002047836 */ /* 0x000fe40000000000 */
[----:B------:R-:W-:Y:S01]  /*20300*/  IMAD.MOV.U32 R5, RZ, RZ, -0x3ffffff0 ;  /* 0xc0000010ff057424 */ /* 0x000fe200078e00ff */
[----:B------:R-:W-:Y:S02]  /*20310*/  WARPGROUP.DEPBAR.LE gsb0, 0x0 ;  /* 0x00008000000079c5 */ /* 0x000fe40000010000 */
[----:B------:R-:W-:-:S06]  /*20320*/  WARPGROUP.ARRIVE ;  /* 0x00000000000079c5 */ /* 0x000fcc0000000000 */
[----:B------:R-:W-:Y:S01]  /*20330*/  QGMMA.64x192x32.F32.E4M3.E4M3 R24, R200, gdesc[UR4], R24, gsb0 ;  /* 0x02e00004c8187df3 */ /* 0x000fe20008000818 */
[----:B------:R-:W-:Y:S02]  /*20340*/  R2UR UR6, R4 ;  /* 0x00000000040672ca */ /* 0x000fe400000e0000 */
[----:B------:R-:W-:Y:S01]  /*20350*/  R2UR UR7, R5 ;  /* 0x00000000050772ca */ /* 0x000fe200000e0000 */
[----:B------:R-:W-:Y:S01]  /*20360*/  IMAD.MOV.U32 R3, RZ, RZ, -0x3ffffff0 ;  /* 0xc0000010ff037424 */ /* 0x000fe200078e00ff */
[----:B------:R-:W-:Y:S01]  /*20370*/  IADD3 R2, R2, 0x600, RZ ;  /* 0x0000060002027810 */ /* 0x000fe20007ffe0ff */
[----:B------:R-:W1:Y:S01]  /*20380*/  SHFL.BFLY PT, R4, R11, 0x2, 0x1f ;  /* 0x0c401f000b047f89 */ /* 0x000e6200000e0000 */
[----:B------:R-:W-:Y:S02]  /*20390*/  WARPGROUP.DEPBAR.LE gsb0, 0x0 ;  /* 0x00008000000079c5 */ /* 0x000fe40000010000 */
[----:B------:R-:W-:-:S11]  /*203a0*/  WARPGROUP.ARRIVE ;  /* 0x00000000000079c5 */ /* 0x000fd60000000000 */
[----:B------:R-:W-:Y:S01]  /*203b0*/  QGMMA.64x192x32.F32.E4M3.E4M3 R24, R204, gdesc[UR4], R24, gsb0 ;  /* 0x02e00004cc187df3 */ /* 0x000fe20008000818 */
[----:B------:R-:W-:Y:S02]  /*203c0*/  R2UR UR6, R2 ;  /* 0x00000000020672ca */ /* 0x000fe400000e0000 */
[----:B------:R-:W-:Y:S02]  /*203d0*/  R2UR UR7, R3 ;  /* 0x00000000030772ca */ /* 0x000fe400000e0000 */
[----:B------:R-:W3:Y:S01]  /*203e0*/  SHFL.BFLY PT, R3, R12, 0x2, 0x1f ;  /* 0x0c401f000c037f89 */ /* 0x000ee200000e0000 */
[----:B-1----:R-:W-:-:S05]  /*203f0*/  FADD.FTZ R4, R4, R11 ;  /* 0x0000000b04047221 */ /* 0x002fca0000010000 */
[----:B------:R-:W1:Y:S01]  /*20400*/  SHFL.BFLY PT, R5, R4, 0x1, 0x1f ;  /* 0x0c201f0004057f89 */ /* 0x000e6200000e0000 */
[----:B---3--:R-:W-:-:S05]  /*20410*/  FADD.FTZ R3, R3, R12 ;  /* 0x0000000c03037221 */ /* 0x008fca0000010000 */
[----:B------:R-:W0:Y:S01]  /*20420*/  SHFL.BFLY PT, R2, R3, 0x1, 0x1f ;  /* 0x0c201f0003027f89 */ /* 0x000e2200000e0000 */
[----:B-1----:R-:W-:-:S01]  /*20430*/  FADD.FTZ R8, R4, R5 ;  /* 0x0000000504087221 */ /* 0x002fc20000010000 */
[----:B------:R-:W-:-:S03]  /*20440*/  IMAD.MOV.U32 R5, RZ, RZ, RZ ;  /* 0x000000ffff057224 */ /* 0x000fc600078e00ff */
[----:B------:R-:W-:Y:S01]  /*20450*/  FMUL.FTZ R10, R8, 0.00390625 ;  /* 0x3b800000080a7820 */ /* 0x000fe20000410000 */
[----:B0-----:R-:W-:-:S05]  /*20460*/  FADD.FTZ R6, R3, R2 ;  /* 0x0000000203067221 */ /* 0x001fca0000010000 */
[C---:B------:R-:W-:Y:S01]  /*20470*/  FSETP.NE.FTZ.AND P1, PT, R6.reuse, RZ, PT ;  /* 0x000000ff0600720b */ /* 0x040fe20003f35000 */
[----:B------:R-:W-:Y:S01]  /*20480*/  FMUL.FTZ R2, R6, 0.00390625 ;  /* 0x3b80000006027820 */ /* 0x000fe20000410000 */
[----:B------:R-:W-:-:S04]  /*20490*/  FSETP.NE.FTZ.AND P3, PT, R10, RZ, PT ;  /* 0x000000ff0a00720b */ /* 0x000fc80003f75000 */
[----:B------:R-:W-:-:S07]  /*204a0*/  FSETP.NE.FTZ.AND P2, PT, R2, RZ, PT ;  /* 0x000000ff0200720b */ /* 0x000fce0003f55000 */
[----:B------:R-:W-:Y:S01]  /*204b0*/  @P1 MUFU.RCP R5, R6 ;  /* 0x0000000600051308 */ /* 0x000fe20000001000 */
[----:B------:R-:W-:Y:S01]  /*204c0*/  FSETP.NE.FTZ.AND P1, PT, R8, RZ, PT ;  /* 0x000000ff0800720b */ /* 0x000fe20003f35000 */
[----:B------:R-:W-:-:S06]  /*204d0*/  IMAD.MOV.U32 R7, RZ, RZ, RZ ;  /* 0x000000ffff077224 */ /* 0x000fcc00078e00ff */
[----:B------:R-:W0:Y:S01]  /*204e0*/  @P2 MUFU.LG2 R2, R2 ;  /* 0x0000000200022308 */ /* 0x000e220000000c00 */
[----:B------:R-:W-:Y:S02]  /*204f0*/  WARPGROUP.DEPBAR.LE gsb0, 0x0 ;  /* 0x00008000000079c5 */ /* 0x000fe40000010000 */
[----:B------:R-:W-:-:S06]  /*20500*/  WARPGROUP.ARRIVE ;  /* 0x00000000000079c5 */ /* 0x000fcc0000000000 */
[----:B------:R-:W-:Y:S01]  /*20510*/  QGMMA.64x192x32.F32.E4M3.E4M3 R24, R208, gdesc[UR4], R24, gsb0 ;  /* 0x02e00004d0187df3 */ /* 0x000fe20008000818 */
[----:B------:R-:W1:Y:S01]  /*20520*/  @P3 MUFU.LG2 R4, R10 ;  /* 0x0000000a00043308 */ /* 0x000e620000000c00 */
[----:B------:R-:W-:-:S07]  /*20530*/  MOV R3, UR53 ;  /* 0x0000003500037c02 */ /* 0x000fce0008000f00 */
[----:B------:R-:W3:Y:S01]  /*20540*/  @P1 MUFU.RCP R7, R8 ;  /* 0x0000000800071308 */ /* 0x000ee20000001000 */
[----:B------:R-:W-:Y:S02]  /*20550*/  IMAD.U32 R9, RZ, RZ, UR53 ;  /* 0x00000035ff097e24 */ /* 0x000fe4000f8e00ff */
[----:B------:R-:W-:Y:S01]  /*20560*/  @P2 FMUL.FTZ R3, R3, 0.69314718246459960938 ;  /* 0x3f31721803032820 */ /* 0x000fe20000410000 */
[----:B0-----:R-:W-:Y:S01]  /*20570*/  @P2 FMUL.FTZ R2, R2, 0.69314718246459960938 ;  /* 0x3f31721802022820 */ /* 0x001fe20000410000 */
[----:B------:R-:W-:Y:S01]  /*20580*/  @P3 FMUL.FTZ R6, R9, 0.69314718246459960938 ;  /* 0x3f31721809063820 */ /* 0x000fe20000410000 */
[----:B------:R-:W-:Y:S02]  /*20590*/  IMAD.MOV.U32 R121, RZ, RZ, -0x800000 ;  /* 0xff800000ff797424 */ /* 0x000fe400078e00ff */
[----:B------:R-:W-:Y:S01]  /*205a0*/  @P2 FFMA.FTZ R121, R3, R120, R2 ;  /* 0x0000007803792223 */ /* 0x000fe20000010002 */
[----:B-1----:R-:W-:Y:S01]  /*205b0*/  @P3 FMUL.FTZ R9, R4, 0.69314718246459960938 ;  /* 0x3f31721804093820 */ /* 0x002fe20000410000 */
[----:B------:R-:W-:-:S02]  /*205c0*/  IMAD.MOV.U32 R123, RZ, RZ, -0x800000 ;  /* 0xff800000ff7b7424 */ /* 0x000fc400078e00ff */
[----:B--2---:R-:W-:Y:S01]  /*205d0*/  FMUL.FTZ R3, R5, R0 ;  /* 0x0000000005037220 */ /* 0x004fe20000410000 */
[----:B------:R-:W-:Y:S01]  /*205e0*/  @P3 FFMA.FTZ R123, R6, R122, R9 ;  /* 0x0000007a067b3223 */ /* 0x000fe20000010009 */
[----:B---3--:R-:W-:Y:S01]  /*205f0*/  FMUL.FTZ R0, R7, R0 ;  /* 0x0000000007007220 */ /* 0x008fe20000410000 */
[----:B------:R-:W-:Y:S02]  /*20600*/  WARPGROUP.DEPBAR.LE gsb0, 0x0 ;  /* 0x00008000000079c5 */ /* 0x000fe40000010000 */
[----:B------:R-:W-:Y:S05]  /*20610*/  @!P0 BRA `(.L_x_605) ;  /* 0x0000000000048947 */ /* 0x000fea0003800000 */
[----:B------:R-:W-:Y:S01]  /*20620*/  BPT.TRAP 0x1 ;  /* 0x000000040000795c */ /* 0x000fe20000300000 */
.L_x_605:
[----:B------:R-:W2:Y:S01]  /*20630*/  LDL.LU R18, [R1+0x3c] ;  /* 0x00003c0001127983 */ /* 0x000ea20000300800 */
[----:B------:R-:W-:Y:S01]  /*20640*/  IMAD.U32 R7, RZ, RZ, UR38 ;  /* 0x00000026ff077e24 */ /* 0x000fe2000f8e00ff */
[----:B------:R-:W-:Y:S01]  /*20650*/  IADD3 R2, R13, 0x33460, RZ ;  /* 0x000334600d027810 */ /* 0x000fe20007ffe0ff */
[-C--:B------:R-:W-:Y:S01]  /*20660*/  FMUL.FTZ R6, R57, R3.reuse ;  /* 0x0000000339067220 */ /* 0x080fe20000410000 */
[-C--:B------:R-:W-:Y:S01]  /*20670*/  FMUL.FTZ R5, R24, R3.reuse ;  /* 0x0000000318057220 */ /* 0x080fe20000410000 */
[-C--:B------:R-:W-:Y:S01]  /*20680*/  FMUL.FTZ R4, R25, R3.reuse ;  /* 0x0000000319047220 */ /* 0x080fe20000410000 */
[----:B------:R-:W-:Y:S01]  /*20690*/  PRMT R2, R7, 0x654, R2 ;  /* 0x0000065407027816 */ /* 0x000fe20000000002 */
[-C--:B------:R-:W-:Y:S01]  /*206a0*/  FMUL.FTZ R124, R36, R3.reuse ;  /* 0x00000003247c7220 */ /* 0x080fe20000410000 */
[-C--:B------:R-:W-:Y:S01]  /*206b0*/  FMUL.FTZ R125, R44, R3.reuse ;  /* 0x000000032c7d7220 */ /* 0x080fe20000410000 */
[-C--:B------:R-:W-:Y:S01]  /*206c0*/  FMUL.FTZ R57, R85, R3.reuse ;  /* 0x0000000355397220 */ /* 0x080fe20000410000 */
[----:B------:R0:W-:Y:S01]  /*206d0*/  SYNCS.ARRIVE.TRANS64.RED.A1T0 RZ, [R2+URZ], RZ ;  /* 0x000000ff02ff79a7 */ /* 0x0001e2000810043f */
[-C--:B------:R-:W-:Y:S01]  /*206e0*/  FMUL.FTZ R25, R32, R3.reuse ;  /* 0x0000000320197220 */ /* 0x080fe20000410000 */
[-C--:B------:R-:W-:Y:S01]  /*206f0*/  FMUL.FTZ R11, R33, R3.reuse ;  /* 0x00000003210b7220 */ /* 0x080fe20000410000 */
[-C--:B------:R-:W-:Y:S01]  /*20700*/  FMUL.FTZ R120, R37, R3.reuse ;  /* 0x0000000325787220 */ /* 0x080fe20000410000 */
[-C--:B------:R-:W-:Y:S01]  /*20710*/  FMUL.FTZ R24, R40, R3.reuse ;  /* 0x0000000328187220 */ /* 0x080fe20000410000 */
[-C--:B------:R-:W-:Y:S01]  /*20720*/  FMUL.FTZ R10, R41, R3.reuse ;  /* 0x00000003290a7220 */ /* 0x080fe20000410000 */
[-C--:B------:R-:W-:Y:S01]  /*20730*/  FMUL.FTZ R21, R48, R3.reuse ;  /* 0x0000000330157220 */ /* 0x080fe20000410000 */
[----:B------:R-:W-:Y:S01]  /*20740*/  FMUL.FTZ R122, R52, R3 ;  /* 0x00000003347a7220 */ /* 0x000fe20000410000 */
[----:B0-----:R-:W-:-:S02]  /*20750*/  VIADD R2, R127, 0x1 ;  /* 0x000000017f027836 */ /* 0x001fc40000000000 */
[-C--:B------:R-:W-:Y:S01]  /*20760*/  FMUL.FTZ R36, R53, R3.reuse ;  /* 0x0000000335247220 */ /* 0x080fe20000410000 */
[-C--:B------:R-:W-:Y:S01]  /*20770*/  FMUL.FTZ R44, R84, R3.reuse ;  /* 0x00000003542c7220 */ /* 0x080fe20000410000 */
[-C--:B------:R-:W-:Y:S01]  /*20780*/  FMUL.FTZ R85, R108, R3.reuse ;  /* 0x000000036c557220 */ /* 0x080fe20000410000 */
[-C--:B------:R-:W-:Y:S01]  /*20790*/  FMUL.FTZ R41, R45, R3.reuse ;  /* 0x000000032d297220 */ /* 0x080fe20000410000 */
[----:B------:R-:W-:Y:S01]  /*207a0*/  ISETP.NE.AND P0, PT, R2, 0x2, PT ;  /* 0x000000020200780c */ /* 0x000fe20003f05270 */
        /* <DEDUP_REMOVED lines=40> */
[----:B------:R-:W-:Y:S01]  /*20a30*/  SEL R3, RZ, 0x1, P0 ;  /* 0x00000001ff037807 */ /* 0x000fe20000000000 */
        /* <DEDUP_REMOVED lines=39> */
[----:B------:R-:W-:Y:S01]  /*20cb0*/  SEL R0, R2, RZ, P0 ;  /* 0x000000ff02007207 */ /* 0x000fe20000000000 */
[----:B------:R-:W-:Y:S01]  /*20cc0*/  UIADD3 UR37, UR37, 0x1, URZ ;  /* 0x0000000125257890 */ /* 0x000fe2000fffe03f */
[----:B------:R-:W-:-:S03]  /*20cd0*/  PLOP3.LUT P1, PT, PT, PT, PT, 0x8, 0x0 ;  /* 0x000000000000781c */ /* 0x000fc60003f2e170 */
[----:B------:R0:W-:Y:S01]  /*20ce0*/  STL [R1+0x2c], R0 ;  /* 0x00002c0001007387 */ /* 0x0001e20000100800 */
[----:B--2---:R-:W-:-:S05]  /*20cf0*/  LOP3.LUT R18, R18, R3, RZ, 0x3c, !PT ;  /* 0x0000000312127212 */ /* 0x004fca00078e3cff */
[----:B------:R0:W-:Y:S04]  /*20d00*/  STL [R1+0x3c], R18 ;  /* 0x00003c1201007387 */ /* 0x0001e80000100800 */
.L_x_547:
[----:B------:R-:W-:Y:S05]  /*20d10*/  WARPSYNC.ALL ;  /* 0x0000000000007948 */ /* 0x000fea0003800000 */
[----:B------:R-:W1:Y:S08]  /*20d20*/  S2UR UR38, SR_CgaCtaId ;  /* 0x00000000002679c3 */ /* 0x000e700000008800 */
[----:B------:R-:W-:Y:S06]  /*20d30*/  BAR.SYNC.DEFER_BLOCKING 0x5, 0x180 ;  /* 0x0146000000007b1d */ /* 0x000fec0000010000 */
[----:B------:R-:W-:Y:S01]  /*20d40*/  UMOV UR4, 0x400 ;  /* 0x0000040000047882 */ /* 0x000fe20000000000 */
[----:B------:R-:W-:Y:S01]  /*20d50*/  BSSY B0, `(.L_x_606) ;  /* 0x000033c000007945 */ /* 0x000fe20003800000 */
[----:B-1----:R-:W-:-:S06]  /*20d60*/  ULEA UR4, UR38, UR4, 0x18 ;  /* 0x0000000426047291 */ /* 0x002fcc000f8ec03f */
[----:B0-----:R-:W-:-:S05]  /*20d70*/  IMAD.U32 R18, RZ, RZ, UR4 ;  /* 0x00000004ff127e24 */ /* 0x001fca000f8e00ff */
[----:B------:R0:W1:Y:S01]  /*20d80*/  LDS.128 R220, [R18+0x334d0] ;  /* 0x0334d00012dc7984 */ /* 0x0000620000000c00 */
[----:B------:R-:W-:Y:S06]  /*20d90*/  BAR.ARV 0x4, 0x180 ;  /* 0x0106000000007b1d */ /* 0x000fec0000002000 */
[----:B------:R-:W-:Y:S05]  /*20da0*/  @P1 BRA `(.L_x_607) ;  /* 0x0000002400801947 */ /* 0x000fea0003800000 */
[----:B------:R-:W2:Y:S01]  /*20db0*/  LDL R87, [R1+0x68] ;  /* 0x0000680001577983 */ /* 0x000ea20000100800 */
[----:B------:R-:W-:Y:S01]  /*20dc0*/  ULDC.64 UR4, c[0x4][0x38] ;  /* 0x01000e0000047ab9 */ /* 0x000fe20000000a00 */
[----:B------:R-:W3:Y:S02]  /*20dd0*/  S2R R98, SR_TID.X ;  /* 0x0000000000627919 */ /* 0x000ee40000002100 */
[----:B------:R-:W4:Y:S04]  /*20de0*/  LDL R82, [R1+0x48] ;  /* 0x0000480001527983 */ /* 0x000f280000100800 */
[----:B------:R-:W5:Y:S01]  /*20df0*/  LDL R86, [R1+0x50] ;  /* 0x0000500001567983 */ /* 0x000f620000100800 */
[----:B---3--:R-:W-:-:S04]  /*20e00*/  SHF.L.U32 R0, R98, 0x2, RZ ;  /* 0x0000000262007819 */ /* 0x008fc800000006ff */
[----:B------:R-:W-:-:S04]  /*20e10*/  LOP3.LUT R0, R0, 0xc, RZ, 0xc0, !PT ;  /* 0x0000000c00007812 */ /* 0x000fc800078ec0ff */
[----:B------:R-:W-:-:S05]  /*20e20*/  IADD3 R2, P0, R0, UR4, RZ ;  /* 0x0000000400027c10 */ /* 0x000fca000ff1e0ff */
[----:B------:R-:W-:-:S05]  /*20e30*/  IMAD.X R3, RZ, RZ, UR5, P0 ;  /* 0x00000005ff037e24 */ /* 0x000fca00080e06ff */
[----:B------:R3:W4:Y:S02]  /*20e40*/  LDG.E.CONSTANT R0, desc[UR50][R2.64] ;  /* 0x0000003202007981 */ /* 0x000724000c1e9900 */
[----:B---3--:R-:W3:Y:S01]  /*20e50*/  S2R R3, SR_SWINHI ;  /* 0x0000000000037919 */ /* 0x008ee20000002f00 */
        /* <DEDUP_REMOVED lines=10> */
[----:B------:R-:W-:-:S02]  /*20f00*/  MOV R52, R18 ;  /* 0x0000001200347202 */ /* 0x000fc40000000f00 */
[----:B---3--:R-:W-:Y:S02]  /*20f10*/  MOV R53, R3 ;  /* 0x0000000300357202 */ /* 0x008fe40000000f00 */
        /* <DEDUP_REMOVED lines=10> */
[----:B------:R-:W-:-:S02]  /*20fc0*/  LOP3.LUT P0, R2, R98, 0x3, RZ, 0xc0, !PT ;  /* 0x0000000362027812 */ /* 0x000fc4000780c0ff */
[----:B------:R-:W-:Y:S02]  /*20fd0*/  F2FP.BF16.F32.PACK_AB R119, R119, R26 ;  /* 0x0000001a7777723e */ /* 0x000fe400000010ff */
[----:B------:R-:W-:Y:S02]  /*20fe0*/  F2FP.BF16.F32.PACK_AB R28, R28, R5 ;  /* 0x000000051c1c723e */ /* 0x000fe400000010ff */
[----:B------:R-:W-:Y:S02]  /*20ff0*/  ISETP.EQ.OR P0, PT, R2, 0x3, !P0 ;  /* 0x000000030200780c */ /* 0x000fe40004702670 */
[----:B------:R-:W-:Y:S02]  /*21000*/  F2FP.BF16.F32.PACK_AB R40, R40, R13 ;  /* 0x0000000d2828723e */ /* 0x000fe400000010ff */
[----:B------:R-:W-:Y:S02]  /*21010*/  SEL R13, R28, R29, P0 ;  /* 0x0000001d1c0d7207 */ /* 0x000fe40000000000 */
[----:B------:R-:W-:-:S02]  /*21020*/  SEL R2, R29, R28, P0 ;  /* 0x0000001c1d027207 */ /* 0x000fc40000000000 */
[----:B------:R-:W-:Y:S02]  /*21030*/  F2FP.BF16.F32.PACK_AB R91, R58, R83 ;  /* 0x000000533a5b723e */ /* 0x000fe400000010ff */
[----:B------:R-:W-:Y:S02]  /*21040*/  F2FP.BF16.F32.PACK_AB R89, R89, R84 ;  /* 0x000000545959723e */ /* 0x000fe400000010ff */
[----:B------:R-:W-:Y:S01]  /*21050*/  F2FP.BF16.F32.PACK_AB R37, R37, R8 ;  /* 0x000000082525723e */ /* 0x000fe200000010ff */
[----:B------:R-:W-:Y:S01]  /*21060*/  UMOV UR4, 0xffffffff ;  /* 0xffffffff00047882 */ /* 0x000fe20000000000 */
        /* <DEDUP_REMOVED lines=21> */
[----:B------:R-:W-:Y:S01]  /*211c0*/  F2FP.BF16.F32.PACK_AB R93, R93, R42 ;  /* 0x0000002a5d5d723e */ /* 0x000fe200000010ff */
[----:B--2---:R-:W-:-:S03]  /*211d0*/  IMAD.WIDE R10, R87, 0x2, R52 ;  /* 0x00000002570a7825 */ /* 0x004fc600078e0234 */
[----:B------:R-:W-:-:S04]  /*211e0*/  IADD3 R33, P3, R10, 0x8060, RZ ;  /* 0x000080600a217810 */ /* 0x000fc80007f7e0ff */
[----:B------:R-:W-:-:S04]  /*211f0*/  LOP3.LUT R32, R33, 0x380, RZ, 0xc0, !PT ;  /* 0x0000038021207812 */ /* 0x000fc800078ec0ff */
[----:B------:R-:W-:Y:S02]  /*21200*/  SHF.R.U64 R32, R32, 0x3, RZ ;  /* 0x0000000320207819 */ /* 0x000fe400000012ff */
[----:B------:R-:W-:Y:S02]  /*21210*/  IADD3 R21, P4, R10, 0x4060, RZ ;  /* 0x000040600a157810 */ /* 0x000fe40007f9e0ff */
[----:B------:R-:W-:Y:S02]  /*21220*/  LOP3.LUT R32, R32, R33, RZ, 0x3c, !PT ;  /* 0x0000002120207212 */ /* 0x000fe400078e3cff */
[----:B------:R-:W-:Y:S02]  /*21230*/  IADD3.X R33, RZ, R11, RZ, P3, !PT ;  /* 0x0000000bff217210 */ /* 0x000fe40001ffe4ff */
[C---:B------:R-:W-:Y:S02]  /*21240*/  IADD3 R15, P3, R10.reuse, 0x4040, RZ ;  /* 0x000040400a0f7810 */ /* 0x040fe40007f7e0ff */
[----:B------:R-:W-:-:S02]  /*21250*/  IADD3 R31, P2, R10, 0x8040, RZ ;  /* 0x000080400a1f7810 */ /* 0x000fc40007f5e0ff */
[C---:B------:R-:W-:Y:S02]  /*21260*/  IADD3 R27, P5, R10.reuse, 0x8000, RZ ;  /* 0x000080000a1b7810 */ /* 0x040fe40007fbe0ff */
[----:B------:R-:W-:Y:S02]  /*21270*/  LOP3.LUT R20, R21, 0x380, RZ, 0xc0, !PT ;  /* 0x0000038015147812 */ /* 0x000fe400078ec0ff */
[----:B------:R-:W-:Y:S02]  /*21280*/  LOP3.LUT R14, R15, 0x380, RZ, 0xc0, !PT ;  /* 0x000003800f0e7812 */ /* 0x000fe400078ec0ff */
[----:B------:R-:W-:Y:S02]  /*21290*/  LOP3.LUT R30, R31, 0x380, RZ, 0xc0, !PT ;  /* 0x000003801f1e7812 */ /* 0x000fe400078ec0ff */
[----:B------:R-:W-:Y:S02]  /*212a0*/  LOP3.LUT R26, R27, 0x380, RZ, 0xc0, !PT ;  /* 0x000003801b1a7812 */ /* 0x000fe400078ec0ff */
[----:B------:R-:W-:-:S02]  /*212b0*/  IADD3 R6, P1, R10, 0x8020, RZ ;  /* 0x000080200a067810 */ /* 0x000fc40007f3e0ff */
[----:B------:R-:W-:Y:S02]  /*212c0*/  SHF.R.U64 R20, R20, 0x3, RZ ;  /* 0x0000000314147819 */ /* 0x000fe400000012ff */
[----:B------:R-:W-:Y:S02]  /*212d0*/  SHF.R.U64 R14, R14, 0x3, RZ ;  /* 0x000000030e0e7819 */ /* 0x000fe400000012ff */
[----:B------:R-:W-:Y:S02]  /*212e0*/  SHF.R.U64 R30, R30, 0x3, RZ ;  /* 0x000000031e1e7819 */ /* 0x000fe400000012ff */
[----:B------:R-:W-:Y:S02]  /*212f0*/  SHF.R.U64 R26, R26, 0x3, RZ ;  /* 0x000000031a1a7819 */ /* 0x000fe400000012ff */
[----:B------:R-:W-:Y:S01]  /*21300*/  LOP3.LUT R3, R6, 0x380, RZ, 0xc0, !PT ;  /* 0x0000038006037812 */ /* 0x000fe200078ec0ff */
[----:B------:R-:W-:Y:S01]  /*21310*/  IMAD.X R29, RZ, RZ, R11, P1 ;  /* 0x000000ffff1d7224 */ /* 0x000fe200008e060b */
[----:B------:R-:W-:-:S02]  /*21320*/  LOP3.LUT R20, R20, R21, RZ, 0x3c, !PT ;  /* 0x0000001514147212 */ /* 0x000fc400078e3cff */
[----:B------:R-:W-:Y:S01]  /*21330*/  LOP3.LUT R14, R14, R15, RZ, 0x3c, !PT ;  /* 0x0000000f0e0e7212 */ /* 0x000fe200078e3cff */
[--C-:B------:R-:W-:Y:S01]  /*21340*/  IMAD.X R15, RZ, RZ, R11.reuse, P3 ;  /* 0x000000ffff0f7224 */ /* 0x100fe200018e060b */
[----:B------:R-:W-:Y:S01]  /*21350*/  LOP3.LUT R30, R30, R31, RZ, 0x3c, !PT ;  /* 0x0000001f1e1e7212 */ /* 0x000fe200078e3cff */
[--C-:B------:R-:W-:Y:S01]  /*21360*/  IMAD.X R31, RZ, RZ, R11.reuse, P2 ;  /* 0x000000ffff1f7224 */ /* 0x100fe200010e060b */
[----:B------:R-:W-:Y:S02]  /*21370*/  IADD3.X R21, RZ, R11, RZ, P4, !PT ;  /* 0x0000000bff157210 */ /* 0x000fe400027fe4ff */
[----:B------:R-:W-:Y:S01]  /*21380*/  LOP3.LUT R26, R26, R27, RZ, 0x3c, !PT ;  /* 0x0000001b1a1a7212 */ /* 0x000fe200078e3cff */
[----:B------:R-:W-:Y:S01]  /*21390*/  IMAD.X R27, RZ, RZ, R11, P5 ;  /* 0x000000ffff1b7224 */ /* 0x000fe200028e060b */
[C---:B------:R-:W-:Y:S02]  /*213a0*/  IADD3 R83, P1, R10.reuse, 0x4000, RZ ;  /* 0x000040000a537810 */ /* 0x040fe40007f3e0ff */
[----:B------:R-:W-:-:S02]  /*213b0*/  IADD3 R85, P4, R10, 0x40, RZ ;  /* 0x000000400a557810 */ /* 0x000fc40007f9e0ff */
[C---:B------:R-:W-:Y:S02]  /*213c0*/  IADD3 R87, P3, R10.reuse, 0x20, RZ ;  /* 0x000000200a577810 */ /* 0x040fe40007f7e0ff */
[----:B------:R-:W-:Y:S02]  /*213d0*/  SHF.R.U64 R3, R3, 0x3, RZ ;  /* 0x0000000303037819 */ /* 0x000fe400000012ff */
[C---:B------:R-:W-:Y:S01]  /*213e0*/  IADD3 R9, P2, R10.reuse, 0x4020, RZ ;  /* 0x000040200a097810 */ /* 0x040fe20007f5e0ff */
[----:B-----5:R-:W-:Y:S01]  /*213f0*/  IMAD.MOV.U32 R90, RZ, RZ, R86 ;  /* 0x000000ffff5a7224 */ /* 0x020fe200078e0056 */
[----:B------:R-:W-:Y:S01]  /*21400*/  IADD3 R7, P5, R10, 0x60, RZ ;  /* 0x000000600a077810 */ /* 0x000fe20007fbe0ff */
[----:B----4-:R-:W-:Y:S01]  /*21410*/  IMAD.MOV.U32 R94, RZ, RZ, R82 ;  /* 0x000000ffff5e7224 */ /* 0x010fe200078e0052 */
[----:B------:R-:W-:Y:S02]  /*21420*/  LOP3.LUT R82, R83, 0x380, RZ, 0xc0, !PT ;  /* 0x0000038053527812 */ /* 0x000fe400078ec0ff */
[----:B------:R-:W-:-:S02]  /*21430*/  LOP3.LUT R84, R85, 0x380, RZ, 0xc0, !PT ;  /* 0x0000038055547812 */ /* 0x000fc400078ec0ff */
[----:B------:R-:W-:Y:S02]  /*21440*/  LOP3.LUT R86, R87, 0x380, RZ, 0xc0, !PT ;  /* 0x0000038057567812 */ /* 0x000fe400078ec0ff */
[----:B------:R-:W-:Y:S02]  /*21450*/  LOP3.LUT R28, R3, R6, RZ, 0x3c, !PT ;  /* 0x00000006031c7212 */ /* 0x000fe400078e3cff */
[----:B------:R-:W-:Y:S02]  /*21460*/  LOP3.LUT R8, R9, 0x380, RZ, 0xc0, !PT ;  /* 0x0000038009087812 */ /* 0x000fe400078ec0ff */
[----:B------:R-:W-:Y:S02]  /*21470*/  LOP3.LUT R6, R7, 0x380, RZ, 0xc0, !PT ;  /* 0x0000038007067812 */ /* 0x000fe400078ec0ff */
[----:B------:R-:W-:Y:S02]  /*21480*/  LOP3.LUT R3, R10, 0x380, RZ, 0xc0, !PT ;  /* 0x000003800a037812 */ /* 0x000fe400078ec0ff */
[----:B------:R-:W-:-:S02]  /*21490*/  SHF.R.U64 R82, R82, 0x3, RZ ;  /* 0x0000000352527819 */ /* 0x000fc400000012ff */
[----:B------:R-:W-:Y:S02]  /*214a0*/  SHF.R.U64 R84, R84, 0x3, RZ ;  /* 0x0000000354547819 */ /* 0x000fe400000012ff */
[----:B------:R-:W-:Y:S02]  /*214b0*/  SHF.R.U64 R86, R86, 0x3, RZ ;  /* 0x0000000356567819 */ /* 0x000fe400000012ff */
[----:B------:R-:W-:Y:S02]  /*214c0*/  SHF.R.U64 R8, R8, 0x3, RZ ;  /* 0x0000000308087819 */ /* 0x000fe400000012ff */
[----:B------:R-:W-:Y:S02]  /*214d0*/  SHF.R.U64 R6, R6, 0x3, RZ ;  /* 0x0000000306067819 */ /* 0x000fe400000012ff */
[----:B------:R-:W-:Y:S02]  /*214e0*/  SHF.R.U64 R3, R3, 0x3, RZ ;  /* 0x0000000303037819 */ /* 0x000fe400000012ff */
[----:B------:R-:W-:Y:S01]  /*214f0*/  LOP3.LUT R82, R82, R83, RZ, 0x3c, !PT ;  /* 0x0000005352527212 */ /* 0x000fe200078e3cff */
[--C-:B------:R-:W-:Y:S01]  /*21500*/  IMAD.X R83, RZ, RZ, R11.reuse, P1 ;  /* 0x000000ffff537224 */ /* 0x100fe200008e060b */
[----:B------:R-:W-:Y:S01]  /*21510*/  LOP3.LUT R84, R84, R85, RZ, 0x3c, !PT ;  /* 0x0000005554547212 */ /* 0x000fe200078e3cff */
[--C-:B------:R-:W-:Y:S01]  /*21520*/  IMAD.X R85, RZ, RZ, R11.reuse, P4 ;  /* 0x000000ffff557224 */ /* 0x100fe200020e060b */
[----:B------:R-:W-:Y:S01]  /*21530*/  LOP3.LUT R86, R86, R87, RZ, 0x3c, !PT ;  /* 0x0000005756567212 */ /* 0x000fe200078e3cff */
[--C-:B------:R-:W-:Y:S01]  /*21540*/  IMAD.X R87, RZ, RZ, R11.reuse, P3 ;  /* 0x000000ffff577224 */ /* 0x100fe200018e060b */
[----:B------:R-:W-:Y:S01]  /*21550*/  LOP3.LUT R8, R8, R9, RZ, 0x3c, !PT ;  /* 0x0000000908087212 */ /* 0x000fe200078e3cff */
[----:B------:R-:W-:Y:S01]  /*21560*/  IMAD.X R9, RZ, RZ, R11, P2 ;  /* 0x000000ffff097224 */ /* 0x000fe200010e060b */
[----:B------:R-:W-:-:S02]  /*21570*/  LOP3.LUT R6, R6, R7, RZ, 0x3c, !PT ;  /* 0x0000000706067212 */ /* 0x000fc400078e3cff */
[----:B------:R-:W-:Y:S02]  /*21580*/  LOP3.LUT R10, R3, R10, RZ, 0x3c, !PT ;  /* 0x0000000a030a7212 */ /* 0x000fe400078e3cff */
[----:B------:R-:W-:Y:S02]  /*21590*/  IADD3.X R7, RZ, R11, RZ, P5, !PT ;  /* 0x0000000bff077210 */ /* 0x000fe40002ffe4ff */
[----:B------:R-:W-:Y:S02]  /*215a0*/  MOV R82, R82 ;  /* 0x0000005200527202 */ /* 0x000fe40000000f00 */
[----:B------:R-:W-:Y:S01]  /*215b0*/  MOV R84, R84 ;  /* 0x0000005400547202 */ /* 0x000fe20000000f00 */
[----:B------:R-:W-:Y:S01]  /*215c0*/  IMAD.SHL.U32 R85, R94, 0x4, RZ ;  /* 0x000000045e557824 */ /* 0x000fe200078e00ff */
[----:B------:R-:W-:Y:S02]  /*215d0*/  MOV R86, R86 ;  /* 0x0000005600567202 */ /* 0x000fe40000000f00 */
[----:B------:R-:W-:-:S02]  /*215e0*/  MOV R81, R10 ;  /* 0x0000000a00517202 */ /* 0x000fc40000000f00 */
[----:B------:R-:W-:Y:S02]  /*215f0*/  MOV R73, R32 ;  /* 0x0000002000497202 */ /* 0x000fe40000000f00 */
[----:B------:R-:W-:Y:S02]  /*21600*/  MOV R71, R30 ;  /* 0x0000001e00477202 */ /* 0x000fe40000000f00 */
[----:B------:R-:W-:Y:S02]  /*21610*/  MOV R69, R28 ;  /* 0x0000001c00457202 */ /* 0x000fe40000000f00 */
[----:B------:R-:W-:Y:S02]  /*21620*/  MOV R67, R26 ;  /* 0x0000001a00437202 */ /* 0x000fe40000000f00 */
[----:B------:R-:W-:Y:S02]  /*21630*/  MOV R79, R20 ;  /* 0x00000014004f7202 */ /* 0x000fe40000000f00 */
[----:B------:R-:W-:-:S02]  /*21640*/  MOV R77, R14 ;  /* 0x0000000e004d7202 */ /* 0x000fc40000000f00 */
[----:B------:R-:W-:Y:S02]  /*21650*/  MOV R75, R8 ;  /* 0x00000008004b7202 */ /* 0x000fe40000000f00 */
[----:B------:R-:W-:Y:S02]  /*21660*/  MOV R83, R6 ;  /* 0x0000000600537202 */ /* 0x000fe40000000f00 */
[----:B------:R-:W-:Y:S02]  /*21670*/  SHF.L.U64.HI R87, R94, 0x2, R90 ;  /* 0x000000025e577819 */ /* 0x000fe4000001025a */
[----:B------:R-:W-:Y:S01]  /*21680*/  LOP3.LUT R3, R0, 0x2, RZ, 0x3c, !PT ;  /* 0x0000000200037812 */ /* 0x000fe200078e3cff */
[----:B------:R-:W-:Y:S06]  /*21690*/  BRA.DIV UR4, `(.L_x_608) ;  /* 0x000000b604fc7947 */ /* 0x000fec000b800000 */
[----:B------:R-:W-:Y:S01]  /*216a0*/  SEL R27, R40, R43, P0 ;  /* 0x0000002b281b7207 */ /* 0x000fe20000000000 */
[----:B------:R-:W-:Y:S01]  /*216b0*/  SHFL.IDX PT, R6, R13, R0, 0x1c1f ;  /* 0x001c1f000d067589 */ /* 0x000fe200000e0000 */
[----:B------:R-:W-:Y:S02]  /*216c0*/  SEL R32, R43, R40, P0 ;  /* 0x000000282b207207 */ /* 0x000fe40000000000 */
[----:B------:R-:W-:Y:S02]  /*216d0*/  SEL R43, R56, R45, P0 ;  /* 0x0000002d382b7207 */ /* 0x000fe40000000000 */
[----:B------:R-:W-:Y:S02]  /*216e0*/  SEL R56, R45, R56, P0 ;  /* 0x000000382d387207 */ /* 0x000fe40000000000 */
[----:B------:R-:W-:Y:S02]  /*216f0*/  SEL R31, R44, R57, P0 ;  /* 0x000000392c1f7207 */ /* 0x000fe40000000000 */
[----:B------:R-:W-:Y:S01]  /*21700*/  SEL R42, R57, R44, P0 ;  /* 0x0000002c392a7207 */ /* 0x000fe20000000000 */
[----:B------:R-:W-:Y:S01]  /*21710*/  SHFL.IDX PT, R43, R43, R0, 0x1c1f ;  /* 0x001c1f002b2b7589 */ /* 0x000fe200000e0000 */
[----:B------:R-:W-:-:S02]  /*21720*/  SEL R45, R60, R47, P0 ;  /* 0x0000002f3c2d7207 */ /* 0x000fc40000000000 */
[----:B------:R-:W-:Y:S01]  /*21730*/  SEL R7, R25, R120, P0 ;  /* 0x0000007819077207 */ /* 0x000fe20000000000 */
[----:B------:R-:W-:Y:S01]  /*21740*/  SHFL.IDX PT, R31, R31, R0, 0x1c1f ;  /* 0x001c1f001f1f7589 */ /* 0x000fe200000e0000 */
[----:B------:R-:W-:Y:S02]  /*21750*/  SEL R8, R120, R25, P0 ;  /* 0x0000001978087207 */ /* 0x000fe40000000000 */
[----:B------:R-:W-:Y:S01]  /*21760*/  SEL R9, R24, R41, P0 ;  /* 0x0000002918097207 */ /* 0x000fe20000000000 */
[----:B------:R-:W-:Y:S01]  /*21770*/  SHFL.IDX PT, R10, R7, R0, 0x1c1f ;  /* 0x001c1f00070a7589 */ /* 0x000fe200000e0000 */
        /* <DEDUP_REMOVED lines=11> */
[----:B------:R-:W2:Y:S01]  /*21830*/  SHFL.IDX PT, R44, R44, R3, 0x1c1f ;  /* 0x001c1f032c2c7589 */ /* 0x000ea200000e0000 */
        /* <DEDUP_REMOVED lines=23> */
[----:B------:R2:W-:Y:S01]  /*219b0*/  SHFL.IDX PT, R58, R48, R3, 0x1c1f ;  /* 0x001c1f03303a7589 */ /* 0x0005e200000e0000 */
[----:B------:R-:W-:Y:S02]  /*219c0*/  SEL R54, R5, R54, P0 ;  /* 0x0000003605367207 */ /* 0x000fe40000000000 */
[----:B------:R-:W-:Y:S01]  /*219d0*/  SEL R70, R63, R70, P0 ;  /* 0x000000463f467207 */ /* 0x000fe20000000000 */
[----:B------:R-:W3:Y:S01]  /*219e0*/  SHFL.IDX PT, R5, R2, R3, 0x1c1f ;  /* 0x001c1f0302057589 */ /* 0x000ee200000e0000 */
[----:B------:R-:W-:-:S02]  /*219f0*/  SEL R59, R74, R61, P0 ;  /* 0x0000003d4a3b7207 */ /* 0x000fc40000000000 */
[----:B------:R-:W-:Y:S01]  /*21a00*/  SEL R57, R34, R91, P0 ;  /* 0x0000005b22397207 */ /* 0x000fe20000000000 */
[----:B------:R4:W-:Y:S01]  /*21a10*/  SHFL.IDX PT, R39, R50, R3, 0x1c1f ;  /* 0x001c1f0332277589 */ /* 0x0009e200000e0000 */
[----:B------:R-:W-:Y:S02]  /*21a20*/  SEL R72, R91, R34, P0 ;  /* 0x000000225b487207 */ /* 0x000fe40000000000 */
[----:B------:R-:W-:Y:S01]  /*21a30*/  SEL R74, R61, R74, P0 ;  /* 0x0000004a3d4a7207 */ /* 0x000fe20000000000 */
[----:B------:R-:W-:Y:S01]  /*21a40*/  SHFL.IDX PT, R34, R25, R0, 0x1c1f ;  /* 0x001c1f0019227589 */ /* 0x000fe200000e0000 */
[----:B------:R-:W-:Y:S02]  /*21a50*/  SEL R63, R78, R93, P0 ;  /* 0x0000005d4e3f7207 */ /* 0x000fe40000000000 */
[----:B------:R-:W-:Y:S01]  /*21a60*/  SEL R61, R38, R65, P0 ;  /* 0x00000041263d7207 */ /* 0x000fe20000000000 */
[----:B------:R-:W5:Y:S01]  /*21a70*/  SHFL.IDX PT, R25, R28, R3, 0x1c1f ;  /* 0x001c1f031c197589 */ /* 0x000f6200000e0000 */
[----:B------:R-:W-:-:S02]  /*21a80*/  SEL R76, R65, R38, P0 ;  /* 0x00000026414c7207 */ /* 0x000fc40000000000 */
[----:B------:R-:W-:Y:S01]  /*21a90*/  SEL R78, R93, R78, P0 ;  /* 0x0000004e5d4e7207 */ /* 0x000fe20000000000 */
[----:B------:R-:W-:Y:S01]  /*21aa0*/  SHFL.IDX PT, R38, R27, R0, 0x1c1f ;  /* 0x001c1f001b267589 */ /* 0x000fe200000e0000 */
[----:B------:R-:W-:Y:S02]  /*21ab0*/  SEL R65, R80, R119, P0 ;  /* 0x0000007750417207 */ /* 0x000fe40000000000 */
[----:B------:R-:W-:Y:S01]  /*21ac0*/  SEL R80, R119, R80, P0 ;  /* 0x0000005077507207 */ /* 0x000fe20000000000 */
[----:B------:R5:W0:Y:S01]  /*21ad0*/  SHFL.IDX PT, R27, R32, R3, 0x1c1f ;  /* 0x001c1f03201b7589 */ /* 0x000a2200000e0000 */
[----:B--2---:R-:W-:Y:S02]  /*21ae0*/  SEL R48, R33, R44, P0 ;  /* 0x0000002c21307207 */ /* 0x004fe40000000000 */
[----:B----4-:R-:W-:Y:S01]  /*21af0*/  SEL R50, R44, R33, P0 ;  /* 0x000000212c327207 */ /* 0x010fe20000000000 */
[----:B------:R-:W2:Y:S01]  /*21b00*/  SHFL.IDX PT, R42, R42, R3, 0x1c1f ;  /* 0x001c1f032a2a7589 */ /* 0x000ea200000e0000 */
[----:B---3--:R-:W-:-:S02]  /*21b10*/  SEL R4, R6, R5, P0 ;  /* 0x0000000506047207 */ /* 0x008fc40000000000 */
        /* <DEDUP_REMOVED lines=9> */
[----:B-----5:R-:W-:Y:S01]  /*21bb0*/  SEL R32, R34, R25, P0 ;  /* 0x0000001922207207 */ /* 0x020fe20000000000 */
[----:B------:R-:W-:Y:S01]  /*21bc0*/  SHFL.IDX PT, R51, R51, R0, 0x1c1f ;  /* 0x001c1f0033337589 */ /* 0x000fe200000e0000 */
[----:B------:R-:W-:Y:S02]  /*21bd0*/  SEL R46, R46, R35, P0 ;  /* 0x000000232e2e7207 */ /* 0x000fe40000000000 */
[----:B------:R-:W-:Y:S01]  /*21be0*/  SEL R34, R25, R34, P0 ;  /* 0x0000002219227207 */ /* 0x000fe20000000000 */
[----:B------:R-:W3:Y:S01]  /*21bf0*/  SHFL.IDX PT, R54, R54, R3, 0x1c1f ;  /* 0x001c1f0336367589 */ /* 0x000ee200000e0000 */
[----:B0-----:R-:W-:Y:S02]  /*21c00*/  SEL R36, R38, R27, P0 ;  /* 0x0000001b26247207 */ /* 0x001fe40000000000 */
[----:B------:R-:W-:Y:S01]  /*21c10*/  SEL R38, R27, R38, P0 ;  /* 0x000000261b267207 */ /* 0x000fe20000000000 */
[----:B------:R0:W4:Y:S01]  /*21c20*/  SHFL.IDX PT, R2, R56, R3, 0x1c1f ;  /* 0x001c1f0338027589 */ /* 0x00012200000e0000 */
[----:B--2---:R-:W-:-:S02]  /*21c30*/  SEL R40, R31, R42, P0 ;  /* 0x0000002a1f287207 */ /* 0x004fc40000000000 */
[----:B------:R-:W-:Y:S01]  /*21c40*/  SEL R42, R42, R31, P0 ;  /* 0x0000001f2a2a7207 */ /* 0x000fe20000000000 */
[----:B------:R-:W2:Y:S04]  /*21c50*/  SHFL.IDX PT, R66, R66, R3, 0x1c1f ;  /* 0x001c1f0342427589 */ /* 0x000ea800000e0000 */
[----:B------:R-:W5:Y:S01]  /*21c60*/  SHFL.IDX PT, R68, R68, R3, 0x1c1f ;  /* 0x001c1f0344447589 */ /* 0x000f6200000e0000 */
[----:B0-----:R-:W-:-:S03]  /*21c70*/  SEL R56, R37, R58, P0 ;  /* 0x0000003a25387207 */ /* 0x001fc60000000000 */
[----:B------:R-:W-:Y:S01]  /*21c80*/  SHFL.IDX PT, R45, R45, R0, 0x1c1f ;  /* 0x001c1f002d2d7589 */ /* 0x000fe200000e0000 */
[----:B------:R-:W-:-:S03]  /*21c90*/  SEL R58, R58, R37, P0 ;  /* 0x000000253a3a7207 */ /* 0x000fc60000000000 */
[----:B------:R-:W-:Y:S04]  /*21ca0*/  SHFL.IDX PT, R47, R47, R0, 0x1c1f ;  /* 0x001c1f002f2f7589 */ /* 0x000fe800000e0000 */
[----:B------:R-:W-:Y:S01]  /*21cb0*/  SHFL.IDX PT, R57, R57, R0, 0x1c1f ;  /* 0x001c1f0039397589 */ /* 0x000fe200000e0000 */
[----:B---3--:R-:W-:Y:S02]  /*21cc0*/  SEL R5, R41, R54, P0 ;  /* 0x0000003629057207 */ /* 0x008fe40000000000 */
[----:B------:R-:W-:Y:S01]  /*21cd0*/  SEL R7, R54, R41, P0 ;  /* 0x0000002936077207 */ /* 0x000fe20000000000 */
[----:B------:R-:W-:Y:S01]  /*21ce0*/  SHFL.IDX PT, R59, R59, R0, 0x1c1f ;  /* 0x001c1f003b3b7589 */ /* 0x000fe200000e0000 */
[----:B----4-:R-:W-:-:S03]  /*21cf0*/  SEL R11, R2, R43, P0 ;  /* 0x0000002b020b7207 */ /* 0x010fc60000000000 */
[----:B------:R0:W3:Y:S01]  /*21d00*/  SHFL.IDX PT, R21, R24, R3, 0x1c1f ;  /* 0x001c1f0318157589 */ /* 0x0000e200000e0000 */
[----:B--2---:R-:W-:Y:S02]  /*21d10*/  SEL R33, R49, R66, P0 ;  /* 0x0000004231217207 */ /* 0x004fe40000000000 */
[----:B------:R-:W-:Y:S01]  /*21d20*/  SEL R35, R66, R49, P0 ;  /* 0x0000003142237207 */ /* 0x000fe20000000000 */
[----:B------:R2:W4:Y:S01]  /*21d30*/  SHFL.IDX PT, R20, R60, R3, 0x1c1f ;  /* 0x001c1f033c147589 */ /* 0x00052200000e0000 */
[----:B-----5:R-:W-:-:S03]  /*21d40*/  SEL R37, R51, R68, P0 ;  /* 0x0000004433257207 */ /* 0x020fc60000000000 */
[----:B------:R-:W5:Y:S01]  /*21d50*/  SHFL.IDX PT, R64, R64, R3, 0x1c1f ;  /* 0x001c1f0340407589 */ /* 0x000f6200000e0000 */
[----:B0-----:R-:W-:-:S03]  /*21d60*/  SEL R24, R26, R9, P0 ;  /* 0x000000091a187207 */ /* 0x001fc60000000000 */
[----:B------:R-:W0:Y:S01]  /*21d70*/  SHFL.IDX PT, R72, R72, R3, 0x1c1f ;  /* 0x001c1f0348487589 */ /* 0x000e2200000e0000 */
[----:B------:R-:W-:Y:S02]  /*21d80*/  SEL R26, R9, R26, P0 ;  /* 0x0000001a091a7207 */ /* 0x000fe40000000000 */
[----:B--2---:R-:W-:Y:S01]  /*21d90*/  SEL R60, R62, R39, P0 ;  /* 0x000000273e3c7207 */ /* 0x004fe20000000000 */
[----:B------:R-:W2:Y:S01]  /*21da0*/  SHFL.IDX PT, R74, R74, R3, 0x1c1f ;  /* 0x001c1f034a4a7589 */ /* 0x000ea200000e0000 */
[----:B------:R-:W-:Y:S02]  /*21db0*/  SEL R62, R39, R62, P0 ;  /* 0x0000003e273e7207 */ /* 0x000fe40000000000 */
[----:B------:R-:W-:Y:S01]  /*21dc0*/  SEL R9, R43, R2, P0 ;  /* 0x000000022b097207 */ /* 0x000fe20000000000 */
[----:B------:R-:W-:Y:S01]  /*21dd0*/  SHFL.IDX PT, R55, R55, R0, 0x1c1f ;  /* 0x001c1f0037377589 */ /* 0x000fe200000e0000 */
[----:B------:R-:W-:-:S03]  /*21de0*/  SEL R39, R68, R51, P0 ;  /* 0x0000003344277207 */ /* 0x000fc60000000000 */
[----:B------:R-:W-:Y:S01]  /*21df0*/  SHFL.IDX PT, R61, R61, R0, 0x1c1f ;  /* 0x001c1f003d3d7589 */ /* 0x000fe200000e0000 */
[----:B---3--:R-:W-:Y:S02]  /*21e00*/  SEL R28, R30, R21, P0 ;  /* 0x000000151e1c7207 */ /* 0x008fe40000000000 */
[----:B------:R-:W-:Y:S01]  /*21e10*/  SEL R30, R21, R30, P0 ;  /* 0x0000001e151e7207 */ /* 0x000fe20000000000 */
[----:B------:R-:W-:Y:S01]  /*21e20*/  SHFL.IDX PT, R63, R63, R0, 0x1c1f ;  /* 0x001c1f003f3f7589 */ /* 0x000fe200000e0000 */
[----:B----4-:R-:W-:Y:S02]  /*21e30*/  SEL R25, R45, R20, P0 ;  /* 0x000000142d197207 */ /* 0x010fe40000000000 */
[----:B------:R-:W-:Y:S01]  /*21e40*/  SEL R27, R20, R45, P0 ;  /* 0x0000002d141b7207 */ /* 0x000fe20000000000 */
[----:B------:R-:W3:Y:S01]  /*21e50*/  SHFL.IDX PT, R70, R70, R3, 0x1c1f ;  /* 0x001c1f0346467589 */ /* 0x000ee200000e0000 */
[----:B-----5:R-:W-:Y:S02]  /*21e60*/  SEL R29, R47, R64, P0 ;  /* 0x000000402f1d7207 */ /* 0x020fe40000000000 */
[----:B------:R-:W-:Y:S01]  /*21e70*/  SEL R31, R64, R47, P0 ;  /* 0x0000002f401f7207 */ /* 0x000fe20000000000 */
[----:B------:R-:W4:Y:S01]  /*21e80*/  SHFL.IDX PT, R76, R76, R3, 0x1c1f ;  /* 0x001c1f034c4c7589 */ /* 0x000f2200000e0000 */
[----:B0-----:R-:W-:-:S02]  /*21e90*/  SEL R41, R57, R72, P0 ;  /* 0x0000004839297207 */ /* 0x001fc40000000000 */
[----:B------:R-:W-:Y:S01]  /*21ea0*/  SEL R43, R72, R57, P0 ;  /* 0x00000039482b7207 */ /* 0x000fe20000000000 */
[----:B------:R-:W0:Y:S01]  /*21eb0*/  SHFL.IDX PT, R78, R78, R3, 0x1c1f ;  /* 0x001c1f034e4e7589 */ /* 0x000e2200000e0000 */
[----:B--2---:R-:W-:Y:S02]  /*21ec0*/  SEL R49, R59, R74, P0 ;  /* 0x0000004a3b317207 */ /* 0x004fe40000000000 */
[----:B------:R-:W-:Y:S01]  /*21ed0*/  SEL R51, R74, R59, P0 ;  /* 0x0000003b4a337207 */ /* 0x000fe20000000000 */
[----:B------:R-:W2:Y:S04]  /*21ee0*/  SHFL.IDX PT, R80, R80, R3, 0x1c1f ;  /* 0x001c1f0350507589 */ /* 0x000ea800000e0000 */
[----:B------:R5:W1:Y:S01]  /*21ef0*/  SHFL.IDX PT, R65, R65, R0, 0x1c1f ;  /* 0x001c1f0041417589 */ /* 0x000a6200000e0000 */
[----:B---3--:R-:W-:-:S02]  /*21f00*/  SEL R13, R55, R70, P0 ;  /* 0x00000046370d7207 */ /* 0x008fc40000000000 */
[----:B------:R-:W-:Y:S02]  /*21f10*/  SEL R15, R70, R55, P0 ;  /* 0x00000037460f7207 */ /* 0x000fe40000000000 */
[----:B----4-:R-:W-:Y:S02]  /*21f20*/  SEL R45, R61, R76, P0 ;  /* 0x0000004c3d2d7207 */ /* 0x010fe40000000000 */
[----:B------:R-:W-:Y:S02]  /*21f30*/  SEL R47, R76, R61, P0 ;  /* 0x0000003d4c2f7207 */ /* 0x000fe40000000000 */
[----:B0-----:R-:W-:Y:S02]  /*21f40*/  SEL R57, R63, R78, P0 ;  /* 0x0000004e3f397207 */ /* 0x001fe40000000000 */
[----:B------:R-:W-:Y:S02]  /*21f50*/  SEL R59, R78, R63, P0 ;  /* 0x0000003f4e3b7207 */ /* 0x000fe40000000000 */
[----:B--2--5:R-:W-:-:S07]  /*21f60*/  MOV R0, RZ ;  /* 0x000000ff00007202 */ /* 0x024fce0000000f00 */
.L_x_868:
[----:B------:R-:W-:Y:S05]  /*21f70*/  WARPSYNC.ALL ;  /* 0x0000000000007948 */ /* 0x000fea0003800000 */
[----:B------:R-:W-:Y:S01]  /*21f80*/  BAR.SYNC.DEFER_BLOCKING 0x1, 0x100 ;  /* 0x0044000000007b1d */ /* 0x000fe20000010000 */
[----:B-1----:R-:W-:Y:S02]  /*21f90*/  SEL R61, R65, R80, P0 ;  /* 0x00000050413d7207 */ /* 0x002fe40000000000 */
[----:B------:R-:W-:-:S03]  /*21fa0*/  SEL R63, R80, R65, P0 ;  /* 0x00000041503f7207 */ /* 0x000fc60000000000 */
[----:B------:R-:W-:Y:S02]  /*21fb0*/  ULDC.64 UR4, c[0x0][0xc00] ;  /* 0x0003000000047ab9 */ /* 0x000fe40000000a00 */
[----:B------:R-:W0:Y:S01]  /*21fc0*/  LDC R20, c[0x0][0xbe8] ;  /* 0x0002fa00ff147b82 */ /* 0x000e220000000800 */
[----:B------:R-:W-:Y:S01]  /*21fd0*/  ISETP.NE.U32.AND P1, PT, RZ, UR4, PT ;  /* 0x00000004ff007c0c */ /* 0x000fe2000bf25070 */
[----:B------:R-:W2:Y:S01]  /*21fe0*/  LDL R66, [R1+0x54] ;  /* 0x0000540001427983 */ /* 0x000ea20000100800 */
[----:B------:R-:W-:Y:S02]  /*21ff0*/  IADD3 R2, P2, R85, UR4, RZ ;  /* 0x0000000455027c10 */ /* 0x000fe4000ff5e0ff */
[----:B------:R-:W-:Y:S02]  /*22000*/  ISETP.NE.AND.EX P1, PT, RZ, UR5, PT, P1 ;  /* 0x00000005ff007c0c */ /* 0x000fe4000bf25310 */
[----:B------:R-:W-:Y:S01]  /*22010*/  IADD3.X R3, R87, UR5, RZ, P2, !PT ;  /* 0x0000000557037c10 */ /* 0x000fe200097fe4ff */
[----:B------:R-:W-:Y:S01]  /*22020*/  ULDC.64 UR4, c[0x0][0xc08] ;  /* 0x0003020000047ab9 */ /* 0x000fe20000000a00 */
[----:B------:R-:W-:Y:S04]  /*22030*/  STSM.16.M88.4 [R81], R4 ;  /* 0x0000000451007844 */ /* 0x000fe80000000200 */
[----:B------:R1:W-:Y:S04]  /*22040*/  STSM.16.M88.4 [R86], R8 ;  /* 0x0000000856007844 */ /* 0x0003e80000000200 */
[----:B------:R-:W-:Y:S04]  /*22050*/  STSM.16.M88.4 [R84], R24 ;  /* 0x0000001854007844 */ /* 0x000fe80000000200 */
[----:B------:R-:W-:Y:S04]  /*22060*/  STSM.16.M88.4 [R83], R28 ;  /* 0x0000001c53007844 */ /* 0x000fe80000000200 */
[----:B------:R-:W-:Y:S01]  /*22070*/  STSM.16.M88.4 [R82], R32 ;  /* 0x0000002052007844 */ /* 0x000fe20000000200 */
[----:B-1----:R-:W-:-:S03]  /*22080*/  VIADD R8, R98, 0xffffff80 ;  /* 0xffffff8062087836 */ /* 0x002fc60000000000 */
[----:B------:R-:W-:Y:S02]  /*22090*/  STSM.16.M88.4 [R75], R36 ;  /* 0x000000244b007844 */ /* 0x000fe40000000200 */
[----:B------:R-:W-:Y:S02]  /*220a0*/  SHF.R.S32.HI R9, RZ, 0x1f, R8 ;  /* 0x0000001fff097819 */ /* 0x000fe40000011408 */
[----:B------:R1:W-:Y:S02]  /*220b0*/  STSM.16.M88.4 [R77], R12 ;  /* 0x0000000c4d007844 */ /* 0x0003e40000000200 */
[----:B------:R-:W-:Y:S02]  /*220c0*/  LEA.HI R4, R9, R8, RZ, 0x7 ;  /* 0x0000000809047211 */ /* 0x000fe400078f38ff */
[----:B------:R3:W-:Y:S02]  /*220d0*/  STSM.16.M88.4 [R79], R40 ;  /* 0x000000284f007844 */ /* 0x0007e40000000200 */
[----:B------:R-:W-:-:S02]  /*220e0*/  LOP3.LUT R5, R4, 0xffffff80, RZ, 0xc0, !PT ;  /* 0xffffff8004057812 */ /* 0x000fc400078ec0ff */
[----:B------:R3:W-:Y:S03]  /*220f0*/  STSM.16.M88.4 [R67], R48 ;  /* 0x0000003043007844 */ /* 0x0007e60000000200 */
[----:B------:R-:W-:Y:S01]  /*22100*/  IMAD.IADD R10, R8, 0x1, -R5 ;  /* 0x00000001080a7824 */ /* 0x000fe200078e0a05 */
[----:B------:R-:W-:Y:S01]  /*22110*/  LEA.HI R11, R9, R8, RZ, 0x2 ;  /* 0x00000008090b7211 */ /* 0x000fe200078f10ff */
[----:B------:R3:W-:Y:S03]  /*22120*/  STSM.16.M88.4 [R69], R44 ;  /* 0x0000002c45007844 */ /* 0x0007e60000000200 */
[----:B------:R-:W-:Y:S01]  /*22130*/  SHF.R.S32.HI R7, RZ, 0x1f, R10 ;  /* 0x0000001fff077819 */ /* 0x000fe2000001140a */
[----:B------:R3:W-:Y:S03]  /*22140*/  STSM.16.M88.4 [R71], R56 ;  /* 0x0000003847007844 */ /* 0x0007e60000000200 */
[----:B------:R-:W-:Y:S01]  /*22150*/  LEA.HI R5, R7, R10, RZ, 0x2 ;  /* 0x0000000a07057211 */ /* 0x000fe200078f10ff */
[----:B------:R3:W-:Y:S03]  /*22160*/  STSM.16.M88.4 [R73], R60 ;  /* 0x0000003c49007844 */ /* 0x0007e60000000200 */
[--C-:B------:R-:W-:Y:S01]  /*22170*/  SHF.R.S32.HI R6, RZ, 0x2, R5.reuse ;  /* 0x00000002ff067819 */ /* 0x100fe20000011405 */
[----:B------:R-:W-:Y:S01]  /*22180*/  BAR.SYNC.DEFER_BLOCKING 0x1, 0x100 ;  /* 0x0044000000007b1d */ /* 0x000fe20000010000 */
[----:B------:R-:W-:-:S04]  /*22190*/  SHF.R.S32.HI R5, RZ, 0x1f, R5 ;  /* 0x0000001fff057819 */ /* 0x000fc80000011405 */
[----:B------:R-:W-:-:S04]  /*221a0*/  LEA.HI R5, R5, R6, RZ, 0x3 ;  /* 0x0000000605057211 */ /* 0x000fc800078f18ff */
[----:B------:R-:W-:Y:S02]  /*221b0*/  LOP3.LUT R5, R5, 0xfffffff8, RZ, 0xc0, !PT ;  /* 0xfffffff805057812 */ /* 0x000fe400078ec0ff */
[----:B------:R-:W-:Y:S02]  /*221c0*/  ISETP.NE.U32.AND P0, PT, RZ, UR4, PT ;  /* 0x00000004ff007c0c */ /* 0x000fe4000bf05070 */
[----:B------:R-:W-:Y:S01]  /*221d0*/  LOP3.LUT R11, R11, 0xfffffffc, RZ, 0xc0, !PT ;  /* 0xfffffffc0b0b7812 */ /* 0x000fe200078ec0ff */
[----:B-1----:R-:W-:Y:S01]  /*221e0*/  IMAD.IADD R12, R6, 0x1, -R5 ;  /* 0x00000001060c7824 */ /* 0x002fe200078e0a05 */
[----:B------:R-:W-:Y:S02]  /*221f0*/  SHF.R.S32.HI R5, RZ, 0x7, R4 ;  /* 0x00000007ff057819 */ /* 0x000fe40000011404 */
[----:B------:R-:W-:Y:S02]  /*22200*/  ISETP.NE.AND.EX P0, PT, RZ, UR5, PT, P0 ;  /* 0x00000005ff007c0c */ /* 0x000fe4000bf05300 */
[----:B------:R-:W-:-:S02]  /*22210*/  LEA.HI R4, R4, R5, RZ, 0x1 ;  /* 0x0000000504047211 */ /* 0x000fc400078f08ff */
[----:B------:R-:W-:Y:S02]  /*22220*/  IADD3 R13, R8, -R11, RZ ;  /* 0x8000000b080d7210 */ /* 0x000fe40007ffe0ff */
[----:B------:R-:W-:Y:S01]  /*22230*/  LEA.HI R7, R7, R10, RZ, 0x5 ;  /* 0x0000000a07077211 */ /* 0x000fe200078f28ff */
[----:B------:R3:W5:Y:S01]  /*22240*/  @P1 LDG.E R0, desc[UR50][R2.64] ;  /* 0x0000003202001981 */ /* 0x000762000c1e1900 */
[----:B------:R-:W-:Y:S02]  /*22250*/  LOP3.LUT R4, R4, 0x3fffffe, RZ, 0xc0, !PT ;  /* 0x03fffffe04047812 */ /* 0x000fe400078ec0ff */
[----:B------:R-:W-:Y:S02]  /*22260*/  LEA.HI R14, R13, R13, RZ, 0x1 ;  /* 0x0000000d0d0e7211 */ /* 0x000fe400078f08ff */
[----:B------:R-:W-:Y:S01]  /*22270*/  SHF.R.S32.HI R7, RZ, 0x5, R7 ;  /* 0x00000005ff077819 */ /* 0x000fe20000011407 */
[----:B------:R-:W-:Y:S01]  /*22280*/  IMAD.IADD R5, R5, 0x1, -R4 ;  /* 0x0000000105057824 */ /* 0x000fe200078e0a04 */
[----:B------:R-:W-:-:S03]  /*22290*/  LOP3.LUT R14, R14, 0x1ffffffe, RZ, 0xc0, !PT ;  /* 0x1ffffffe0e0e7812 */ /* 0x000fc600078ec0ff */
[----:B------:R-:W-:Y:S01]  /*222a0*/  IMAD R12, R7, 0x10, R12 ;  /* 0x00000010070c7824 */ /* 0x000fe200078e020c */
[----:B------:R-:W-:Y:S01]  /*222b0*/  @P0 IADD3 R4, P3, R85, UR4, RZ ;  /* 0x0000000455040c10 */ /* 0x000fe2000ff7e0ff */
[----:B------:R-:W-:Y:S01]  /*222c0*/  ULDC UR4, c[0x0][0xa88] ;  /* 0x0002a20000047ab9 */ /* 0x000fe20000000800 */
[----:B------:R-:W-:Y:S02]  /*222d0*/  IMAD.IADD R13, R13, 0x1, -R14 ;  /* 0x000000010d0d7824 */ /* 0x000fe400078e0a0e */
[----:B------:R-:W-:Y:S01]  /*222e0*/  LEA R14, R5, R12, 0x6 ;  /* 0x0000000c050e7211 */ /* 0x000fe200078e30ff */
[----:B------:R-:W-:Y:S01]  /*222f0*/  IMAD.U32 R7, RZ, RZ, UR4 ;  /* 0x00000004ff077e24 */ /* 0x000fe2000f8e00ff */
[----:B------:R-:W-:-:S05]  /*22300*/  @P0 IADD3.X R5, R87, UR5, RZ, P3, !PT ;  /* 0x0000000557050c10 */ /* 0x000fca0009ffe4ff */
[----:B------:R3:W5:Y:S01]  /*22310*/  @P0 LDG.E R7, desc[UR50][R4.64] ;  /* 0x0000003204070981 */ /* 0x000762000c1e1900 */
[----:B0-----:R-:W-:-:S13]  /*22320*/  ISETP.NE.AND P2, PT, R20, 0x1, PT ;  /* 0x000000011400780c */ /* 0x001fda0003f45270 */
[----:B------:R-:W0:Y:S08]  /*22330*/  @P2 LDC R6, c[0x0][0xbec] ;  /* 0x0002fb00ff062b82 */ /* 0x000e300000000800 */
[----:B------:R-:W1:Y:S01]  /*22340*/  @P2 LDC R11, c[0x0][0xbf0] ;  /* 0x0002fc00ff0b2b82 */ /* 0x000e620000000800 */
[----:B------:R-:W-:Y:S01]  /*22350*/  IMAD R13, R13, 0x8, R14 ;  /* 0x000000080d0d7824 */ /* 0x000fe200078e020e */
[----:B------:R-:W-:-:S03]  /*22360*/  LEA.HI R21, R9, R8, RZ, 0x3 ;  /* 0x0000000809157211 */ /* 0x000fc600078f18ff */
[----:B--2---:R-:W-:Y:S01]  /*22370*/  IMAD R25, R66, 0x80, R13 ;  /* 0x0000008042197824 */ /* 0x004fe200078e020d */
[----:B01-3--:R-:W-:Y:S06]  /*22380*/  @P0 BRA `(.L_x_609) ;  /* 0x0000000000100947 */ /* 0x00bfec0003800000 */
[----:B------:R-:W-:Y:S05]  /*22390*/  @!P1 BRA `(.L_x_609) ;  /* 0x00000000000c9947 */ /* 0x000fea0003800000 */
[----:B------:R-:W2:Y:S04]  /*223a0*/  LDG.E R4, desc[UR50][R2.64] ;  /* 0x0000003202047981 */ /* 0x000ea8000c1e1900 */
[----:B-----5:R-:W2:Y:S02]  /*223b0*/  LDG.E R7, desc[UR50][R2.64+0x4] ;  /* 0x0000043202077981 */ /* 0x020ea4000c1e1900 */
[----:B--2---:R-:W-:-:S07]  /*223c0*/  IADD3 R7, -R4, R7, RZ ;  /* 0x0000000704077210 */ /* 0x004fce0007ffe1ff */
.L_x_609:
[----:B------:R-:W2:Y:S01]  /*223d0*/  LDL.LU R68, [R1+0x4c] ;  /* 0x00004c0001447983 */ /* 0x000ea20000300800 */
[----:B------:R-:W-:Y:S01]  /*223e0*/  @P2 IMAD.HI.U32 R2, R25, R6, RZ ;  /* 0x0000000619022227 */ /* 0x000fe200078e00ff */
[----:B------:R-:W-:Y:S01]  /*223f0*/  LOP3.LUT R5, R21, 0xfffffff8, RZ, 0xc0, !PT ;  /* 0xfffffff815057812 */ /* 0x000fe200078ec0ff */
[----:B------:R-:W-:Y:S01]  /*22400*/  ULDC.64 UR4, c[0x0][0xb90] ;  /* 0x0002e40000047ab9 */ /* 0x000fe20000000a00 */
[----:B-----5:R-:W-:Y:S01]  /*22410*/  SHF.R.S32.HI R3, RZ, 0x1f, R0 ;  /* 0x0000001fff037819 */ /* 0x020fe20000011400 */
[----:B------:R-:W-:Y:S01]  /*22420*/  IMAD.MOV.U32 R9, RZ, RZ, R25 ;  /* 0x000000ffff097224 */ /* 0x000fe200078e0019 */
[----:B------:R-:W-:Y:S01]  /*22430*/  @P2 SHF.R.U32.HI R9, RZ, R11, R2 ;  /* 0x0000000bff092219 */ /* 0x000fe20000011602 */
[----:B------:R-:W-:Y:S01]  /*22440*/  IMAD.MOV.U32 R2, RZ, RZ, R0 ;  /* 0x000000ffff027224 */ /* 0x000fe200078e0000 */
[----:B------:R-:W-:Y:S01]  /*22450*/  SHF.R.S32.HI R21, RZ, 0x3, R21 ;  /* 0x00000003ff157819 */ /* 0x000fe20000011415 */
[----:B------:R-:W-:Y:S01]  /*22460*/  IMAD.IADD R64, R8, 0x1, -R5 ;  /* 0x0000000108407824 */ /* 0x000fe200078e0a05 */
[----:B------:R-:W-:Y:S01]  /*22470*/  SEL R65, R94, RZ, !P1 ;  /* 0x000000ff5e417207 */ /* 0x000fe20004800000 */
[----:B------:R-:W-:Y:S01]  /*22480*/  IMAD.MOV R15, RZ, RZ, -R9 ;  /* 0x000000ffff0f7224 */ /* 0x000fe200078e0a09 */
[----:B------:R-:W-:Y:S01]  /*22490*/  SEL R62, R90, RZ, !P1 ;  /* 0x000000ff5a3e7207 */ /* 0x000fe20004800000 */
[----:B------:R-:W0:Y:S01]  /*224a0*/  @P2 LDC R69, c[0x0][0xbec] ;  /* 0x0002fb00ff452b82 */ /* 0x000e220000000800 */
[----:B------:R-:W-:-:S07]  /*224b0*/  IMAD R67, R7, R20, RZ ;  /* 0x0000001407437224 */ /* 0x000fce00078e02ff */
[----:B------:R-:W1:Y:S01]  /*224c0*/  @P2 LDC R71, c[0x0][0xbf0] ;  /* 0x0002fc00ff472b82 */ /* 0x000e620000000800 */
[----:B------:R-:W-:Y:S01]  /*224d0*/  BSSY B1, `(.L_x_610) ;  /* 0x00000b5000017945 */ /* 0x000fe20003800000 */
[----:B--2---:R-:W-:-:S05]  /*224e0*/  SHF.R.S32.HI R63, RZ, 0x1f, R68 ;  /* 0x0000001fff3f7819 */ /* 0x004fca0000011444 */
[----:B------:R-:W-:-:S04]  /*224f0*/  IMAD R4, R63, UR4, RZ ;  /* 0x000000043f047c24 */ /* 0x000fc8000f8e02ff */
[C---:B------:R-:W-:Y:S02]  /*22500*/  IMAD R11, R68.reuse, UR5, R4 ;  /* 0x00000005440b7c24 */ /* 0x040fe4000f8e0204 */
[----:B------:R-:W-:Y:S01]  /*22510*/  IMAD.WIDE.U32 R4, R68, UR4, R2 ;  /* 0x0000000444047c25 */ /* 0x000fe2000f8e0002 */
[----:B------:R-:W-:Y:S01]  /*22520*/  SHF.L.U32 R2, R64, 0x3, RZ ;  /* 0x0000000340027819 */ /* 0x000fe200000006ff */
[----:B------:R-:W-:Y:S02]  /*22530*/  ULDC.64 UR4, c[0x0][0xb98] ;  /* 0x0002e60000047ab9 */ /* 0x000fe40000000a00 */
[----:B------:R-:W-:Y:S02]  /*22540*/  IMAD.IADD R5, R5, 0x1, R11 ;  /* 0x0000000105057824 */ /* 0x000fe400078e020b */
[----:B------:R-:W-:Y:S02]  /*22550*/  IMAD R13, R21, 0x40, R2 ;  /* 0x00000040150d7824 */ /* 0x000fe400078e0202 */
[----:B------:R-:W-:-:S02]  /*22560*/  IMAD R11, R20, R15, R25 ;  /* 0x0000000f140b7224 */ /* 0x000fc400078e0219 */
[----:B------:R-:W-:Y:S02]  /*22570*/  IMAD R6, R62, UR4, RZ ;  /* 0x000000043e067c24 */ /* 0x000fe4000f8e02ff */
[----:B------:R-:W-:-:S04]  /*22580*/  IMAD.WIDE.U32 R4, R65, UR4, R4 ;  /* 0x0000000441047c25 */ /* 0x000fc8000f8e0004 */
[----:B------:R-:W-:Y:S01]  /*22590*/  IMAD.WIDE R52, R13, 0x2, R52 ;  /* 0x000000020d347825 */ /* 0x000fe200078e0234 */
[----:B------:R-:W-:Y:S02]  /*225a0*/  SHF.R.S32.HI R13, RZ, 0x1f, R9 ;  /* 0x0000001fff0d7819 */ /* 0x000fe40000011409 */
[----:B------:R-:W-:Y:S01]  /*225b0*/  IADD3 R4, P0, R9, R4, RZ ;  /* 0x0000000409047210 */ /* 0x000fe20007f1e0ff */
[----:B------:R-:W-:Y:S01]  /*225c0*/  IMAD R8, R65, UR5, R6 ;  /* 0x0000000541087c24 */ /* 0x000fe2000f8e0206 */
[----:B------:R-:W-:Y:S01]  /*225d0*/  SHF.R.S32.HI R6, RZ, 0x1f, R11 ;  /* 0x0000001fff067819 */ /* 0x000fe2000001140b */
[----:B------:R-:W-:Y:S01]  /*225e0*/  ULDC.64 UR4, c[0x0][0xb88] ;  /* 0x0002e20000047ab9 */ /* 0x000fe20000000a00 */
[----:B------:R-:W-:Y:S02]  /*225f0*/  IADD3 R9, P5, R52, 0x1000, RZ ;  /* 0x0000100034097810 */ /* 0x000fe40007fbe0ff */
[----:B------:R-:W-:Y:S01]  /*22600*/  IADD3.X R5, R13, R5, R8, P0, !PT ;  /* 0x000000050d057210 */ /* 0x000fe200007fe408 */
[----:B------:R-:W-:Y:S01]  /*22610*/  IMAD R6, R6, UR4, RZ ;  /* 0x0000000406067c24 */ /* 0x000fe2000f8e02ff */
[----:B------:R-:W-:-:S02]  /*22620*/  LOP3.LUT P0, RZ, R10, 0x3, RZ, 0xc0, !PT ;  /* 0x000000030aff7812 */ /* 0x000fc4000780c0ff */
[----:B------:R-:W-:Y:S01]  /*22630*/  IADD3 R29, P3, R52, 0x4000, RZ ;  /* 0x00004000341d7810 */ /* 0x000fe20007f7e0ff */
[----:B------:R-:W-:Y:S01]  /*22640*/  IMAD R13, R11, UR5, R6 ;  /* 0x000000050b0d7c24 */ /* 0x000fe2000f8e0206 */
[----:B------:R-:W-:Y:S01]  /*22650*/  LOP3.LUT R8, R9, 0x380, RZ, 0xc0, !PT ;  /* 0x0000038009087812 */ /* 0x000fe200078ec0ff */
[----:B------:R-:W-:Y:S01]  /*22660*/  IMAD.WIDE.U32 R4, R11, UR4, R4 ;  /* 0x000000040b047c25 */ /* 0x000fe2000f8e0004 */
[----:B------:R-:W-:Y:S01]  /*22670*/  ULDC.64 UR4, c[0x0][0xb50] ;  /* 0x0002d40000047ab9 */ /* 0x000fe20000000a00 */
[----:B------:R-:W-:Y:S02]  /*22680*/  LOP3.LUT R28, R29, 0x380, RZ, 0xc0, !PT ;  /* 0x000003801d1c7812 */ /* 0x000fe400078ec0ff */
[----:B------:R-:W-:Y:S02]  /*22690*/  SHF.R.U64 R8, R8, 0x3, RZ ;  /* 0x0000000308087819 */ /* 0x000fe400000012ff */
[----:B------:R-:W-:Y:S02]  /*226a0*/  IADD3 R5, R5, R13, RZ ;  /* 0x0000000d05057210 */ /* 0x000fe40007ffe0ff */
[----:B------:R-:W-:-:S02]  /*226b0*/  LEA R6, P1, R4, UR4, 0x2 ;  /* 0x0000000404067c11 */ /* 0x000fc4000f8210ff */
[----:B------:R-:W-:Y:S02]  /*226c0*/  IADD3 R13, P4, R52, 0x2000, RZ ;  /* 0x00002000340d7810 */ /* 0x000fe40007f9e0ff */
[----:B------:R-:W-:Y:S01]  /*226d0*/  LEA.HI.X R10, R4, UR5, R5, 0x2, P1 ;  /* 0x00000005040a7c11 */ /* 0x000fe200088f1405 */
[----:B------:R-:W-:Y:S01]  /*226e0*/  ULDC.64 UR4, c[0x0][0xaa0] ;  /* 0x0002a80000047ab9 */ /* 0x000fe20000000a00 */
[----:B------:R-:W-:Y:S01]  /*226f0*/  IADD3 R25, P1, R52, 0x3000, RZ ;  /* 0x0000300034197810 */ /* 0x000fe20007f3e0ff */
[----:B------:R-:W-:Y:S01]  /*22700*/  SHFL.IDX PT, R50, R6, RZ, 0x1c1f ;  /* 0x001c1fff06327589 */ /* 0x000fe200000e0000 */
[----:B------:R-:W-:Y:S01]  /*22710*/  LOP3.LUT R12, R13, 0x380, RZ, 0xc0, !PT ;  /* 0x000003800d0c7812 */ /* 0x000fe200078ec0ff */
[----:B------:R-:W-:Y:S01]  /*22720*/  IMAD R4, R66, 0x80, R14 ;  /* 0x0000008042047824 */ /* 0x000fe200078e020e */
[----:B------:R-:W-:Y:S01]  /*22730*/  LOP3.LUT R24, R25, 0x380, RZ, 0xc0, !PT ;  /* 0x0000038019187812 */ /* 0x000fe200078ec0ff */
[----:B------:R-:W-:Y:S01]  /*22740*/  IMAD R3, R3, UR4, RZ ;  /* 0x0000000403037c24 */ /* 0x000fe2000f8e02ff */
[----:B------:R-:W-:Y:S01]  /*22750*/  SHF.R.U64 R12, R12, 0x3, RZ ;  /* 0x000000030c0c7819 */ /* 0x000fe200000012ff */
[----:B------:R-:W2:Y:S01]  /*22760*/  SHFL.IDX PT, R51, R10, RZ, 0x1c1f ;  /* 0x001c1fff0a337589 */ /* 0x000ea200000e0000 */
[----:B------:R-:W-:-:S02]  /*22770*/  SHF.R.U64 R24, R24, 0x3, RZ ;  /* 0x0000000318187819 */ /* 0x000fc400000012ff */
[----:B------:R-:W-:Y:S01]  /*22780*/  SHF.R.U64 R28, R28, 0x3, RZ ;  /* 0x000000031c1c7819 */ /* 0x000fe200000012ff */
[----:B------:R-:W-:Y:S01]  /*22790*/  IMAD R3, R0, UR5, R3 ;  /* 0x0000000500037c24 */ /* 0x000fe2000f8e0203 */
[----:B------:R-:W-:Y:S01]  /*227a0*/  LOP3.LUT R24, R24, R25, RZ, 0x3c, !PT ;  /* 0x0000001918187212 */ /* 0x000fe200078e3cff */
[--C-:B------:R-:W-:Y:S01]  /*227b0*/  IMAD.X R25, RZ, RZ, R53.reuse, P1 ;  /* 0x000000ffff197224 */ /* 0x100fe200008e0635 */
[----:B------:R-:W-:Y:S01]  /*227c0*/  LOP3.LUT R8, R8, R9, RZ, 0x3c, !PT ;  /* 0x0000000908087212 */ /* 0x000fe200078e3cff */
[----:B------:R-:W-:Y:S01]  /*227d0*/  IMAD.WIDE.U32 R60, R0, UR4, RZ ;  /* 0x00000004003c7c25 */ /* 0x000fe2000f8e00ff */
[----:B------:R-:W-:Y:S01]  /*227e0*/  LOP3.LUT R12, R12, R13, RZ, 0x3c, !PT ;  /* 0x0000000d0c0c7212 */ /* 0x000fe200078e3cff */
[----:B------:R-:W-:Y:S01]  /*227f0*/  ULDC.64 UR4, c[0x0][0xae8] ;  /* 0x0002ba0000047ab9 */ /* 0x000fe20000000a00 */
[----:B------:R-:W-:Y:S01]  /*22800*/  LOP3.LUT R28, R28, R29, RZ, 0x3c, !PT ;  /* 0x0000001d1c1c7212 */ /* 0x000fe200078e3cff */
[--C-:B------:R-:W-:Y:S01]  /*22810*/  IMAD.X R9, RZ, RZ, R53.reuse, P5 ;  /* 0x000000ffff097224 */ /* 0x100fe200028e0635 */
[----:B------:R-:W-:Y:S01]  /*22820*/  IADD3 R41, P1, R52, 0x7000, RZ ;  /* 0x0000700034297810 */ /* 0x000fe20007f3e0ff */
[----:B------:R-:W-:Y:S01]  /*22830*/  IMAD.X R13, RZ, RZ, R53, P4 ;  /* 0x000000ffff0d7224 */ /* 0x000fe200020e0635 */
[----:B------:R-:W-:Y:S01]  /*22840*/  LEA R0, R64, R21, 0x5 ;  /* 0x0000001540007211 */ /* 0x000fe200078e28ff */
[----:B------:R3:W-:Y:S01]  /*22850*/  SHFL.IDX PT, R58, R6, 0x1, 0x1c1f ;  /* 0x003c1f00063a7f89 */ /* 0x0007e200000e0000 */
[----:B------:R-:W-:-:S02]  /*22860*/  IADD3 R33, P5, R52, 0x5000, RZ ;  /* 0x0000500034217810 */ /* 0x000fc40007fbe0ff */
[C---:B------:R-:W-:Y:S01]  /*22870*/  IADD3 R37, P4, R52.reuse, 0x6000, RZ ;  /* 0x0000600034257810 */ /* 0x040fe20007f9e0ff */
[----:B------:R-:W4:Y:S01]  /*22880*/  SHFL.IDX PT, R59, R10, 0x1, 0x1c1f ;  /* 0x003c1f000a3b7f89 */ /* 0x000f2200000e0000 */
[----:B------:R-:W-:Y:S01]  /*22890*/  IADD3.X R29, RZ, R53, RZ, P3, !PT ;  /* 0x00000035ff1d7210 */ /* 0x000fe20001ffe4ff */
[----:B------:R-:W-:Y:S01]  /*228a0*/  IMAD.IADD R61, R61, 0x1, R3 ;  /* 0x000000013d3d7824 */ /* 0x000fe200078e0203 */
[----:B------:R-:W-:Y:S01]  /*228b0*/  IADD3 R45, P3, R52, 0x8000, RZ ;  /* 0x00008000342d7810 */ /* 0x000fe20007f7e0ff */
[----:B------:R-:W-:Y:S01]  /*228c0*/  IMAD R3, R63, UR4, RZ ;  /* 0x000000043f037c24 */ /* 0x000fe2000f8e02ff */
[----:B------:R-:W-:Y:S01]  /*228d0*/  LOP3.LUT R40, R41, 0x380, RZ, 0xc0, !PT ;  /* 0x0000038029287812 */ /* 0x000fe200078ec0ff */
[----:B------:R-:W-:Y:S01]  /*228e0*/  IMAD R64, R66, 0x80, R0 ;  /* 0x0000008042407824 */ /* 0x000fe200078e0200 */
[----:B------:R-:W-:Y:S02]  /*228f0*/  LOP3.LUT R32, R33, 0x380, RZ, 0xc0, !PT ;  /* 0x0000038021207812 */ /* 0x000fe400078ec0ff */
[----:B------:R-:W-:-:S02]  /*22900*/  LOP3.LUT R36, R37, 0x380, RZ, 0xc0, !PT ;  /* 0x0000038025247812 */ /* 0x000fc400078ec0ff */
[----:B------:R-:W-:Y:S01]  /*22910*/  LOP3.LUT R44, R45, 0x380, RZ, 0xc0, !PT ;  /* 0x000003802d2c7812 */ /* 0x000fe200078ec0ff */
[----:B------:R-:W-:Y:S01]  /*22920*/  IMAD R3, R68, UR5, R3 ;  /* 0x0000000544037c24 */ /* 0x000fe2000f8e0203 */
[----:B------:R-:W-:Y:S01]  /*22930*/  SHF.R.U64 R40, R40, 0x3, RZ ;  /* 0x0000000328287819 */ /* 0x000fe200000012ff */
[----:B------:R-:W-:Y:S01]  /*22940*/  IMAD.WIDE.U32 R60, R68, UR4, R60 ;  /* 0x00000004443c7c25 */ /* 0x000fe2000f8e003c */
[----:B------:R-:W-:Y:S01]  /*22950*/  SHF.R.U64 R32, R32, 0x3, RZ ;  /* 0x0000000320207819 */ /* 0x000fe200000012ff */
[----:B------:R-:W-:Y:S01]  /*22960*/  ULDC.64 UR4, c[0x0][0xaf0] ;  /* 0x0002bc0000047ab9 */ /* 0x000fe20000000a00 */
[----:B------:R-:W-:Y:S01]  /*22970*/  SHF.R.U64 R36, R36, 0x3, RZ ;  /* 0x0000000324247819 */ /* 0x000fe200000012ff */
[----:B0-----:R-:W-:Y:S01]  /*22980*/  @P2 IMAD.HI.U32 R0, R64, R69, RZ ;  /* 0x0000004540002227 */ /* 0x001fe200078e00ff */
[----:B------:R-:W-:Y:S02]  /*22990*/  SHF.R.U64 R44, R44, 0x3, RZ ;  /* 0x000000032c2c7819 */ /* 0x000fe400000012ff */
[----:B------:R-:W-:Y:S01]  /*229a0*/  LOP3.LUT R40, R40, R41, RZ, 0x3c, !PT ;  /* 0x0000002928287212 */ /* 0x000fe200078e3cff */
[----:B------:R-:W-:Y:S01]  /*229b0*/  IMAD.IADD R61, R61, 0x1, R3 ;  /* 0x000000013d3d7824 */ /* 0x000fe200078e0203 */
[----:B------:R-:W-:Y:S01]  /*229c0*/  LOP3.LUT R32, R32, R33, RZ, 0x3c, !PT ;  /* 0x0000002120207212 */ /* 0x000fe200078e3cff */
[----:B------:R-:W-:Y:S01]  /*229d0*/  IMAD.MOV.U32 R3, RZ, RZ, R64 ;  /* 0x000000ffff037224 */ /* 0x000fe200078e0040 */
[----:B------:R-:W-:Y:S01]  /*229e0*/  LOP3.LUT R36, R36, R37, RZ, 0x3c, !PT ;  /* 0x0000002524247212 */ /* 0x000fe200078e3cff */
[----:B------:R-:W-:Y:S01]  /*229f0*/  IMAD R62, R62, UR4, RZ ;  /* 0x000000043e3e7c24 */ /* 0x000fe2000f8e02ff */
[----:B------:R-:W-:Y:S01]  /*22a00*/  IADD3.X R41, RZ, R53, RZ, P1, !PT ;  /* 0x00000035ff297210 */ /* 0x000fe20000ffe4ff */
[--C-:B------:R-:W-:Y:S01]  /*22a10*/  IMAD.X R33, RZ, RZ, R53.reuse, P5 ;  /* 0x000000ffff217224 */ /* 0x100fe200028e0635 */
[----:B------:R-:W-:Y:S01]  /*22a20*/  LOP3.LUT R44, R44, R45, RZ, 0x3c, !PT ;  /* 0x0000002d2c2c7212 */ /* 0x000fe200078e3cff */
[--C-:B------:R-:W-:Y:S01]  /*22a30*/  IMAD.X R37, RZ, RZ, R53.reuse, P4 ;  /* 0x000000ffff257224 */ /* 0x100fe200020e0635 */
[C---:B------:R-:W-:Y:S01]  /*22a40*/  ISETP.GE.OR P1, PT, R4.reuse, R67, P0 ;  /* 0x000000430400720c */ /* 0x040fe20000726670 */
[----:B------:R-:W-:Y:S01]  /*22a50*/  IMAD.X R45, RZ, RZ, R53, P3 ;  /* 0x000000ffff2d7224 */ /* 0x000fe200018e0635 */
[----:B-1----:R-:W-:Y:S01]  /*22a60*/  @P2 SHF.R.U32.HI R3, RZ, R71, R0 ;  /* 0x00000047ff032219 */ /* 0x002fe20000011600 */
[----:B------:R-:W-:Y:S01]  /*22a70*/  VIADD R4, R4, 0x8 ;  /* 0x0000000804047836 */ /* 0x000fe20000000000 */
[----:B------:R-:W-:-:S02]  /*22a80*/  IADD3 R49, P5, R52, 0x9000, RZ ;  /* 0x0000900034317810 */ /* 0x000fc40007fbe0ff */
[C---:B------:R-:W-:Y:S01]  /*22a90*/  IADD3 R55, P4, R52.reuse, 0xa000, RZ ;  /* 0x0000a00034377810 */ /* 0x040fe20007f9e0ff */
[C---:B------:R-:W-:Y:S01]  /*22aa0*/  IMAD R63, R65.reuse, UR5, R62 ;  /* 0x00000005413f7c24 */ /* 0x040fe2000f8e023e */
[C---:B------:R-:W-:Y:S01]  /*22ab0*/  IADD3 R7, P3, R52.reuse, 0xb000, RZ ;  /* 0x0000b00034077810 */ /* 0x040fe20007f7e0ff */
[----:B------:R-:W-:Y:S01]  /*22ac0*/  IMAD.WIDE.U32 R60, R65, UR4, R60 ;  /* 0x00000004413c7c25 */ /* 0x000fe2000f8e003c */
[----:B------:R-:W-:Y:S01]  /*22ad0*/  SHF.R.S32.HI R0, RZ, 0x1f, R3 ;  /* 0x0000001fff007819 */ /* 0x000fe20000011403 */
[----:B------:R-:W-:Y:S01]  /*22ae0*/  ULDC.64 UR4, c[0x0][0xae0] ;  /* 0x0002b80000047ab9 */ /* 0x000fe20000000a00 */
[----:B------:R-:W-:Y:S01]  /*22af0*/  IADD3 R65, -R3, RZ, RZ ;  /* 0x000000ff03417210 */ /* 0x000fe20007ffe1ff */
[----:B------:R-:W-:Y:S01]  /*22b00*/  IMAD.X R57, RZ, RZ, R53, P3 ;  /* 0x000000ffff397224 */ /* 0x000fe200018e0635 */
[----:B------:R-:W-:Y:S01]  /*22b10*/  LOP3.LUT R48, R49, 0x380, RZ, 0xc0, !PT ;  /* 0x0000038031307812 */ /* 0x000fe200078ec0ff */
[----:B--2---:R0:W-:Y:S01]  /*22b20*/  @!P1 ST.E desc[UR50][R50.64], R121 ;  /* 0x0000007932009985 */ /* 0x0041e2000c101932 */
[----:B------:R-:W-:-:S02]  /*22b30*/  LOP3.LUT R5, R52, 0x380, RZ, 0xc0, !PT ;  /* 0x0000038034057812 */ /* 0x000fc400078ec0ff */
[----:B------:R-:W-:Y:S02]  /*22b40*/  LOP3.LUT R54, R55, 0x380, RZ, 0xc0, !PT ;  /* 0x0000038037367812 */ /* 0x000fe400078ec0ff */
[----:B------:R-:W-:Y:S02]  /*22b50*/  ISETP.GE.OR P0, PT, R4, R67, P0 ;  /* 0x000000430400720c */ /* 0x000fe40000706670 */
[----:B---3--:R-:W-:Y:S01]  /*22b60*/  LOP3.LUT R6, R7, 0x380, RZ, 0xc0, !PT ;  /* 0x0000038007067812 */ /* 0x008fe200078ec0ff */
[----:B------:R-:W-:Y:S01]  /*22b70*/  IMAD.IADD R61, R61, 0x1, R63 ;  /* 0x000000013d3d7824 */ /* 0x000fe200078e023f */
[----:B------:R-:W-:Y:S01]  /*22b80*/  SHF.R.U64 R48, R48, 0x3, RZ ;  /* 0x0000000330307819 */ /* 0x000fe200000012ff */
[----:B------:R-:W-:Y:S01]  /*22b90*/  IMAD R0, R0, UR4, RZ ;  /* 0x0000000400007c24 */ /* 0x000fe2000f8e02ff */
[----:B------:R-:W-:Y:S01]  /*22ba0*/  SHF.R.U64 R54, R54, 0x3, RZ ;  /* 0x0000000336367819 */ /* 0x000fe200000012ff */
[----:B------:R-:W-:Y:S01]  /*22bb0*/  IMAD R63, R20, R65, R64 ;  /* 0x00000041143f7224 */ /* 0x000fe200078e0240 */
[----:B------:R-:W-:-:S02]  /*22bc0*/  SHF.R.U64 R5, R5, 0x3, RZ ;  /* 0x0000000305057819 */ /* 0x000fc400000012ff */
[----:B------:R-:W-:Y:S01]  /*22bd0*/  SHF.R.U64 R6, R6, 0x3, RZ ;  /* 0x0000000306067819 */ /* 0x000fe200000012ff */
[----:B------:R-:W-:Y:S01]  /*22be0*/  IMAD R65, R3, UR5, R0 ;  /* 0x0000000503417c24 */ /* 0x000fe2000f8e0200 */
[----:B------:R-:W-:Y:S01]  /*22bf0*/  LOP3.LUT R48, R48, R49, RZ, 0x3c, !PT ;  /* 0x0000003130307212 */ /* 0x000fe200078e3cff */
[--C-:B------:R-:W-:Y:S01]  /*22c00*/  IMAD.X R49, RZ, RZ, R53.reuse, P5 ;  /* 0x000000ffff317224 */ /* 0x100fe200028e0635 */
[----:B------:R-:W-:Y:S01]  /*22c10*/  LOP3.LUT R54, R54, R55, RZ, 0x3c, !PT ;  /* 0x0000003736367212 */ /* 0x000fe200078e3cff */
[----:B----4-:R1:W-:Y:S01]  /*22c20*/  @!P0 ST.E desc[UR50][R58.64], R123 ;  /* 0x0000007b3a008985 */ /* 0x0103e2000c101932 */
[----:B------:R-:W-:Y:S01]  /*22c30*/  LOP3.LUT R4, R5, R52, RZ, 0x3c, !PT ;  /* 0x0000003405047212 */ /* 0x000fe200078e3cff */
[----:B------:R-:W-:Y:S01]  /*22c40*/  IMAD.MOV.U32 R5, RZ, RZ, R53 ;  /* 0x000000ffff057224 */ /* 0x000fe200078e0035 */
[----:B------:R-:W-:Y:S01]  /*22c50*/  IADD3.X R55, RZ, R53, RZ, P4, !PT ;  /* 0x00000035ff377210 */ /* 0x000fe200027fe4ff */
[----:B------:R-:W-:Y:S01]  /*22c60*/  IMAD.WIDE.U32 R60, R3, UR4, R60 ;  /* 0x00000004033c7c25 */ /* 0x000fe2000f8e003c */
[----:B------:R-:W-:Y:S01]  /*22c70*/  LOP3.LUT R56, R6, R7, RZ, 0x3c, !PT ;  /* 0x0000000706387212 */ /* 0x000fe200078e3cff */
[----:B------:R-:W-:Y:S01]  /*22c80*/  ULDC.64 UR4, c[0x0][0xad8] ;  /* 0x0002b60000047ab9 */ /* 0x000fe20000000a00 */
[----:B------:R-:W-:Y:S01]  /*22c90*/  SHF.R.S32.HI R0, RZ, 0x1f, R63 ;  /* 0x0000001fff007819 */ /* 0x000fe2000001143f */
[----:B------:R-:W-:Y:S01]  /*22ca0*/  IMAD.IADD R61, R61, 0x1, R65 ;  /* 0x000000013d3d7824 */ /* 0x000fe200078e0241 */
[----:B------:R-:W5:Y:S03]  /*22cb0*/  LD.E.128 R4, desc[UR50][R4.64] ;  /* 0x0000003204047980 */ /* 0x000f66000c101d00 */
[----:B------:R-:W-:Y:S01]  /*22cc0*/  IMAD R0, R0, UR4, RZ ;  /* 0x0000000400007c24 */ /* 0x000fe2000f8e02ff */
[----:B------:R-:W5:Y:S01]  /*22cd0*/  LD.E.128 R8, desc[UR50][R8.64] ;  /* 0x0000003208087980 */ /* 0x000f62000c101d00 */
[----:B------:R-:W-:-:S03]  /*22ce0*/  IMAD R66, R66, 0x80, R21 ;  /* 0x0000008042427824 */ /* 0x000fc600078e0215 */
[----:B------:R-:W5:Y:S01]  /*22cf0*/  LD.E.128 R12, desc[UR50][R12.64] ;  /* 0x000000320c0c7980 */ /* 0x000f62000c101d00 */
[----:B------:R-:W-:-:S03]  /*22d00*/  IMAD R65, R63, UR5, R0 ;  /* 0x000000053f417c24 */ /* 0x000fc6000f8e0200 */
        /* <DEDUP_REMOVED lines=8> */
[----:B0-----:R-:W5:Y:S04]  /*22d90*/  LD.E.128 R48, desc[UR50][R48.64] ;  /* 0x0000003230307980 */ /* 0x001f68000c101d00 */
[----:B------:R-:W5:Y:S04]  /*22da0*/  LD.E.128 R52, desc[UR50][R54.64] ;  /* 0x0000003236347980 */ /* 0x000f68000c101d00 */
[----:B-1----:R-:W5:Y:S01]  /*22db0*/  LD.E.128 R56, desc[UR50][R56.64] ;  /* 0x0000003238387980 */ /* 0x002f62000c101d00 */
[----:B------:R-:W-:Y:S01]  /*22dc0*/  IADD3 R3, R66, 0x20, RZ ;  /* 0x0000002042037810 */ /* 0x000fe20007ffe0ff */
[----:B------:R-:W-:Y:S01]  /*22dd0*/  IMAD.IADD R21, R21, 0x1, R65 ;  /* 0x0000000115157824 */ /* 0x000fe200078e0241 */
[----:B------:R-:W-:Y:S01]  /*22de0*/  LEA R64, P2, R20, UR4, 0x1 ;  /* 0x0000000414407c11 */ /* 0x000fe2000f8408ff */
[----:B------:R-:W-:Y:S01]  /*22df0*/  @!PT LDS RZ, [RZ] ;  /* 0x00000000fffff984 */ /* 0x000fe20000000800 */
[----:B------:R-:W-:Y:S01]  /*22e00*/  @!PT LDS RZ, [RZ] ;  /* 0x00000000fffff984 */ /* 0x000fe20000000800 */
[----:B------:R-:W-:Y:S01]  /*22e10*/  @!PT LDS RZ, [RZ] ;  /* 0x00000000fffff984 */ /* 0x000fe20000000800 */
[----:B------:R-:W-:Y:S01]  /*22e20*/  @!PT LDS RZ, [RZ] ;  /* 0x00000000fffff984 */ /* 0x000fe20000000800 */
[----:B------:R0:W-:Y:S06]  /*22e30*/  MEMBAR.ALL.CTA ;  /* 0x0000000000007992 */ /* 0x0001ec0000008000 */
[----:B0-----:R-:W0:Y:S01]  /*22e40*/  FENCE.VIEW.ASYNC.S ;  /* 0x00000000000073c6 */ /* 0x001e220000000000 */
[-C--:B------:R-:W-:Y:S01]  /*22e50*/  ISETP.GE.AND P1, PT, R3, R67.reuse, PT ;  /* 0x000000430300720c */ /* 0x080fe20003f26270 */
[----:B------:R-:W-:Y:S01]  /*22e60*/  VIADD R0, R18, 0x33420 ;  /* 0x0003342012007836 */ /* 0x000fe20000000000 */
[----:B------:R-:W-:Y:S01]  /*22e70*/  LEA.HI.X R3, R20, UR5, R21, 0x1, P2 ;  /* 0x0000000514037c11 */ /* 0x000fe200090f0c15 */
[C---:B------:R-:W-:Y:S01]  /*22e80*/  VIADD R60, R66.reuse, 0x40 ;  /* 0x00000040423c7836 */ /* 0x040fe20000000000 */
[----:B------:R-:W-:Y:S01]  /*22e90*/  ISETP.GE.AND P2, PT, R66, R67, PT ;  /* 0x000000434200720c */ /* 0x000fe20003f46270 */
[C---:B------:R-:W-:Y:S01]  /*22ea0*/  VIADD R70, R2.reuse, 0x80 ;  /* 0x0000008002467836 */ /* 0x040fe20000000000 */
[----:B------:R-:W-:Y:S01]  /*22eb0*/  PRMT R0, RZ, 0x654, R0 ;  /* 0x00000654ff007816 */ /* 0x000fe20000000000 */
[----:B0-----:R0:W1:Y:S01]  /*22ec0*/  SHFL.IDX PT, R65, R64, RZ, 0x181f ;  /* 0x00181fff40417589 */ /* 0x00106200000e0000 */
[----:B------:R-:W-:-:S02]  /*22ed0*/  IADD3 R68, R2, 0x40, RZ ;  /* 0x0000004002447810 */ /* 0x000fc40007ffe0ff */
[----:B------:R-:W-:Y:S01]  /*22ee0*/  ISETP.GE.AND P0, PT, R60, R67, PT ;  /* 0x000000433c00720c */ /* 0x000fe20003f06270 */
[----:B------:R0:W2:Y:S01]  /*22ef0*/  SHFL.IDX PT, R63, R3, RZ, 0x181f ;  /* 0x00181fff033f7589 */ /* 0x0000a200000e0000 */
[----:B------:R-:W-:Y:S02]  /*22f00*/  SHF.R.S32.HI R72, RZ, 0x1f, R2 ;  /* 0x0000001fff487819 */ /* 0x000fe40000011402 */
[----:B------:R-:W-:Y:S02]  /*22f10*/  SHF.R.S32.HI R69, RZ, 0x1f, R68 ;  /* 0x0000001fff457819 */ /* 0x000fe40000011444 */
[----:B------:R-:W-:Y:S01]  /*22f20*/  SHF.R.S32.HI R71, RZ, 0x1f, R70 ;  /* 0x0000001fff477819 */ /* 0x000fe20000011446 */
[----:B------:R0:W-:Y:S01]  /*22f30*/  SYNCS.ARRIVE.TRANS64.RED.A1T0 RZ, [R0+URZ], RZ ;  /* 0x000000ff00ff79a7 */ /* 0x0001e2000810043f */
[----:B------:R-:W-:Y:S05]  /*22f40*/  @P2 BRA `(.L_x_611) ;  /* 0x0000000000342947 */ /* 0x000fea0003800000 */
[----:B------:R-:W-:Y:S02]  /*22f50*/  ULDC UR4, c[0x0][0xac8] ;  /* 0x0002b20000047ab9 */ /* 0x000fe40000000800 */
[----:B------:R-:W-:Y:S02]  /*22f60*/  ISETP.GE.AND P4, PT, R2, UR4, PT ;  /* 0x0000000402007c0c */ /* 0x000fe4000bf86270 */
[----:B------:R-:W-:Y:S02]  /*22f70*/  ISETP.GE.AND P3, PT, R68, UR4, PT ;  /* 0x0000000444007c0c */ /* 0x000fe4000bf66270 */
[----:B------:R-:W-:-:S09]  /*22f80*/  ISETP.GE.AND P2, PT, R70, UR4, PT ;  /* 0x0000000446007c0c */ /* 0x000fd2000bf46270 */
[----:B-1----:R-:W-:-:S04]  /*22f90*/  @!P4 LEA R20, P5, R2, R65, 0x1 ;  /* 0x000000410214c211 */ /* 0x002fc800078a08ff */
[----:B--2---:R-:W-:Y:S02]  /*22fa0*/  @!P4 LEA.HI.X R21, R2, R63, R72, 0x1, P5 ;  /* 0x0000003f0215c211 */ /* 0x004fe400028f0c48 */
[----:B------:R-:W-:-:S03]  /*22fb0*/  @!P3 LEA R60, P5, R68, R65, 0x1 ;  /* 0x00000041443cb211 */ /* 0x000fc600078a08ff */
[----:B-----5:R3:W-:Y:S01]  /*22fc0*/  @!P4 ST.E.128 desc[UR50][R20.64], R4 ;  /* 0x000000041400c985 */ /* 0x0207e2000c101d32 */
[----:B------:R-:W-:Y:S02]  /*22fd0*/  @!P3 LEA.HI.X R61, R68, R63, R69, 0x1, P5 ;  /* 0x0000003f443db211 */ /* 0x000fe400028f0c45 */
[----:B------:R-:W-:-:S03]  /*22fe0*/  @!P2 LEA R62, P5, R70, R65, 0x1 ;  /* 0x00000041463ea211 */ /* 0x000fc600078a08ff */
[----:B------:R3:W-:Y:S01]  /*22ff0*/  @!P3 ST.E.128 desc[UR50][R60.64], R28 ;  /* 0x0000001c3c00b985 */ /* 0x0007e2000c101d32 */
[----:B------:R-:W-:-:S05]  /*23000*/  @!P2 LEA.HI.X R63, R70, R63, R71, 0x1, P5 ;  /* 0x0000003f463fa211 */ /* 0x000fca00028f0c47 */
[----:B------:R3:W-:Y:S04]  /*23010*/  @!P2 ST.E.128 desc[UR50][R62.64], R44 ;  /* 0x0000002c3e00a985 */ /* 0x0007e8000c101d32 */
.L_x_611:
[----:B------:R-:W-:Y:S05]  /*23020*/  BSYNC B1 ;  /* 0x0000000000017941 */ /* 0x000fea0003800000 */
.L_x_610:
[----:B---3--:R3:W4:Y:S01]  /*23030*/  SHFL.IDX PT, R21, R3, 0x1, 0x181f ;  /* 0x00381f0003157f89 */ /* 0x00872200000e0000 */
[----:B------:R-:W-:Y:S03]  /*23040*/  BSSY B1, `(.L_x_612) ;  /* 0x0000010000017945 */ /* 0x000fe60003800000 */
[----:B-----5:R3:W0:Y:S01]  /*23050*/  SHFL.IDX PT, R7, R64, 0x1, 0x181f ;  /* 0x00381f0040077f89 */ /* 0x02062200000e0000 */
[----:B------:R-:W-:Y:S05]  /*23060*/  @P1 BRA `(.L_x_613) ;  /* 0x0000000000341947 */ /* 0x000fea0003800000 */
[----:B------:R-:W-:Y:S02]  /*23070*/  ULDC UR4, c[0x0][0xac8] ;  /* 0x0002b20000047ab9 */ /* 0x000fe40000000800 */
[----:B------:R-:W-:Y:S02]  /*23080*/  ISETP.GE.AND P3, PT, R2, UR4, PT ;  /* 0x0000000402007c0c */ /* 0x000fe4000bf66270 */
[----:B------:R-:W-:Y:S02]  /*23090*/  ISETP.GE.AND P2, PT, R68, UR4, PT ;  /* 0x0000000444007c0c */ /* 0x000fe4000bf46270 */
[----:B------:R-:W-:-:S09]  /*230a0*/  ISETP.GE.AND P1, PT, R70, UR4, PT ;  /* 0x0000000446007c0c */ /* 0x000fd2000bf26270 */
[-C--:B0-----:R-:W-:Y:S02]  /*230b0*/  @!P3 LEA R4, P5, R2, R7.reuse, 0x1 ;  /* 0x000000070204b211 */ /* 0x081fe400078a08ff */
[----:B------:R-:W-:Y:S02]  /*230c0*/  @!P2 LEA R6, P4, R68, R7, 0x1 ;  /* 0x000000074406a211 */ /* 0x000fe400078808ff */
[----:B----4-:R-:W-:Y:S02]  /*230d0*/  @!P3 LEA.HI.X R5, R2, R21, R72, 0x1, P5 ;  /* 0x000000150205b211 */ /* 0x010fe400028f0c48 */
[----:B------:R-:W-:Y:S02]  /*230e0*/  @!P1 LEA R20, P5, R70, R7, 0x1 ;  /* 0x0000000746149211 */ /* 0x000fe400078a08ff */
[-C--:B------:R-:W-:Y:S01]  /*230f0*/  @!P2 LEA.HI.X R7, R68, R21.reuse, R69, 0x1, P4 ;  /* 0x000000154407a211 */ /* 0x080fe200020f0c45 */
[----:B------:R0:W-:Y:S01]  /*23100*/  @!P3 ST.E.128 desc[UR50][R4.64], R8 ;  /* 0x000000080400b985 */ /* 0x0001e2000c101d32 */
[----:B------:R-:W-:-:S03]  /*23110*/  @!P1 LEA.HI.X R21, R70, R21, R71, 0x1, P5 ;  /* 0x0000001546159211 */ /* 0x000fc600028f0c47 */
[----:B------:R0:W-:Y:S04]  /*23120*/  @!P2 ST.E.128 desc[UR50][R6.64], R32 ;  /* 0x000000200600a985 */ /* 0x0001e8000c101d32 */
[----:B------:R0:W-:Y:S02]  /*23130*/  @!P1 ST.E.128 desc[UR50][R20.64], R48 ;  /* 0x0000003014009985 */ /* 0x0001e4000c101d32 */
.L_x_613:
[----:B------:R-:W-:Y:S05]  /*23140*/  BSYNC B1 ;  /* 0x0000000000017941 */ /* 0x000fea0003800000 */
.L_x_612:
[----:B0-----:R0:W0:Y:S01]  /*23150*/  SHFL.IDX PT, R9, R3, 0x2, 0x181f ;  /* 0x00581f0003097f89 */ /* 0x00102200000e0000 */
[----:B------:R-:W-:Y:S03]  /*23160*/  BSSY B1, `(.L_x_614) ;  /* 0x0000010000017945 */ /* 0x000fe60003800000 */
[----:B------:R0:W0:Y:S01]  /*23170*/  SHFL.IDX PT, R5, R64, 0x2, 0x181f ;  /* 0x00581f0040057f89 */ /* 0x00002200000e0000 */
[----:B------:R-:W-:Y:S05]  /*23180*/  @P0 BRA `(.L_x_615) ;  /* 0x0000000000340947 */ /* 0x000fea0003800000 */
[----:B------:R-:W-:Y:S02]  /*23190*/  ULDC UR4, c[0x0][0xac8] ;  /* 0x0002b20000047ab9 */ /* 0x000fe40000000800 */
[----:B------:R-:W-:Y:S02]  /*231a0*/  ISETP.GE.AND P3, PT, R2, UR4, PT ;  /* 0x0000000402007c0c */ /* 0x000fe4000bf66270 */
[----:B------:R-:W-:Y:S02]  /*231b0*/  ISETP.GE.AND P4, PT, R68, UR4, PT ;  /* 0x0000000444007c0c */ /* 0x000fe4000bf86270 */
[----:B------:R-:W-:-:S09]  /*231c0*/  ISETP.GE.AND P5, PT, R70, UR4, PT ;  /* 0x0000000446007c0c */ /* 0x000fd2000bfa6270 */
[-C--:B0-----:R-:W-:Y:S02]  /*231d0*/  @!P3 LEA R4, P0, R2, R5.reuse, 0x1 ;  /* 0x000000050204b211 */ /* 0x081fe400078008ff */
[-C--:B------:R-:W-:Y:S02]  /*231e0*/  @!P4 LEA R6, P1, R68, R5.reuse, 0x1 ;  /* 0x000000054406c211 */ /* 0x080fe400078208ff */
[----:B------:R-:W-:Y:S02]  /*231f0*/  @!P5 LEA R8, P2, R70, R5, 0x1 ;  /* 0x000000054608d211 */ /* 0x000fe400078408ff */
[-C--:B------:R-:W-:Y:S02]  /*23200*/  @!P3 LEA.HI.X R5, R2, R9.reuse, R72, 0x1, P0 ;  /* 0x000000090205b211 */ /* 0x080fe400000f0c48 */
[-C--:B------:R-:W-:Y:S02]  /*23210*/  @!P4 LEA.HI.X R7, R68, R9.reuse, R69, 0x1, P1 ;  /* 0x000000094407c211 */ /* 0x080fe400008f0c45 */
[----:B------:R-:W-:Y:S01]  /*23220*/  @!P5 LEA.HI.X R9, R70, R9, R71, 0x1, P2 ;  /* 0x000000094609d211 */ /* 0x000fe200010f0c47 */
[----:B------:R0:W-:Y:S04]  /*23230*/  @!P3 ST.E.128 desc[UR50][R4.64], R12 ;  /* 0x0000000c0400b985 */ /* 0x0001e8000c101d32 */
[----:B------:R0:W-:Y:S04]  /*23240*/  @!P4 ST.E.128 desc[UR50][R6.64], R36 ;  /* 0x000000240600c985 */ /* 0x0001e8000c101d32 */
[----:B------:R0:W-:Y:S02]  /*23250*/  @!P5 ST.E.128 desc[UR50][R8.64], R52 ;  /* 0x000000340800d985 */ /* 0x0001e4000c101d32 */
.L_x_615:
[----:B------:R-:W-:Y:S05]  /*23260*/  BSYNC B1 ;  /* 0x0000000000017941 */ /* 0x000fea0003800000 */
.L_x_614:
[----:B------:R-:W-:Y:S01]  /*23270*/  VIADD R0, R66, 0x60 ;  /* 0x0000006042007836 */ /* 0x000fe20000000000 */
[----:B0--3--:R-:W0:Y:S04]  /*23280*/  SHFL.IDX PT, R3, R3, 0x3, 0x181f ;  /* 0x00781f0003037f89 */ /* 0x009e2800000e0000 */
[----:B------:R-:W-:Y:S01]  /*23290*/  ISETP.GE.AND P0, PT, R0, R67, PT ;  /* 0x000000430000720c */ /* 0x000fe20003f06270 */
[----:B------:R3:W0:-:S12]  /*232a0*/  SHFL.IDX PT, R9, R64, 0x3, 0x181f ;  /* 0x00781f0040097f89 */ /* 0x00061800000e0000 */
[----:B---3--:R-:W-:Y:S05]  /*232b0*/  @P0 BRA `(.L_x_616) ;  /* 0x0000000c00940947 */ /* 0x008fea0003800000 */
[----:B------:R-:W-:Y:S02]  /*232c0*/  ULDC UR4, c[0x0][0xac8] ;  /* 0x0002b20000047ab9 */ /* 0x000fe40000000800 */
[----:B------:R-:W-:Y:S02]  /*232d0*/  ISETP.GE.AND P2, PT, R2, UR4, PT ;  /* 0x0000000402007c0c */ /* 0x000fe4000bf46270 */
[----:B------:R-:W-:-:S11]  /*232e0*/  ISETP.GE.AND P3, PT, R68, UR4, PT ;  /* 0x0000000444007c0c */ /* 0x000fd6000bf66270 */
[-C--:B0-----:R-:W-:Y:S02]  /*232f0*/  @!P2 LEA R4, P0, R2, R9.reuse, 0x1 ;  /* 0x000000090204a211 */ /* 0x081fe400078008ff */
[----:B------:R-:W-:Y:S02]  /*23300*/  @!P3 LEA R6, P1, R68, R9, 0x1 ;  /* 0x000000094406b211 */ /* 0x000fe400078208ff */
[-C--:B------:R-:W-:Y:S02]  /*23310*/  @!P2 LEA.HI.X R5, R2, R3.reuse, R72, 0x1, P0 ;  /* 0x000000030205a211 */ /* 0x080fe400000f0c48 */
[----:B------:R-:W-:Y:S02]  /*23320*/  @!P3 LEA.HI.X R7, R68, R3, R69, 0x1, P1 ;  /* 0x000000034407b211 */ /* 0x000fe400008f0c45 */
[----:B------:R-:W-:Y:S01]  /*23330*/  ISETP.GE.AND P0, PT, R70, UR4, PT ;  /* 0x0000000446007c0c */ /* 0x000fe2000bf06270 */
[----:B------:R3:W-:Y:S04]  /*23340*/  @!P2 ST.E.128 desc[UR50][R4.64], R24 ;  /* 0x000000180400a985 */ /* 0x0007e8000c101d32 */
[----:B------:R3:W-:Y:S08]  /*23350*/  @!P3 ST.E.128 desc[UR50][R6.64], R40 ;  /* 0x000000280600b985 */ /* 0x0007f0000c101d32 */
[----:B------:R-:W-:Y:S05]  /*23360*/  @P0 BRA `(.L_x_616) ;  /* 0x0000000c00680947 */ /* 0x000fea0003800000 */
[----:B------:R-:W-:-:S04]  /*23370*/  LEA R2, P0, R70, R9, 0x1 ;  /* 0x0000000946027211 */ /* 0x000fc800078008ff */
[----:B------:R-:W-:-:S05]  /*23380*/  LEA.HI.X R3, R70, R3, R71, 0x1, P0 ;  /* 0x0000000346037211 */ /* 0x000fca00000f0c47 */
[----:B------:R0:W-:Y:S01]  /*23390*/  ST.E.128 desc[UR50][R2.64], R56 ;  /* 0x0000003802007985 */ /* 0x0001e2000c101d32 */
[----:B------:R-:W-:Y:S05]  /*233a0*/  BRA `(.L_x_616) ;  /* 0x0000000c00587947 */ /* 0x000fea0003800000 */
.L_x_607:
[----:B------:R-:W2:Y:S01]  /*233b0*/  LDL R11, [R1+0x48] ;  /* 0x00004800010b7983 */ /* 0x000ea20000100800 */
[----:B------:R-:W-:-:S03]  /*233c0*/  ULDC.64 UR4, c[0x0][0xc00] ;  /* 0x0003000000047ab9 */ /* 0x000fc60000000a00 */
[----:B------:R-:W3:Y:S01]  /*233d0*/  LDL R9, [R1+0x50] ;  /* 0x0000500001097983 */ /* 0x000ee20000100800 */
[----:B------:R-:W-:Y:S01]  /*233e0*/  ISETP.NE.U32.AND P0, PT, RZ, UR4, PT ;  /* 0x00000004ff007c0c */ /* 0x000fe2000bf05070 */
[----:B------:R-:W4:Y:S01]  /*233f0*/  LDC R25, c[0x0][0xbe8] ;  /* 0x0002fa00ff197b82 */ /* 0x000f220000000800 */
[----:B------:R-:W-:Y:S02]  /*23400*/  MOV R0, RZ ;  /* 0x000000ff00007202 */ /* 0x000fe40000000f00 */
[----:B------:R-:W-:Y:S01]  /*23410*/  ISETP.NE.AND.EX P0, PT, RZ, UR5, PT, P0 ;  /* 0x00000005ff007c0c */ /* 0x000fe2000bf05300 */
[C---:B--2---:R-:W-:Y:S01]  /*23420*/  IMAD.SHL.U32 R4, R11.reuse, 0x4, RZ ;  /* 0x000000040b047824 */ /* 0x044fe200078e00ff */
[----:B---3--:R-:W-:-:S04]  /*23430*/  SHF.L.U64.HI R5, R11, 0x2, R9 ;  /* 0x000000020b057819 */ /* 0x008fc80000010209 */
[----:B------:R-:W-:-:S04]  /*23440*/  IADD3 R2, P1, R4, UR4, RZ ;  /* 0x0000000404027c10 */ /* 0x000fc8000ff3e0ff */
[----:B------:R-:W-:Y:S01]  /*23450*/  IADD3.X R3, R5, UR5, RZ, P1, !PT ;  /* 0x0000000505037c10 */ /* 0x000fe20008ffe4ff */
[----:B------:R-:W-:Y:S02]  /*23460*/  ULDC.64 UR4, c[0x0][0xc08] ;  /* 0x0003020000047ab9 */ /* 0x000fe40000000a00 */
[----:B------:R-:W-:Y:S02]  /*23470*/  ISETP.NE.U32.AND P1, PT, RZ, UR4, PT ;  /* 0x00000004ff007c0c */ /* 0x000fe4000bf25070 */
[----:B------:R2:W5:Y:S02]  /*23480*/  @P0 LDG.E R0, desc[UR50][R2.64] ;  /* 0x0000003202000981 */ /* 0x000564000c1e1900 */
[----:B------:R-:W-:-:S13]  /*23490*/  ISETP.NE.AND.EX P1, PT, RZ, UR5, PT, P1 ;  /* 0x00000005ff007c0c */ /* 0x000fda000bf25310 */
[----:B------:R-:W-:Y:S01]  /*234a0*/  @P1 IADD3 R4, P2, R4, UR4, RZ ;  /* 0x0000000404041c10 */ /* 0x000fe2000ff5e0ff */
[----:B------:R-:W-:Y:S02]  /*234b0*/  ULDC UR4, c[0x0][0xa88] ;  /* 0x0002a20000047ab9 */ /* 0x000fe40000000800 */
[----:B------:R-:W-:Y:S01]  /*234c0*/  IMAD.U32 R6, RZ, RZ, UR4 ;  /* 0x00000004ff067e24 */ /* 0x000fe2000f8e00ff */
[----:B------:R-:W-:-:S05]  /*234d0*/  @P1 IADD3.X R5, R5, UR5, RZ, P2, !PT ;  /* 0x0000000505051c10 */ /* 0x000fca00097fe4ff */
[----:B------:R2:W5:Y:S01]  /*234e0*/  @P1 LDG.E R6, desc[UR50][R4.64] ;  /* 0x0000003204061981 */ /* 0x000562000c1e1900 */
[----:B----4-:R-:W-:Y:S01]  /*234f0*/  ISETP.NE.AND P2, PT, R25, 0x1, PT ;  /* 0x000000011900780c */ /* 0x010fe20003f45270 */
[----:B------:R-:W3:-:S12]  /*23500*/  S2R R8, SR_TID.X ;  /* 0x0000000000087919 */ /* 0x000ed80000002100 */
[----:B------:R-:W4:Y:S01]  /*23510*/  @P2 LDC R27, c[0x0][0xbec] ;  /* 0x0002fb00ff1b2b82 */ /* 0x000f220000000800 */
[----:B---3--:R-:W-:-:S05]  /*23520*/  VIADD R14, R8, 0xffffff80 ;  /* 0xffffff80080e7836 */ /* 0x008fca0000000000 */
[----:B------:R-:W-:Y:S02]  /*23530*/  ISETP.GE.AND P3, PT, R14, 0x80, PT ;  /* 0x000000800e00780c */ /* 0x000fe40003f66270 */
[----:B------:R-:W-:Y:S01]  /*23540*/  SHF.R.S32.HI R7, RZ, 0x1f, R14 ;  /* 0x0000001fff077819 */ /* 0x000fe2000001140e */
[----:B--2---:R-:W-:Y:S10]  /*23550*/  @P1 BRA `(.L_x_617) ;  /* 0x0000000000101947 */ /* 0x004ff40003800000 */
[----:B------:R-:W-:Y:S05]  /*23560*/  @!P0 BRA `(.L_x_617) ;  /* 0x00000000000c8947 */ /* 0x000fea0003800000 */
[----:B------:R-:W2:Y:S04]  /*23570*/  LDG.E R5, desc[UR50][R2.64] ;  /* 0x0000003202057981 */ /* 0x000ea8000c1e1900 */
[----:B-----5:R-:W2:Y:S02]  /*23580*/  LDG.E R6, desc[UR50][R2.64+0x4] ;  /* 0x0000043202067981 */ /* 0x020ea4000c1e1900 */
[----:B--2---:R-:W-:-:S07]  /*23590*/  IMAD.IADD R6, R6, 0x1, -R5 ;  /* 0x0000000106067824 */ /* 0x004fce00078e0a05 */
.L_x_617:
[----:B------:R-:W2:Y:S04]  /*235a0*/  LDL R26, [R1+0x4c] ;  /* 0x00004c00011a7983 */ /* 0x000ea80000100800 */
[----:B------:R3:W5:Y:S01]  /*235b0*/  LDL R24, [R1+0x54] ;  /* 0x0000540001187983 */ /* 0x0007620000100800 */
[----:B------:R-:W-:Y:S01]  /*235c0*/  LEA.HI R20, R7, R14, RZ, 0x3 ;  /* 0x0000000e07147211 */ /* 0x000fe200078f18ff */
[----:B------:R-:W-:Y:S01]  /*235d0*/  BSSY B1, `(.L_x_618) ;  /* 0x000002e000017945 */ /* 0x000fe20003800000 */
[----:B------:R-:W-:Y:S02]  /*235e0*/  SEL R13, R11, RZ, !P0 ;  /* 0x000000ff0b0d7207 */ /* 0x000fe40004000000 */
[----:B------:R-:W-:Y:S02]  /*235f0*/  SEL R12, R9, RZ, !P0 ;  /* 0x000000ff090c7207 */ /* 0x000fe40004000000 */
[----:B------:R-:W-:-:S02]  /*23600*/  LOP3.LUT R29, R20, 0xfffffff8, RZ, 0xc0, !PT ;  /* 0xfffffff8141d7812 */ /* 0x000fc400078ec0ff */
[----:B-----5:R-:W-:Y:S02]  /*23610*/  SHF.R.S32.HI R11, RZ, 0x1f, R0 ;  /* 0x0000001fff0b7819 */ /* 0x020fe40000011400 */
[----:B--2---:R-:W-:Y:S01]  /*23620*/  SHF.R.S32.HI R10, RZ, 0x1f, R26 ;  /* 0x0000001fff0a7819 */ /* 0x004fe2000001141a */
[----:B---3--:R-:W-:Y:S06]  /*23630*/  @P3 BRA `(.L_x_619) ;  /* 0x00000000009c3947 */ /* 0x008fec0003800000 */
[----:B------:R-:W2:Y:S01]  /*23640*/  LDC R9, c[0x0][0xbe8] ;  /* 0x0002fa00ff097b82 */ /* 0x000ea20000000800 */
[----:B------:R-:W-:-:S05]  /*23650*/  LEA R2, R24, R8, 0x7 ;  /* 0x0000000818027211 */ /* 0x000fca00078e38ff */
[----:B------:R-:W-:Y:S02]  /*23660*/  VIADD R8, R2, 0xffffff80 ;  /* 0xffffff8002087836 */ /* 0x000fe40000000000 */
[----:B--2---:R-:W-:-:S05]  /*23670*/  IMAD R3, R6, R9, RZ ;  /* 0x0000000906037224 */ /* 0x004fca00078e02ff */
[----:B------:R-:W-:-:S13]  /*23680*/  ISETP.GE.AND P0, PT, R8, R3, PT ;  /* 0x000000030800720c */ /* 0x000fda0003f06270 */
[----:B------:R-:W-:Y:S05]  /*23690*/  @P0 BRA `(.L_x_619) ;  /* 0x0000000000840947 */ /* 0x000fea0003800000 */
[----:B------:R-:W-:Y:S01]  /*236a0*/  ISETP.NE.AND P0, PT, R9, 0x1, PT ;  /* 0x000000010900780c */ /* 0x000fe20003f05270 */
[----:B------:R-:W-:Y:S01]  /*236b0*/  ULDC.64 UR4, c[0x0][0xb90] ;  /* 0x0002e40000047ab9 */ /* 0x000fe20000000a00 */
[----:B------:R-:W-:Y:S01]  /*236c0*/  MOV R3, R11 ;  /* 0x0000000b00037202 */ /* 0x000fe20000000f00 */
[----:B------:R-:W-:Y:S02]  /*236d0*/  IMAD R7, R10, UR4, RZ ;  /* 0x000000040a077c24 */ /* 0x000fe4000f8e02ff */
[----:B------:R-:W-:Y:S02]  /*236e0*/  IMAD.MOV.U32 R2, RZ, RZ, R0 ;  /* 0x000000ffff027224 */ /* 0x000fe400078e0000 */
[----:B------:R-:W-:Y:S02]  /*236f0*/  IMAD.MOV.U32 R5, RZ, RZ, R8 ;  /* 0x000000ffff057224 */ /* 0x000fe400078e0008 */
[----:B------:R-:W-:-:S04]  /*23700*/  IMAD.WIDE.U32 R2, R26, UR4, R2 ;  /* 0x000000041a027c25 */ /* 0x000fc8000f8e0002 */
[----:B------:R-:W2:Y:S01]  /*23710*/  @P0 LDC R15, c[0x0][0xbec] ;  /* 0x0002fb00ff0f0b82 */ /* 0x000ea20000000800 */
[----:B------:R-:W-:Y:S01]  /*23720*/  IMAD R7, R26, UR5, R7 ;  /* 0x000000051a077c24 */ /* 0x000fe2000f8e0207 */
[----:B------:R-:W-:-:S03]  /*23730*/  ULDC.64 UR4, c[0x0][0xb98] ;  /* 0x0002e60000047ab9 */ /* 0x000fc60000000a00 */
[----:B------:R-:W-:-:S03]  /*23740*/  IMAD.IADD R3, R3, 0x1, R7 ;  /* 0x0000000103037824 */ /* 0x000fc600078e0207 */
[----:B------:R-:W3:Y:S01]  /*23750*/  @P0 LDC R21, c[0x0][0xbf0] ;  /* 0x0002fc00ff150b82 */ /* 0x000ee20000000800 */
[----:B------:R-:W-:-:S04]  /*23760*/  IMAD.WIDE.U32 R2, R13, UR4, R2 ;  /* 0x000000040d027c25 */ /* 0x000fc8000f8e0002 */
[----:B--2---:R-:W-:-:S05]  /*23770*/  @P0 IMAD.HI.U32 R4, R8, R15, RZ ;  /* 0x0000000f08040227 */ /* 0x004fca00078e00ff */
[----:B---3--:R-:W-:Y:S01]  /*23780*/  @P0 SHF.R.U32.HI R5, RZ, R21, R4 ;  /* 0x00000015ff050219 */ /* 0x008fe20000011604 */
[----:B------:R-:W-:-:S03]  /*23790*/  IMAD R4, R12, UR4, RZ ;  /* 0x000000040c047c24 */ /* 0x000fc6000f8e02ff */
[----:B------:R-:W-:Y:S01]  /*237a0*/  IADD3 R2, P0, R5, R2, RZ ;  /* 0x0000000205027210 */ /* 0x000fe20007f1e0ff */
[----:B------:R-:W-:-:S04]  /*237b0*/  IMAD.MOV R7, RZ, RZ, -R5 ;  /* 0x000000ffff077224 */ /* 0x000fc800078e0a05 */
[----:B------:R-:W-:Y:S01]  /*237c0*/  IMAD R7, R9, R7, R8 ;  /* 0x0000000709077224 */ /* 0x000fe200078e0208 */
[----:B------:R-:W-:Y:S01]  /*237d0*/  SHF.R.S32.HI R9, RZ, 0x1f, R5 ;  /* 0x0000001fff097819 */ /* 0x000fe20000011405 */
[----:B------:R-:W-:Y:S01]  /*237e0*/  IMAD R8, R13, UR5, R4 ;  /* 0x000000050d087c24 */ /* 0x000fe2000f8e0204 */
[----:B------:R-:W-:Y:S02]  /*237f0*/  ULDC.64 UR4, c[0x0][0xb88] ;  /* 0x0002e20000047ab9 */ /* 0x000fe40000000a00 */
[----:B------:R-:W-:Y:S02]  /*23800*/  SHF.R.S32.HI R4, RZ, 0x1f, R7 ;  /* 0x0000001fff047819 */ /* 0x000fe40000011407 */
[----:B------:R-:W-:-:S03]  /*23810*/  IADD3.X R3, R9, R3, R8, P0, !PT ;  /* 0x0000000309037210 */ /* 0x000fc600007fe408 */
[----:B------:R-:W-:Y:S02]  /*23820*/  IMAD R4, R4, UR4, RZ ;  /* 0x0000000404047c24 */ /* 0x000fe4000f8e02ff */
[----:B------:R-:W-:-:S04]  /*23830*/  IMAD.WIDE.U32 R2, R7, UR4, R2 ;  /* 0x0000000407027c25 */ /* 0x000fc8000f8e0002 */
[----:B------:R-:W-:Y:S01]  /*23840*/  IMAD R5, R7, UR5, R4 ;  /* 0x0000000507057c24 */ /* 0x000fe2000f8e0204 */
[----:B------:R-:W-:Y:S02]  /*23850*/  ULDC.64 UR4, c[0x0][0xb50] ;  /* 0x0002d40000047ab9 */ /* 0x000fe40000000a00 */
[----:B------:R-:W-:Y:S01]  /*23860*/  LEA R4, P0, R2, UR4, 0x2 ;  /* 0x0000000402047c11 */ /* 0x000fe2000f8010ff */
[----:B------:R-:W-:-:S05]  /*23870*/  IMAD.IADD R3, R3, 0x1, R5 ;  /* 0x0000000103037824 */ /* 0x000fca00078e0205 */
[----:B------:R-:W-:Y:S02]  /*23880*/  LEA.HI.X R5, R2, UR5, R3, 0x2, P0 ;  /* 0x0000000502057c11 */ /* 0x000fe400080f1403 */
[----:B------:R-:W-:-:S05]  /*23890*/  MOV R3, 0xff800000 ;  /* 0xff80000000037802 */ /* 0x000fca0000000f00 */
[----:B------:R2:W-:Y:S02]  /*238a0*/  STG.E desc[UR50][R4.64], R3 ;  /* 0x0000000304007986 */ /* 0x0005e4000c101932 */
.L_x_619:
[----:B------:R-:W-:Y:S05]  /*238b0*/  BSYNC B1 ;  /* 0x0000000000017941 */ /* 0x000fea0003800000 */
.L_x_618:
[----:B------:R-:W3:Y:S01]  /*238c0*/  @P2 LDC R9, c[0x0][0xbf0] ;  /* 0x0002fc00ff092b82 */ /* 0x000ee20000000800 */
[----:B------:R-:W-:Y:S01]  /*238d0*/  ULDC.64 UR4, c[0x0][0xaa0] ;  /* 0x0002a80000047ab9 */ /* 0x000fe20000000a00 */
[----:B------:R-:W-:Y:S01]  /*238e0*/  SHF.R.S32.HI R20, RZ, 0x3, R20 ;  /* 0x00000003ff147819 */ /* 0x000fe20000011414 */
[----:B------:R-:W-:Y:S02]  /*238f0*/  IMAD.IADD R29, R14, 0x1, -R29 ;  /* 0x000000010e1d7824 */ /* 0x000fe400078e0a1d */
[----:B--2---:R-:W-:Y:S02]  /*23900*/  IMAD R3, R11, UR4, RZ ;  /* 0x000000040b037c24 */ /* 0x004fe4000f8e02ff */
[----:B------:R-:W-:Y:S02]  /*23910*/  IMAD R4, R29, 0x20, R20 ;  /* 0x000000201d047824 */ /* 0x000fe400078e0214 */
[C---:B------:R-:W-:Y:S02]  /*23920*/  IMAD R5, R0.reuse, UR5, R3 ;  /* 0x0000000500057c24 */ /* 0x040fe4000f8e0203 */
[----:B------:R-:W-:Y:S01]  /*23930*/  IMAD.WIDE.U32 R2, R0, UR4, RZ ;  /* 0x0000000400027c25 */ /* 0x000fe2000f8e00ff */
[----:B------:R-:W-:Y:S01]  /*23940*/  ULDC.64 UR4, c[0x0][0xae8] ;  /* 0x0002ba0000047ab9 */ /* 0x000fe20000000a00 */
[----:B------:R-:W-:-:S02]  /*23950*/  LEA R8, R24, R4, 0x7 ;  /* 0x0000000418087211 */ /* 0x000fc400078e38ff */
[----:B------:R-:W-:Y:S02]  /*23960*/  IMAD R0, R10, UR4, RZ ;  /* 0x000000040a007c24 */ /* 0x000fe4000f8e02ff */
[----:B------:R-:W-:Y:S02]  /*23970*/  IMAD.IADD R3, R3, 0x1, R5 ;  /* 0x0000000103037824 */ /* 0x000fe400078e0205 */
[----:B------:R-:W-:Y:S02]  /*23980*/  IMAD R7, R26, UR5, R0 ;  /* 0x000000051a077c24 */ /* 0x000fe4000f8e0200 */
[----:B----4-:R-:W-:-:S04]  /*23990*/  @P2 IMAD.HI.U32 R0, R8, R27, RZ ;  /* 0x0000001b08002227 */ /* 0x010fc800078e00ff */
[----:B------:R-:W-:Y:S01]  /*239a0*/  IMAD.WIDE.U32 R2, R26, UR4, R2 ;  /* 0x000000041a027c25 */ /* 0x000fe2000f8e0002 */
[----:B------:R-:W-:-:S03]  /*239b0*/  ULDC.64 UR4, c[0x0][0xaf0] ;  /* 0x0002bc0000047ab9 */ /* 0x000fc60000000a00 */
[----:B------:R-:W-:Y:S01]  /*239c0*/  IMAD.MOV.U32 R5, RZ, RZ, R8 ;  /* 0x000000ffff057224 */ /* 0x000fe200078e0008 */
[----:B---3--:R-:W-:Y:S01]  /*239d0*/  @P2 SHF.R.U32.HI R5, RZ, R9, R0 ;  /* 0x00000009ff052219 */ /* 0x008fe20000011600 */
[----:B------:R-:W-:Y:S02]  /*239e0*/  IMAD.IADD R3, R3, 0x1, R7 ;  /* 0x0000000103037824 */ /* 0x000fe400078e0207 */
[----:B------:R-:W-:Y:S01]  /*239f0*/  IMAD R4, R12, UR4, RZ ;  /* 0x000000040c047c24 */ /* 0x000fe2000f8e02ff */
[--C-:B------:R-:W-:Y:S01]  /*23a00*/  SHF.R.S32.HI R0, RZ, 0x1f, R5.reuse ;  /* 0x0000001fff007819 */ /* 0x100fe20000011405 */
[----:B------:R-:W-:Y:S02]  /*23a10*/  IMAD.MOV R7, RZ, RZ, -R5 ;  /* 0x000000ffff077224 */ /* 0x000fe400078e0a05 */
[C---:B------:R-:W-:Y:S02]  /*23a20*/  IMAD R9, R13.reuse, UR5, R4 ;  /* 0x000000050d097c24 */ /* 0x040fe4000f8e0204 */
[----:B------:R-:W-:Y:S01]  /*23a30*/  IMAD.WIDE.U32 R2, R13, UR4, R2 ;  /* 0x000000040d027c25 */ /* 0x000fe2000f8e0002 */
[----:B------:R-:W-:-:S03]  /*23a40*/  ULDC.64 UR4, c[0x0][0xae0] ;  /* 0x0002b80000047ab9 */ /* 0x000fc60000000a00 */
[----:B------:R-:W-:Y:S01]  /*23a50*/  IMAD R7, R25, R7, R8 ;  /* 0x0000000719077224 */ /* 0x000fe200078e0208 */
[----:B------:R-:W-:Y:S01]  /*23a60*/  IADD3 R3, R3, R9, RZ ;  /* 0x0000000903037210 */ /* 0x000fe20007ffe0ff */
[----:B------:R-:W-:Y:S02]  /*23a70*/  IMAD R4, R0, UR4, RZ ;  /* 0x0000000400047c24 */ /* 0x000fe4000f8e02ff */
[----:B------:R-:W-:Y:S01]  /*23a80*/  IMAD.SHL.U32 R29, R29, 0x8, RZ ;  /* 0x000000081d1d7824 */ /* 0x000fe200078e00ff */
[----:B------:R-:W-:Y:S01]  /*23a90*/  SHF.R.S32.HI R0, RZ, 0x1f, R7 ;  /* 0x0000001fff007819 */ /* 0x000fe20000011407 */
[C---:B------:R-:W-:Y:S02]  /*23aa0*/  IMAD R9, R5.reuse, UR5, R4 ;  /* 0x0000000505097c24 */ /* 0x040fe4000f8e0204 */
[----:B------:R-:W-:Y:S01]  /*23ab0*/  IMAD.WIDE.U32 R2, R5, UR4, R2 ;  /* 0x0000000405027c25 */ /* 0x000fe2000f8e0002 */
[----:B------:R-:W-:Y:S01]  /*23ac0*/  ULDC.64 UR4, c[0x0][0xad8] ;  /* 0x0002b60000047ab9 */ /* 0x000fe20000000a00 */
[----:B------:R-:W-:-:S02]  /*23ad0*/  SHF.R.S32.HI R10, RZ, 0x1f, R29 ;  /* 0x0000001fff0a7819 */ /* 0x000fc4000001141d */
[----:B------:R-:W-:Y:S02]  /*23ae0*/  IMAD R0, R0, UR4, RZ ;  /* 0x0000000400007c24 */ /* 0x000fe4000f8e02ff */
[----:B------:R-:W-:Y:S02]  /*23af0*/  IMAD.IADD R3, R3, 0x1, R9 ;  /* 0x0000000103037824 */ /* 0x000fe400078e0209 */
[C---:B------:R-:W-:Y:S02]  /*23b00*/  IMAD R9, R7.reuse, UR5, R0 ;  /* 0x0000000507097c24 */ /* 0x040fe4000f8e0200 */
[----:B------:R-:W-:Y:S01]  /*23b10*/  IMAD.WIDE.U32 R4, R7, UR4, R2 ;  /* 0x0000000407047c25 */ /* 0x000fe2000f8e0002 */
[----:B------:R-:W-:-:S03]  /*23b20*/  ULDC.64 UR4, c[0x0][0xa80] ;  /* 0x0002a00000047ab9 */ /* 0x000fc60000000a00 */
[----:B------:R-:W-:Y:S01]  /*23b30*/  IMAD.IADD R3, R5, 0x1, R9 ;  /* 0x0000000105037824 */ /* 0x000fe200078e0209 */
[C---:B------:R-:W-:Y:S01]  /*23b40*/  LEA R2, P0, R4.reuse, UR4, 0x1 ;  /* 0x0000000404027c11 */ /* 0x040fe2000f8008ff */
[C---:B------:R-:W-:Y:S01]  /*23b50*/  VIADD R9, R29.reuse, 0x80 ;  /* 0x000000801d097836 */ /* 0x040fe20000000000 */
[----:B------:R-:W-:Y:S01]  /*23b60*/  UMOV UR4, 0xffffffff ;  /* 0xffffffff00047882 */ /* 0x000fe20000000000 */
[----:B------:R-:W-:Y:S02]  /*23b70*/  IADD3 R5, R29, 0x40, RZ ;  /* 0x000000401d057810 */ /* 0x000fe40007ffe0ff */
[----:B------:R-:W-:Y:S02]  /*23b80*/  LEA.HI.X R3, R4, UR5, R3, 0x1, P0 ;  /* 0x0000000504037c11 */ /* 0x000fe400080f0c03 */
[----:B------:R-:W-:Y:S02]  /*23b90*/  SHF.R.S32.HI R7, RZ, 0x1f, R5 ;  /* 0x0000001fff077819 */ /* 0x000fe40000011405 */
[----:B------:R-:W-:Y:S01]  /*23ba0*/  SHF.R.S32.HI R8, RZ, 0x1f, R9 ;  /* 0x0000001fff087819 */ /* 0x000fe20000011409 */
[----:B------:R-:W-:Y:S06]  /*23bb0*/  BRA.DIV UR4, `(.L_x_620) ;  /* 0x000000aa04b07947 */ /* 0x000fec000b800000 */
[----:B------:R2:W3:Y:S04]  /*23bc0*/  SHFL.IDX PT, R0, R3, RZ, 0x181f ;  /* 0x00181fff03007589 */ /* 0x0004e800000e0000 */
[----:B------:R2:W4:Y:S02]  /*23bd0*/  SHFL.IDX PT, R14, R2, RZ, 0x181f ;  /* 0x00181fff020e7589 */ /* 0x00052400000e0000 */
.L_x_871:
[----:B------:R-:W-:Y:S01]  /*23be0*/  IMAD R25, R6, R25, RZ ;  /* 0x0000001906197224 */ /* 0x000fe200078e02ff */
[----:B------:R-:W-:Y:S01]  /*23bf0*/  BSSY B1, `(.L_x_621) ;  /* 0x0000011000017945 */ /* 0x000fe20003800000 */
[----:B------:R-:W-:-:S05]  /*23c00*/  IMAD R6, R24, 0x80, R20 ;  /* 0x0000008018067824 */ /* 0x000fca00078e0214 */
[----:B------:R-:W-:-:S13]  /*23c10*/  ISETP.GE.AND P0, PT, R6, R25, PT ;  /* 0x000000190600720c */ /* 0x000fda0003f06270 */
[----:B------:R-:W-:Y:S05]  /*23c20*/  @P0 BRA `(.L_x_622) ;  /* 0x0000000000340947 */ /* 0x000fea0003800000 */
[----:B------:R-:W-:Y:S02]  /*23c30*/  ULDC UR4, c[0x0][0xac8] ;  /* 0x0002b20000047ab9 */ /* 0x000fe40000000800 */
[----:B------:R-:W-:Y:S02]  /*23c40*/  ISETP.GE.AND P3, PT, R29, UR4, PT ;  /* 0x000000041d007c0c */ /* 0x000fe4000bf66270 */
[----:B------:R-:W-:Y:S02]  /*23c50*/  ISETP.GE.AND P4, PT, R5, UR4, PT ;  /* 0x0000000405007c0c */ /* 0x000fe4000bf86270 */
[----:B------:R-:W-:-:S09]  /*23c60*/  ISETP.GE.AND P5, PT, R9, UR4, PT ;  /* 0x0000000409007c0c */ /* 0x000fd2000bfa6270 */
[-C--:B----4-:R-:W-:Y:S02]  /*23c70*/  @!P3 LEA R12, P0, R29, R14.reuse, 0x1 ;  /* 0x0000000e1d0cb211 */ /* 0x090fe400078008ff */
[-C--:B------:R-:W-:Y:S02]  /*23c80*/  @!P4 LEA R20, P1, R5, R14.reuse, 0x1 ;  /* 0x0000000e0514c211 */ /* 0x080fe400078208ff */
[----:B------:R-:W-:Y:S02]  /*23c90*/  @!P5 LEA R14, P2, R9, R14, 0x1 ;  /* 0x0000000e090ed211 */ /* 0x000fe400078408ff */
[-C--:B---3--:R-:W-:Y:S02]  /*23ca0*/  @!P3 LEA.HI.X R13, R29, R0.reuse, R10, 0x1, P0 ;  /* 0x000000001d0db211 */ /* 0x088fe400000f0c0a */
[-C--:B------:R-:W-:Y:S02]  /*23cb0*/  @!P4 LEA.HI.X R21, R5, R0.reuse, R7, 0x1, P1 ;  /* 0x000000000515c211 */ /* 0x080fe400008f0c07 */
[----:B------:R-:W-:Y:S01]  /*23cc0*/  @!P5 LEA.HI.X R15, R9, R0, R8, 0x1, P2 ;  /* 0x00000000090fd211 */ /* 0x000fe200010f0c08 */
[----:B------:R3:W-:Y:S04]  /*23cd0*/  @!P3 ST.E.128 desc[UR50][R12.64], RZ ;  /* 0x000000ff0c00b985 */ /* 0x0007e8000c101d32 */
[----:B------:R3:W-:Y:S04]  /*23ce0*/  @!P4 ST.E.128 desc[UR50][R20.64], RZ ;  /* 0x000000ff1400c985 */ /* 0x0007e8000c101d32 */
[----:B------:R3:W-:Y:S02]  /*23cf0*/  @!P5 ST.E.128 desc[UR50][R14.64], RZ ;  /* 0x000000ff0e00d985 */ /* 0x0007e4000c101d32 */
.L_x_622:
[----:B------:R-:W-:Y:S05]  /*23d00*/  BSYNC B1 ;  /* 0x0000000000017941 */ /* 0x000fea0003800000 */
.L_x_621:
[----:B------:R-:W-:-:S03]  /*23d10*/  UMOV UR4, 0xffffffff ;  /* 0xffffffff00047882 */ /* 0x000fc60000000000 */
[----:B------:R-:W-:Y:S05]  /*23d20*/  BRA.DIV UR4, `(.L_x_623) ;  /* 0x000000aa04887947 */ /* 0x000fea000b800000 */
[----:B---3--:R3:W0:Y:S04]  /*23d30*/  SHFL.IDX PT, R0, R3, 0x1, 0x181f ;  /* 0x00381f0003007f89 */ /* 0x00862800000e0000 */
[----:B----4-:R3:W4:Y:S02]  /*23d40*/  SHFL.IDX PT, R14, R2, 0x1, 0x181f ;  /* 0x00381f00020e7f89 */ /* 0x01072400000e0000 */
.L_x_875:
[----:B------:R-:W-:Y:S01]  /*23d50*/  VIADD R4, R6, 0x20 ;  /* 0x0000002006047836 */ /* 0x000fe20000000000 */
[----:B------:R-:W-:Y:S04]  /*23d60*/  BSSY B1, `(.L_x_624) ;  /* 0x0000010000017945 */ /* 0x000fe80003800000 */
        /* <DEDUP_REMOVED lines=9> */
[-C--:B0-----:R-:W-:Y:S02]  /*23e00*/  @!P3 LEA.HI.X R13, R29, R0.reuse, R10, 0x1, P0 ;  /* 0x000000001d0db211 */ /* 0x081fe400000f0c0a */
[-C--:B------:R-:W-:Y:S02]  /*23e10*/  @!P4 LEA.HI.X R21, R5, R0.reuse, R7, 0x1, P1 ;  /* 0x000000000515c211 */ /* 0x080fe400008f0c07 */
[----:B------:R-:W-:Y:S01]  /*23e20*/  @!P5 LEA.HI.X R15, R9, R0, R8, 0x1, P2 ;  /* 0x00000000090fd211 */ /* 0x000fe200010f0c08 */
[----:B------:R0:W-:Y:S04]  /*23e30*/  @!P3 ST.E.128 desc[UR50][R12.64], RZ ;  /* 0x000000ff0c00b985 */ /* 0x0001e8000c101d32 */
[----:B------:R0:W-:Y:S04]  /*23e40*/  @!P4 ST.E.128 desc[UR50][R20.64], RZ ;  /* 0x000000ff1400c985 */ /* 0x0001e8000c101d32 */
[----:B------:R0:W-:Y:S02]  /*23e50*/  @!P5 ST.E.128 desc[UR50][R14.64], RZ ;  /* 0x000000ff0e00d985 */ /* 0x0001e4000c101d32 */
.L_x_625:
[----:B------:R-:W-:Y:S05]  /*23e60*/  BSYNC B1 ;  /* 0x0000000000017941 */ /* 0x000fea0003800000 */
.L_x_624:
[----:B------:R-:W-:-:S03]  /*23e70*/  UMOV UR4, 0xffffffff ;  /* 0xffffffff00047882 */ /* 0x000fc60000000000 */
[----:B------:R-:W-:Y:S05]  /*23e80*/  BRA.DIV UR4, `(.L_x_626) ;  /* 0x000000aa04787947 */ /* 0x000fea000b800000 */
[----:B0-----:R0:W0:Y:S04]  /*23e90*/  SHFL.IDX PT, R0, R3, 0x2, 0x181f ;  /* 0x00581f0003007f89 */ /* 0x00102800000e0000 */
[----:B----4-:R4:W0:Y:S02]  /*23ea0*/  SHFL.IDX PT, R14, R2, 0x2, 0x181f ;  /* 0x00581f00020e7f89 */ /* 0x01082400000e0000 */
.L_x_879:
[----:B------:R-:W-:Y:S01]  /*23eb0*/  IADD3 R4, R6, 0x40, RZ ;  /* 0x0000004006047810 */ /* 0x000fe20007ffe0ff */
[----:B------:R-:W-:Y:S03]  /*23ec0*/  BSSY B1, `(.L_x_627) ;  /* 0x0000010000017945 */ /* 0x000fe60003800000 */
[----:B------:R-:W-:-:S13]  /*23ed0*/  ISETP.GE.AND P0, PT, R4, R25, PT ;  /* 0x000000190400720c */ /* 0x000fda0003f06270 */
        /* <DEDUP_REMOVED lines=11> */
[----:B------:R0:W-:Y:S04]  /*23f90*/  @!P3 ST.E.128 desc[UR50][R12.64], RZ ;  /* 0x000000ff0c00b985 */ /* 0x0001e8000c101d32 */
[----:B------:R0:W-:Y:S04]  /*23fa0*/  @!P4 ST.E.128 desc[UR50][R20.64], RZ ;  /* 0x000000ff1400c985 */ /* 0x0001e8000c101d32 */
[----:B------:R0:W-:Y:S02]  /*23fb0*/  @!P5 ST.E.128 desc[UR50][R14.64], RZ ;  /* 0x000000ff0e00d985 */ /* 0x0001e4000c101d32 */
.L_x_628:
[----:B------:R-:W-:Y:S05]  /*23fc0*/  BSYNC B1 ;  /* 0x0000000000017941 */ /* 0x000fea0003800000 */
.L_x_627:
[----:B------:R-:W-:-:S03]  /*23fd0*/  UMOV UR4, 0xffffffff ;  /* 0xffffffff00047882 */ /* 0x000fc60000000000 */
[----:B------:R-:W-:Y:S05]  /*23fe0*/  BRA.DIV UR4, `(.L_x_629) ;  /* 0x000000aa04687947 */ /* 0x000fea000b800000 */
[----:B0-----:R0:W0:Y:S04]  /*23ff0*/  SHFL.IDX PT, R0, R3, 0x3, 0x181f ;  /* 0x00781f0003007f89 */ /* 0x00102800000e0000 */
[----:B------:R0:W0:Y:S02]  /*24000*/  SHFL.IDX PT, R14, R2, 0x3, 0x181f ;  /* 0x00781f00020e7f89 */ /* 0x00002400000e0000 */
.L_x_883:
[----:B0-234-:R-:W-:-:S05]  /*24010*/  VIADD R2, R6, 0x60 ;  /* 0x0000006006027836 */ /* 0x01dfca0000000000 */
[----:B------:R-:W-:-:S13]  /*24020*/  ISETP.GE.AND P0, PT, R2, R25, PT ;  /* 0x000000190200720c */ /* 0x000fda0003f06270 */
[----:B------:R-:W-:Y:S05]  /*24030*/  @P0 BRA `(.L_x_616) ;  /* 0x0000000000340947 */ /* 0x000fea0003800000 */
[----:B------:R-:W-:Y:S02]  /*24040*/  ULDC UR4, c[0x0][0xac8] ;  /* 0x0002b20000047ab9 */ /* 0x000fe40000000800 */
[----:B------:R-:W-:Y:S02]  /*24050*/  ISETP.GE.AND P3, PT, R29, UR4, PT ;  /* 0x000000041d007c0c */ /* 0x000fe4000bf66270 */
[----:B------:R-:W-:Y:S02]  /*24060*/  ISETP.GE.AND P4, PT, R5, UR4, PT ;  /* 0x0000000405007c0c */ /* 0x000fe4000bf86270 */
[----:B------:R-:W-:-:S09]  /*24070*/  ISETP.GE.AND P5, PT, R9, UR4, PT ;  /* 0x0000000409007c0c */ /* 0x000fd2000bfa6270 */
[-C--:B------:R-:W-:Y:S02]  /*24080*/  @!P3 LEA R2, P0, R29, R14.reuse, 0x1 ;  /* 0x0000000e1d02b211 */ /* 0x080fe400078008ff */
        /* <DEDUP_REMOVED lines=8> */
.L_x_616:
[----:B------:R-:W-:Y:S05]  /*24110*/  BSYNC B0 ;  /* 0x0000000000007941 */ /* 0x000fea0003800000 */
.L_x_606:
[----:B------:R-:W-:Y:S02]  /*24120*/  ULDC UR4, c[0x0][0xc3c] ;  /* 0x00030f0000047ab9 */ /* 0x000fe40000000800 */
[----:B-1----:R-:W-:-:S13]  /*24130*/  ISETP.GE.AND P0, PT, R223, UR4, PT ;  /* 0x00000004df007c0c */ /* 0x002fda000bf06270 */
[----:B------:R-:W-:Y:S05]  /*24140*/  @!P0 BRA `(.L_x_630) ;  /* 0xfffffdd0003c8947 */ /* 0x000fea000383ffff */
[----:B------:R-:W-:Y:S05]  /*24150*/  BRA `(.L_x_431) ;  /* 0x0000007c00ac7947 */ /* 0x000fea0003800000 */
.L_x_429:
        /* <DEDUP_REMOVED lines=10> */
[----:B------:R0:W1:Y:S01]  /*24200*/  @P0 LDS.128 R16, [R2+0x334d0] ;  /* 0x0334d00002100984 */ /* 0x0000620000000c00 */
[----:B------:R-:W-:Y:S06]  /*24210*/  @P0 BAR.ARV 0x4, 0x180 ;  /* 0x0106000000000b1d */ /* 0x000fec0000002000 */
[----:B------:R-:W-:Y:S05]  /*24220*/  @P0 BRA `(.L_x_631) ;  /* 0x0000000800040947 */ /* 0x000fea0003800000 */
[----:B------:R-:W2:Y:S01]  /*24230*/  S2R R4, SR_TID.X ;  /* 0x0000000000047919 */ /* 0x000ea20000002100 */
[----:B------:R-:W-:Y:S01]  /*24240*/  ULDC UR4, c[0x0][0xc3c] ;  /* 0x00030f0000047ab9 */ /* 0x000fe20000000800 */
[----:B------:R-:W-:Y:S01]  /*24250*/  IMAD.MOV.U32 R0, RZ, RZ, RZ ;  /* 0x000000ffff007224 */ /* 0x000fe200078e00ff */
[----:B------:R-:W3:Y:S01]  /*24260*/  S2UR UR6, SR_CTAID.X ;  /* 0x00000000000679c3 */ /* 0x000ee20000002500 */
[----:B------:R-:W-:Y:S01]  /*24270*/  ULDC UR5, c[0x0][0xc38] ;  /* 0x00030e0000057ab9 */ /* 0x000fe20000000800 */
[----:B--2---:R-:W-:-:S04]  /*24280*/  LOP3.LUT R5, R4, 0x1f, RZ, 0xc0, !PT ;  /* 0x0000001f04057812 */ /* 0x004fc800078ec0ff */
[----:B------:R-:W-:-:S04]  /*24290*/  ISETP.NE.AND P0, PT, R5, 0x1f, PT ;  /* 0x0000001f0500780c */ /* 0x000fc80003f05270 */
[----:B------:R-:W-:-:S13]  /*242a0*/  ISETP.GE.OR P1, PT, R5, UR4, !P0 ;  /* 0x0000000405007c0c */ /* 0x000fda000c726670 */
[----:B0-----:R-:W0:Y:S02]  /*242b0*/  @!P1 LDC.64 R2, c[0x0][0xc80] ;  /* 0x00032000ff029b82 */ /* 0x001e240000000a00 */
[----:B0-----:R-:W-:-:S05]  /*242c0*/  @!P1 IMAD.WIDE.U32 R2, R5, 0x4, R2 ;  /* 0x0000000405029825 */ /* 0x001fca00078e0002 */
[----:B------:R-:W2:Y:S01]  /*242d0*/  @!P1 LDG.E R0, desc[UR50][R2.64] ;  /* 0x0000003202009981 */ /* 0x000ea2000c1e1900 */
[C---:B------:R-:W-:Y:S01]  /*242e0*/  ISETP.NE.AND P1, PT, R5.reuse, RZ, PT ;  /* 0x000000ff0500720c */ /* 0x040fe20003f25270 */
[----:B------:R-:W-:Y:S01]  /*242f0*/  UMOV UR4, URZ ;  /* 0x0000003f00047c82 */ /* 0x000fe20008000000 */
[C---:B------:R-:W-:Y:S02]  /*24300*/  ISETP.GE.U32.AND P2, PT, R5.reuse, 0x2, PT ;  /* 0x000000020500780c */ /* 0x040fe40003f46070 */
[C---:B------:R-:W-:Y:S02]  /*24310*/  ISETP.GE.U32.AND P3, PT, R5.reuse, 0x4, PT ;  /* 0x000000040500780c */ /* 0x040fe40003f66070 */
[C---:B------:R-:W-:Y:S02]  /*24320*/  ISETP.GE.U32.AND P4, PT, R5.reuse, 0x8, PT ;  /* 0x000000080500780c */ /* 0x040fe40003f86070 */
[----:B------:R-:W-:Y:S02]  /*24330*/  ISETP.GE.U32.AND P5, PT, R5, 0x10, PT ;  /* 0x000000100500780c */ /* 0x000fe40003fa6070 */
[----:B-1----:R-:W-:Y:S01]  /*24340*/  MOV R16, RZ ;  /* 0x000000ff00107202 */ /* 0x002fe20000000f00 */
[----:B--2---:R-:W0:Y:S02]  /*24350*/  SHFL.UP PT, R4, R0, 0x1, RZ ;  /* 0x0420000000047989 */ /* 0x004e2400000e00ff */
[----:B0-----:R-:W-:-:S05]  /*24360*/  SEL R7, R4, RZ, P1 ;  /* 0x000000ff04077207 */ /* 0x001fca0000800000 */
[----:B------:R-:W-:-:S05]  /*24370*/  IMAD.IADD R7, R0, 0x1, R7 ;  /* 0x0000000100077824 */ /* 0x000fca00078e0207 */
[----:B------:R-:W0:Y:S02]  /*24380*/  SHFL.UP PT, R4, R7, 0x2, RZ ;  /* 0x0440000007047989 */ /* 0x000e2400000e00ff */
[----:B0-----:R-:W-:-:S04]  /*24390*/  SEL R4, R4, RZ, P2 ;  /* 0x000000ff04047207 */ /* 0x001fc80001000000 */
[----:B------:R-:W-:-:S05]  /*243a0*/  IADD3 R4, R7, R4, RZ ;  /* 0x0000000407047210 */ /* 0x000fca0007ffe0ff */
        /* <DEDUP_REMOVED lines=9> */
[----:B------:R-:W0:Y:S02]  /*24440*/  SHFL.IDX PT, R4, R7, 0x1f, 0x1f ;  /* 0x03e01f0007047f89 */ /* 0x000e2400000e0000 */
[----:B0-----:R-:W-:-:S04]  /*24450*/  IMAD R4, R4, UR5, RZ ;  /* 0x0000000504047c24 */ /* 0x001fc8000f8e02ff */
[----:B------:R-:W-:Y:S01]  /*24460*/  IMAD.MOV.U32 R3, RZ, RZ, R4 ;  /* 0x000000ffff037224 */ /* 0x000fe200078e0004 */
[----:B---3--:R-:W-:-:S13]  /*24470*/  ISETP.GT.AND P6, PT, R4, UR6, PT ;  /* 0x0000000604007c0c */ /* 0x008fda000bfc4270 */
[----:B------:R-:W-:Y:S05]  /*24480*/  @P6 BRA `(.L_x_632) ;  /* 0x00000000009c6947 */ /* 0x000fea0003800000 */
[----:B------:R-:W0:Y:S01]  /*24490*/  LDC R10, c[0x0][0xc3c] ;  /* 0x00030f00ff0a7b82 */ /* 0x000e220000000800 */
[----:B------:R-:W-:Y:S01]  /*244a0*/  IMAD.MOV.U32 R4, RZ, RZ, R3 ;  /* 0x000000ffff047224 */ /* 0x000fe200078e0003 */
[----:B------:R-:W-:Y:S01]  /*244b0*/  UMOV UR4, URZ ;  /* 0x0000003f00047c82 */ /* 0x000fe20008000000 */
[----:B------:R-:W-:Y:S01]  /*244c0*/  ULDC UR7, c[0x0][0xc3c] ;  /* 0x00030f0000077ab9 */ /* 0x000fe20000000800 */
[----:B------:R-:W-:-:S05]  /*244d0*/  ULDC UR5, c[0x0][0xc38] ;  /* 0x00030e0000057ab9 */ /* 0x000fca0000000800 */
.L_x_636:
[----:B------:R-:W-:Y:S01]  /*244e0*/  UIADD3 UR4, UR4, 0x1f, URZ ;  /* 0x0000001f04047890 */ /* 0x000fe2000fffe03f */
[----:B------:R-:W-:-:S05]  /*244f0*/  IMAD.U32 R19, RZ, RZ, UR7 ;  /* 0x00000007ff137e24 */ /* 0x000fca000f8e00ff */
[----:B0-----:R-:W-:-:S13]  /*24500*/  ISETP.LE.AND P6, PT, R10, UR4, PT ;  /* 0x000000040a007c0c */ /* 0x001fda000bfc3270 */
[----:B------:R-:W-:Y:S05]  /*24510*/  @P6 BRA `(.L_x_633) ;  /* 0x0000000400246947 */ /* 0x000fea0003800000 */
[----:B------:R-:W-:Y:S01]  /*24520*/  IADD3 R7, R5, UR4, RZ ;  /* 0x0000000405077c10 */ /* 0x000fe2000fffe0ff */
[----:B------:R-:W-:Y:S01]  /*24530*/  BSSY B0, `(.L_x_634) ;  /* 0x0000007000007945 */ /* 0x000fe20003800000 */
[----:B------:R-:W-:Y:S02]  /*24540*/  IMAD.MOV.U32 R0, RZ, RZ, RZ ;  /* 0x000000ffff007224 */ /* 0x000fe400078e00ff */
[----:B------:R-:W-:-:S13]  /*24550*/  ISETP.GE.OR P6, PT, R7, R10, !P0 ;  /* 0x0000000a0700720c */ /* 0x000fda00047c6670 */
[----:B------:R-:W-:Y:S05]  /*24560*/  @P6 BRA `(.L_x_635) ;  /* 0x00000000000c6947 */ /* 0x000fea0003800000 */
[----:B------:R-:W0:Y:S02]  /*24570*/  LDC.64 R2, c[0x0][0xc80] ;  /* 0x00032000ff027b82 */ /* 0x000e240000000a00 */
[----:B0-----:R-:W-:-:S05]  /*24580*/  IMAD.WIDE R2, R7, 0x4, R2 ;  /* 0x0000000407027825 */ /* 0x001fca00078e0202 */
[----:B------:R0:W5:Y:S02]  /*24590*/  LDG.E R0, desc[UR50][R2.64] ;  /* 0x0000003202007981 */ /* 0x000164000c1e1900 */
.L_x_635:
[----:B------:R-:W-:Y:S05]  /*245a0*/  BSYNC B0 ;  /* 0x0000000000007941 */ /* 0x000fea0003800000 */
.L_x_634:
[----:B0----5:R-:W0:Y:S02]  /*245b0*/  SHFL.UP PT, R2, R0, 0x1, RZ ;  /* 0x0420000000027989 */ /* 0x021e2400000e00ff */
[----:B0-----:R-:W-:-:S05]  /*245c0*/  SEL R3, R2, RZ, P1 ;  /* 0x000000ff02037207 */ /* 0x001fca0000800000 */
[----:B------:R-:W-:-:S05]  /*245d0*/  IMAD.IADD R3, R0, 0x1, R3 ;  /* 0x0000000100037824 */ /* 0x000fca00078e0203 */
[----:B------:R-:W0:Y:S02]  /*245e0*/  SHFL.UP PT, R2, R3, 0x2, RZ ;  /* 0x0440000003027989 */ /* 0x000e2400000e00ff */
        /* <DEDUP_REMOVED lines=13> */
[----:B------:R-:W-:-:S05]  /*246c0*/  IMAD.IADD R4, R3, 0x1, R4 ;  /* 0x0000000103047824 */ /* 0x000fca00078e0204 */
[----:B------:R-:W-:-:S13]  /*246d0*/  ISETP.GT.AND P6, PT, R4, UR6, PT ;  /* 0x0000000604007c0c */ /* 0x000fda000bfc4270 */
[----:B------:R-:W-:Y:S05]  /*246e0*/  @!P6 BRA `(.L_x_636) ;  /* 0xfffffffc007ce947 */ /* 0x000fea000383ffff */
[----:B------:R-:W-:-:S07]  /*246f0*/  MOV R7, R9 ;  /* 0x0000000900077202 */ /* 0x000fce0000000f00 */
.L_x_632:
[----:B------:R-:W-:-:S04]  /*24700*/  IMAD.IADD R8, R4, 0x1, -R3 ;  /* 0x0000000104087824 */ /* 0x000fc800078e0a03 */
[----:B------:R-:W-:-:S05]  /*24710*/  IMAD R2, R7, UR5, R8 ;  /* 0x0000000507027c24 */ /* 0x000fca000f8e0208 */
[----:B------:R-:W-:-:S13]  /*24720*/  ISETP.GT.AND P0, PT, R2, UR6, PT ;  /* 0x0000000602007c0c */ /* 0x000fda000bf04270 */
[----:B------:R-:W-:-:S04]  /*24730*/  VOTE.ANY R4, PT, !P0 ;  /* 0x0000000000047806 */ /* 0x000fc800040e0100 */
[----:B------:R-:W0:Y:S01]  /*24740*/  POPC R19, R4 ;  /* 0x0000000400137309 */ /* 0x000e220000000000 */
[----:B------:R-:W-:Y:S01]  /*24750*/  ISETP.NE.AND P0, PT, R4, RZ, PT ;  /* 0x000000ff0400720c */ /* 0x000fe20003f05270 */
[----:B0-----:R-:W0:Y:S02]  /*24760*/  SHFL.IDX PT, R10, R0, R19, 0x1f ;  /* 0x00001f13000a7589 */ /* 0x001e2400000e0000 */
[----:B0-----:R-:W-:-:S04]  /*24770*/  IABS R9, R10 ;  /* 0x0000000a00097213 */ /* 0x001fc80000000000 */
[----:B------:R-:W0:Y:S08]  /*24780*/  I2F.RP R6, R9 ;  /* 0x0000000900067306 */ /* 0x000e300000209400 */
[----:B0-----:R-:W0:Y:S02]  /*24790*/  MUFU.RCP R6, R6 ;  /* 0x0000000600067308 */ /* 0x001e240000001000 */
[----:B0-----:R-:W-:-:S06]  /*247a0*/  VIADD R2, R6, 0xffffffe ;  /* 0x0ffffffe06027836 */ /* 0x001fcc0000000000 */
[----:B------:R0:W1:Y:S01]  /*247b0*/  F2I.FTZ.U32.TRUNC.NTZ R3, R2 ;  /* 0x0000000200037305 */ /* 0x000062000021f000 */
[----:B------:R-:W-:Y:S05]  /*247c0*/  @!P0 BRA `(.L_x_637) ;  /* 0x0000000000088947 */ /* 0x000fea0003800000 */
[----:B------:R-:W-:-:S06]  /*247d0*/  VIADD R16, R19, 0xffffffff ;  /* 0xffffffff13107836 */ /* 0x000fcc0000000000 */
[----:B------:R2:W3:Y:S02]  /*247e0*/  SHFL.IDX PT, R16, R7, R16, 0x1f ;  /* 0x00001f1007107589 */ /* 0x0004e400000e0000 */
.L_x_637:
[----:B---3--:R-:W-:Y:S01]  /*247f0*/  IMAD R16, R16, UR5, R8 ;  /* 0x0000000510107c24 */ /* 0x008fe2000f8e0208 */
[----:B0-----:R-:W-:Y:S01]  /*24800*/  IABS R2, R10 ;  /* 0x0000000a00027213 */ /* 0x001fe20000000000 */
[----:B------:R-:W-:Y:S01]  /*24810*/  VIADD R19, R19, UR4 ;  /* 0x0000000413137c36 */ /* 0x000fe20008000000 */
[----:B-1----:R-:W-:Y:S02]  /*24820*/  IADD3 R0, RZ, -R3, RZ ;  /* 0x80000003ff007210 */ /* 0x002fe40007ffe0ff */
[----:B------:R-:W-:Y:S01]  /*24830*/  IADD3 R11, -R16, UR6, RZ ;  /* 0x00000006100b7c10 */ /* 0x000fe2000fffe1ff */
[----:B------:R-:W-:Y:S02]  /*24840*/  IMAD.MOV R4, RZ, RZ, -R2 ;  /* 0x000000ffff047224 */ /* 0x000fe400078e0a02 */
[----:B--2---:R-:W-:Y:S01]  /*24850*/  IMAD R7, R0, R9, RZ ;  /* 0x0000000900077224 */ /* 0x004fe200078e02ff */
[----:B------:R-:W-:Y:S01]  /*24860*/  IABS R0, R11 ;  /* 0x0000000b00007213 */ /* 0x000fe20000000000 */
[----:B------:R-:W-:-:S04]  /*24870*/  IMAD.MOV.U32 R2, RZ, RZ, RZ ;  /* 0x000000ffff027224 */ /* 0x000fc800078e00ff */
[----:B------:R-:W-:-:S04]  /*24880*/  IMAD.HI.U32 R2, R3, R7, R2 ;  /* 0x0000000703027227 */ /* 0x000fc800078e0002 */
[----:B------:R-:W-:Y:S01]  /*24890*/  IMAD.MOV.U32 R3, RZ, RZ, R0 ;  /* 0x000000ffff037224 */ /* 0x000fe200078e0000 */
[----:B------:R-:W-:-:S03]  /*248a0*/  MOV R0, R4 ;  /* 0x0000000400007202 */ /* 0x000fc60000000f00 */
        /* <DEDUP_REMOVED lines=10> */
[----:B------:R-:W-:Y:S02]  /*24950*/  @!P2 IADD3 R2, -R2, RZ, RZ ;  /* 0x000000ff0202a210 */ /* 0x000fe40007ffe1ff */
[----:B------:R-:W-:-:S05]  /*24960*/  @!P1 LOP3.LUT R2, RZ, R10, RZ, 0x33, !PT ;  /* 0x0000000aff029212 */ /* 0x000fca00078e33ff */
[--C-:B------:R-:W-:Y:S02]  /*24970*/  IMAD.MOV R17, RZ, RZ, -R2.reuse ;  /* 0x000000ffff117224 */ /* 0x100fe400078e0a02 */
[----:B------:R-:W-:Y:S02]  /*24980*/  IMAD.MOV.U32 R18, RZ, RZ, R2 ;  /* 0x000000ffff127224 */ /* 0x000fe400078e0002 */
[----:B------:R-:W-:Y:S01]  /*24990*/  IMAD R17, R10, R17, R11 ;  /* 0x000000110a117224 */ /* 0x000fe200078e020b */
[----:B------:R-:W-:Y:S06]  /*249a0*/  BRA `(.L_x_638) ;  /* 0x00000000000c7947 */ /* 0x000fec0003800000 */
.L_x_633:
[----:B------:R-:W-:Y:S01]  /*249b0*/  MOV R17, RZ ;  /* 0x000000ff00117202 */ /* 0x000fe20000000f00 */
[----:B------:R-:W-:Y:S02]  /*249c0*/  IMAD.U32 R16, RZ, RZ, UR6 ;  /* 0x00000006ff107e24 */ /* 0x000fe4000f8e00ff */
[----:B------:R-:W-:-:S07]  /*249d0*/  IMAD.MOV.U32 R18, RZ, RZ, RZ ;  /* 0x000000ffff127224 */ /* 0x000fce00078e00ff */
.L_x_638:
[----:B------:R-:W-:-:S13]  /*249e0*/  ISETP.NE.AND P0, PT, R5, RZ, PT ;  /* 0x000000ff0500720c */ /* 0x000fda0003f05270 */
[----:B------:R-:W0:Y:S01]  /*249f0*/  @!P0 S2R R3, SR_CgaCtaId ;  /* 0x0000000000038919 */ /* 0x000e220000008800 */
[----:B------:R-:W-:-:S04]  /*24a00*/  @!P0 MOV R0, 0x400 ;  /* 0x0000040000008802 */ /* 0x000fc80000000f00 */
[----:B0-----:R-:W-:-:S05]  /*24a10*/  @!P0 LEA R0, R3, R0, 0x18 ;  /* 0x0000000003008211 */ /* 0x001fca00078ec0ff */
[----:B------:R2:W-:Y:S01]  /*24a20*/  @!P0 STS.128 [R0+0x334d0], R16 ;  /* 0x0334d01000008388 */ /* 0x0005e20000000c00 */
[----:B------:R-:W-:Y:S06]  /*24a30*/  BAR.ARV 0x5, 0x180 ;  /* 0x0146000000007b1d */ /* 0x000fec0000002000 */
.L_x_631:
[----:B------:R3:W-:Y:S01]  /*24a40*/  STL [R1+0x38], RZ ;  /* 0x000038ff01007387 */ /* 0x0007e20000100800 */
[----:B------:R-:W-:Y:S01]  /*24a50*/  ULDC UR4, c[0x0][0xc3c] ;  /* 0x00030f0000047ab9 */ /* 0x000fe20000000800 */
[----:B------:R-:W-:Y:S01]  /*24a60*/  IMAD.MOV.U32 R33, RZ, RZ, 0x1 ;  /* 0x00000001ff217424 */ /* 0x000fe200078e00ff */
[----:B-1----:R-:W-:Y:S02]  /*24a70*/  ISETP.GE.AND P0, PT, R19, UR4, PT ;  /* 0x0000000413007c0c */ /* 0x002fe4000bf06270 */
[----:B------:R-:W-:-:S11]  /*24a80*/  MOV R29, RZ ;  /* 0x000000ff001d7202 */ /* 0x000fd60000000f00 */
[----:B---3--:R-:W-:Y:S05]  /*24a90*/  @P0 BRA `(.L_x_639) ;  /* 0x0000007000600947 */ /* 0x008fea0003800000 */
[----:B------:R-:W0:Y:S01]  /*24aa0*/  S2R R7, SR_TID.X ;  /* 0x0000000000077919 */ /* 0x000e220000002100 */
[----:B------:R-:W1:Y:S01]  /*24ab0*/  S2UR UR4, SR_CgaCtaId ;  /* 0x00000000000479c3 */ /* 0x000e620000008800 */
[----:B------:R-:W-:Y:S01]  /*24ac0*/  MOV R22, 0x400 ;  /* 0x0000040000167802 */ /* 0x000fe20000000f00 */
[----:B------:R-:W-:Y:S01]  /*24ad0*/  BSSY B7, `(.L_x_639) ;  /* 0x0000714000077945 */ /* 0x000fe20003800000 */
[----:B------:R-:W-:Y:S01]  /*24ae0*/  MOV R34, 0x1 ;  /* 0x0000000100227802 */ /* 0x000fe20000000f00 */
[----:B------:R-:W-:Y:S01]  /*24af0*/  IMAD.MOV.U32 R31, RZ, RZ, RZ ;  /* 0x000000ffff1f7224 */ /* 0x000fe200078e00ff */
[----:B------:R-:W-:Y:S01]  /*24b00*/  MOV R33, 0x1 ;  /* 0x0000000100217802 */ /* 0x000fe20000000f00 */
[----:B------:R-:W-:Y:S01]  /*24b10*/  IMAD.MOV.U32 R29, RZ, RZ, RZ ;  /* 0x000000ffff1d7224 */ /* 0x000fe200078e00ff */
[----:B------:R-:W-:Y:S01]  /*24b20*/  ULDC.64 UR40, c[0x0][0x198] ;  /* 0x0000660000287ab9 */ /* 0x000fe20000000a00 */
[----:B------:R-:W-:Y:S02]  /*24b30*/  ULOP3.LUT UR39, UR36, 0x2, URZ, 0xfc, !UPT ;  /* 0x0000000224277892 */ /* 0x000fe4000f8efc3f */
[----:B------:R-:W-:Y:S01]  /*24b40*/  ULOP3.LUT UR37, UR36, 0x1, URZ, 0xfc, !UPT ;  /* 0x0000000124257892 */ /* 0x000fe2000f8efc3f */
[----:B------:R-:W-:Y:S01]  /*24b50*/  ULDC UR38, c[0x0][0xc] ;  /* 0x0000030000267ab9 */ /* 0x000fe20000000800 */
[C---:B0-----:R-:W-:Y:S01]  /*24b60*/  IMAD.SHL.U32 R2, R7.reuse, 0x40, RZ ;  /* 0x0000004007027824 */ /* 0x041fe200078e00ff */
[C---:B------:R-:W-:Y:S01]  /*24b70*/  LOP3.LUT R12, R7.reuse, 0x7f, RZ, 0xc0, !PT ;  /* 0x0000007f070c7812 */ /* 0x040fe200078ec0ff */
[C---:B------:R-:W-:Y:S01]  /*24b80*/  IMAD.SHL.U32 R37, R7.reuse, 0x10, RZ ;  /* 0x0000001007257824 */ /* 0x040fe200078e00ff */
[----:B------:R-:W-:Y:S01]  /*24b90*/  SHF.R.U32.HI R3, RZ, 0x1, R7 ;  /* 0x00000001ff037819 */ /* 0x000fe20000011607 */
[----:B------:R-:W-:Y:S01]  /*24ba0*/  IMAD.SHL.U32 R6, R7, 0x2, RZ ;  /* 0x0000000207067824 */ /* 0x000fe200078e00ff */
[----:B--2---:R-:W-:Y:S01]  /*24bb0*/  LOP3.LUT R0, R2, 0x180, RZ, 0xc0, !PT ;  /* 0x0000018002007812 */ /* 0x004fe200078ec0ff */
[----:B------:R-:W-:Y:S01]  /*24bc0*/  IMAD.SHL.U32 R4, R12, 0x10, RZ ;  /* 0x000000100c047824 */ /* 0x000fe200078e00ff */
[----:B------:R-:W-:Y:S01]  /*24bd0*/  LOP3.LUT R5, R37, 0x1b0, RZ, 0xc0, !PT ;  /* 0x000001b025057812 */ /* 0x000fe200078ec0ff */
[----:B------:R-:W-:Y:S01]  /*24be0*/  IMAD.SHL.U32 R10, R7, 0x4, RZ ;  /* 0x00000004070a7824 */ /* 0x000fe200078e00ff */
[----:B------:R-:W-:-:S02]  /*24bf0*/  LOP3.LUT R3, R0, 0x30, R3, 0xf8, !PT ;  /* 0x0000003000037812 */ /* 0x000fc400078ef803 */
[----:B------:R-:W-:Y:S02]  /*24c00*/  SHF.L.U32 R0, R7, 0x5, RZ ;  /* 0x0000000507007819 */ /* 0x000fe400000006ff */
[----:B------:R-:W-:Y:S02]  /*24c10*/  LOP3.LUT R8, R5, 0x30, R6, 0x78, !PT ;  /* 0x0000003005087812 */ /* 0x000fe400078e7806 */
[----:B------:R-:W-:Y:S01]  /*24c20*/  LOP3.LUT R6, R4, 0x600, RZ, 0xc0, !PT ;  /* 0x0000060004067812 */ /* 0x000fe200078ec0ff */
[----:B------:R-:W-:Y:S01]  /*24c30*/  IMAD.SHL.U32 R4, R7, 0x8, RZ ;  /* 0x0000000807047824 */ /* 0x000fe200078e00ff */
[----:B------:R-:W-:Y:S02]  /*24c40*/  LOP3.LUT R5, R0, 0x80, RZ, 0xc0, !PT ;  /* 0x0000008000057812 */ /* 0x000fe400078ec0ff */
[----:B------:R-:W-:Y:S02]  /*24c50*/  LOP3.LUT R9, R6, 0x40, R37, 0xf8, !PT ;  /* 0x0000004006097812 */ /* 0x000fe400078ef825 */
[----:B------:R-:W-:-:S02]  /*24c60*/  LOP3.LUT R3, R3, 0x30, R4, 0x78, !PT ;  /* 0x0000003003037812 */ /* 0x000fc400078e7804 */
[----:B------:R-:W-:Y:S02]  /*24c70*/  LOP3.LUT R5, R5, 0x10, R7, 0xf8, !PT ;  /* 0x0000001005057812 */ /* 0x000fe400078ef807 */
[----:B------:R-:W-:Y:S02]  /*24c80*/  LOP3.LUT R7, R6, 0x60, R0, 0xf8, !PT ;  /* 0x0000006006077812 */ /* 0x000fe400078ef800 */
[----:B------:R-:W-:Y:S02]  /*24c90*/  LOP3.LUT R11, R9, R8, RZ, 0xfc, !PT ;  /* 0x00000008090b7212 */ /* 0x000fe400078efcff */
[----:B------:R-:W-:Y:S02]  /*24ca0*/  LOP3.LUT R2, R3, 0x640, R2, 0xf8, !PT ;  /* 0x0000064003027812 */ /* 0x000fe400078ef802 */
[----:B------:R-:W-:Y:S01]  /*24cb0*/  LOP3.LUT R5, R5, 0x10, R10, 0x78, !PT ;  /* 0x0000001005057812 */ /* 0x000fe200078e780a */
[----:B------:R-:W-:Y:S01]  /*24cc0*/  STL [R1+0x10], R11 ;  /* 0x0000100b01007387 */ /* 0x000fe20000100800 */
[----:B------:R-:W-:-:S02]  /*24cd0*/  LOP3.LUT R4, R7, 0x100, R0, 0xf8, !PT ;  /* 0x0000010007047812 */ /* 0x000fc400078ef800 */
[----:B------:R-:W-:Y:S01]  /*24ce0*/  SHF.R.U32.HI R3, RZ, 0x2, R12 ;  /* 0x00000002ff037819 */ /* 0x000fe2000001160c */
[----:B------:R0:W-:Y:S01]  /*24cf0*/  STL [R1+0x18], R2 ;  /* 0x0000180201007387 */ /* 0x0001e20000100800 */
[----:B------:R-:W-:Y:S02]  /*24d00*/  LOP3.LUT R37, R37, 0x30, RZ, 0xc0, !PT ;  /* 0x0000003025257812 */ /* 0x000fe400078ec0ff */
[----:B------:R-:W-:Y:S02]  /*24d10*/  LOP3.LUT R0, R3, 0x60, R0, 0xf8, !PT ;  /* 0x0000006003007812 */ /* 0x000fe400078ef800 */
[----:B------:R-:W-:Y:S02]  /*24d20*/  LOP3.LUT R3, R37, 0x80, RZ, 0xfc, !PT ;  /* 0x0000008025037812 */ /* 0x000fe400078efcff */
[----:B0-----:R-:W-:-:S05]  /*24d30*/  LOP3.LUT R2, R4, R5, RZ, 0xfc, !PT ;  /* 0x0000000504027212 */ /* 0x001fca00078efcff */
[----:B------:R1:W-:Y:S04]  /*24d40*/  STL [R1+0x14], R2 ;  /* 0x0000140201007387 */ /* 0x0003e80000100800 */
[----:B------:R-:W-:Y:S01]  /*24d50*/  STL [R1+0x38], RZ ;  /* 0x000038ff01007387 */ /* 0x000fe20000100800 */
[----:B-1----:R-:W-:-:S05]  /*24d60*/  IMAD.U32 R2, RZ, RZ, UR4 ;  /* 0x00000004ff027e24 */ /* 0x002fca000f8e00ff */
[----:B------:R-:W-:Y:S01]  /*24d70*/  LEA R22, R2, R22, 0x18 ;  /* 0x0000001602167211 */ /* 0x000fe200078ec0ff */
[----:B------:R0:W-:Y:S02]  /*24d80*/  STL [R1+0xc], R2 ;  /* 0x00000c0201007387 */ /* 0x0001e40000100800 */
[----:B0-----:R-:W-:Y:S02]  /*24d90*/  LOP3.LUT R2, R37, 0x40, RZ, 0xfc, !PT ;  /* 0x0000004025027812 */ /* 0x001fe400078efcff */
[----:B------:R-:W-:Y:S01]  /*24da0*/  LOP3.LUT R2, R0, 0x80, RZ, 0xfc, !PT ;  /* 0x0000008000027812 */ /* 0x000fe200078efcff */
[----:B------:R-:W-:-:S05]  /*24db0*/  IMAD.IADD R0, R22, 0x1, R11 ;  /* 0x0000000116007824 */ /* 0x000fca00078e020b */
[----:B------:R0:W-:Y:S02]  /*24dc0*/  STL [R1+0x1c], R0 ;  /* 0x00001c0001007387 */ /* 0x0001e40000100800 */
.L_x_759:
[----:B012-4-:R-:W1:Y:S02]  /*24dd0*/  LDC.64 R2, c[0x0][0xc88] ;  /* 0x00032200ff027b82 */ /* 0x017e640000000a00 */
[----:B-1----:R-:W-:-:S05]  /*24de0*/  IMAD.WIDE R2, R19, 0x4, R2 ;  /* 0x0000000413027825 */ /* 0x002fca00078e0202 */
[----:B------:R-:W0:Y:S01]  /*24df0*/  LDG.E R23, desc[UR50][R2.64] ;  /* 0x0000003202177981 */ /* 0x000e22000c1e1900 */
[----:B------:R-:W-:Y:S05]  /*24e00*/  YIELD ;  /* 0x0000000000007946 */ /* 0x000fea0003800000 */
[----:B------:R-:W-:Y:S01]  /*24e10*/  ULDC.64 UR4, c[0x0][0xa28] ;  /* 0x00028a0000047ab9 */ /* 0x000fe20000000a00 */
[----:B------:R-:W-:Y:S01]  /*24e20*/  ULDC.64 UR8, c[0x0][0xa18] ;  /* 0x0002860000087ab9 */ /* 0x000fe20000000a00 */
[----:B------:R-:W-:Y:S01]  /*24e30*/  ISETP.NE.U32.AND P0, PT, RZ, UR4, PT ;  /* 0x00000004ff007c0c */ /* 0x000fe2000bf05070 */
[----:B------:R-:W-:Y:S01]  /*24e40*/  IMAD.MOV.U32 R9, RZ, RZ, RZ ;  /* 0x000000ffff097224 */ /* 0x000fe200078e00ff */
[----:B------:R-:W-:-:S02]  /*24e50*/  ULDC.64 UR6, c[0x0][0xa10] ;  /* 0x0002840000067ab9 */ /* 0x000fc40000000a00 */
[----:B------:R-:W-:Y:S02]  /*24e60*/  ISETP.NE.AND.EX P0, PT, RZ, UR5, PT, P0 ;  /* 0x00000005ff007c0c */ /* 0x000fe4000bf05300 */
[----:B------:R-:W-:-:S04]  /*24e70*/  ISETP.NE.U32.AND P2, PT, RZ, UR8, PT ;  /* 0x00000008ff007c0c */ /* 0x000fc8000bf45070 */
[----:B------:R-:W-:Y:S02]  /*24e80*/  ISETP.NE.AND.EX P2, PT, RZ, UR9, PT, P2 ;  /* 0x00000009ff007c0c */ /* 0x000fe4000bf45320 */
[----:B------:R-:W-:Y:S02]  /*24e90*/  MOV R27, RZ ;  /* 0x000000ff001b7202 */ /* 0x000fe40000000f00 */
[----:B0-----:R-:W-:-:S03]  /*24ea0*/  SHF.R.S32.HI R0, RZ, 0x1f, R23 ;  /* 0x0000001fff007819 */ /* 0x001fc60000011417 */
[C---:B------:R-:W-:Y:S01]  /*24eb0*/  @P0 LEA R2, P1, R23.reuse, UR4, 0x2 ;  /* 0x0000000417020c11 */ /* 0x040fe2000f8210ff */
[C---:B------:R-:W-:Y:S01]  /*24ec0*/  IMAD.SHL.U32 R25, R23.reuse, 0x4, RZ ;  /* 0x0000000417197824 */ /* 0x040fe200078e00ff */
[C-C-:B------:R-:W-:Y:S01]  /*24ed0*/  SHF.L.U64.HI R26, R23.reuse, 0x2, R0.reuse ;  /* 0x00000002171a7819 */ /* 0x140fe20000010200 */
[----:B------:R0:W-:Y:S01]  /*24ee0*/  STL [R1+0x30], R0 ;  /* 0x0000300001007387 */ /* 0x0001e20000100800 */
[----:B------:R-:W-:Y:S01]  /*24ef0*/  @P0 LEA.HI.X R3, R23, UR5, R0, 0x2, P1 ;  /* 0x0000000517030c11 */ /* 0x000fe200088f1400 */
[----:B------:R-:W-:-:S04]  /*24f00*/  ULDC.64 UR4, c[0x0][0xa00] ;  /* 0x0002800000047ab9 */ /* 0x000fc80000000a00 */
[----:B------:R1:W2:Y:S01]  /*24f10*/  @P0 LDG.E R9, desc[UR50][R2.64] ;  /* 0x0000003202090981 */ /* 0x0002a2000c1e1900 */
[----:B------:R-:W-:Y:S02]  /*24f20*/  ISETP.NE.U32.AND P0, PT, RZ, UR4, PT ;  /* 0x00000004ff007c0c */ /* 0x000fe4000bf05070 */
[----:B------:R-:W-:Y:S01]  /*24f30*/  ISETP.NE.U32.AND P1, PT, RZ, UR6, PT ;  /* 0x00000006ff007c0c */ /* 0x000fe2000bf25070 */
[----:B0-----:R-:W-:Y:S01]  /*24f40*/  IMAD.MOV.U32 R0, RZ, RZ, RZ ;  /* 0x000000ffff007224 */ /* 0x001fe200078e00ff */
[----:B------:R-:W-:Y:S02]  /*24f50*/  ISETP.NE.AND.EX P0, PT, RZ, UR5, PT, P0 ;  /* 0x00000005ff007c0c */ /* 0x000fe4000bf05300 */
[----:B------:R-:W-:Y:S02]  /*24f60*/  ISETP.NE.AND.EX P1, PT, RZ, UR7, PT, P1 ;  /* 0x00000007ff007c0c */ /* 0x000fe4000bf25310 */
[C---:B------:R-:W-:Y:S02]  /*24f70*/  IADD3 R4, P4, R25.reuse, UR6, RZ ;  /* 0x0000000619047c10 */ /* 0x040fe4000ff9e0ff */
[----:B-1----:R-:W-:Y:S01]  /*24f80*/  IADD3 R2, P3, R25, UR4, RZ ;  /* 0x0000000419027c10 */ /* 0x002fe2000ff7e0ff */
[----:B------:R-:W-:Y:S01]  /*24f90*/  ULDC UR4, c[0x0][0x288] ;  /* 0x0000a20000047ab9 */ /* 0x000fe20000000800 */
[----:B------:R-:W-:-:S02]  /*24fa0*/  IADD3.X R5, R26, UR7, RZ, P4, !PT ;  /* 0x000000071a057c10 */ /* 0x000fc4000a7fe4ff */
[C---:B------:R-:W-:Y:S02]  /*24fb0*/  IADD3.X R3, R26.reuse, UR5, RZ, P3, !PT ;  /* 0x000000051a037c10 */ /* 0x040fe40009ffe4ff */
[----:B------:R-:W-:Y:S01]  /*24fc0*/  @P2 IADD3 R6, P3, R25, UR8, RZ ;  /* 0x0000000819062c10 */ /* 0x000fe2000ff7e0ff */
[----:B------:R-:W-:Y:S01]  /*24fd0*/  IMAD.U32 R8, RZ, RZ, UR4 ;  /* 0x00000004ff087e24 */ /* 0x000fe2000f8e00ff */
[----:B------:R-:W-:Y:S01]  /*24fe0*/  ULDC.64 UR4, c[0x0][0x418] ;  /* 0x0001060000047ab9 */ /* 0x000fe20000000a00 */
[----:B------:R-:W5:Y:S01]  /*24ff0*/  @P0 LDG.E R27, desc[UR50][R2.64] ;  /* 0x00000032021b0981 */ /* 0x000f62000c1e1900 */
[----:B------:R-:W-:-:S03]  /*25000*/  @P2 IADD3.X R7, R26, UR9, RZ, P3, !PT ;  /* 0x000000091a072c10 */ /* 0x000fc60009ffe4ff */
[----:B------:R-:W5:Y:S04]  /*25010*/  @P1 LDG.E R0, desc[UR50][R4.64] ;  /* 0x0000003204001981 */ /* 0x000f68000c1e1900 */
[----:B------:R0:W3:Y:S01]  /*25020*/  @P2 LDG.E R8, desc[UR50][R6.64] ;  /* 0x0000003206082981 */ /* 0x0000e2000c1e1900 */
[----:B------:R-:W-:-:S03]  /*25030*/  UISETP.NE.U32.AND UP0, UPT, UR4, URZ, UPT ;  /* 0x0000003f0400728c */ /* 0x000fc6000bf05070 */
[----:B------:R-:W-:Y:S01]  /*25040*/  ULDC UR4, c[0x0][0x424] ;  /* 0x0001090000047ab9 */ /* 0x000fe20000000800 */
[----:B------:R-:W-:-:S03]  /*25050*/  UISETP.NE.AND.EX UP0, UPT, UR5, URZ, UPT, UP0 ;  /* 0x0000003f0500728c */ /* 0x000fc6000bf05300 */
[----:B------:R-:W-:Y:S01]  /*25060*/  ULDC UR5, c[0x0][0x2f0] ;  /* 0x0000bc0000057ab9 */ /* 0x000fe20000000800 */
[----:B------:R-:W-:-:S04]  /*25070*/  USEL UR4, UR4, 0x1, UP0 ;  /* 0x0000000104047887 */ /* 0x000fc80008000000 */
[----:B------:R-:W-:-:S03]  /*25080*/  UIMAD UR4, UR4, UR5, URZ ;  /* 0x00000005040472a4 */ /* 0x000fc6000f8e023f */
[----:B------:R-:W-:Y:S02]  /*25090*/  ULDC UR5, c[0x0][0x348] ;  /* 0x0000d20000057ab9 */ /* 0x000fe40000000800 */
[----:B0-----:R-:W-:Y:S01]  /*250a0*/  IMAD.U32 R6, RZ, RZ, UR5 ;  /* 0x00000005ff067e24 */ /* 0x001fe2000f8e00ff */
[----:B------:R-:W-:Y:S01]  /*250b0*/  MOV R7, UR4 ;  /* 0x0000000400077c02 */ /* 0x000fe20008000f00 */
[----:B--2---:R0:W-:Y:S04]  /*250c0*/  STL [R1+0x4], R9 ;  /* 0x0000040901007387 */ /* 0x0041e80000100800 */
[----:B---3--:R0:W-:Y:S01]  /*250d0*/  STL [R1+0x34], R8 ;  /* 0x0000340801007387 */ /* 0x0081e20000100800 */
[----:B------:R-:W-:Y:S05]  /*250e0*/  @P2 BRA `(.L_x_640) ;  /* 0x0000000000142947 */ /* 0x000fea0003800000 */
[----:B------:R-:W-:Y:S05]  /*250f0*/  @!P0 BRA `(.L_x_640) ;  /* 0x0000000000108947 */ /* 0x000fea0003800000 */
[----:B0-----:R-:W2:Y:S04]  /*25100*/  LDG.E R8, desc[UR50][R2.64] ;  /* 0x0000003202087981 */ /* 0x001ea8000c1e1900 */
[----:B------:R-:W2:Y:S02]  /*25110*/  LDG.E R2, desc[UR50][R2.64+0x4] ;  /* 0x0000043202027981 */ /* 0x000ea4000c1e1900 */
[----:B--2---:R-:W-:-:S05]  /*25120*/  IMAD.IADD R2, R2, 0x1, -R8 ;  /* 0x0000000102027824 */ /* 0x004fca00078e0a08 */
[----:B------:R1:W-:Y:S02]  /*25130*/  STL [R1+0x34], R2 ;  /* 0x0000340201007387 */ /* 0x0003e40000100800 */
.L_x_640:
[----:B------:R-:W-:Y:S01]  /*25140*/  ULDC.64 UR4, c[0x0][0xa20] ;  /* 0x0002880000047ab9 */ /* 0x000fe20000000a00 */
[----:B------:R-:W-:Y:S01]  /*25150*/  IMAD.MOV.U32 R32, RZ, RZ, R23 ;  /* 0x000000ffff207224 */ /* 0x000fe200078e0017 */
[----:B------:R-:W-:-:S04]  /*25160*/  ISETP.NE.U32.AND P0, PT, RZ, UR4, PT ;  /* 0x00000004ff007c0c */ /* 0x000fc8000bf05070 */
[----:B------:R-:W-:-:S13]  /*25170*/  ISETP.NE.AND.EX P0, PT, RZ, UR5, PT, P0 ;  /* 0x00000005ff007c0c */ /* 0x000fda000bf05300 */
[----:B------:R-:W-:Y:S05]  /*25180*/  @!P0 BRA `(.L_x_641) ;  /* 0x0000000000108947 */ /* 0x000fea0003800000 */
[----:B-1----:R-:W-:-:S04]  /*25190*/  IADD3 R2, P0, R25, UR4, RZ ;  /* 0x0000000419027c10 */ /* 0x002fc8000ff1e0ff */
[----:B------:R-:W-:-:S05]  /*251a0*/  IADD3.X R3, R26, UR5, RZ, P0, !PT ;  /* 0x000000051a037c10 */ /* 0x000fca00087fe4ff */
[----:B------:R2:W5:Y:S01]  /*251b0*/  LDG.E R7, desc[UR50][R2.64] ;  /* 0x0000003202077981 */ /* 0x000562000c1e1900 */
[----:B------:R-:W-:Y:S05]  /*251c0*/  BRA `(.L_x_642) ;  /* 0x0000000000247947 */ /* 0x000fea0003800000 */
.L_x_641:
[----:B------:R-:W-:Y:S02]  /*251d0*/  ULDC.64 UR4, c[0x0][0xa08] ;  /* 0x0002820000047ab9 */ /* 0x000fe40000000a00 */
[----:B------:R-:W-:-:S04]  /*251e0*/  ISETP.NE.U32.AND P0, PT, RZ, UR4, PT ;  /* 0x00000004ff007c0c */ /* 0x000fc8000bf05070 */
[----:B------:R-:W-:-:S13]  /*251f0*/  ISETP.NE.AND.EX P0, PT, RZ, UR5, PT, P0 ;  /* 0x00000005ff007c0c */ /* 0x000fda000bf05300 */
[----:B------:R-:W-:Y:S05]  /*25200*/  @!P0 BRA `(.L_x_642) ;  /* 0x0000000000148947 */ /* 0x000fea0003800000 */
[----:B-1----:R-:W1:Y:S02]  /*25210*/  LDC.64 R2, c[0x0][0xa08] ;  /* 0x00028200ff027b82 */ /* 0x002e640000000a00 */
[----:B-1----:R-:W-:-:S05]  /*25220*/  IMAD.WIDE R2, R32, 0x4, R2 ;  /* 0x0000000420027825 */ /* 0x002fca00078e0202 */
[----:B------:R-:W2:Y:S04]  /*25230*/  LDG.E R7, desc[UR50][R2.64] ;  /* 0x0000003202077981 */ /* 0x000ea8000c1e1900 */
[----:B------:R-:W2:Y:S02]  /*25240*/  LDG.E R2, desc[UR50][R2.64+0x4] ;  /* 0x0000043202027981 */ /* 0x000ea4000c1e1900 */
[----:B--2---:R-:W-:-:S07]  /*25250*/  IMAD.IADD R7, R2, 0x1, -R7 ;  /* 0x0000000102077824 */ /* 0x004fce00078e0a07 */
.L_x_642:
[----:B-12---:R-:W2:Y:S04]  /*25260*/  @P1 LDG.E R2, desc[UR50][R4.64] ;  /* 0x0000003204021981 */ /* 0x006ea8000c1e1900 */
[----:B------:R-:W2:Y:S01]  /*25270*/  @P1 LDG.E R4, desc[UR50][R4.64+0x4] ;  /* 0x0000043204041981 */ /* 0x000ea2000c1e1900 */
[----:B-----5:R-:W-:Y:S01]  /*25280*/  IMAD.IADD R7, R7, 0x1, -R9 ;  /* 0x0000000107077824 */ /* 0x020fe200078e0a09 */
[----:B------:R-:W-:Y:S01]  /*25290*/  BSSY B0, `(.L_x_643) ;  /* 0x0000156000007945 */ /* 0x000fe20003800000 */
[----:B--2---:R-:W-:-:S05]  /*252a0*/  @P1 IADD3 R6, -R2, R4, RZ ;  /* 0x0000000402061210 */ /* 0x004fca0007ffe1ff */
[----:B------:R-:W-:-:S04]  /*252b0*/  IMAD.IADD R24, R7, 0x1, R6 ;  /* 0x0000000107187824 */ /* 0x000fc800078e0206 */
[----:B------:R-:W-:-:S04]  /*252c0*/  VIADD R30, R24, 0x9f ;  /* 0x0000009f181e7836 */ /* 0x000fc80000000000 */
[----:B------:R-:W-:-:S05]  /*252d0*/  IMAD.HI R30, R30, 0x66666667, RZ ;  /* 0x666666671e1e7827 */ /* 0x000fca00078e02ff */
[----:B------:R-:W-:-:S04]  /*252e0*/  SHF.R.U32.HI R2, RZ, 0x1f, R30 ;  /* 0x0000001fff027819 */ /* 0x000fc8000001161e */
[----:B------:R-:W-:-:S05]  /*252f0*/  LEA.HI.SX32 R30, R30, R2, 0x1a ;  /* 0x000000021e1e7211 */ /* 0x000fca00078fd2ff */
[----:B------:R-:W-:Y:S01]  /*25300*/  IMAD R2, R30, 0xa0, -R7 ;  /* 0x000000a01e027824 */ /* 0x000fe200078e0a07 */
[----:B------:R-:W-:-:S04]  /*25310*/  IADD3 R7, -R7, RZ, RZ ;  /* 0x000000ff07077210 */ /* 0x000fc80007ffe1ff */
[----:B------:R-:W-:Y:S02]  /*25320*/  VIMNMX R2, R2, R6, PT ;  /* 0x0000000602027248 */ /* 0x000fe40003fe0100 */
[----:B------:R-:W-:-:S04]  /*25330*/  VIMNMX R7, RZ, R7, !PT ;  /* 0x00000007ff077248 */ /* 0x000fc80007fe0100 */
[----:B------:R-:W-:-:S13]  /*25340*/  ISETP.GT.AND P0, PT, R2, R7, PT ;  /* 0x000000070200720c */ /* 0x000fda0003f04270 */
[----:B------:R-:W-:Y:S02]  /*25350*/  @P0 VIADD R5, R2, 0x9f ;  /* 0x0000009f02050836 */ /* 0x000fe40000000000 */
[----:B------:R-:W-:-:S04]  /*25360*/  IMAD.WIDE.U32 R2, R7, -0x33333333, RZ ;  /* 0xcccccccd07027825 */ /* 0x000fc800078e00ff */
[----:B------:R-:W-:Y:S01]  /*25370*/  @P0 IMAD.HI R5, R5, 0x66666667, RZ ;  /* 0x6666666705050827 */ /* 0x000fe200078e02ff */
[----:B------:R-:W-:-:S04]  /*25380*/  SHF.R.U32.HI R4, RZ, 0x7, R3 ;  /* 0x00000007ff047819 */ /* 0x000fc80000011603 */
[----:B------:R-:W-:Y:S01]  /*25390*/  @P0 SHF.R.U32.HI R3, RZ, 0x1f, R5 ;  /* 0x0000001fff030819 */ /* 0x000fe20000011605 */
[----:B------:R-:W-:-:S03]  /*253a0*/  IMAD.MOV.U32 R2, RZ, RZ, R4 ;  /* 0x000000ffff027224 */ /* 0x000fc600078e0004 */
[----:B------:R-:W-:Y:S02]  /*253b0*/  @P0 LEA.HI.SX32 R2, R5, R3, 0x1a ;  /* 0x0000000305020211 */ /* 0x000fe400078fd2ff */
[----:B------:R-:W-:Y:S02]  /*253c0*/  PLOP3.LUT P0, PT, PT, PT, PT, 0x80, 0x0 ;  /* 0x000000000000781c */ /* 0x000fe40003f0f070 */
[----:B------:R-:W-:-:S13]  /*253d0*/  ISETP.GT.AND P2, PT, R2, R4, PT ;  /* 0x000000040200720c */ /* 0x000fda0003f44270 */
[----:B------:R-:W-:Y:S05]  /*253e0*/  @!P2 BRA `(.L_x_644) ;  /* 0x000000140000a947 */ /* 0x000fea0003800000 */
[----:B------:R-:W-:Y:S01]  /*253f0*/  UMOV UR4, 0xffffffff ;  /* 0xffffffff00047882 */ /* 0x000fe20000000000 */
[----:B------:R-:W-:Y:S02]  /*25400*/  SEL R5, R32, RZ, !P1 ;  /* 0x000000ff20057207 */ /* 0x000fe40004800000 */
[----:B------:R-:W-:Y:S05]  /*25410*/  BRA.DIV UR4, `(.L_x_645) ;  /* 0x0000009604a47947 */ /* 0x000fea000b800000 */
[----:B------:R-:W1:Y:S02]  /*25420*/  S2R R3, SR_TID.X ;  /* 0x0000000000037919 */ /* 0x000e640000002100 */
[----:B-1----:R-:W-:-:S04]  /*25430*/  SHF.R.U32.HI R3, RZ, 0x5, R3 ;  /* 0x00000005ff037819 */ /* 0x002fc80000011603 */
[----:B------:R-:W-:-:S05]  /*25440*/  LOP3.LUT R3, R3, 0x3, RZ, 0xc0, !PT ;  /* 0x0000000303037812 */ /* 0x000fca00078ec0ff */
[----:B------:R1:W2:Y:S02]  /*25450*/  SHFL.IDX PT, R14, R3, RZ, 0x1f ;  /* 0x00001fff030e7589 */ /* 0x0002a400000e0000 */
.L_x_886:
[----:B--2---:R-:W-:Y:S02]  /*25460*/  ISETP.NE.AND P0, PT, R14, RZ, PT ;  /* 0x000000ff0e00720c */ /* 0x004fe40003f05270 */
[----:B------:R-:W-:-:S11]  /*25470*/  PLOP3.LUT P6, PT, PT, PT, PT, 0x8, 0x0 ;  /* 0x000000000000781c */ /* 0x000fd60003fce170 */
[----:B------:R-:W-:Y:S05]  /*25480*/  @P0 BRA `(.L_x_646) ;  /* 0x00000000000c0947 */ /* 0x000fea0003800000 */
[----:B------:R-:W-:-:S03]  /*25490*/  UMOV UR4, 0xffffffff ;  /* 0xffffffff00047882 */ /* 0x000fc60000000000 */
[----:B------:R-:W-:Y:S05]  /*254a0*/  BRA.DIV UR4, `(.L_x_647) ;  /* 0x0000009604b47947 */ /* 0x000fea000b800000 */
[----:B------:R-:W-:-:S13]  /*254b0*/  ELECT P6, URZ, PT ;  /* 0x00000000003f782f */ /* 0x000fda00038c0000 */
.L_x_646:
[----:B-1----:R-:W2:Y:S01]  /*254c0*/  LDL R3, [R1+0x38] ;  /* 0x0000380001037983 */ /* 0x002ea20000100800 */
[----:B------:R-:W-:Y:S01]  /*254d0*/  BSSY B1, `(.L_x_648) ;  /* 0x0000008000017945 */ /* 0x000fe20003800000 */
[----:B--2---:R-:W-:-:S05]  /*254e0*/  VIADD R3, R3, 0x1 ;  /* 0x0000000103037836 */ /* 0x004fca0000000000 */
[----:B------:R-:W-:-:S04]  /*254f0*/  LEA.HI R6, R3, R3, RZ, 0x1 ;  /* 0x0000000303067211 */ /* 0x000fc800078f08ff */
[----:B------:R-:W-:-:S04]  /*25500*/  LOP3.LUT R6, R6, 0xfffffffe, RZ, 0xc0, !PT ;  /* 0xfffffffe06067812 */ /* 0x000fc800078ec0ff */
[----:B------:R-:W-:-:S04]  /*25510*/  IADD3 R3, R3, -R6, RZ ;  /* 0x8000000603037210 */ /* 0x000fc80007ffe0ff */
[----:B------:R-:W-:-:S04]  /*25520*/  SHF.L.U32 R3, R3, 0x1f, RZ ;  /* 0x0000001f03037819 */ /* 0x000fc800000006ff */
[----:B------:R-:W1:Y:S02]  /*25530*/  SYNCS.PHASECHK.TRANS64.TRYWAIT P0, [R22+URZ+0x33420], R3 ;  /* 0x03342003160075a7 */ /* 0x000e64000800017f */
[----:B-1----:R-:W-:Y:S05]  /*25540*/  @!P0 BRA `(.L_x_649) ;  /* 0x0000009400ac8947 */ /* 0x002fea0003800000 */
.L_x_889:
[----:B------:R-:W-:Y:S05]  /*25550*/  BSYNC B1 ;  /* 0x0000000000017941 */ /* 0x000fea0003800000 */
.L_x_648:
[----:B------:R-:W-:Y:S04]  /*25560*/  BSSY B1, `(.L_x_650) ;  /* 0x000008b000017945 */ /* 0x000fe80003800000 */
[----:B------:R-:W-:Y:S05]  /*25570*/  @!P6 BRA `(.L_x_651) ;  /* 0x000000080024e947 */ /* 0x000fea0003800000 */
[----:B0-----:R-:W-:Y:S01]  /*25580*/  IMAD R9, R31, 0x8, R22 ;  /* 0x000000081f097824 */ /* 0x001fe200078e0216 */
[----:B------:R-:W-:Y:S01]  /*25590*/  SHF.L.U32 R8, R34, 0x1f, RZ ;  /* 0x0000001f22087819 */ /* 0x000fe200000006ff */
[----:B------:R-:W0:Y:S01]  /*255a0*/  S2R R6, SR_TID.X ;  /* 0x0000000000067919 */ /* 0x000e220000002100 */
[----:B------:R-:W-:Y:S02]  /*255b0*/  BSSY B2, `(.L_x_652) ;  /* 0x0000005000027945 */ /* 0x000fe40003800000 */
[----:B------:R-:W2:Y:S01]  /*255c0*/  SYNCS.PHASECHK.TRANS64.TRYWAIT P0, [R9+URZ+0x334a0], R8 ;  /* 0x0334a008090075a7 */ /* 0x000ea2000800017f */
[----:B0-----:R-:W-:-:S04]  /*255d0*/  LOP3.LUT R6, R6, 0x7f, RZ, 0xc0, !PT ;  /* 0x0000007f06067812 */ /* 0x001fc800078ec0ff */
[----:B------:R-:W-:Y:S01]  /*255e0*/  ISETP.NE.AND P1, PT, R6, RZ, PT ;  /* 0x000000ff0600720c */ /* 0x000fe20003f25270 */
[----:B--2---:R-:W-:-:S12]  /*255f0*/  @!P0 BRA `(.L_x_653) ;  /* 0x0000009400948947 */ /* 0x004fd80003800000 */
.L_x_890:
[----:B------:R-:W-:Y:S05]  /*25600*/  BSYNC B2 ;  /* 0x0000000000027941 */ /* 0x000fea0003800000 */
.L_x_652:
[----:B------:R-:W-:Y:S04]  /*25610*/  BSSY B2, `(.L_x_654) ;  /* 0x0000009000027945 */ /* 0x000fe80003800000 */
[----:B------:R-:W-:Y:S05]  /*25620*/  @P1 BRA `(.L_x_655) ;  /* 0x00000000001c1947 */ /* 0x000fea0003800000 */
[----:B-1----:R-:W1:Y:S02]  /*25630*/  S2R R3, SR_TID.X ;  /* 0x0000000000037919 */ /* 0x002e640000002100 */
[----:B-1----:R-:W-:Y:S01]  /*25640*/  LOP3.LUT R6, R3, 0x1f, RZ, 0xc0, !PT ;  /* 0x0000001f03067812 */ /* 0x002fe200078ec0ff */
[----:B------:R-:W-:-:S03]  /*25650*/  IMAD.MOV.U32 R3, RZ, RZ, 0x7800 ;  /* 0x00007800ff037424 */ /* 0x000fc600078e00ff */
[----:B------:R-:W-:Y:S01]  /*25660*/  ISETP.NE.AND P0, PT, R6, RZ, PT ;  /* 0x000000ff0600720c */ /* 0x000fe20003f05270 */
[----:B------:R2:W-:-:S12]  /*25670*/  SYNCS.ARRIVE.TRANS64 RZ, [R9+URZ+0x33490], R3 ;  /* 0x0334900309ff79a7 */ /* 0x0005d8000800003f */
[----:B--2---:R-:W-:Y:S05]  /*25680*/  @!P0 BRA `(.L_x_655) ;  /* 0x0000000000048947 */ /* 0x004fea0003800000 */
[----:B------:R-:W-:Y:S01]  /*25690*/  BPT.TRAP 0x1 ;  /* 0x000000040000795c */ /* 0x000fe20000300000 */
.L_x_655:
[----:B------:R-:W-:Y:S05]  /*256a0*/  BSYNC B2 ;  /* 0x0000000000027941 */ /* 0x000fea0003800000 */
.L_x_654:
[----:B------:R-:W-:Y:S01]  /*256b0*/  IMAD.MOV.U32 R14, RZ, RZ, RZ ;  /* 0x000000ffff0e7224 */ /* 0x000fe200078e00ff */
[----:B------:R-:W-:Y:S01]  /*256c0*/  UIADD3 UR4, UP0, UR40, 0x570, URZ ;  /* 0x0000057028047890 */ /* 0x000fe2000ff1e03f */
[----:B------:R-:W-:Y:S01]  /*256d0*/  IMAD R6, R2, 0xa0, R0 ;  /* 0x000000a002067824 */ /* 0x000fe200078e0200 */
[----:B------:R-:W-:Y:S01]  /*256e0*/  PLOP3.LUT P0, PT, PT, PT, PT, 0x80, 0x0 ;  /* 0x000000000000781c */ /* 0x000fe20003f0f070 */
[----:B------:R-:W-:Y:S01]  /*256f0*/  IMAD R7, R31, 0x7800, R22 ;  /* 0x000078001f077824 */ /* 0x000fe200078e0216 */
[----:B------:R-:W-:Y:S01]  /*25700*/  R2UR UR10, R14 ;  /* 0x000000000e0a72ca */ /* 0x000fe200000e0000 */
[----:B-1----:R-:W-:Y:S01]  /*25710*/  VIADD R3, R9, 0x33490 ;  /* 0x0003349009037836 */ /* 0x002fe20000000000 */
[----:B------:R-:W-:Y:S01]  /*25720*/  IADD3 R6, R6, -0xa0, RZ ;  /* 0xffffff6006067810 */ /* 0x000fe20007ffe0ff */
[----:B------:R-:W-:Y:S01]  /*25730*/  VIADD R10, R7, 0x24200 ;  /* 0x00024200070a7836 */ /* 0x000fe20000000000 */
[----:B------:R-:W-:Y:S01]  /*25740*/  UIADD3.X UR5, URZ, UR41, URZ, UP0, !UPT ;  /* 0x000000293f057290 */ /* 0x000fe200087fe43f */
[----:B------:R-:W-:Y:S01]  /*25750*/  UMOV UR6, 0x0 ;  /* 0x0000000000067882 */ /* 0x000fe20000000000 */
[----:B------:R-:W-:-:S10]  /*25760*/  UMOV UR7, 0x12f00000 ;  /* 0x12f0000000077882 */ /* 0x000fd40000000000 */
.L_x_656:
[----:B------:R-:W-:-:S13]  /*25770*/  @P0 ELECT P2, URZ, PT ;  /* 0x00000000003f082f */ /* 0x000fda0003840000 */
[----:B------:R-:W-:Y:S02]  /*25780*/  @P2 R2UR UR13, R5 ;  /* 0x00000000050d22ca */ /* 0x000fe400000e0000 */
[----:B------:R-:W-:Y:S02]  /*25790*/  @P2 R2UR UR12, R18 ;  /* 0x00000000120c22ca */ /* 0x000fe400000e0000 */
[----:B------:R-:W-:Y:S02]  /*257a0*/  @P2 R2UR UR11, R6 ;  /* 0x00000000060b22ca */ /* 0x000fe400000e0000 */
[----:B------:R-:W-:Y:S02]  /*257b0*/  @P2 R2UR UR9, R3 ;  /* 0x00000000030922ca */ /* 0x000fe400000e0000 */
[----:B------:R-:W-:Y:S02]  /*257c0*/  @P2 R2UR UR8, R10 ;  /* 0x000000000a0822ca */ /* 0x000fe400000e0000 */
[----:B------:R-:W-:-:S02]  /*257d0*/  @P2 PLOP3.LUT P0, PT, P2, PT, PT, 0x8, 0x0 ;  /* 0x000000000000281c */ /* 0x000fc4000170e170 */
[----:B------:R-:W-:-:S09]  /*257e0*/  PLOP3.LUT P2, PT, PT, PT, PT, 0x8, 0x0 ;  /* 0x000000000000781c */ /* 0x000fd20003f4e170 */
[----:B------:R1:W-:Y:S02]  /*257f0*/  UTMALDG.4D [UR8], [UR4], desc[UR6] ;  /* 0x00000608040075b4 */ /* 0x0003e40008019000 */
[----:B-1----:R-:W-:Y:S05]  /*25800*/  @P0 BRA.U.ANY `(.L_x_656) ;  /* 0xfffffffd00d80947 */ /* 0x002fea000393ffff */
[----:B------:R-:W-:Y:S01]  /*25810*/  IMAD.MOV.U32 R13, RZ, RZ, 0x40 ;  /* 0x00000040ff0d7424 */ /* 0x000fe200078e00ff */
[----:B------:R-:W-:Y:S01]  /*25820*/  PLOP3.LUT P0, PT, PT, PT, PT, 0x80, 0x0 ;  /* 0x000000000000781c */ /* 0x000fe20003f0f070 */
[----:B------:R-:W-:Y:S01]  /*25830*/  UMOV UR6, 0x0 ;  /* 0x0000000000067882 */ /* 0x000fe20000000000 */
[----:B------:R-:W-:Y:S01]  /*25840*/  IADD3 R10, R7, 0x26a00, RZ ;  /* 0x00026a00070a7810 */ /* 0x000fe20007ffe0ff */
[----:B------:R-:W-:Y:S01]  /*25850*/  UMOV UR7, 0x12f00000 ;  /* 0x12f0000000077882 */ /* 0x000fe20000000000 */
[----:B------:R-:W-:-:S15]  /*25860*/  R2UR UR10, R13 ;  /* 0x000000000d0a72ca */ /* 0x000fde00000e0000 */
.L_x_657:
        /* <DEDUP_REMOVED lines=12> */
[----:B------:R-:W-:Y:S01]  /*25930*/  VIADD R10, R7, 0x29200 ;  /* 0x00029200070a7836 */ /* 0x000fe20000000000 */
[----:B------:R-:W-:Y:S01]  /*25940*/  UMOV UR6, 0x0 ;  /* 0x0000000000067882 */ /* 0x000fe20000000000 */
[----:B------:R-:W-:Y:S01]  /*25950*/  UMOV UR7, 0x12f00000 ;  /* 0x12f0000000077882 */ /* 0x000fe20000000000 */
[----:B------:R-:W-:-:S15]  /*25960*/  R2UR UR10, R12 ;  /* 0x000000000c0a72ca */ /* 0x000fde00000e0000 */
.L_x_658:
        /* <DEDUP_REMOVED lines=10> */
[----:B------:R-:W1:Y:S01]  /*25a10*/  SYNCS.PHASECHK.TRANS64.TRYWAIT P0, [R9+URZ+0x334c0], R8 ;  /* 0x0334c008090075a7 */ /* 0x000e62000800017f */
[----:B------:R-:W-:Y:S04]  /*25a20*/  BSSY B2, `(.L_x_659) ;  /* 0x0000002000027945 */ /* 0x000fe80003800000 */
[----:B-1----:R-:W-:Y:S05]  /*25a30*/  @!P0 BRA `(.L_x_660) ;  /* 0x0000009000988947 */ /* 0x002fea0003800000 */
.L_x_891:
[----:B------:R-:W-:Y:S05]  /*25a40*/  BSYNC B2 ;  /* 0x0000000000027941 */ /* 0x000fea0003800000 */
.L_x_659:
[----:B------:R-:W-:Y:S01]  /*25a50*/  BSSY B2, `(.L_x_661) ;  /* 0x000000b000027945 */ /* 0x000fe20003800000 */
[----:B------:R-:W-:Y:S01]  /*25a60*/  IMAD.MOV.U32 R10, RZ, RZ, 0x0 ;  /* 0x00000000ff0a7424 */ /* 0x000fe200078e00ff */
[----:B------:R-:W-:Y:S02]  /*25a70*/  MOV R11, 0x12f00000 ;  /* 0x12f00000000b7802 */ /* 0x000fe40000000f00 */
[----:B------:R-:W-:Y:S05]  /*25a80*/  @P1 BRA `(.L_x_662) ;  /* 0x00000000001c1947 */ /* 0x000fea0003800000 */
[----:B------:R-:W2:Y:S02]  /*25a90*/  S2R R3, SR_TID.X ;  /* 0x0000000000037919 */ /* 0x000ea40000002100 */
[----:B--2---:R-:W-:Y:S01]  /*25aa0*/  LOP3.LUT R15, R3, 0x1f, RZ, 0xc0, !PT ;  /* 0x0000001f030f7812 */ /* 0x004fe200078ec0ff */
[----:B------:R-:W-:-:S03]  /*25ab0*/  IMAD.MOV.U32 R3, RZ, RZ, 0x7800 ;  /* 0x00007800ff037424 */ /* 0x000fc600078e00ff */
[----:B------:R-:W-:Y:S01]  /*25ac0*/  ISETP.NE.AND P0, PT, R15, RZ, PT ;  /* 0x000000ff0f00720c */ /* 0x000fe20003f05270 */
[----:B------:R2:W-:-:S12]  /*25ad0*/  SYNCS.ARRIVE.TRANS64 RZ, [R9+URZ+0x334b0], R3 ;  /* 0x0334b00309ff79a7 */ /* 0x0005d8000800003f */
[----:B--2---:R-:W-:Y:S05]  /*25ae0*/  @!P0 BRA `(.L_x_662) ;  /* 0x0000000000048947 */ /* 0x004fea0003800000 */
[----:B------:R-:W-:Y:S01]  /*25af0*/  BPT.TRAP 0x1 ;  /* 0x000000040000795c */ /* 0x000fe20000300000 */
.L_x_662:
[----:B------:R-:W-:Y:S05]  /*25b00*/  BSYNC B2 ;  /* 0x0000000000027941 */ /* 0x000fea0003800000 */
.L_x_661:
[----:B------:R-:W-:Y:S01]  /*25b10*/  R2UR UR10, R14 ;  /* 0x000000000e0a72ca */ /* 0x000fe200000e0000 */
[----:B------:R-:W-:Y:S01]  /*25b20*/  UIADD3 UR4, UP0, UR40, 0x670, URZ ;  /* 0x0000067028047890 */ /* 0x000fe2000ff1e03f */
[----:B------:R-:W-:Y:S01]  /*25b30*/  R2UR UR6, R10 ;  /* 0x000000000a0672ca */ /* 0x000fe200000e0000 */
[----:B01----:R-:W-:Y:S01]  /*25b40*/  VIADD R9, R9, 0x334b0 ;  /* 0x000334b009097836 */ /* 0x003fe20000000000 */
[----:B------:R-:W-:Y:S01]  /*25b50*/  R2UR UR7, R11 ;  /* 0x000000000b0772ca */ /* 0x000fe200000e0000 */
[----:B------:R-:W-:Y:S01]  /*25b60*/  VIADD R3, R7, 0xf200 ;  /* 0x0000f20007037836 */ /* 0x000fe20000000000 */
[----:B------:R-:W-:Y:S01]  /*25b70*/  PLOP3.LUT P0, PT, PT, PT, PT, 0x80, 0x0 ;  /* 0x000000000000781c */ /* 0x000fe20003f0f070 */
[----:B------:R-:W-:-:S12]  /*25b80*/  UIADD3.X UR5, URZ, UR41, URZ, UP0, !UPT ;  /* 0x000000293f057290 */ /* 0x000fd800087fe43f */
.L_x_663:
        /* <DEDUP_REMOVED lines=9> */
[----:B0-----:R-:W-:Y:S05]  /*25c20*/  @P0 BRA.U.ANY `(.L_x_663) ;  /* 0xfffffffd00d80947 */ /* 0x001fea000393ffff */
[----:B------:R-:W-:Y:S02]  /*25c30*/  R2UR UR10, R13 ;  /* 0x000000000d0a72ca */ /* 0x000fe400000e0000 */
[----:B------:R-:W-:Y:S02]  /*25c40*/  R2UR UR6, R10 ;  /* 0x000000000a0672ca */ /* 0x000fe400000e0000 */
[----:B------:R-:W-:Y:S02]  /*25c50*/  R2UR UR7, R11 ;  /* 0x000000000b0772ca */ /* 0x000fe400000e0000 */
[----:B------:R-:W-:Y:S02]  /*25c60*/  PLOP3.LUT P0, PT, PT, PT, PT, 0x80, 0x0 ;  /* 0x000000000000781c */ /* 0x000fe40003f0f070 */
[----:B------:R-:W-:-:S11]  /*25c70*/  IADD3 R3, R7, 0x11a00, RZ ;  /* 0x00011a0007037810 */ /* 0x000fd60007ffe0ff */
.L_x_664:
        /* <DEDUP_REMOVED lines=10> */
[----:B------:R-:W-:Y:S01]  /*25d20*/  R2UR UR10, R12 ;  /* 0x000000000c0a72ca */ /* 0x000fe200000e0000 */
[----:B------:R-:W-:Y:S01]  /*25d30*/  VIADD R7, R7, 0x14200 ;  /* 0x0001420007077836 */ /* 0x000fe20000000000 */
[----:B------:R-:W-:Y:S02]  /*25d40*/  R2UR UR6, R10 ;  /* 0x000000000a0672ca */ /* 0x000fe400000e0000 */
[----:B------:R-:W-:Y:S02]  /*25d50*/  R2UR UR7, R11 ;  /* 0x000000000b0772ca */ /* 0x000fe400000e0000 */
[----:B------:R-:W-:-:S13]  /*25d60*/  PLOP3.LUT P0, PT, PT, PT, PT, 0x80, 0x0 ;  /* 0x000000000000781c */ /* 0x000fda0003f0f070 */
.L_x_665:
        /* <DEDUP_REMOVED lines=9> */
[----:B--2---:R-:W-:Y:S05]  /*25e00*/  @P0 BRA.U.ANY `(.L_x_665) ;  /* 0xfffffffd00d80947 */ /* 0x004fea000393ffff */
.L_x_651:
[----:B------:R-:W-:Y:S05]  /*25e10*/  BSYNC B1 ;  /* 0x0000000000017941 */ /* 0x000fea0003800000 */
.L_x_650:
[----:B------:R-:W-:Y:S01]  /*25e20*/  VIADD R7, R2, 0xfffffffe ;  /* 0xfffffffe02077836 */ /* 0x000fe20000000000 */
[----:B------:R-:W-:Y:S01]  /*25e30*/  PLOP3.LUT P0, PT, PT, PT, PT, 0x8, 0x0 ;  /* 0x000000000000781c */ /* 0x000fe20003f0e170 */
[----:B------:R-:W-:-:S03]  /*25e40*/  VIADD R31, R31, 0x1 ;  /* 0x000000011f1f7836 */ /* 0x000fc60000000000 */
[----:B------:R-:W-:Y:S02]  /*25e50*/  ISETP.GE.AND P2, PT, R7, R4, PT ;  /* 0x000000040700720c */ /* 0x000fe40003f46270 */
[----:B------:R-:W-:-:S04]  /*25e60*/  ISETP.NE.AND P1, PT, R31, 0x2, PT ;  /* 0x000000021f00780c */ /* 0x000fc80003f25270 */
[----:B------:R-:W-:Y:S02]  /*25e70*/  SEL R2, RZ, 0x1, P1 ;  /* 0x00000001ff027807 */ /* 0x000fe40000800000 */
[----:B------:R-:W-:Y:S02]  /*25e80*/  SEL R31, R31, RZ, P1 ;  /* 0x000000ff1f1f7207 */ /* 0x000fe40000800000 */
[----:B------:R-:W-:-:S03]  /*25e90*/  LOP3.LUT R34, R34, R2, RZ, 0x3c, !PT ;  /* 0x0000000222227212 */ /* 0x000fc600078e3cff */
[----:B------:R-:W-:Y:S05]  /*25ea0*/  @!P2 BRA `(.L_x_644) ;  /* 0x000000080050a947 */ /* 0x000fea0003800000 */
.L_x_682:
[----:B------:R-:W-:Y:S05]  /*25eb0*/  YIELD ;  /* 0x0000000000007946 */ /* 0x000fea0003800000 */
[----:B------:R-:W-:Y:S04]  /*25ec0*/  BSSY B1, `(.L_x_666) ;  /* 0x000008a000017945 */ /* 0x000fe80003800000 */
[----:B------:R-:W-:Y:S05]  /*25ed0*/  @!P6 BRA `(.L_x_667) ;  /* 0x000000080020e947 */ /* 0x000fea0003800000 */
[----:B------:R-:W-:Y:S01]  /*25ee0*/  LEA R6, R31, R22, 0x3 ;  /* 0x000000161f067211 */ /* 0x000fe200078e18ff */
[----:B------:R-:W2:Y:S01]  /*25ef0*/  S2R R2, SR_TID.X ;  /* 0x0000000000027919 */ /* 0x000ea20000002100 */
[----:B-1----:R-:W-:Y:S01]  /*25f00*/  SHF.L.U32 R3, R34, 0x1f, RZ ;  /* 0x0000001f22037819 */ /* 0x002fe200000006ff */
[----:B------:R-:W-:Y:S03]  /*25f10*/  BSSY B2, `(.L_x_668) ;  /* 0x0000005000027945 */ /* 0x000fe60003800000 */
[----:B------:R-:W1:Y:S01]  /*25f20*/  SYNCS.PHASECHK.TRANS64.TRYWAIT P1, [R6+URZ+0x334a0], R3 ;  /* 0x0334a003060075a7 */ /* 0x000e62000802017f */
[----:B--2---:R-:W-:-:S04]  /*25f30*/  LOP3.LUT R2, R2, 0x7f, RZ, 0xc0, !PT ;  /* 0x0000007f02027812 */ /* 0x004fc800078ec0ff */
[----:B------:R-:W-:Y:S01]  /*25f40*/  ISETP.NE.AND P2, PT, R2, RZ, PT ;  /* 0x000000ff0200720c */ /* 0x000fe20003f45270 */
[----:B-1----:R-:W-:-:S12]  /*25f50*/  @!P1 BRA `(.L_x_669) ;  /* 0x0000008c00649947 */ /* 0x002fd80003800000 */
.L_x_892:
[----:B------:R-:W-:Y:S05]  /*25f60*/  BSYNC B2 ;  /* 0x0000000000027941 */ /* 0x000fea0003800000 */
.L_x_668:
[----:B------:R-:W-:Y:S04]  /*25f70*/  BSSY B2, `(.L_x_670) ;  /* 0x0000009000027945 */ /* 0x000fe80003800000 */
[----:B------:R-:W-:Y:S05]  /*25f80*/  @P2 BRA `(.L_x_671) ;  /* 0x00000000001c2947 */ /* 0x000fea0003800000 */
[----:B------:R-:W0:Y:S02]  /*25f90*/  S2R R2, SR_TID.X ;  /* 0x0000000000027919 */ /* 0x000e240000002100 */
[----:B0-----:R-:W-:Y:S01]  /*25fa0*/  LOP3.LUT R8, R2, 0x1f, RZ, 0xc0, !PT ;  /* 0x0000001f02087812 */ /* 0x001fe200078ec0ff */
[----:B------:R-:W-:-:S03]  /*25fb0*/  IMAD.MOV.U32 R2, RZ, RZ, 0x7800 ;  /* 0x00007800ff027424 */ /* 0x000fc600078e00ff */
[----:B------:R-:W-:Y:S01]  /*25fc0*/  ISETP.NE.AND P1, PT, R8, RZ, PT ;  /* 0x000000ff0800720c */ /* 0x000fe20003f25270 */
[----:B------:R2:W-:-:S12]  /*25fd0*/  SYNCS.ARRIVE.TRANS64 RZ, [R6+URZ+0x33490], R2 ;  /* 0x0334900206ff79a7 */ /* 0x0005d8000800003f */
[----:B--2---:R-:W-:Y:S05]  /*25fe0*/  @!P1 BRA `(.L_x_671) ;  /* 0x0000000000049947 */ /* 0x004fea0003800000 */
[----:B------:R-:W-:Y:S01]  /*25ff0*/  BPT.TRAP 0x1 ;  /* 0x000000040000795c */ /* 0x000fe20000300000 */
.L_x_671:
[----:B------:R-:W-:Y:S05]  /*26000*/  BSYNC B2 ;  /* 0x0000000000027941 */ /* 0x000fea0003800000 */
.L_x_670:
[----:B------:R-:W-:Y:S01]  /*26010*/  IMAD.MOV.U32 R11, RZ, RZ, RZ ;  /* 0x000000ffff0b7224 */ /* 0x000fe200078e00ff */
[----:B------:R-:W-:Y:S01]  /*26020*/  UIADD3 UR4, UP0, UR40, 0x570, URZ ;  /* 0x0000057028047890 */ /* 0x000fe2000ff1e03f */
[----:B0-----:R-:W-:Y:S01]  /*26030*/  IMAD R8, R31, 0x7800, R22 ;  /* 0x000078001f087824 */ /* 0x001fe200078e0216 */
[----:B------:R-:W-:Y:S01]  /*26040*/  PLOP3.LUT P1, PT, PT, PT, PT, 0x80, 0x0 ;  /* 0x000000000000781c */ /* 0x000fe20003f2f070 */
[----:B------:R-:W-:Y:S01]  /*26050*/  IMAD R9, R7, 0xa0, R0 ;  /* 0x000000a007097824 */ /* 0x000fe200078e0200 */
[----:B------:R-:W-:Y:S01]  /*26060*/  R2UR UR10, R11 ;  /* 0x000000000b0a72ca */ /* 0x000fe200000e0000 */
[----:B------:R-:W-:Y:S01]  /*26070*/  VIADD R2, R6, 0x33490 ;  /* 0x0003349006027836 */ /* 0x000fe20000000000 */
[----:B------:R-:W-:Y:S01]  /*26080*/  IADD3 R10, R8, 0x24200, RZ ;  /* 0x00024200080a7810 */ /* 0x000fe20007ffe0ff */
[----:B------:R-:W-:Y:S01]  /*26090*/  UIADD3.X UR5, URZ, UR41, URZ, UP0, !UPT ;  /* 0x000000293f057290 */ /* 0x000fe200087fe43f */
[----:B------:R-:W-:Y:S01]  /*260a0*/  UMOV UR6, 0x0 ;  /* 0x0000000000067882 */ /* 0x000fe20000000000 */
[----:B------:R-:W-:-:S10]  /*260b0*/  UMOV UR7, 0x12f00000 ;  /* 0x12f0000000077882 */ /* 0x000fd40000000000 */
.L_x_672:
        /* <DEDUP_REMOVED lines=10> */
[----:B------:R-:W-:Y:S01]  /*26160*/  IMAD.MOV.U32 R13, RZ, RZ, 0x40 ;  /* 0x00000040ff0d7424 */ /* 0x000fe200078e00ff */
[----:B------:R-:W-:Y:S01]  /*26170*/  PLOP3.LUT P1, PT, PT, PT, PT, 0x80, 0x0 ;  /* 0x000000000000781c */ /* 0x000fe20003f2f070 */
[----:B------:R-:W-:Y:S01]  /*26180*/  VIADD R10, R8, 0x26a00 ;  /* 0x00026a00080a7836 */ /* 0x000fe20000000000 */
[----:B------:R-:W-:Y:S01]  /*26190*/  UMOV UR6, 0x0 ;  /* 0x0000000000067882 */ /* 0x000fe20000000000 */
[----:B------:R-:W-:Y:S01]  /*261a0*/  UMOV UR7, 0x12f00000 ;  /* 0x12f0000000077882 */ /* 0x000fe20000000000 */
[----:B------:R-:W-:-:S15]  /*261b0*/  R2UR UR10, R13 ;  /* 0x000000000d0a72ca */ /* 0x000fde00000e0000 */
.L_x_673:
        /* <DEDUP_REMOVED lines=12> */
[----:B------:R-:W-:Y:S01]  /*26280*/  UMOV UR6, 0x0 ;  /* 0x0000000000067882 */ /* 0x000fe20000000000 */
[----:B------:R-:W-:Y:S01]  /*26290*/  IADD3 R10, R8, 0x29200, RZ ;  /* 0x00029200080a7810 */ /* 0x000fe20007ffe0ff */
[----:B------:R-:W-:Y:S01]  /*262a0*/  UMOV UR7, 0x12f00000 ;  /* 0x12f0000000077882 */ /* 0x000fe20000000000 */
[----:B------:R-:W-:-:S15]  /*262b0*/  R2UR UR10, R12 ;  /* 0x000000000c0a72ca */ /* 0x000fde00000e0000 */
.L_x_674:
        /* <DEDUP_REMOVED lines=10> */
[----:B------:R-:W0:Y:S01]  /*26360*/  SYNCS.PHASECHK.TRANS64.TRYWAIT P1, [R6+URZ+0x334c0], R3 ;  /* 0x0334c003060075a7 */ /* 0x000e22000802017f */
[----:B------:R-:W-:Y:S04]  /*26370*/  BSSY B2, `(.L_x_675) ;  /* 0x0000002000027945 */ /* 0x000fe80003800000 */
[----:B0-----:R-:W-:Y:S05]  /*26380*/  @!P1 BRA `(.L_x_676) ;  /* 0x00000088006c9947 */ /* 0x001fea0003800000 */
.L_x_893:
[----:B------:R-:W-:Y:S05]  /*26390*/  BSYNC B2 ;  /* 0x0000000000027941 */ /* 0x000fea0003800000 */
.L_x_675:
[----:B------:R-:W-:Y:S01]  /*263a0*/  BSSY B2, `(.L_x_677) ;  /* 0x000000b000027945 */ /* 0x000fe20003800000 */
[----:B------:R-:W-:Y:S02]  /*263b0*/  IMAD.MOV.U32 R2, RZ, RZ, 0x0 ;  /* 0x00000000ff027424 */ /* 0x000fe400078e00ff */
[----:B01----:R-:W-:Y:S01]  /*263c0*/  IMAD.MOV.U32 R3, RZ, RZ, 0x12f00000 ;  /* 0x12f00000ff037424 */ /* 0x003fe200078e00ff */
[----:B------:R-:W-:Y:S06]  /*263d0*/  @P2 BRA `(.L_x_678) ;  /* 0x00000000001c2947 */ /* 0x000fec0003800000 */
[----:B------:R-:W0:Y:S02]  /*263e0*/  S2R R10, SR_TID.X ;  /* 0x00000000000a7919 */ /* 0x000e240000002100 */
[----:B0-----:R-:W-:Y:S01]  /*263f0*/  LOP3.LUT R14, R10, 0x1f, RZ, 0xc0, !PT ;  /* 0x0000001f0a0e7812 */ /* 0x001fe200078ec0ff */
[----:B------:R-:W-:-:S03]  /*26400*/  IMAD.MOV.U32 R10, RZ, RZ, 0x7800 ;  /* 0x00007800ff0a7424 */ /* 0x000fc600078e00ff */
[----:B------:R-:W-:Y:S01]  /*26410*/  ISETP.NE.AND P1, PT, R14, RZ, PT ;  /* 0x000000ff0e00720c */ /* 0x000fe20003f25270 */
[----:B------:R0:W-:-:S12]  /*26420*/  SYNCS.ARRIVE.TRANS64 RZ, [R6+URZ+0x334b0], R10 ;  /* 0x0334b00a06ff79a7 */ /* 0x0001d8000800003f */
[----:B0-----:R-:W-:Y:S05]  /*26430*/  @!P1 BRA `(.L_x_678) ;  /* 0x0000000000049947 */ /* 0x001fea0003800000 */
[----:B------:R-:W-:Y:S01]  /*26440*/  BPT.TRAP 0x1 ;  /* 0x000000040000795c */ /* 0x000fe20000300000 */
.L_x_678:
[----:B------:R-:W-:Y:S05]  /*26450*/  BSYNC B2 ;  /* 0x0000000000027941 */ /* 0x000fea0003800000 */
.L_x_677:
[----:B------:R-:W-:Y:S01]  /*26460*/  R2UR UR10, R11 ;  /* 0x000000000b0a72ca */ /* 0x000fe200000e0000 */
[----:B------:R-:W-:Y:S01]  /*26470*/  UIADD3 UR4, UP0, UR40, 0x670, URZ ;  /* 0x0000067028047890 */ /* 0x000fe2000ff1e03f */
[----:B------:R-:W-:Y:S01]  /*26480*/  R2UR UR6, R2 ;  /* 0x00000000020672ca */ /* 0x000fe200000e0000 */
[----:B------:R-:W-:Y:S01]  /*26490*/  VIADD R10, R8, 0xf200 ;  /* 0x0000f200080a7836 */ /* 0x000fe20000000000 */
[----:B------:R-:W-:Y:S01]  /*264a0*/  R2UR UR7, R3 ;  /* 0x00000000030772ca */ /* 0x000fe200000e0000 */
[----:B------:R-:W-:Y:S01]  /*264b0*/  UIADD3.X UR5, URZ, UR41, URZ, UP0, !UPT ;  /* 0x000000293f057290 */ /* 0x000fe200087fe43f */
[----:B------:R-:W-:Y:S02]  /*264c0*/  PLOP3.LUT P1, PT, PT, PT, PT, 0x80, 0x0 ;  /* 0x000000000000781c */ /* 0x000fe40003f2f070 */
[----:B------:R-:W-:-:S11]  /*264d0*/  IADD3 R6, R6, 0x334b0, RZ ;  /* 0x000334b006067810 */ /* 0x000fd60007ffe0ff */
.L_x_679:
        /* <DEDUP_REMOVED lines=15> */
.L_x_680:
        /* <DEDUP_REMOVED lines=15> */
.L_x_681:
        /* <DEDUP_REMOVED lines=10> */
.L_x_667:
[----:B------:R-:W-:Y:S05]  /*26760*/  BSYNC B1 ;  /* 0x0000000000017941 */ /* 0x000fea0003800000 */
.L_x_666:
[C---:B------:R-:W-:Y:S01]  /*26770*/  ISETP.GT.AND P2, PT, R7.reuse, R4, PT ;  /* 0x000000040700720c */ /* 0x040fe20003f44270 */
[----:B------:R-:W-:Y:S01]  /*26780*/  VIADD R7, R7, 0xffffffff ;  /* 0xffffffff07077836 */ /* 0x000fe20000000000 */
[----:B------:R-:W-:-:S04]  /*26790*/  IADD3 R31, R31, 0x1, RZ ;  /* 0x000000011f1f7810 */ /* 0x000fc80007ffe0ff */
[----:B------:R-:W-:-:S04]  /*267a0*/  ISETP.NE.AND P1, PT, R31, 0x2, PT ;  /* 0x000000021f00780c */ /* 0x000fc80003f25270 */
[----:B------:R-:W-:Y:S02]  /*267b0*/  SEL R2, RZ, 0x1, P1 ;  /* 0x00000001ff027807 */ /* 0x000fe40000800000 */
[----:B------:R-:W-:Y:S02]  /*267c0*/  SEL R31, R31, RZ, P1 ;  /* 0x000000ff1f1f7207 */ /* 0x000fe40000800000 */
[----:B------:R-:W-:Y:S01]  /*267d0*/  LOP3.LUT R34, R34, R2, RZ, 0x3c, !PT ;  /* 0x0000000222227212 */ /* 0x000fe200078e3cff */
[----:B------:R-:W-:Y:S06]  /*267e0*/  @P2 BRA `(.L_x_682) ;  /* 0xfffffff400b02947 */ /* 0x000fec000383ffff */
.L_x_644:
[----:B------:R-:W-:Y:S05]  /*267f0*/  BSYNC B0 ;  /* 0x0000000000007941 */ /* 0x000fea0003800000 */
.L_x_643:
[----:B------:R-:W-:Y:S05]  /*26800*/  @!P0 WARPSYNC.ALL ;  /* 0x0000000000008948 */ /* 0x000fea0003800000 */
[----:B------:R-:W-:Y:S01]  /*26810*/  @!P0 BAR.SYNC.DEFER_BLOCKING 0xc, 0x180 ;  /* 0x0306000000008b1d */ /* 0x000fe20000010000 */
[----:B------:R-:W-:-:S13]  /*26820*/  ISETP.GT.AND P0, PT, R24, RZ, PT ;  /* 0x000000ff1800720c */ /* 0x000fda0003f04270 */
[----:B------:R-:W-:Y:S05]  /*26830*/  @P0 BRA `(.L_x_683) ;  /* 0x0000000000440947 */ /* 0x000fea0003800000 */
[----:B------:R-:W2:Y:S02]  /*26840*/  S2R R2, SR_TID.X ;  /* 0x0000000000027919 */ /* 0x000ea40000002100 */
[----:B--2---:R-:W-:-:S04]  /*26850*/  LOP3.LUT R2, R2, 0x7f, RZ, 0xc0, !PT ;  /* 0x0000007f02027812 */ /* 0x004fc800078ec0ff */
[----:B------:R-:W-:-:S13]  /*26860*/  ISETP.NE.AND P0, PT, R2, RZ, PT ;  /* 0x000000ff0200720c */ /* 0x000fda0003f05270 */
[----:B------:R-:W-:Y:S05]  /*26870*/  @P0 BRA `(.L_x_684) ;  /* 0x0000004800600947 */ /* 0x000fea0003800000 */
[----:B------:R-:W2:Y:S01]  /*26880*/  S2R R5, SR_LANEID ;  /* 0x0000000000057919 */ /* 0x000ea20000000000 */
[----:B------:R-:W-:Y:S01]  /*26890*/  VOTEU.ANY UR4, UPT, PT ;  /* 0x0000000000047886 */ /* 0x000fe200038e0100 */
[----:B-1----:R-:W1:Y:S01]  /*268a0*/  LDC.64 R2, c[0x0][0xc60] ;  /* 0x00031800ff027b82 */ /* 0x002e620000000a00 */
[----:B------:R-:W2:Y:S02]  /*268b0*/  FLO.U32 R0, UR4 ;  /* 0x0000000400007d00 */ /* 0x000ea400080e0000 */
[----:B--2---:R-:W-:-:S06]  /*268c0*/  ISETP.EQ.U32.AND P0, PT, R0, R5, PT ;  /* 0x000000050000720c */ /* 0x004fcc0003f02070 */
[----:B------:R-:W1:Y:S07]  /*268d0*/  POPC R5, UR4 ;  /* 0x0000000400057d09 */ /* 0x000e6e0008000000 */
[----:B-1----:R-:W2:Y:S01]  /*268e0*/  @P0 ATOMG.E.ADD.STRONG.GPU PT, R3, desc[UR50][R2.64], R5 ;  /* 0x00000005020309a8 */ /* 0x002ea200081ee1f2 */
[----:B------:R-:W1:Y:S02]  /*268f0*/  S2R R4, SR_LTMASK ;  /* 0x0000000000047919 */ /* 0x000e640000003900 */
[----:B-1----:R-:W-:-:S04]  /*26900*/  LOP3.LUT R4, R4, UR4, RZ, 0xc0, !PT ;  /* 0x0000000404047c12 */ /* 0x002fc8000f8ec0ff */
[----:B------:R-:W1:Y:S01]  /*26910*/  POPC R7, R4 ;  /* 0x0000000400077309 */ /* 0x000e620000000000 */
[----:B--2---:R-:W1:Y:S02]  /*26920*/  SHFL.IDX PT, R0, R3, R0, 0x1f ;  /* 0x00001f0003007589 */ /* 0x004e6400000e0000 */
[----:B-1----:R-:W-:Y:S01]  /*26930*/  IADD3 R16, R0, UR38, R7 ;  /* 0x0000002600107c10 */ /* 0x002fe2000fffe007 */
[----:B------:R-:W-:Y:S06]  /*26940*/  BRA `(.L_x_684) ;  /* 0x00000048002c7947 */ /* 0x000fec0003800000 */
.L_x_683:
[----:B------:R-:W-:Y:S01]  /*26950*/  VIADD R0, R22, 0x24200 ;  /* 0x0002420016007836 */ /* 0x000fe20000000000 */
[----:B------:R-:W-:Y:S04]  /*26960*/  BSSY B6, `(.L_x_685) ;  /* 0x0000013000067945 */ /* 0x000fe80003800000 */
[----:B------:R-:W-:-:S13]  /*26970*/  LOP3.LUT P0, RZ, R0, 0x1bf, RZ, 0xc0, !PT ;  /* 0x000001bf00ff7812 */ /* 0x000fda000780c0ff */
[----:B------:R-:W-:Y:S05]  /*26980*/  @!P0 BRA `(.L_x_686) ;  /* 0x0000000000408947 */ /* 0x000fea0003800000 */
[----:B------:R-:W-:Y:S01]  /*26990*/  MOV R2, 0x0 ;  /* 0x0000000000027802 */ /* 0x000fe20000000f00 */
[----:B------:R-:W-:Y:S01]  /*269a0*/  ULDC.64 UR6, c[0x4][0xc0] ;  /* 0x0100300000067ab9 */ /* 0x000fe20000000a00 */
[----:B------:R-:W-:Y:S01]  /*269b0*/  ULDC.64 UR8, c[0x4][0xc8] ;  /* 0x0100320000087ab9 */ /* 0x000fe20000000a00 */
[----:B------:R-:W-:Y:S01]  /*269c0*/  ULDC.64 UR4, c[0x4][0x8] ;  /* 0x0100020000047ab9 */ /* 0x000fe20000000a00 */
[----:B------:R-:W-:Y:S01]  /*269d0*/  IMAD.U32 R4, RZ, RZ, UR6 ;  /* 0x00000006ff047e24 */ /* 0x000fe2000f8e00ff */
[----:B------:R-:W-:Y:S01]  /*269e0*/  MOV R5, UR7 ;  /* 0x0000000700057c02 */ /* 0x000fe20008000f00 */
[----:B-1----:R-:W1:Y:S01]  /*269f0*/  LDC.64 R2, c[0x4][R2] ;  /* 0x0100000002027b82 */ /* 0x002e620000000a00 */
[----:B------:R-:W-:Y:S01]  /*26a00*/  IMAD.U32 R6, RZ, RZ, UR8 ;  /* 0x00000008ff067e24 */ /* 0x000fe2000f8e00ff */
[----:B------:R-:W-:Y:S01]  /*26a10*/  MOV R11, UR5 ;  /* 0x00000005000b7c02 */ /* 0x000fe20008000f00 */
[----:B------:R-:W-:Y:S02]  /*26a20*/  IMAD.U32 R7, RZ, RZ, UR9 ;  /* 0x00000009ff077e24 */ /* 0x000fe4000f8e00ff */
[----:B------:R-:W-:-:S02]  /*26a30*/  IMAD.U32 R10, RZ, RZ, UR4 ;  /* 0x00000004ff0a7e24 */ /* 0x000fc4000f8e00ff */
[----:B0-----:R-:W-:Y:S02]  /*26a40*/  IMAD.MOV.U32 R8, RZ, RZ, 0x70 ;  /* 0x00000070ff087424 */ /* 0x001fe400078e00ff */
[----:B------:R-:W-:Y:S02]  /*26a50*/  IMAD.MOV.U32 R12, RZ, RZ, 0x1 ;  /* 0x00000001ff0c7424 */ /* 0x000fe400078e00ff */
[----:B------:R-:W-:-:S07]  /*26a60*/  IMAD.MOV.U32 R13, RZ, RZ, RZ ;  /* 0x000000ffff0d7224 */ /* 0x000fce00078e00ff */
[----:B------:R-:W-:-:S07]  /*26a70*/  LEPC R20, `(.L_x_686) ;  /* 0x000000001014794e */ /* 0x000fce0000000000 */
[----:B-1----:R-:W-:Y:S05]  /*26a80*/  CALL.ABS.NOINC R2 ;  /* 0x0000000002007343 */ /* 0x002fea0003c00000 */
.L_x_686:
[----:B------:R-:W-:Y:S05]  /*26a90*/  BSYNC B6 ;  /* 0x0000000000067941 */ /* 0x000fea0003800000 */
.L_x_685:
[----:B------:R-:W-:Y:S01]  /*26aa0*/  IADD3 R0, R22, 0xf200, RZ ;  /* 0x0000f20016007810 */ /* 0x000fe20007ffe0ff */
[----:B------:R-:W-:Y:S01]  /*26ab0*/  BSSY B6, `(.L_x_687) ;  /* 0x0000015000067945 */ /* 0x000fe20003800000 */
[----:B------:R-:W-:Y:S02]  /*26ac0*/  LOP3.LUT R36, R36, 0xfffffffe, RZ, 0xc0, !PT ;  /* 0xfffffffe24247812 */ /* 0x000fe400078ec0ff */
[----:B------:R-:W-:-:S13]  /*26ad0*/  LOP3.LUT P0, RZ, R0, 0x1bf, RZ, 0xc0, !PT ;  /* 0x000001bf00ff7812 */ /* 0x000fda000780c0ff */
[----:B------:R-:W-:Y:S01]  /*26ae0*/  @P0 LOP3.LUT R36, R36, 0x1, RZ, 0xfc, !PT ;  /* 0x0000000124240812 */ /* 0x000fe200078efcff */
[----:B------:R-:W-:Y:S06]  /*26af0*/  @!P0 BRA `(.L_x_688) ;  /* 0x0000000000408947 */ /* 0x000fec0003800000 */
        /* <DEDUP_REMOVED lines=8> */
[----:B------:R-:W-:Y:S01]  /*26b80*/  MOV R12, 0x1 ;  /* 0x00000001000c7802 */ /* 0x000fe20000000f00 */
[----:B------:R-:W-:Y:S02]  /*26b90*/  IMAD.U32 R6, RZ, RZ, UR8 ;  /* 0x00000008ff067e24 */ /* 0x000fe4000f8e00ff */
[----:B------:R-:W-:-:S02]  /*26ba0*/  IMAD.U32 R10, RZ, RZ, UR4 ;  /* 0x00000004ff0a7e24 */ /* 0x000fc4000f8e00ff */
[----:B------:R-:W-:Y:S02]  /*26bb0*/  IMAD.U32 R11, RZ, RZ, UR5 ;  /* 0x00000005ff0b7e24 */ /* 0x000fe4000f8e00ff */
[----:B0-----:R-:W-:Y:S02]  /*26bc0*/  IMAD.MOV.U32 R8, RZ, RZ, 0x70 ;  /* 0x00000070ff087424 */ /* 0x001fe400078e00ff */
[----:B------:R-:W-:-:S07]  /*26bd0*/  IMAD.MOV.U32 R13, RZ, RZ, RZ ;  /* 0x000000ffff0d7224 */ /* 0x000fce00078e00ff */
[----:B------:R-:W-:-:S07]  /*26be0*/  LEPC R20, `(.L_x_688) ;  /* 0x000000001014794e */ /* 0x000fce0000000000 */
[----:B-1----:R-:W-:Y:S05]  /*26bf0*/  CALL.ABS.NOINC R2 ;  /* 0x0000000002007343 */ /* 0x002fea0003c00000 */
.L_x_688:
[----:B------:R-:W-:Y:S05]  /*26c00*/  BSYNC B6 ;  /* 0x0000000000067941 */ /* 0x000fea0003800000 */
.L_x_687:
        /* <DEDUP_REMOVED lines=20> */
.L_x_690:
[----:B------:R-:W-:Y:S05]  /*26d50*/  BSYNC B6 ;  /* 0x0000000000067941 */ /* 0x000fea0003800000 */
.L_x_689:
[----:B------:R-:W-:Y:S01]  /*26d60*/  LOP3.LUT P6, RZ, R36, 0x1, RZ, 0xc0, !PT ;  /* 0x0000000124ff7812 */ /* 0x000fe200078cc0ff */
[----:B------:R-:W-:-:S12]  /*26d70*/  BSSY B6, `(.L_x_691) ;  /* 0x0000012000067945 */ /* 0x000fd80003800000 */
[----:B------:R-:W-:Y:S05]  /*26d80*/  @!P6 BRA `(.L_x_692) ;  /* 0x000000000040e947 */ /* 0x000fea0003800000 */
[----:B------:R-:W-:Y:S01]  /*26d90*/  MOV R2, 0x0 ;  /* 0x0000000000027802 */ /* 0x000fe20000000f00 */
[----:B------:R-:W-:Y:S01]  /*26da0*/  ULDC.64 UR4, c[0x4][0xc0] ;  /* 0x0100300000047ab9 */ /* 0x000fe20000000a00 */
[----:B------:R-:W-:Y:S01]  /*26db0*/  ULDC.64 UR6, c[0x4][0xc8] ;  /* 0x0100320000067ab9 */ /* 0x000fe20000000a00 */
[----:B------:R-:W-:Y:S01]  /*26dc0*/  ULDC.64 UR8, c[0x4][0x20] ;  /* 0x0100080000087ab9 */ /* 0x000fe20000000a00 */
[----:B------:R-:W-:Y:S01]  /*26dd0*/  MOV R4, UR4 ;  /* 0x0000000400047c02 */ /* 0x000fe20008000f00 */
[----:B------:R-:W-:Y:S01]  /*26de0*/  IMAD.U32 R5, RZ, RZ, UR5 ;  /* 0x00000005ff057e24 */ /* 0x000fe2000f8e00ff */
[----:B-1----:R-:W1:Y:S01]  /*26df0*/  LDC.64 R2, c[0x4][R2] ;  /* 0x0100000002027b82 */ /* 0x002e620000000a00 */
[----:B------:R-:W-:Y:S01]  /*26e00*/  IMAD.U32 R6, RZ, RZ, UR6 ;  /* 0x00000006ff067e24 */ /* 0x000fe2000f8e00ff */
[----:B------:R-:W-:Y:S01]  /*26e10*/  MOV R10, UR8 ;  /* 0x00000008000a7c02 */ /* 0x000fe20008000f00 */
[----:B------:R-:W-:Y:S01]  /*26e20*/  IMAD.U32 R7, RZ, RZ, UR7 ;  /* 0x00000007ff077e24 */ /* 0x000fe2000f8e00ff */
[----:B------:R-:W-:Y:S01]  /*26e30*/  MOV R13, RZ ;  /* 0x000000ff000d7202 */ /* 0x000fe20000000f00 */
[----:B------:R-:W-:-:S02]  /*26e40*/  IMAD.U32 R11, RZ, RZ, UR9 ;  /* 0x00000009ff0b7e24 */ /* 0x000fc4000f8e00ff */
[----:B0-----:R-:W-:Y:S02]  /*26e50*/  IMAD.MOV.U32 R8, RZ, RZ, 0x70 ;  /* 0x00000070ff087424 */ /* 0x001fe400078e00ff */
[----:B------:R-:W-:-:S07]  /*26e60*/  IMAD.MOV.U32 R12, RZ, RZ, 0x1 ;  /* 0x00000001ff0c7424 */ /* 0x000fce00078e00ff */
[----:B------:R-:W-:-:S07]  /*26e70*/  LEPC R20, `(.L_x_692) ;  /* 0x000000001014794e */ /* 0x000fce0000000000 */
[----:B-1----:R-:W-:Y:S05]  /*26e80*/  CALL.ABS.NOINC R2 ;  /* 0x0000000002007343 */ /* 0x002fea0003c00000 */
.L_x_692:
[----:B------:R-:W-:Y:S05]  /*26e90*/  BSYNC B6 ;  /* 0x0000000000067941 */ /* 0x000fea0003800000 */
.L_x_691:
[----:B------:R-:W2:Y:S01]  /*26ea0*/  LDL R21, [R1+0x4] ;  /* 0x0000040001157983 */ /* 0x000ea20000100800 */
[----:B------:R-:W-:Y:S01]  /*26eb0*/  ULDC.64 UR4, c[0x0][0x9f8] ;  /* 0x00027e0000047ab9 */ /* 0x000fe20000000a00 */
[----:B------:R-:W3:Y:S01]  /*26ec0*/  LDC R11, c[0x0][0x430] ;  /* 0x00010c00ff0b7b82 */ /* 0x000ee20000000800 */
[----:B------:R-:W-:Y:S01]  /*26ed0*/  ISETP.NE.U32.AND P0, PT, RZ, UR4, PT ;  /* 0x00000004ff007c0c */ /* 0x000fe2000bf05070 */
[----:B------:R-:W4:Y:S03]  /*26ee0*/  S2R R20, SR_TID.X ;  /* 0x0000000000147919 */ /* 0x000f260000002100 */
[----:B------:R-:W-:-:S13]  /*26ef0*/  ISETP.NE.AND.EX P0, PT, RZ, UR5, PT, P0 ;  /* 0x00000005ff007c0c */ /* 0x000fda000bf05300 */
[----:B------:R-:W-:-:S04]  /*26f00*/  @P0 IADD3 R2, P1, R25, UR4, RZ ;  /* 0x0000000419020c10 */ /* 0x000fc8000ff3e0ff */
[----:B-1----:R-:W-:-:S05]  /*26f10*/  @P0 IADD3.X R3, R26, UR5, RZ, P1, !PT ;  /* 0x000000051a030c10 */ /* 0x002fca0008ffe4ff */
[----:B------:R1:W2:Y:S01]  /*26f20*/  @P0 LDG.E R32, desc[UR50][R2.64] ;  /* 0x0000003202200981 */ /* 0x0002a2000c1e1900 */
[----:B---3--:R-:W-:Y:S01]  /*26f30*/  ISETP.NE.AND P0, PT, R11, 0x1, PT ;  /* 0x000000010b00780c */ /* 0x008fe20003f05270 */
[----:B------:R-:W-:Y:S01]  /*26f40*/  IMAD.MOV.U32 R7, RZ, RZ, 0xa0 ;  /* 0x000000a0ff077424 */ /* 0x000fe200078e00ff */
[----:B------:R-:W3:Y:S03]  /*26f50*/  S2R R28, SR_TID.X ;  /* 0x00000000001c7919 */ /* 0x000ee60000002100 */
[----:B------:R-:W-:Y:S01]  /*26f60*/  IMAD R6, R30, R7, -0xa0 ;  /* 0xffffff601e067424 */ /* 0x000fe200078e0207 */
[----:B----4-:R-:W-:-:S04]  /*26f70*/  LOP3.LUT R20, R20, 0x7f, RZ, 0xc0, !PT ;  /* 0x0000007f14147812 */ /* 0x010fc800078ec0ff */
[----:B------:R-:W-:-:S03]  /*26f80*/  SHF.R.U32.HI R20, RZ, 0x2, R20 ;  /* 0x00000002ff147819 */ /* 0x000fc60000011614 */
[----:B------:R-:W4:Y:S08]  /*26f90*/  @P0 LDC R5, c[0x0][0x434] ;  /* 0x00010d00ff050b82 */ /* 0x000f300000000800 */
[----:B-1----:R-:W1:Y:S08]  /*26fa0*/  @P0 LDC R3, c[0x0][0x438] ;  /* 0x00010e00ff030b82 */ /* 0x002e700000000800 */
[----:B------:R-:W1:Y:S01]  /*26fb0*/  @P0 LDC R0, c[0x0][0x434] ;  /* 0x00010d00ff000b82 */ /* 0x000e620000000800 */
[----:B---3--:R-:W-:-:S07]  /*26fc0*/  IMAD.SHL.U32 R28, R28, 0x20, RZ ;  /* 0x000000201c1c7824 */ /* 0x008fce00078e00ff */
[----:B------:R-:W3:Y:S01]  /*26fd0*/  @P0 LDC R2, c[0x0][0x438] ;  /* 0x00010e00ff020b82 */ /* 0x000ee20000000800 */
[----:B------:R-:W-:Y:S02]  /*26fe0*/  LOP3.LUT R28, R20, 0x60, R28, 0xf8, !PT ;  /* 0x00000060141c7812 */ /* 0x000fe400078ef81c */
[----:B------:R-:W0:Y:S03]  /*26ff0*/  S2R R20, SR_TID.X ;  /* 0x0000000000147919 */ /* 0x000e260000002100 */
[----:B------:R-:W-:-:S05]  /*27000*/  IMAD.IADD R4, R28, 0x1, R6 ;  /* 0x000000011c047824 */ /* 0x000fca00078e0206 */
[----:B------:R-:W-:Y:S02]  /*27010*/  ISETP.GE.AND P1, PT, R4, R24, PT ;  /* 0x000000180400720c */ /* 0x000fe40003f26270 */
[C---:B0-----:R-:W-:Y:S01]  /*27020*/  LOP3.LUT R28, R20.reuse, 0x7f, RZ, 0xc0, !PT ;  /* 0x0000007f141c7812 */ /* 0x041fe200078ec0ff */
[----:B------:R-:W-:-:S03]  /*27030*/  IMAD.SHL.U32 R20, R20, 0x20, RZ ;  /* 0x0000002014147824 */ /* 0x000fc600078e00ff */
[----:B------:R-:W-:-:S04]  /*27040*/  SHF.R.U32.HI R28, RZ, 0x2, R28 ;  /* 0x00000002ff1c7819 */ /* 0x000fc8000001161c */
[----:B------:R-:W-:-:S04]  /*27050*/  LOP3.LUT R20, R28, 0x60, R20, 0xf8, !PT ;  /* 0x000000601c147812 */ /* 0x000fc800078ef814 */
[----:B------:R-:W-:-:S05]  /*27060*/  LOP3.LUT R20, R20, 0x80, RZ, 0xfc, !PT ;  /* 0x0000008014147812 */ /* 0x000fca00078efcff */
[----:B------:R-:W-:Y:S01]  /*27070*/  IMAD.IADD R6, R20, 0x1, R6 ;  /* 0x0000000114067824 */ /* 0x000fe200078e0206 */
[----:B------:R-:W-:Y:S01]  /*27080*/  LOP3.LUT R36, R36, 0xfffffff7, RZ, 0xc0, !PT ;  /* 0xfffffff724247812 */ /* 0x000fe200078ec0ff */
[----:B------:R-:W-:Y:S01]  /*27090*/  UMOV UR4, 0xffffffff ;  /* 0xffffffff00047882 */ /* 0x000fe20000000000 */
[-C--:B--2---:R-:W-:Y:S02]  /*270a0*/  IADD3 R10, R4, R21.reuse, RZ ;  /* 0x00000015040a7210 */ /* 0x084fe40007ffe0ff */
[----:B------:R-:W-:-:S03]  /*270b0*/  IADD3 R8, R6, R21, RZ ;  /* 0x0000001506087210 */ /* 0x000fc60007ffe0ff */
[----:B----4-:R-:W-:-:S04]  /*270c0*/  @P0 IMAD.HI.U32 R5, R10, R5, RZ ;  /* 0x000000050a050227 */ /* 0x010fc800078e00ff */
[----:B------:R-:W-:Y:S01]  /*270d0*/  IMAD.MOV.U32 R9, RZ, RZ, R10 ;  /* 0x000000ffff097224 */ /* 0x000fe200078e000a */
[----:B-1----:R-:W-:Y:S01]  /*270e0*/  @P0 SHF.R.U32.HI R9, RZ, R3, R5 ;  /* 0x00000003ff090219 */ /* 0x002fe20000011605 */
[----:B------:R-:W-:Y:S01]  /*270f0*/  @P0 IMAD.HI.U32 R3, R8, R0, RZ ;  /* 0x0000000008030227 */ /* 0x000fe200078e00ff */
[----:B------:R-:W0:Y:S02]  /*27100*/  @!P1 LDC.64 R4, c[0x0][0x418] ;  /* 0x00010600ff049b82 */ /* 0x000e240000000a00 */
[----:B------:R-:W-:Y:S01]  /*27110*/  @!P1 SHF.R.S32.HI R7, RZ, 0x1f, R9 ;  /* 0x0000001fff079819 */ /* 0x000fe20000011409 */
[----:B------:R-:W-:Y:S01]  /*27120*/  IMAD.MOV.U32 R0, RZ, RZ, R8 ;  /* 0x000000ffff007224 */ /* 0x000fe200078e0008 */
[----:B---3--:R-:W-:Y:S02]  /*27130*/  @P0 SHF.R.U32.HI R0, RZ, R2, R3 ;  /* 0x00000002ff000219 */ /* 0x008fe40000011603 */
[----:B------:R-:W-:Y:S01]  /*27140*/  ISETP.GE.AND P0, PT, R6, R24, PT ;  /* 0x000000180600720c */ /* 0x000fe20003f06270 */
[----:B------:R-:W-:Y:S01]  /*27150*/  @!P1 IMAD.MOV.U32 R6, RZ, RZ, R9 ;  /* 0x000000ffff069224 */ /* 0x000fe200078e0009 */
[----:B------:R-:W1:Y:S02]  /*27160*/  @!P1 LDC.64 R2, c[0x0][0x428] ;  /* 0x00010a00ff029b82 */ /* 0x000e640000000a00 */
[----:B------:R-:W-:-:S02]  /*27170*/  ISETP.GT.U32.OR P0, PT, R20, 0x9f, P0 ;  /* 0x0000009f1400780c */ /* 0x000fc40000704470 */
[----:B------:R-:W-:-:S05]  /*27180*/  SHF.R.S32.HI R14, RZ, 0x1f, R32 ;  /* 0x0000001fff0e7819 */ /* 0x000fca0000011420 */
[----:B------:R2:W-:Y:S01]  /*27190*/  STL [R1+0x8], R14 ;  /* 0x0000080e01007387 */ /* 0x0005e20000100800 */
[----:B-1----:R-:W-:-:S04]  /*271a0*/  @!P1 IMAD.WIDE.U32 R6, R32, R2, R6 ;  /* 0x0000000220069225 */ /* 0x002fc800078e0006 */
[----:B------:R-:W-:Y:S01]  /*271b0*/  @!P1 IMAD R2, R14, R2, RZ ;  /* 0x000000020e029224 */ /* 0x000fe200078e02ff */
[----:B0-----:R-:W-:-:S03]  /*271c0*/  @!P1 LEA R12, P2, R6, R4, 0x2 ;  /* 0x00000004060c9211 */ /* 0x001fc600078410ff */
[----:B------:R-:W-:-:S04]  /*271d0*/  @!P1 IMAD R3, R32, R3, R2 ;  /* 0x0000000320039224 */ /* 0x000fc800078e0202 */
[----:B------:R-:W-:Y:S01]  /*271e0*/  @!P1 IMAD.IADD R3, R7, 0x1, R3 ;  /* 0x0000000107039824 */ /* 0x000fe200078e0203 */
[----:B------:R-:W-:-:S04]  /*271f0*/  @!P0 SHF.R.S32.HI R7, RZ, 0x1f, R0 ;  /* 0x0000001fff078819 */ /* 0x000fc80000011400 */
[----:B------:R-:W-:Y:S01]  /*27200*/  @!P1 LEA.HI.X R13, R6, R5, R3, 0x2, P2 ;  /* 0x00000005060d9211 */ /* 0x000fe200010f1403 */
[----:B------:R-:W-:Y:S01]  /*27210*/  @!P0 IMAD.MOV.U32 R6, RZ, RZ, R0 ;  /* 0x000000ffff068224 */ /* 0x000fe200078e0000 */
[----:B------:R-:W0:Y:S01]  /*27220*/  @!P0 LDC.64 R2, c[0x0][0x428] ;  /* 0x00010a00ff028b82 */ /* 0x000e220000000a00 */
[----:B------:R-:W-:-:S05]  /*27230*/  IADD3 R5, -R9, RZ, RZ ;  /* 0x000000ff09057210 */ /* 0x000fca0007ffe1ff */
[----:B------:R-:W-:Y:S02]  /*27240*/  IMAD R5, R11, R5, R10 ;  /* 0x000000050b057224 */ /* 0x000fe400078e020a */
[----:B------:R-:W1:Y:S01]  /*27250*/  LDC R9, c[0x0][0x2f4] ;  /* 0x0000bd00ff097b82 */ /* 0x000e620000000800 */
[-C--:B0-----:R-:W-:Y:S02]  /*27260*/  @!P0 IMAD R4, R14, R2.reuse, RZ ;  /* 0x000000020e048224 */ /* 0x081fe400078e02ff */
[----:B------:R-:W-:-:S04]  /*27270*/  @!P0 IMAD.WIDE.U32 R6, R32, R2, R6 ;  /* 0x0000000220068225 */ /* 0x000fc800078e0006 */
[----:B------:R-:W-:Y:S02]  /*27280*/  @!P0 IMAD R4, R32, R3, R4 ;  /* 0x0000000320048224 */ /* 0x000fe400078e0204 */
[----:B------:R-:W0:Y:S02]  /*27290*/  @!P0 LDC.64 R2, c[0x0][0x418] ;  /* 0x00010600ff028b82 */ /* 0x000e240000000a00 */
[----:B------:R-:W-:Y:S01]  /*272a0*/  @!P0 IMAD.IADD R4, R4, 0x1, R7 ;  /* 0x0000000104048824 */ /* 0x000fe200078e0207 */
[----:B------:R-:W-:Y:S02]  /*272b0*/  MOV R10, UR39 ;  /* 0x00000027000a7c02 */ /* 0x000fe40008000f00 */
[----:B0-----:R-:W-:-:S04]  /*272c0*/  @!P0 LEA R2, P2, R6, R2, 0x2 ;  /* 0x0000000206028211 */ /* 0x001fc800078410ff */
[----:B------:R-:W-:Y:S02]  /*272d0*/  @!P0 LEA.HI.X R3, R6, R3, R4, 0x2, P2 ;  /* 0x0000000306038211 */ /* 0x000fe400010f1404 */
[----:B------:R-:W-:Y:S02]  /*272e0*/  CS2R R6, SRZ ;  /* 0x0000000000067805 */ /* 0x000fe4000001ff00 */
[----:B------:R-:W-:-:S04]  /*272f0*/  ISETP.GT.U32.AND P2, PT, R20, 0x9f, PT ;  /* 0x0000009f1400780c */ /* 0x000fc80003f44070 */
[----:B------:R0:W5:Y:S01]  /*27300*/  @!P1 LDG.E R6, desc[UR50][R12.64] ;  /* 0x000000320c069981 */ /* 0x000162000c1e1900 */
[C---:B-1----:R-:W-:Y:S02]  /*27310*/  ISETP.GE.AND P1, PT, R37.reuse, R9, PT ;  /* 0x000000092500720c */ /* 0x042fe40003f26270 */
[----:B------:R-:W-:Y:S01]  /*27320*/  ISETP.NE.AND P3, PT, R10, 0x3, PT ;  /* 0x000000030a00780c */ /* 0x000fe20003f65270 */
[----:B------:R0:W5:Y:S01]  /*27330*/  @!P0 LDG.E R7, desc[UR50][R2.64] ;  /* 0x0000003202078981 */ /* 0x000162000c1e1900 */
[----:B--2---:R-:W-:Y:S01]  /*27340*/  LOP3.LUT R14, R37, 0x40, RZ, 0xfc, !PT ;  /* 0x00000040250e7812 */ /* 0x004fe200078efcff */
[----:B------:R-:W-:-:S03]  /*27350*/  IMAD.MOV R0, RZ, RZ, -R0 ;  /* 0x000000ffff007224 */ /* 0x000fc600078e0a00 */
[----:B------:R-:W-:Y:S02]  /*27360*/  @P2 LOP3.LUT R36, R36, 0x8, RZ, 0xfc, !PT ;  /* 0x0000000824242812 */ /* 0x000fe400078efcff */
[----:B------:R-:W-:Y:S01]  /*27370*/  ISETP.GE.AND P0, PT, R14, R9, PT ;  /* 0x000000090e00720c */ /* 0x000fe20003f06270 */
[----:B------:R-:W-:Y:S01]  /*27380*/  IMAD R8, R11, R0, R8 ;  /* 0x000000000b087224 */ /* 0x000fe200078e0208 */
[----:B------:R-:W-:Y:S02]  /*27390*/  LOP3.LUT R36, R36, 0xffffffef, RZ, 0xc0, !PT ;  /* 0xffffffef24247812 */ /* 0x000fe400078ec0ff */
[----:B------:R-:W-:Y:S02]  /*273a0*/  LOP3.LUT R14, R37, 0x80, RZ, 0xfc, !PT ;  /* 0x00000080250e7812 */ /* 0x000fe400078efcff */
[----:B------:R-:W-:-:S04]  /*273b0*/  LOP3.LUT R36, R36, 0xfffffffb, RZ, 0xc0, !PT ;  /* 0xfffffffb24247812 */ /* 0x000fc800078ec0ff */
[----:B------:R-:W-:-:S04]  /*273c0*/  @P1 LOP3.LUT R36, R36, 0x4, RZ, 0xfc, !PT ;  /* 0x0000000424241812 */ /* 0x000fc800078efcff */
[----:B------:R-:W-:-:S04]  /*273d0*/  @P3 LOP3.LUT R36, R36, 0x10, RZ, 0xfc, !PT ;  /* 0x0000001024243812 */ /* 0x000fc800078efcff */
[----:B------:R-:W-:-:S04]  /*273e0*/  LOP3.LUT R36, R36, 0xfffffffd, RZ, 0xc0, !PT ;  /* 0xfffffffd24247812 */ /* 0x000fc800078ec0ff */
[----:B------:R-:W-:Y:S02]  /*273f0*/  @P0 LOP3.LUT R36, R36, 0x2, RZ, 0xfc, !PT ;  /* 0x0000000224240812 */ /* 0x000fe400078efcff */
[----:B------:R-:W-:Y:S02]  /*27400*/  ISETP.GE.AND P0, PT, R14, R9, PT ;  /* 0x000000090e00720c */ /* 0x000fe40003f06270 */
[----:B------:R-:W-:-:S11]  /*27410*/  LOP3.LUT R36, R36, 0xfffffffe, RZ, 0xc0, !PT ;  /* 0xfffffffe24247812 */ /* 0x000fd600078ec0ff */
[----:B------:R-:W-:Y:S01]  /*27420*/  @P0 LOP3.LUT R36, R36, 0x1, RZ, 0xfc, !PT ;  /* 0x0000000124240812 */ /* 0x000fe200078efcff */
[----:B0-----:R-:W-:Y:S06]  /*27430*/  BRA.DIV UR4, `(.L_x_693) ;  /* 0x0000007a04547947 */ /* 0x001fec000b800000 */
.L_x_896:
[----:B------:R-:W-:Y:S01]  /*27440*/  SHF.R.S32.HI R0, RZ, 0x1f, R18 ;  /* 0x0000001fff007819 */ /* 0x000fe20000011412 */
[----:B------:R-:W-:-:S04]  /*27450*/  VIADD R11, R30, 0xffffffff ;  /* 0xffffffff1e0b7836 */ /* 0x000fc80000000000 */
[----:B------:R0:W-:Y:S01]  /*27460*/  STL [R1], R0 ;  /* 0x0000000001007387 */ /* 0x0001e20000100800 */
[----:B------:R-:W-:Y:S05]  /*27470*/  @!P3 BRA `(.L_x_694) ;  /* 0x000000000004b947 */ /* 0x000fea0003800000 */
[----:B------:R-:W-:Y:S01]  /*27480*/  BPT.TRAP 0x1 ;  /* 0x000000040000795c */ /* 0x000fe20000300000 */
.L_x_694:
[----:B------:R-:W-:Y:S01]  /*27490*/  IMAD R4, R29, 0x8, R22 ;  /* 0x000000081d047824 */ /* 0x000fe200078e0216 */
[----:B0-----:R-:W-:Y:S01]  /*274a0*/  SHF.L.U32 R0, R33, 0x1f, RZ ;  /* 0x0000001f21007819 */ /* 0x001fe200000006ff */
[----:B------:R-:W-:Y:S03]  /*274b0*/  BSSY B0, `(.L_x_695) ;  /* 0x0000006000007945 */ /* 0x000fe60003800000 */
[----:B------:R0:W1:Y:S01]  /*274c0*/  SYNCS.PHASECHK.TRANS64.TRYWAIT P0, [R4+URZ+0x33480], R0 ;  /* 0x03348000040075a7 */ /* 0x000062000800017f */
[----:B------:R0:W-:Y:S02]  /*274d0*/  STL [R1+0x2c], R0 ;  /* 0x00002c0001007387 */ /* 0x0001e40000100800 */
[----:B0-----:R-:W-:-:S05]  /*274e0*/  SHF.R.S32.HI R0, RZ, 0x1f, R5 ;  /* 0x0000001fff007819 */ /* 0x001fca0000011405 */
[----:B------:R0:W-:Y:S02]  /*274f0*/  STL [R1+0x24], R0 ;  /* 0x0000240001007387 */ /* 0x0001e40000100800 */
[----:B01----:R-:W-:Y:S05]  /*27500*/  @!P0 BRA `(.L_x_696) ;  /* 0x0000007800548947 */ /* 0x003fea0003800000 */
.L_x_897:
[----:B------:R-:W-:Y:S05]  /*27510*/  BSYNC B0 ;  /* 0x0000000000007941 */ /* 0x000fea0003800000 */
.L_x_695:
[----:B0-----:R-:W2:Y:S01]  /*27520*/  LDL R0, [R1+0x24] ;  /* 0x0000240001007983 */ /* 0x001ea20000100800 */
[----:B------:R-:W-:-:S03]  /*27530*/  ULDC.64 UR4, c[0x0][0x328] ;  /* 0x0000ca0000047ab9 */ /* 0x000fc60000000a00 */
[----:B------:R-:W3:Y:S04]  /*27540*/  LDL R9, [R1] ;  /* 0x0000000001097983 */ /* 0x000ee80000100800 */
[----:B------:R-:W4:Y:S01]  /*27550*/  LDL R12, [R1+0x10] ;  /* 0x00001000010c7983 */ /* 0x000f220000100800 */
[----:B------:R-:W-:Y:S01]  /*27560*/  IMAD.WIDE.U32 R2, R5, UR4, RZ ;  /* 0x0000000405027c25 */ /* 0x000fe2000f8e00ff */
[----:B-----5:R-:W-:Y:S01]  /*27570*/  SHF.R.S32.HI R10, RZ, 0x1f, R6 ;  /* 0x0000001fff0a7819 */ /* 0x020fe20000011406 */
[----:B------:R-:W-:Y:S01]  /*27580*/  ULDC.64 UR6, c[0x0][0x338] ;  /* 0x0000ce0000067ab9 */ /* 0x000fe20000000a00 */
[----:B------:R-:W0:Y:S01]  /*27590*/  S2R R13, SR_TID.X ;  /* 0x00000000000d7919 */ /* 0x000e220000002100 */
[----:B------:R-:W-:Y:S01]  /*275a0*/  ULDC.64 UR8, c[0x0][0x330] ;  /* 0x0000cc0000087ab9 */ /* 0x000fe20000000a00 */
[----:B------:R-:W-:Y:S01]  /*275b0*/  SHF.R.S32.HI R35, RZ, 0x1f, R8 ;  /* 0x0000001fff237819 */ /* 0x000fe20000011408 */
[----:B------:R-:W-:Y:S01]  /*275c0*/  ULDC.64 UR10, c[0x0][0x318] ;  /* 0x0000c600000a7ab9 */ /* 0x000fe20000000a00 */
[----:B------:R1:W-:Y:S01]  /*275d0*/  STL [R1+0x28], R10 ;  /* 0x0000280a01007387 */ /* 0x0003e20000100800 */
[----:B------:R-:W-:-:S02]  /*275e0*/  SHF.R.S32.HI R28, RZ, 0x1f, R7 ;  /* 0x0000001fff1c7819 */ /* 0x000fc40000011407 */
[----:B------:R-:W-:Y:S02]  /*275f0*/  LOP3.LUT R36, R36, 0xffffffdf, RZ, 0xc0, !PT ;  /* 0xffffffdf24247812 */ /* 0x000fe400078ec0ff */
[----:B0-----:R-:W-:-:S04]  /*27600*/  LOP3.LUT R13, R13, 0x7f, RZ, 0xc0, !PT ;  /* 0x0000007f0d0d7812 */ /* 0x001fc800078ec0ff */
[----:B------:R-:W-:Y:S01]  /*27610*/  SHF.R.U32.HI R13, RZ, 0x2, R13 ;  /* 0x00000002ff0d7819 */ /* 0x000fe2000001160d */
[----:B--2---:R-:W-:-:S04]  /*27620*/  IMAD R0, R0, UR4, RZ ;  /* 0x0000000400007c24 */ /* 0x004fc8000f8e02ff */
[----:B------:R-:W-:-:S04]  /*27630*/  IMAD R0, R5, UR5, R0 ;  /* 0x0000000505007c24 */ /* 0x000fc8000f8e0200 */
[----:B------:R-:W-:Y:S02]  /*27640*/  IMAD.IADD R3, R3, 0x1, R0 ;  /* 0x0000000103037824 */ /* 0x000fe400078e0200 */
[----:B------:R-:W-:Y:S02]  /*27650*/  IMAD R0, R10, UR6, RZ ;  /* 0x000000060a007c24 */ /* 0x000fe4000f8e02ff */
[----:B------:R-:W-:-:S04]  /*27660*/  IMAD.WIDE.U32 R2, R6, UR6, R2 ;  /* 0x0000000606027c25 */ /* 0x000fc8000f8e0002 */
[----:B------:R-:W-:-:S05]  /*27670*/  IMAD R0, R6, UR7, R0 ;  /* 0x0000000706007c24 */ /* 0x000fca000f8e0200 */
[----:B------:R-:W-:Y:S01]  /*27680*/  IADD3 R3, R3, R0, RZ ;  /* 0x0000000003037210 */ /* 0x000fe20007ffe0ff */
[----:B---3--:R-:W-:Y:S02]  /*27690*/  IMAD R0, R9, UR8, RZ ;  /* 0x0000000809007c24 */ /* 0x008fe4000f8e02ff */
[----:B------:R-:W-:-:S04]  /*276a0*/  IMAD.WIDE.U32 R2, R18, UR8, R2 ;  /* 0x0000000812027c25 */ /* 0x000fc8000f8e0002 */
[----:B------:R-:W-:Y:S01]  /*276b0*/  IMAD R0, R18, UR9, R0 ;  /* 0x0000000912007c24 */ /* 0x000fe2000f8e0200 */
[----:B-1----:R-:W-:Y:S01]  /*276c0*/  IADD3 R10, P0, R2, UR10, RZ ;  /* 0x0000000a020a7c10 */ /* 0x002fe2000ff1e0ff */
[----:B------:R-:W-:-:S03]  /*276d0*/  IMAD R2, R35, UR4, RZ ;  /* 0x0000000423027c24 */ /* 0x000fc6000f8e02ff */
[----:B------:R-:W-:Y:S01]  /*276e0*/  IADD3.X R20, R3, UR11, R0, P0, !PT ;  /* 0x0000000b03147c10 */ /* 0x000fe200087fe400 */
[C---:B------:R-:W-:Y:S02]  /*276f0*/  IMAD R9, R8.reuse, UR5, R2 ;  /* 0x0000000508097c24 */ /* 0x040fe4000f8e0202 */
[----:B------:R-:W-:-:S04]  /*27700*/  IMAD.WIDE.U32 R2, R8, UR4, RZ ;  /* 0x0000000408027c25 */ /* 0x000fc8000f8e00ff */
[----:B------:R-:W-:Y:S02]  /*27710*/  IMAD.IADD R3, R3, 0x1, R9 ;  /* 0x0000000103037824 */ /* 0x000fe400078e0209 */
[----:B------:R-:W-:Y:S02]  /*27720*/  IMAD R9, R28, UR6, RZ ;  /* 0x000000061c097c24 */ /* 0x000fe4000f8e02ff */
[----:B------:R-:W-:-:S04]  /*27730*/  IMAD.WIDE.U32 R2, R7, UR6, R2 ;  /* 0x0000000607027c25 */ /* 0x000fc8000f8e0002 */
[----:B------:R-:W-:-:S04]  /*27740*/  IMAD R9, R7, UR7, R9 ;  /* 0x0000000707097c24 */ /* 0x000fc8000f8e0209 */
[----:B------:R-:W-:Y:S02]  /*27750*/  IMAD.IADD R3, R3, 0x1, R9 ;  /* 0x0000000103037824 */ /* 0x000fe400078e0209 */
[----:B------:R-:W-:Y:S02]  /*27760*/  IMAD R9, R11, -0xa0, R24 ;  /* 0xffffff600b097824 */ /* 0x000fe400078e0218 */
[----:B------:R-:W-:-:S04]  /*27770*/  IMAD.WIDE.U32 R2, R18, UR8, R2 ;  /* 0x0000000812027c25 */ /* 0x000fc8000f8e0002 */
[----:B------:R-:W-:Y:S01]  /*27780*/  IMAD.IADD R9, R9, 0x1, -R13 ;  /* 0x0000000109097824 */ /* 0x000fe200078e0a0d */
[----:B------:R-:W-:-:S04]  /*27790*/  IADD3 R26, P0, R2, UR10, RZ ;  /* 0x0000000a021a7c10 */ /* 0x000fc8000ff1e0ff */
[----:B------:R-:W-:Y:S02]  /*277a0*/  IADD3.X R25, R0, UR11, R3, P0, !PT ;  /* 0x0000000b00197c10 */ /* 0x000fe400087fe403 */
[----:B------:R-:W-:Y:S01]  /*277b0*/  ISETP.GE.AND P0, PT, R9, 0x1, PT ;  /* 0x000000010900780c */ /* 0x000fe20003f06270 */
[----:B------:R-:W-:Y:S01]  /*277c0*/  UMOV UR4, 0xffffffff ;  /* 0xffffffff00047882 */ /* 0x000fe20000000000 */
[----:B----4-:R-:W-:-:S11]  /*277d0*/  IMAD R21, R29, 0x7800, R12 ;  /* 0x000078001d157824 */ /* 0x010fd600078e020c */
[----:B------:R-:W-:Y:S01]  /*277e0*/  @P0 LOP3.LUT R36, R36, 0x20, RZ, 0xfc, !PT ;  /* 0x0000002024240812 */ /* 0x000fe200078efcff */
[----:B------:R-:W-:Y:S06]  /*277f0*/  BRA.DIV UR4, `(.L_x_697) ;  /* 0x0000007604b07947 */ /* 0x000fec000b800000 */
[----:B------:R-:W0:Y:S01]  /*27800*/  SHFL.IDX PT, R2, R10, RZ, 0x1c1f ;  /* 0x001c1fff0a027589 */ /* 0x000e2200000e0000 */
[----:B------:R-:W1:Y:S01]  /*27810*/  LDC R12, c[0x0][0x2f4] ;  /* 0x0000bd00ff0c7b82 */ /* 0x000e620000000800 */
[C---:B------:R-:W-:Y:S02]  /*27820*/  LOP3.LUT R13, R37.reuse, 0x40, RZ, 0xfc, !PT ;  /* 0x00000040250d7812 */ /* 0x040fe400078efcff */
[----:B------:R-:W2:Y:S01]  /*27830*/  SHFL.IDX PT, R0, R20, RZ, 0x1c1f ;  /* 0x001c1fff14007589 */ /* 0x000ea200000e0000 */
[----:B------:R-:W-:Y:S02]  /*27840*/  LOP3.LUT R11, R37, 0x80, RZ, 0xfc, !PT ;  /* 0x00000080250b7812 */ /* 0x000fe400078efcff */
[C---:B------:R-:W-:Y:S02]  /*27850*/  ISETP.GE.AND P6, PT, R9.reuse, 0x81, PT ;  /* 0x000000810900780c */ /* 0x040fe40003fc6270 */
[----:B------:R-:W-:Y:S02]  /*27860*/  LOP3.LUT R36, R36, 0xffffffbf, RZ, 0xc0, !PT ;  /* 0xffffffbf24247812 */ /* 0x000fe400078ec0ff */
[----:B------:R-:W-:-:S02]  /*27870*/  ISETP.GE.AND P5, PT, R9, 0x21, PT ;  /* 0x000000210900780c */ /* 0x000fc40003fa6270 */
[----:B------:R-:W-:-:S07]  /*27880*/  ISETP.GE.AND P4, PT, R9, 0x41, PT ;  /* 0x000000410900780c */ /* 0x000fce0003f86270 */
[----:B------:R-:W-:Y:S02]  /*27890*/  @P6 LOP3.LUT R36, R36, 0x40, RZ, 0xfc, !PT ;  /* 0x0000004024246812 */ /* 0x000fe400078efcff */
[C---:B0-----:R-:W-:Y:S02]  /*278a0*/  IADD3 R2, P0, R37.reuse, R2, RZ ;  /* 0x0000000225027210 */ /* 0x041fe40007f1e0ff */
[----:B-1----:R-:W-:Y:S02]  /*278b0*/  ISETP.GE.AND P3, PT, R37, R12, PT ;  /* 0x0000000c2500720c */ /* 0x002fe40003f66270 */
[----:B--2---:R-:W-:Y:S01]  /*278c0*/  IADD3.X R3, RZ, R0, RZ, P0, !PT ;  /* 0x00000000ff037210 */ /* 0x004fe200007fe4ff */
[----:B------:R-:W-:Y:S01]  /*278d0*/  IMAD.IADD R0, R22, 0x1, R21 ;  /* 0x0000000116007824 */ /* 0x000fe200078e0215 */
[----:B------:R-:W-:Y:S02]  /*278e0*/  ISETP.LT.OR P0, PT, R9, 0x1, P3 ;  /* 0x000000010900780c */ /* 0x000fe40001f01670 */
[----:B------:R-:W-:-:S04]  /*278f0*/  ISETP.GE.AND P2, PT, R13, R12, PT ;  /* 0x0000000c0d00720c */ /* 0x000fc80003f46270 */
[----:B------:R-:W-:-:S07]  /*27900*/  ISETP.LT.OR P1, PT, R9, 0x1, P2 ;  /* 0x000000010900780c */ /* 0x000fce0001721670 */
[----:B------:R-:W-:Y:S01]  /*27910*/  @!PT LDS RZ, [RZ] ;  /* 0x00000000fffff984 */ /* 0x000fe20000000800 */
[----:B------:R-:W-:Y:S01]  /*27920*/  LDGSTS.E.BYPASS.LTC128B.128 [R0+0xf200], desc[UR50][R2.64], !P0 ;  /* 0x0f20000002007fae */ /* 0x000fe2000c101d72 */
[----:B------:R-:W-:-:S05]  /*27930*/  ISETP.GE.AND P0, PT, R11, R12, PT ;  /* 0x0000000c0b00720c */ /* 0x000fca0003f06270 */
[----:B------:R-:W-:Y:S01]  /*27940*/  LDGSTS.E.BYPASS.LTC128B.128 [R0+0x11a00], desc[UR50][R2.64+0x40], !P1 ;  /* 0x11a0004002007fae */ /* 0x000fe2000c901d72 */
[----:B------:R-:W-:-:S13]  /*27950*/  ISETP.LT.OR P1, PT, R9, 0x1, P0 ;  /* 0x000000010900780c */ /* 0x000fda0000721670 */
[----:B------:R0:W-:Y:S04]  /*27960*/  LDGSTS.E.BYPASS.LTC128B.128 [R0+0x14200], desc[UR50][R2.64+0x80], !P1 ;  /* 0x1420008002007fae */ /* 0x0001e8000c901d72 */
[----:B0-----:R-:W0:Y:S04]  /*27970*/  SHFL.IDX PT, R2, R10, 0x1, 0x1c1f ;  /* 0x003c1f000a027f89 */ /* 0x001e2800000e0000 */
[----:B------:R-:W1:Y:S01]  /*27980*/  SHFL.IDX PT, R3, R20, 0x1, 0x1c1f ;  /* 0x003c1f0014037f89 */ /* 0x000e6200000e0000 */
[----:B0-----:R-:W-:-:S05]  /*27990*/  IADD3 R2, P1, R37, R2, RZ ;  /* 0x0000000225027210 */ /* 0x001fca0007f3e0ff */
[----:B-1----:R-:W-:Y:S01]  /*279a0*/  IMAD.X R3, RZ, RZ, R3, P1 ;  /* 0x000000ffff037224 */ /* 0x002fe200008e0603 */
[----:B------:R-:W-:-:S13]  /*279b0*/  ISETP.LT.OR P1, PT, R9, 0x21, P3 ;  /* 0x000000210900780c */ /* 0x000fda0001f21670 */
[----:B------:R-:W-:Y:S01]  /*279c0*/  LDGSTS.E.BYPASS.LTC128B.128 [R0+0xfa00], desc[UR50][R2.64], !P1 ;  /* 0x0fa0000002007fae */ /* 0x000fe2000c901d72 */
[----:B------:R-:W-:-:S13]  /*279d0*/  ISETP.LT.OR P1, PT, R9, 0x21, P2 ;  /* 0x000000210900780c */ /* 0x000fda0001721670 */
[----:B------:R-:W-:Y:S01]  /*279e0*/  LDGSTS.E.BYPASS.LTC128B.128 [R0+0x12200], desc[UR50][R2.64+0x40], !P1 ;  /* 0x1220004002007fae */ /* 0x000fe2000c901d72 */
[----:B------:R-:W-:-:S13]  /*279f0*/  ISETP.LT.OR P1, PT, R9, 0x21, P0 ;  /* 0x000000210900780c */ /* 0x000fda0000721670 */
[----:B------:R0:W-:Y:S04]  /*27a00*/  LDGSTS.E.BYPASS.LTC128B.128 [R0+0x14a00], desc[UR50][R2.64+0x80], !P1 ;  /* 0x14a0008002007fae */ /* 0x0001e8000c901d72 */
[----:B0-----:R-:W0:Y:S04]  /*27a10*/  SHFL.IDX PT, R2, R10, 0x2, 0x1c1f ;  /* 0x005c1f000a027f89 */ /* 0x001e2800000e0000 */
[----:B------:R-:W1:Y:S04]  /*27a20*/  SHFL.IDX PT, R3, R20, 0x2, 0x1c1f ;  /* 0x005c1f0014037f89 */ /* 0x000e6800000e0000 */
[----:B------:R-:W-:Y:S01]  /*27a30*/  SHFL.IDX PT, R20, R20, 0x3, 0x1c1f ;  /* 0x007c1f0014147f89 */ /* 0x000fe200000e0000 */
        /* <DEDUP_REMOVED lines=8> */
[----:B0-----:R-:W0:Y:S02]  /*27ac0*/  SHFL.IDX PT, R2, R10, 0x3, 0x1c1f ;  /* 0x007c1f000a027f89 */ /* 0x001e2400000e0000 */
[----:B0-----:R-:W-:-:S04]  /*27ad0*/  IADD3 R2, P1, R37, R2, RZ ;  /* 0x0000000225027210 */ /* 0x001fc80007f3e0ff */
[----:B------:R-:W-:Y:S02]  /*27ae0*/  IADD3.X R3, RZ, R20, RZ, P1, !PT ;  /* 0x00000014ff037210 */ /* 0x000fe40000ffe4ff */
[----:B------:R-:W-:-:S13]  /*27af0*/  ISETP.LT.OR P1, PT, R9, 0x61, P3 ;  /* 0x000000610900780c */ /* 0x000fda0001f21670 */
[----:B------:R-:W-:Y:S01]  /*27b00*/  LDGSTS.E.BYPASS.LTC128B.128 [R0+0x10a00], desc[UR50][R2.64], !P1 ;  /* 0x10a0000002007fae */ /* 0x000fe2000c901d72 */
[----:B------:R-:W-:-:S13]  /*27b10*/  ISETP.LT.OR P1, PT, R9, 0x61, P2 ;  /* 0x000000610900780c */ /* 0x000fda0001721670 */
[----:B------:R-:W-:Y:S01]  /*27b20*/  LDGSTS.E.BYPASS.LTC128B.128 [R0+0x13200], desc[UR50][R2.64+0x40], !P1 ;  /* 0x1320004002007fae */ /* 0x000fe2000c901d72 */
[----:B------:R-:W-:-:S13]  /*27b30*/  ISETP.LT.OR P1, PT, R9, 0x61, P0 ;  /* 0x000000610900780c */ /* 0x000fda0000721670 */
[----:B------:R0:W-:Y:S01]  /*27b40*/  LDGSTS.E.BYPASS.LTC128B.128 [R0+0x15a00], desc[UR50][R2.64+0x80], !P1 ;  /* 0x15a0008002007fae */ /* 0x0001e2000c901d72 */
[----:B------:R-:W-:-:S03]  /*27b50*/  ISETP.GE.AND P1, PT, R9, 0x61, PT ;  /* 0x000000610900780c */ /* 0x000fc60003f26270 */
[----:B0-----:R0:W1:Y:S04]  /*27b60*/  SHFL.IDX PT, R3, R25, RZ, 0x1c1f ;  /* 0x001c1fff19037589 */ /* 0x00106800000e0000 */
[----:B------:R0:W2:Y:S06]  /*27b70*/  SHFL.IDX PT, R2, R26, RZ, 0x1c1f ;  /* 0x001c1fff1a027589 */ /* 0x0000ac00000e0000 */
.L_x_909:
[C---:B------:R-:W-:Y:S02]  /*27b80*/  ISETP.LT.OR P3, PT, R9.reuse, 0x81, P3 ;  /* 0x000000810900780c */ /* 0x040fe40001f61670 */
[C---:B------:R-:W-:Y:S02]  /*27b90*/  ISETP.LT.OR P2, PT, R9.reuse, 0x81, P2 ;  /* 0x000000810900780c */ /* 0x040fe40001741670 */
[----:B------:R-:W-:Y:S02]  /*27ba0*/  ISETP.LT.OR P0, PT, R9, 0x81, P0 ;  /* 0x000000810900780c */ /* 0x000fe40000701670 */
[----:B--2---:R-:W-:-:S05]  /*27bb0*/  IADD3 R2, P6, R37, R2, RZ ;  /* 0x0000000225027210 */ /* 0x004fca0007fde0ff */
[----:B-1----:R-:W-:-:S05]  /*27bc0*/  IMAD.X R3, RZ, RZ, R3, P6 ;  /* 0x000000ffff037224 */ /* 0x002fca00030e0603 */
        /* <DEDUP_REMOVED lines=8> */
.L_x_698:
        /* <DEDUP_REMOVED lines=11> */
.L_x_699:
[----:B------:R1:W-:Y:S01]  /*27d00*/  SYNCS.ARRIVE.TRANS64.A1T0 RZ, [R4+URZ+0x33470], RZ ;  /* 0x033470ff04ff79a7 */ /* 0x0003e2000810003f */
[----:B------:R-:W-:Y:S05]  /*27d10*/  @!P3 BRA `(.L_x_700) ;  /* 0x000000000004b947 */ /* 0x000fea0003800000 */
[----:B------:R-:W-:Y:S01]  /*27d20*/  BPT.TRAP 0x1 ;  /* 0x000000040000795c */ /* 0x000fe20000300000 */
.L_x_700:
[----:B------:R-:W2:Y:S01]  /*27d30*/  LDL R2, [R1+0x2c] ;  /* 0x00002c0001027983 */ /* 0x000ea20000100800 */
[----:B------:R-:W-:Y:S01]  /*27d40*/  BSSY B0, `(.L_x_701) ;  /* 0x0000003000007945 */ /* 0x000fe20003800000 */
[----:B--2---:R-:W2:Y:S03]  /*27d50*/  SYNCS.PHASECHK.TRANS64.TRYWAIT P0, [R4+URZ+0x33440], R2 ;  /* 0x03344002040075a7 */ /* 0x004ea6000800017f */
[----:B--2---:R-:W-:Y:S05]  /*27d60*/  @!P0 BRA `(.L_x_702) ;  /* 0x0000007800548947 */ /* 0x004fea0003800000 */
.L_x_910:
[----:B------:R-:W-:Y:S05]  /*27d70*/  BSYNC B0 ;  /* 0x0000000000007941 */ /* 0x000fea0003800000 */
.L_x_701:
[----:B--2---:R-:W2:Y:S01]  /*27d80*/  LDL.LU R2, [R1+0x24] ;  /* 0x0000240001027983 */ /* 0x004ea20000300800 */
[----:B------:R-:W-:Y:S01]  /*27d90*/  ULDC.64 UR4, c[0x0][0x300] ;  /* 0x0000c00000047ab9 */ /* 0x000fe20000000a00 */
[----:B------:R-:W-:Y:S02]  /*27da0*/  ULDC.64 UR6, c[0x0][0x310] ;  /* 0x0000c40000067ab9 */ /* 0x000fe40000000a00 */
[----:B------:R-:W3:Y:S04]  /*27db0*/  LDL.LU R11, [R1+0x28] ;  /* 0x00002800010b7983 */ /* 0x000ee80000300800 */
[----:B------:R-:W4:Y:S01]  /*27dc0*/  LDL R12, [R1] ;  /* 0x00000000010c7983 */ /* 0x000f220000100800 */
[----:B--2---:R-:W-:Y:S02]  /*27dd0*/  IMAD R9, R2, UR4, RZ ;  /* 0x0000000402097c24 */ /* 0x004fe4000f8e02ff */
[----:B------:R-:W-:-:S04]  /*27de0*/  IMAD.WIDE.U32 R2, R5, UR4, RZ ;  /* 0x0000000405027c25 */ /* 0x000fc8000f8e00ff */
[----:B------:R-:W-:Y:S02]  /*27df0*/  IMAD R9, R5, UR5, R9 ;  /* 0x0000000505097c24 */ /* 0x000fe4000f8e0209 */
[----:B---3--:R-:W-:Y:S02]  /*27e00*/  IMAD R5, R11, UR6, RZ ;  /* 0x000000060b057c24 */ /* 0x008fe4000f8e02ff */
[----:B------:R-:W-:Y:S02]  /*27e10*/  IMAD.IADD R3, R3, 0x1, R9 ;  /* 0x0000000103037824 */ /* 0x000fe400078e0209 */
[C---:B------:R-:W-:Y:S02]  /*27e20*/  IMAD R5, R6.reuse, UR7, R5 ;  /* 0x0000000706057c24 */ /* 0x040fe4000f8e0205 */
[----:B------:R-:W-:-:S04]  /*27e30*/  IMAD.WIDE.U32 R2, R6, UR6, R2 ;  /* 0x0000000606027c25 */ /* 0x000fc8000f8e0002 */
[----:B------:R-:W-:Y:S01]  /*27e40*/  IMAD.MOV.U32 R10, RZ, RZ, R2 ;  /* 0x000000ffff0a7224 */ /* 0x000fe200078e0002 */
[----:B------:R-:W-:Y:S01]  /*27e50*/  IADD3 R11, R3, R5, RZ ;  /* 0x00000005030b7210 */ /* 0x000fe20007ffe0ff */
[----:B------:R-:W-:Y:S02]  /*27e60*/  IMAD R5, R35, UR4, RZ ;  /* 0x0000000423057c24 */ /* 0x000fe4000f8e02ff */
[----:B------:R-:W-:-:S04]  /*27e70*/  IMAD.WIDE.U32 R2, R8, UR4, RZ ;  /* 0x0000000408027c25 */ /* 0x000fc8000f8e00ff */
[----:B------:R-:W-:Y:S01]  /*27e80*/  IMAD R5, R8, UR5, R5 ;  /* 0x0000000508057c24 */ /* 0x000fe2000f8e0205 */
[----:B------:R-:W-:Y:S01]  /*27e90*/  ULDC.64 UR4, c[0x0][0x308] ;  /* 0x0000c20000047ab9 */ /* 0x000fe20000000a00 */
[----:B------:R-:W-:Y:S02]  /*27ea0*/  IMAD R9, R28, UR6, RZ ;  /* 0x000000061c097c24 */ /* 0x000fe4000f8e02ff */
[----:B------:R-:W-:Y:S02]  /*27eb0*/  IMAD.IADD R3, R3, 0x1, R5 ;  /* 0x0000000103037824 */ /* 0x000fe400078e0205 */
[C---:B------:R-:W-:Y:S02]  /*27ec0*/  IMAD R9, R7.reuse, UR7, R9 ;  /* 0x0000000707097c24 */ /* 0x040fe4000f8e0209 */
[----:B------:R-:W-:Y:S01]  /*27ed0*/  IMAD.WIDE.U32 R2, R7, UR6, R2 ;  /* 0x0000000607027c25 */ /* 0x000fe2000f8e0002 */
[----:B------:R-:W-:-:S03]  /*27ee0*/  ULDC.64 UR6, c[0x0][0x2e8] ;  /* 0x0000ba0000067ab9 */ /* 0x000fc60000000a00 */
[----:B------:R-:W-:-:S04]  /*27ef0*/  IMAD.WIDE.U32 R6, R18, UR4, R10 ;  /* 0x0000000412067c25 */ /* 0x000fc8000f8e000a */
[----:B----4-:R-:W-:Y:S01]  /*27f00*/  IMAD R8, R12, UR4, RZ ;  /* 0x000000040c087c24 */ /* 0x010fe2000f8e02ff */
        /* <DEDUP_REMOVED lines=9> */
[----:B------:R-:W2:Y:S01]  /*27fa0*/  SHFL.IDX PT, R3, R5, RZ, 0x1c1f ;  /* 0x001c1fff05037589 */ /* 0x000ea200000e0000 */
[----:B------:R-:W-:Y:S01]  /*27fb0*/  LOP3.LUT R36, R36, 0xfffffeff, RZ, 0xc0, !PT ;  /* 0xfffffeff24247812 */ /* 0x000fe200078ec0ff */
[----:B------:R-:W3:Y:S01]  /*27fc0*/  LDC R10, c[0x0][0x2f4] ;  /* 0x0000bd00ff0a7b82 */ /* 0x000ee20000000800 */
[C---:B------:R-:W-:Y:S01]  /*27fd0*/  LOP3.LUT R11, R37.reuse, 0x40, RZ, 0xfc, !PT ;  /* 0x00000040250b7812 */ /* 0x040fe200078efcff */
[----:B------:R-:W4:Y:S01]  /*27fe0*/  SHFL.IDX PT, R2, R6, RZ, 0x1c1f ;  /* 0x001c1fff06027589 */ /* 0x000f2200000e0000 */
[----:B------:R-:W-:Y:S02]  /*27ff0*/  @P1 LOP3.LUT R36, R36, 0x100, RZ, 0xfc, !PT ;  /* 0x0000010024241812 */ /* 0x000fe400078efcff */
[----:B------:R-:W-:Y:S01]  /*28000*/  LOP3.LUT R9, R37, 0x80, RZ, 0xfc, !PT ;  /* 0x0000008025097812 */ /* 0x000fe200078efcff */
[----:B------:R-:W-:Y:S01]  /*28010*/  SHFL.IDX PT, R8, R8, RZ, 0x1c1f ;  /* 0x001c1fff08087589 */ /* 0x000fe200000e0000 */
[----:B------:R-:W-:-:S13]  /*28020*/  LOP3.LUT P1, RZ, R36, 0x20, RZ, 0xc0, !PT ;  /* 0x0000002024ff7812 */ /* 0x000fda000782c0ff */
[C---:B--2---:R-:W-:Y:S02]  /*28030*/  @P1 IADD3 R3, P0, R37.reuse, R3, RZ ;  /* 0x0000000325031210 */ /* 0x044fe40007f1e0ff */
[----:B---3--:R-:W-:Y:S02]  /*28040*/  ISETP.GE.AND P6, PT, R37, R10, PT ;  /* 0x0000000a2500720c */ /* 0x008fe40003fc6270 */
[----:B----4-:R-:W-:Y:S02]  /*28050*/  @P1 IADD3.X R2, RZ, R2, RZ, P0, !PT ;  /* 0x00000002ff021210 */ /* 0x010fe400007fe4ff */
[----:B------:R-:W-:Y:S02]  /*28060*/  ISETP.GE.AND P3, PT, R11, R10, PT ;  /* 0x0000000a0b00720c */ /* 0x000fe40003f66270 */
[----:B------:R-:W-:Y:S02]  /*28070*/  @P1 LOP3.LUT R3, R3, R2, RZ, 0x3c, !PT ;  /* 0x0000000203031212 */ /* 0x000fe400078e3cff */
[----:B------:R-:W-:-:S02]  /*28080*/  ISETP.GE.AND P2, PT, R9, R10, PT ;  /* 0x0000000a0900720c */ /* 0x000fc40003f46270 */
[----:B------:R-:W-:-:S04]  /*28090*/  @P1 LOP3.LUT R2, R3, R2, RZ, 0x3c, !PT ;  /* 0x0000000203021212 */ /* 0x000fc800078e3cff */
[----:B------:R-:W-:-:S05]  /*280a0*/  @P1 LOP3.LUT R3, R3, R2, RZ, 0x3c, !PT ;  /* 0x0000000203031212 */ /* 0x000fca00078e3cff */
[----:B------:R-:W-:Y:S04]  /*280b0*/  @P1 LDGSTS.E.BYPASS.LTC128B.128 [R0+0x24200], desc[UR50][R2.64], !P6 ;  /* 0x2420000002001fae */ /* 0x000fe8000f101d72 */
[----:B------:R-:W-:Y:S04]  /*280c0*/  @P1 LDGSTS.E.BYPASS.LTC128B.128 [R0+0x26a00], desc[UR50][R2.64+0x40], !P3 ;  /* 0x26a0004002001fae */ /* 0x000fe8000d901d72 */
[----:B------:R2:W-:Y:S01]  /*280d0*/  @P1 LDGSTS.E.BYPASS.LTC128B.128 [R0+0x29200], desc[UR50][R2.64+0x80], !P2 ;  /* 0x2920008002001fae */ /* 0x0005e2000d101d72 */
[----:B------:R-:W-:-:S03]  /*280e0*/  LOP3.LUT P1, RZ, R36, 0x100, RZ, 0xc0, !PT ;  /* 0x0000010024ff7812 */ /* 0x000fc6000782c0ff */
[----:B--2---:R-:W2:Y:S04]  /*280f0*/  SHFL.IDX PT, R3, R5, 0x1, 0x1c1f ;  /* 0x003c1f0005037f89 */ /* 0x004ea800000e0000 */
[----:B------:R-:W3:Y:S01]  /*28100*/  SHFL.IDX PT, R2, R6, 0x1, 0x1c1f ;  /* 0x003c1f0006027f89 */ /* 0x000ee200000e0000 */
[----:B--2---:R-:W-:-:S05]  /*28110*/  @P5 IADD3 R3, P0, R37, R3, RZ ;  /* 0x0000000325035210 */ /* 0x004fca0007f1e0ff */
[----:B---3--:R-:W-:-:S05]  /*28120*/  @P5 IMAD.X R2, RZ, RZ, R2, P0 ;  /* 0x000000ffff025224 */ /* 0x008fca00000e0602 */
[----:B------:R-:W-:-:S04]  /*28130*/  @P5 LOP3.LUT R3, R3, R2, RZ, 0x3c, !PT ;  /* 0x0000000203035212 */ /* 0x000fc800078e3cff */
[----:B------:R-:W-:-:S04]  /*28140*/  @P5 LOP3.LUT R2, R3, R2, RZ, 0x3c, !PT ;  /* 0x0000000203025212 */ /* 0x000fc800078e3cff */
[----:B------:R-:W-:-:S05]  /*28150*/  @P5 LOP3.LUT R3, R3, R2, RZ, 0x3c, !PT ;  /* 0x0000000203035212 */ /* 0x000fca00078e3cff */
[----:B------:R-:W-:Y:S04]  /*28160*/  @P5 LDGSTS.E.BYPASS.LTC128B.128 [R0+0x24a00], desc[UR50][R2.64], !P6 ;  /* 0x24a0000002005fae */ /* 0x000fe8000f101d72 */
[----:B------:R-:W-:Y:S04]  /*28170*/  @P5 LDGSTS.E.BYPASS.LTC128B.128 [R0+0x27200], desc[UR50][R2.64+0x40], !P3 ;  /* 0x2720004002005fae */ /* 0x000fe8000d901d72 */
[----:B------:R2:W-:Y:S04]  /*28180*/  @P5 LDGSTS.E.BYPASS.LTC128B.128 [R0+0x29a00], desc[UR50][R2.64+0x80], !P2 ;  /* 0x29a0008002005fae */ /* 0x0005e8000d101d72 */
[----:B--2---:R-:W2:Y:S04]  /*28190*/  SHFL.IDX PT, R3, R5, 0x2, 0x1c1f ;  /* 0x005c1f0005037f89 */ /* 0x004ea800000e0000 */
[----:B------:R-:W3:Y:S04]  /*281a0*/  SHFL.IDX PT, R2, R6, 0x2, 0x1c1f ;  /* 0x005c1f0006027f89 */ /* 0x000ee800000e0000 */
[----:B------:R-:W4:Y:S04]  /*281b0*/  SHFL.IDX PT, R5, R5, 0x3, 0x1c1f ;  /* 0x007c1f0005057f89 */ /* 0x000f2800000e0000 */
[----:B------:R-:W5:Y:S01]  /*281c0*/  SHFL.IDX PT, R6, R6, 0x3, 0x1c1f ;  /* 0x007c1f0006067f89 */ /* 0x000f6200000e0000 */
[----:B--2---:R-:W-:-:S05]  /*281d0*/  @P4 IADD3 R3, P0, R37, R3, RZ ;  /* 0x0000000325034210 */ /* 0x004fca0007f1e0ff */
[----:B---3--:R-:W-:-:S05]  /*281e0*/  @P4 IMAD.X R2, RZ, RZ, R2, P0 ;  /* 0x000000ffff024224 */ /* 0x008fca00000e0602 */
[----:B------:R-:W-:-:S04]  /*281f0*/  @P4 LOP3.LUT R3, R3, R2, RZ, 0x3c, !PT ;  /* 0x0000000203034212 */ /* 0x000fc800078e3cff */
[----:B------:R-:W-:-:S04]  /*28200*/  @P4 LOP3.LUT R2, R3, R2, RZ, 0x3c, !PT ;  /* 0x0000000203024212 */ /* 0x000fc800078e3cff */
[----:B------:R-:W-:-:S05]  /*28210*/  @P4 LOP3.LUT R3, R3, R2, RZ, 0x3c, !PT ;  /* 0x0000000203034212 */ /* 0x000fca00078e3cff */
[----:B------:R-:W-:Y:S04]  /*28220*/  @P4 LDGSTS.E.BYPASS.LTC128B.128 [R0+0x25200], desc[UR50][R2.64], !P6 ;  /* 0x2520000002004fae */ /* 0x000fe8000f101d72 */
[----:B------:R-:W-:Y:S04]  /*28230*/  @P4 LDGSTS.E.BYPASS.LTC128B.128 [R0+0x27a00], desc[UR50][R2.64+0x40], !P3 ;  /* 0x27a0004002004fae */ /* 0x000fe8000d901d72 */
[----:B------:R4:W-:Y:S02]  /*28240*/  @P4 LDGSTS.E.BYPASS.LTC128B.128 [R0+0x2a200], desc[UR50][R2.64+0x80], !P2 ;  /* 0x2a20008002004fae */ /* 0x0009e4000d101d72 */
[----:B----4-:R-:W-:-:S05]  /*28250*/  @P1 IADD3 R2, P0, R37, R5, RZ ;  /* 0x0000000525021210 */ /* 0x010fca0007f1e0ff */
[----:B-----5:R-:W-:-:S05]  /*28260*/  @P1 IMAD.X R3, RZ, RZ, R6, P0 ;  /* 0x000000ffff031224 */ /* 0x020fca00000e0606 */
[----:B------:R-:W-:Y:S04]  /*28270*/  @P1 LDGSTS.E.BYPASS.LTC128B.128 [R0+0x25a00], desc[UR50][R2.64], !P6 ;  /* 0x25a0000002001fae */ /* 0x000fe8000f101d72 */
[----:B------:R-:W-:Y:S04]  /*28280*/  @P1 LDGSTS.E.BYPASS.LTC128B.128 [R0+0x28200], desc[UR50][R2.64+0x40], !P3 ;  /* 0x2820004002001fae */ /* 0x000fe8000d901d72 */
[----:B------:R2:W-:Y:S04]  /*28290*/  @P1 LDGSTS.E.BYPASS.LTC128B.128 [R0+0x2aa00], desc[UR50][R2.64+0x80], !P2 ;  /* 0x2aa0008002001fae */ /* 0x0005e8000d101d72 */
[----:B--2---:R2:W3:Y:S02]  /*282a0*/  SHFL.IDX PT, R2, R7, RZ, 0x1c1f ;  /* 0x001c1fff07027589 */ /* 0x0044e400000e0000 */
.L_x_922:
[----:B------:R-:W-:Y:S01]  /*282b0*/  LOP3.LUT P0, RZ, R36, 0x40, RZ, 0xc0, !PT ;  /* 0x0000004024ff7812 */ /* 0x000fe2000780c0ff */
[----:B------:R-:W-:-:S12]  /*282c0*/  BSSY B0, `(.L_x_704) ;  /* 0x0000010000007945 */ /* 0x000fd80003800000 */
[----:B------:R-:W-:Y:S05]  /*282d0*/  @!P0 BRA `(.L_x_705) ;  /* 0x0000000000388947 */ /* 0x000fea0003800000 */
[----:B------:R-:W4:Y:S01]  /*282e0*/  LDC R6, c[0x0][0x2f4] ;  /* 0x0000bd00ff067b82 */ /* 0x000f220000000800 */
[C---:B--2---:R-:W-:Y:S02]  /*282f0*/  LOP3.LUT R7, R37.reuse, 0x40, RZ, 0xfc, !PT ;  /* 0x0000004025077812 */ /* 0x044fe400078efcff */
[C---:B------:R-:W-:Y:S02]  /*28300*/  LOP3.LUT R5, R37.reuse, 0x80, RZ, 0xfc, !PT ;  /* 0x0000008025057812 */ /* 0x040fe400078efcff */
[----:B---3--:R-:W-:-:S04]  /*28310*/  IADD3 R2, P0, R37, R2, RZ ;  /* 0x0000000225027210 */ /* 0x008fc80007f1e0ff */
[----:B------:R-:W-:Y:S02]  /*28320*/  IADD3.X R3, RZ, R8, RZ, P0, !PT ;  /* 0x00000008ff037210 */ /* 0x000fe400007fe4ff */
[-C--:B----4-:R-:W-:Y:S02]  /*28330*/  ISETP.GE.AND P3, PT, R37, R6.reuse, PT ;  /* 0x000000062500720c */ /* 0x090fe40003f66270 */
        /* <DEDUP_REMOVED lines=8> */
.L_x_705:
[----:B------:R-:W-:Y:S05]  /*283c0*/  BSYNC B0 ;  /* 0x0000000000007941 */ /* 0x000fea0003800000 */
.L_x_704:
[----:B------:R-:W-:Y:S01]  /*283d0*/  NOP ;  /* 0x0000000000007918 */ /* 0x000fe20000000000 */
[----:B------:R-:W-:-:S13]  /*283e0*/  PLOP3.LUT P0, PT, PT, PT, PT, 0x80, 0x0 ;  /* 0x000000000000781c */ /* 0x000fda0003f0f070 */
.L_x_706:
[----:B------:R-:W-:Y:S02]  /*283f0*/  PLOP3.LUT P1, PT, P1, P0, PT, 0xa2, 0x0 ;  /* 0x000000000000781c */ /* 0x000fe40000f21472 */
[----:B------:R-:W-:-:S08]  /*28400*/  @P0 R2UR P1, UR4, R4 ;  /* 0x00000000040402ca */ /* 0x000fd00000020000 */
[----:B------:R-:W-:-:S05]  /*28410*/  @P0 PLOP3.LUT P0, PT, P1, PT, PT, 0x80, 0x0 ;  /* 0x000000000000081c */ /* 0x000fca0000f0f070 */
[----:B------:R-:W-:Y:S01]  /*28420*/  @!P1 SYNCS.ARRIVE.TRANS64.RED.A0T1 RZ, [UR4+0x33430], RZ ;  /* 0x033430ffffff99a7 */ /* 0x000fe20008200404 */
[----:B------:R-:W-:Y:S07]  /*28430*/  @!P1 ARRIVES.LDGSTSBAR.64.TRANSCNT [UR4+0x33430] ;  /* 0x03343000ff0099b0 */ /* 0x000fee0008000a84 */
[----:B------:R-:W-:Y:S05]  /*28440*/  @P0 BRA.U.ANY `(.L_x_706) ;  /* 0xfffffffd00e80947 */ /* 0x000fea000393ffff */
[----:B------:R-:W-:Y:S01]  /*28450*/  NOP ;  /* 0x0000000000007918 */ /* 0x000fe20000000000 */
[----:B----4-:R-:W-:-:S05]  /*28460*/  IMAD.U32 R0, RZ, RZ, UR39 ;  /* 0x00000027ff007e24 */ /* 0x010fca000f8e00ff */
[----:B------:R-:W-:-:S13]  /*28470*/  ISETP.NE.AND P2, PT, R0, 0x3, PT ;  /* 0x000000030000780c */ /* 0x000fda0003f45270 */
[----:B------:R-:W-:Y:S05]  /*28480*/  @!P2 BRA `(.L_x_707) ;  /* 0x000000000004a947 */ /* 0x000fea0003800000 */
[----:B------:R-:W-:Y:S01]  /*28490*/  BPT.TRAP 0x1 ;  /* 0x000000040000795c */ /* 0x000fe20000300000 */
.L_x_707:
[----:B------:R4:W5:Y:S01]  /*284a0*/  LDL.LU R3, [R1+0x30] ;  /* 0x0000300001037983 */ /* 0x0009620000300800 */
[----:B------:R4:W-:Y:S02]  /*284b0*/  SYNCS.ARRIVE.TRANS64.A1T0 RZ, [R4+URZ+0x33430], RZ ;  /* 0x033430ff04ff79a7 */ /* 0x0009e4000810003f */
[----:B------:R-:W-:Y:S05]  /*284c0*/  WARPSYNC.ALL ;  /* 0x0000000000007948 */ /* 0x000fea0003800000 */
[----:B------:R-:W-:Y:S01]  /*284d0*/  ULDC.64 UR6, c[0x0][0xa00] ;  /* 0x0002800000067ab9 */ /* 0x000fe20000000a00 */
[----:B---3--:R-:W-:Y:S01]  /*284e0*/  VIADD R2, R22, 0x1e200 ;  /* 0x0001e20016027836 */ /* 0x008fe20000000000 */
[----:B------:R-:W-:Y:S01]  /*284f0*/  BAR.SYNC.DEFER_BLOCKING 0x8, 0x180 ;  /* 0x0206000000007b1d */ /* 0x000fe20000010000 */
[----:B------:R-:W-:Y:S02]  /*28500*/  ISETP.NE.U32.AND P0, PT, RZ, UR6, PT ;  /* 0x00000006ff007c0c */ /* 0x000fe4000bf05070 */
[----:B------:R-:W-:-:S02]  /*28510*/  SHF.R.S32.HI R0, RZ, 0x1f, R27 ;  /* 0x0000001fff007819 */ /* 0x000fc4000001141b */
[----:B------:R-:W-:Y:S01]  /*28520*/  ISETP.NE.AND.EX P0, PT, RZ, UR7, PT, P0 ;  /* 0x00000007ff007c0c */ /* 0x000fe2000bf05300 */
[----:B------:R-:W-:Y:S01]  /*28530*/  ULDC.64 UR4, c[0x0][0x298] ;  /* 0x0000a60000047ab9 */ /* 0x000fe20000000a00 */
[----:B------:R-:W-:Y:S01]  /*28540*/  BSSY B6, `(.L_x_708) ;  /* 0x0000019000067945 */ /* 0x000fe20003800000 */
[----:B------:R-:W-:Y:S01]  /*28550*/  IMAD R0, R0, UR4, RZ ;  /* 0x0000000400007c24 */ /* 0x000fe2000f8e02ff */
[----:B------:R-:W-:-:S03]  /*28560*/  SEL R23, R23, RZ, !P0 ;  /* 0x000000ff17177207 */ /* 0x000fc60004000000 */
[C---:B------:R-:W-:Y:S02]  /*28570*/  IMAD R0, R27.reuse, UR5, R0 ;  /* 0x000000051b007c24 */ /* 0x040fe4000f8e0200 */
[----:B0-----:R-:W-:-:S04]  /*28580*/  IMAD.WIDE.U32 R26, R27, UR4, RZ ;  /* 0x000000041b1a7c25 */ /* 0x001fc8000f8e00ff */
[----:B------:R-:W-:Y:S01]  /*28590*/  IMAD.IADD R25, R27, 0x1, R0 ;  /* 0x000000011b197824 */ /* 0x000fe200078e0200 */
[----:B-----5:R-:W-:Y:S02]  /*285a0*/  SEL R28, R3, RZ, !P0 ;  /* 0x000000ff031c7207 */ /* 0x020fe40004000000 */
[----:B------:R-:W-:-:S13]  /*285b0*/  LOP3.LUT P0, RZ, R2, 0x1bf, RZ, 0xc0, !PT ;  /* 0x000001bf02ff7812 */ /* 0x000fda000780c0ff */
[----:B------:R-:W-:Y:S05]  /*285c0*/  @!P0 BRA `(.L_x_709) ;  /* 0x0000000000408947 */ /* 0x000fea0003800000 */
[----:B------:R-:W-:Y:S01]  /*285d0*/  MOV R2, 0x0 ;  /* 0x0000000000027802 */ /* 0x000fe20000000f00 */
[----:B------:R-:W-:Y:S01]  /*285e0*/  ULDC.64 UR4, c[0x4][0xc0] ;  /* 0x0100300000047ab9 */ /* 0x000fe20000000a00 */
[----:B------:R-:W-:Y:S01]  /*285f0*/  ULDC.64 UR6, c[0x4][0xc8] ;  /* 0x0100320000067ab9 */ /* 0x000fe20000000a00 */
[----:B------:R-:W-:Y:S01]  /*28600*/  ULDC.64 UR8, c[0x4][0x28] ;  /* 0x01000a0000087ab9 */ /* 0x000fe20000000a00 */
[----:B-1--4-:R-:W-:Y:S01]  /*28610*/  MOV R4, UR4 ;  /* 0x0000000400047c02 */ /* 0x012fe20008000f00 */
[----:B------:R-:W-:Y:S01]  /*28620*/  IMAD.U32 R5, RZ, RZ, UR5 ;  /* 0x00000005ff057e24 */ /* 0x000fe2000f8e00ff */
[----:B------:R-:W0:Y:S01]  /*28630*/  LDC.64 R2, c[0x4][R2] ;  /* 0x0100000002027b82 */ /* 0x000e220000000a00 */
[----:B------:R-:W-:Y:S01]  /*28640*/  IMAD.U32 R6, RZ, RZ, UR6 ;  /* 0x00000006ff067e24 */ /* 0x000fe2000f8e00ff */
[----:B------:R-:W-:Y:S01]  /*28650*/  MOV R10, UR8 ;  /* 0x00000008000a7c02 */ /* 0x000fe20008000f00 */
[----:B--2---:R-:W-:Y:S01]  /*28660*/  IMAD.U32 R7, RZ, RZ, UR7 ;  /* 0x00000007ff077e24 */ /* 0x004fe2000f8e00ff */
[----:B------:R-:W-:Y:S01]  /*28670*/  MOV R13, RZ ;  /* 0x000000ff000d7202 */ /* 0x000fe20000000f00 */
[----:B------:R-:W-:-:S02]  /*28680*/  IMAD.U32 R11, RZ, RZ, UR9 ;  /* 0x00000009ff0b7e24 */ /* 0x000fc4000f8e00ff */
[----:B------:R-:W-:Y:S02]  /*28690*/  IMAD.MOV.U32 R8, RZ, RZ, 0x70 ;  /* 0x00000070ff087424 */ /* 0x000fe400078e00ff */
[----:B------:R-:W-:-:S07]  /*286a0*/  IMAD.MOV.U32 R12, RZ, RZ, 0x1 ;  /* 0x00000001ff0c7424 */ /* 0x000fce00078e00ff */
[----:B------:R-:W-:-:S07]  /*286b0*/  LEPC R20, `(.L_x_709) ;  /* 0x000000001014794e */ /* 0x000fce0000000000 */
[----:B0-----:R-:W-:Y:S05]  /*286c0*/  CALL.ABS.NOINC R2 ;  /* 0x0000000002007343 */ /* 0x001fea0003c00000 */
.L_x_709:
[----:B------:R-:W-:Y:S05]  /*286d0*/  BSYNC B6 ;  /* 0x0000000000067941 */ /* 0x000fea0003800000 */
.L_x_708:
[----:B------:R-:W3:Y:S01]  /*286e0*/  LDL R20, [R1] ;  /* 0x0000000001147983 */ /* 0x000ee20000100800 */
[----:B--2---:R-:W0:Y:S01]  /*286f0*/  LDC R7, c[0x0][0x448] ;  /* 0x00011200ff077b82 */ /* 0x004e220000000800 */
[----:B------:R-:W-:Y:S01]  /*28700*/  ULDC.64 UR4, c[0x0][0x2d8] ;  /* 0x0000b60000047ab9 */ /* 0x000fe20000000a00 */
[----:B------:R-:W-:Y:S01]  /*28710*/  IMAD.MOV.U32 R2, RZ, RZ, R26 ;  /* 0x000000ffff027224 */ /* 0x000fe200078e001a */
[----:B------:R2:W5:Y:S01]  /*28720*/  LDL R10, [R1+0x34] ;  /* 0x00003400010a7983 */ /* 0x0005620000100800 */
[----:B------:R-:W-:-:S03]  /*28730*/  IMAD.MOV.U32 R3, RZ, RZ, R25 ;  /* 0x000000ffff037224 */ /* 0x000fc600078e0019 */
[----:B------:R2:W5:Y:S01]  /*28740*/  LDL R8, [R1+0x1c] ;  /* 0x00001c0001087983 */ /* 0x0005620000100800 */
[----:B------:R-:W-:Y:S01]  /*28750*/  IMAD.WIDE.U32 R2, R18, UR4, R2 ;  /* 0x0000000412027c25 */ /* 0x000fe2000f8e0002 */
[----:B0-----:R-:W-:-:S13]  /*28760*/  ISETP.NE.AND P0, PT, R7, 0x1, PT ;  /* 0x000000010700780c */ /* 0x001fda0003f05270 */
[----:B-1--4-:R-:W0:Y:S01]  /*28770*/  @P0 LDC R4, c[0x0][0x44c] ;  /* 0x00011300ff040b82 */ /* 0x012e220000000800 */
[----:B------:R-:W-:Y:S01]  /*28780*/  IMAD.SHL.U32 R17, R17, 0x80, RZ ;  /* 0x0000008011117824 */ /* 0x000fe200078e00ff */
[C---:B------:R-:W-:Y:S02]  /*28790*/  LOP3.LUT R9, R37.reuse, 0x40, RZ, 0xfc, !PT ;  /* 0x0000004025097812 */ /* 0x040fe400078efcff */
[----:B------:R-:W-:Y:S01]  /*287a0*/  LOP3.LUT R11, R37, 0x80, RZ, 0xfc, !PT ;  /* 0x00000080250b7812 */ /* 0x000fe200078efcff */
[----:B---3--:R-:W-:Y:S02]  /*287b0*/  IMAD R0, R20, UR4, RZ ;  /* 0x0000000414007c24 */ /* 0x008fe4000f8e02ff */
[----:B------:R-:W1:Y:S02]  /*287c0*/  S2R R20, SR_TID.X ;  /* 0x0000000000147919 */ /* 0x000e640000002100 */
[----:B------:R-:W-:Y:S01]  /*287d0*/  IMAD R0, R18, UR5, R0 ;  /* 0x0000000512007c24 */ /* 0x000fe2000f8e0200 */
[----:B------:R-:W-:-:S03]  /*287e0*/  ULDC.64 UR4, c[0x0][0x2e0] ;  /* 0x0000b80000047ab9 */ /* 0x000fc60000000a00 */
[----:B------:R-:W-:Y:S02]  /*287f0*/  IMAD.IADD R3, R3, 0x1, R0 ;  /* 0x0000000103037824 */ /* 0x000fe400078e0200 */
[----:B------:R-:W-:Y:S02]  /*28800*/  IMAD R0, R28, UR4, RZ ;  /* 0x000000041c007c24 */ /* 0x000fe4000f8e02ff */
[----:B------:R-:W-:-:S04]  /*28810*/  IMAD.WIDE.U32 R2, R23, UR4, R2 ;  /* 0x0000000417027c25 */ /* 0x000fc8000f8e0002 */
[----:B------:R-:W-:Y:S01]  /*28820*/  IMAD R0, R23, UR5, R0 ;  /* 0x0000000517007c24 */ /* 0x000fe2000f8e0200 */
[----:B------:R-:W-:-:S04]  /*28830*/  ULDC.64 UR4, c[0x0][0x2d0] ;  /* 0x0000b40000047ab9 */ /* 0x000fc80000000a00 */
[----:B------:R-:W-:Y:S02]  /*28840*/  IADD3 R3, R3, R0, RZ ;  /* 0x0000000003037210 */ /* 0x000fe40007ffe0ff */
[----:B------:R-:W3:Y:S01]  /*28850*/  @P0 LDC R0, c[0x0][0x450] ;  /* 0x00011400ff000b82 */ /* 0x000ee20000000800 */
[C---:B-1----:R-:W-:Y:S01]  /*28860*/  LOP3.LUT R21, R20.reuse, 0x7f, RZ, 0xc0, !PT ;  /* 0x0000007f14157812 */ /* 0x042fe200078ec0ff */
[----:B------:R-:W-:-:S03]  /*28870*/  IMAD.SHL.U32 R20, R20, 0x20, RZ ;  /* 0x0000002014147824 */ /* 0x000fc600078e00ff */
[----:B------:R-:W-:-:S04]  /*28880*/  SHF.R.U32.HI R21, RZ, 0x2, R21 ;  /* 0x00000002ff157819 */ /* 0x000fc80000011615 */
[----:B------:R-:W-:-:S04]  /*28890*/  LOP3.LUT R20, R21, 0x60, R20, 0xf8, !PT ;  /* 0x0000006015147812 */ /* 0x000fc800078ef814 */
[----:B------:R-:W-:-:S05]  /*288a0*/  LOP3.LUT R5, R20, R17, RZ, 0xfc, !PT ;  /* 0x0000001114057212 */ /* 0x000fca00078efcff */
[----:B0-----:R-:W-:-:S04]  /*288b0*/  @P0 IMAD.HI.U32 R6, R5, R4, RZ ;  /* 0x0000000405060227 */ /* 0x001fc800078e00ff */
[----:B------:R-:W-:Y:S01]  /*288c0*/  IMAD.MOV.U32 R4, RZ, RZ, R5 ;  /* 0x000000ffff047224 */ /* 0x000fe200078e0005 */
[----:B---3--:R-:W-:Y:S01]  /*288d0*/  @P0 SHF.R.U32.HI R4, RZ, R0, R6 ;  /* 0x00000000ff040219 */ /* 0x008fe20000011606 */
[----:B------:R-:W0:Y:S03]  /*288e0*/  S2R R20, SR_TID.X ;  /* 0x0000000000147919 */ /* 0x000e260000002100 */
[----:B------:R-:W-:-:S05]  /*288f0*/  IADD3 R0, -R4, RZ, RZ ;  /* 0x000000ff04007210 */ /* 0x000fca0007ffe1ff */
[----:B------:R-:W-:Y:S01]  /*28900*/  IMAD R0, R7, R0, R5 ;  /* 0x0000000007007224 */ /* 0x000fe200078e0205 */
[----:B------:R-:W-:Y:S01]  /*28910*/  SHF.R.S32.HI R5, RZ, 0x1f, R4 ;  /* 0x0000001fff057819 */ /* 0x000fe20000011404 */
[----:B------:R-:W-:-:S04]  /*28920*/  IMAD.WIDE.U32 R2, R4, UR4, R2 ;  /* 0x0000000404027c25 */ /* 0x000fc8000f8e0002 */
[----:B------:R-:W-:-:S04]  /*28930*/  IMAD R5, R5, UR4, RZ ;  /* 0x0000000405057c24 */ /* 0x000fc8000f8e02ff */
[----:B------:R-:W-:Y:S01]  /*28940*/  IMAD R5, R4, UR5, R5 ;  /* 0x0000000504057c24 */ /* 0x000fe2000f8e0205 */
        /* <DEDUP_REMOVED lines=9> */
[----:B0-----:R-:W-:Y:S02]  /*289e0*/  LOP3.LUT R20, R20, 0x7f, RZ, 0xc0, !PT ;  /* 0x0000007f14147812 */ /* 0x001fe400078ec0ff */
[----:B------:R-:W-:Y:S01]  /*289f0*/  IADD3.X R4, R3, UR5, R4, P0, !PT ;  /* 0x0000000503047c10 */ /* 0x000fe200087fe404 */
[----:B------:R-:W-:Y:S01]  /*28a00*/  UMOV UR5, 0xffffffff ;  /* 0xffffffff00057882 */ /* 0x000fe20000000000 */
[----:B------:R-:W-:Y:S02]  /*28a10*/  ISETP.GE.AND P3, PT, R37, UR4, PT ;  /* 0x0000000425007c0c */ /* 0x000fe4000bf66270 */
[----:B------:R-:W-:-:S02]  /*28a20*/  ISETP.GE.AND P2, PT, R9, UR4, PT ;  /* 0x0000000409007c0c */ /* 0x000fc4000bf46270 */
[----:B------:R-:W-:Y:S02]  /*28a30*/  ISETP.GE.AND P0, PT, R11, UR4, PT ;  /* 0x000000040b007c0c */ /* 0x000fe4000bf06270 */
[----:B------:R-:W-:Y:S01]  /*28a40*/  SHF.R.U32.HI R9, RZ, 0x2, R20 ;  /* 0x00000002ff097819 */ /* 0x000fe20000011614 */
[----:B--2---:R-:W-:Y:S10]  /*28a50*/  BRA.DIV UR5, `(.L_x_710) ;  /* 0x00000076050c7947 */ /* 0x004ff4000b800000 */
[----:B------:R-:W0:Y:S01]  /*28a60*/  SHFL.IDX PT, R3, R0, RZ, 0x1c1f ;  /* 0x001c1fff00037589 */ /* 0x000e2200000e0000 */
[----:B-----5:R-:W-:Y:S02]  /*28a70*/  IMAD R5, R10, R7, RZ ;  /* 0x000000070a057224 */ /* 0x020fe400078e02ff */
[----:B------:R-:W-:Y:S01]  /*28a80*/  IMAD.IADD R17, R9, 0x1, R17 ;  /* 0x0000000109117824 */ /* 0x000fe200078e0211 */
[----:B------:R-:W1:Y:S04]  /*28a90*/  SHFL.IDX PT, R2, R4, RZ, 0x1c1f ;  /* 0x001c1fff04027589 */ /* 0x000e6800000e0000 */
[C---:B------:R-:W-:Y:S01]  /*28aa0*/  ISETP.GE.AND P1, PT, R17.reuse, R5, PT ;  /* 0x000000051100720c */ /* 0x040fe20003f26270 */
[----:B------:R-:W-:Y:S01]  /*28ab0*/  SHFL.IDX PT, R14, R0, 0x3, 0x1c1f ;  /* 0x007c1f00000e7f89 */ /* 0x000fe200000e0000 */
[----:B------:R-:W-:-:S11]  /*28ac0*/  IADD3 R6, R17, 0x20, RZ ;  /* 0x0000002011067810 */ /* 0x000fd60007ffe0ff */
[----:B0-----:R-:W-:-:S05]  /*28ad0*/  @!P1 IADD3 R3, P4, R37, R3, RZ ;  /* 0x0000000325039210 */ /* 0x001fca0007f9e0ff */
[----:B-1----:R-:W-:-:S05]  /*28ae0*/  @!P1 IMAD.X R2, RZ, RZ, R2, P4 ;  /* 0x000000ffff029224 */ /* 0x002fca00020e0602 */
[----:B------:R-:W-:-:S04]  /*28af0*/  @!P1 LOP3.LUT R3, R3, R2, RZ, 0x3c, !PT ;  /* 0x0000000203039212 */ /* 0x000fc800078e3cff */
[----:B------:R-:W-:-:S04]  /*28b00*/  @!P1 LOP3.LUT R2, R3, R2, RZ, 0x3c, !PT ;  /* 0x0000000203029212 */ /* 0x000fc800078e3cff */
[----:B------:R-:W-:-:S05]  /*28b10*/  @!P1 LOP3.LUT R3, R3, R2, RZ, 0x3c, !PT ;  /* 0x0000000203039212 */ /* 0x000fca00078e3cff */
[----:B------:R-:W-:Y:S04]  /*28b20*/  @!P1 LDGSTS.E.BYPASS.LTC128B.128 [R8+0x1e200], desc[UR50][R2.64], !P3 ;  /* 0x1e20000002089fae */ /* 0x000fe8000d901d72 */
[----:B------:R-:W-:Y:S04]  /*28b30*/  @!P1 LDGSTS.E.BYPASS.LTC128B.128 [R8+0x20200], desc[UR50][R2.64+0x40], !P2 ;  /* 0x2020004002089fae */ /* 0x000fe8000d101d72 */
[----:B------:R0:W-:Y:S01]  /*28b40*/  @!P1 LDGSTS.E.BYPASS.LTC128B.128 [R8+0x22200], desc[UR50][R2.64+0x80], !P0 ;  /* 0x2220008002089fae */ /* 0x0001e2000c101d72 */
[----:B------:R-:W-:Y:S01]  /*28b50*/  ISETP.GE.AND P1, PT, R6, R5, PT ;  /* 0x000000050600720c */ /* 0x000fe20003f26270 */
[----:B------:R-:W-:-:S02]  /*28b60*/  VIADD R6, R17, 0x40 ;  /* 0x0000004011067836 */ /* 0x000fc40000000000 */
[----:B0-----:R-:W0:Y:S04]  /*28b70*/  SHFL.IDX PT, R3, R0, 0x1, 0x1c1f ;  /* 0x003c1f0000037f89 */ /* 0x001e2800000e0000 */
[----:B------:R-:W1:Y:S06]  /*28b80*/  SHFL.IDX PT, R2, R4, 0x1, 0x1c1f ;  /* 0x003c1f0004027f89 */ /* 0x000e6c00000e0000 */
        /* <DEDUP_REMOVED lines=8> */
[----:B------:R-:W-:-:S03]  /*28c10*/  ISETP.GE.AND P1, PT, R6, R5, PT ;  /* 0x000000050600720c */ /* 0x000fc60003f26270 */
[----:B0-----:R-:W0:Y:S04]  /*28c20*/  SHFL.IDX PT, R3, R0, 0x2, 0x1c1f ;  /* 0x005c1f0000037f89 */ /* 0x001e2800000e0000 */
[----:B------:R-:W1:Y:S04]  /*28c30*/  SHFL.IDX PT, R2, R4, 0x2, 0x1c1f ;  /* 0x005c1f0004027f89 */ /* 0x000e6800000e0000 */
[----:B------:R-:W2:Y:S02]  /*28c40*/  SHFL.IDX PT, R4, R4, 0x3, 0x1c1f ;  /* 0x007c1f0004047f89 */ /* 0x000ea400000e0000 */
[----:B0-----:R-:W-:-:S05]  /*28c50*/  @!P1 IADD3 R3, P4, R37, R3, RZ ;  /* 0x0000000325039210 */ /* 0x001fca0007f9e0ff */
[----:B-1----:R-:W-:-:S05]  /*28c60*/  @!P1 IMAD.X R2, RZ, RZ, R2, P4 ;  /* 0x000000ffff029224 */ /* 0x002fca00020e0602 */
[----:B------:R-:W-:-:S04]  /*28c70*/  @!P1 LOP3.LUT R3, R3, R2, RZ, 0x3c, !PT ;  /* 0x0000000203039212 */ /* 0x000fc800078e3cff */
[----:B------:R-:W-:-:S04]  /*28c80*/  @!P1 LOP3.LUT R2, R3, R2, RZ, 0x3c, !PT ;  /* 0x0000000203029212 */ /* 0x000fc800078e3cff */
[----:B------:R-:W-:-:S05]  /*28c90*/  @!P1 LOP3.LUT R3, R3, R2, RZ, 0x3c, !PT ;  /* 0x0000000203039212 */ /* 0x000fca00078e3cff */
[----:B------:R0:W-:Y:S04]  /*28ca0*/  @!P1 LDGSTS.E.BYPASS.LTC128B.128 [R8+0x1f200], desc[UR50][R2.64], !P3 ;  /* 0x1f20000002089fae */ /* 0x0001e8000d901d72 */
[----:B------:R0:W-:Y:S04]  /*28cb0*/  @!P1 LDGSTS.E.BYPASS.LTC128B.128 [R8+0x21200], desc[UR50][R2.64+0x40], !P2 ;  /* 0x2120004002089fae */ /* 0x0001e8000d101d72 */
[----:B--2---:R0:W-:Y:S02]  /*28cc0*/  @!P1 LDGSTS.E.BYPASS.LTC128B.128 [R8+0x23200], desc[UR50][R2.64+0x80], !P0 ;  /* 0x2320008002089fae */ /* 0x0041e4000c101d72 */
.L_x_931:
[----:B------:R-:W-:Y:S01]  /*28cd0*/  IADD3 R0, R17, 0x60, RZ ;  /* 0x0000006011007810 */ /* 0x000fe20007ffe0ff */
[----:B------:R-:W-:Y:S03]  /*28ce0*/  BSSY B0, `(.L_x_711) ;  /* 0x000000b000007945 */ /* 0x000fe60003800000 */
[----:B------:R-:W-:-:S13]  /*28cf0*/  ISETP.GE.AND P1, PT, R0, R5, PT ;  /* 0x000000050000720c */ /* 0x000fda0003f26270 */
[----:B------:R-:W-:Y:S05]  /*28d00*/  @P1 BRA `(.L_x_712) ;  /* 0x0000000000201947 */ /* 0x000fea0003800000 */
[----:B0-----:R-:W-:-:S05]  /*28d10*/  IADD3 R2, P1, R37, R14, RZ ;  /* 0x0000000e25027210 */ /* 0x001fca0007f3e0ff */
[----:B------:R-:W-:-:S05]  /*28d20*/  IMAD.X R3, RZ, RZ, R4, P1 ;  /* 0x000000ffff037224 */ /* 0x000fca00008e0604 */
[----:B------:R-:W-:Y:S01]  /*28d30*/  @!PT LDS RZ, [RZ] ;  /* 0x00000000fffff984 */ /* 0x000fe20000000800 */
[----:B------:R-:W-:Y:S01]  /*28d40*/  @!PT LDS RZ, [RZ] ;  /* 0x00000000fffff984 */ /* 0x000fe20000000800 */
[----:B------:R-:W-:Y:S01]  /*28d50*/  @!PT LDS RZ, [RZ] ;  /* 0x00000000fffff984 */ /* 0x000fe20000000800 */
[----:B------:R1:W-:Y:S04]  /*28d60*/  LDGSTS.E.BYPASS.LTC128B.128 [R8+0x1fa00], desc[UR50][R2.64], !P3 ;  /* 0x1fa0000002087fae */ /* 0x0003e8000d901d72 */
[----:B------:R1:W-:Y:S04]  /*28d70*/  LDGSTS.E.BYPASS.LTC128B.128 [R8+0x21a00], desc[UR50][R2.64+0x40], !P2 ;  /* 0x21a0004002087fae */ /* 0x0003e8000d101d72 */
[----:B------:R1:W-:Y:S02]  /*28d80*/  LDGSTS.E.BYPASS.LTC128B.128 [R8+0x23a00], desc[UR50][R2.64+0x80], !P0 ;  /* 0x23a0008002087fae */ /* 0x0003e4000c101d72 */
.L_x_712:
[----:B------:R-:W-:Y:S05]  /*28d90*/  BSYNC B0 ;  /* 0x0000000000007941 */ /* 0x000fea0003800000 */
.L_x_711:
[----:B------:R-:W-:Y:S01]  /*28da0*/  NOP ;  /* 0x0000000000007918 */ /* 0x000fe20000000000 */
[----:B------:R-:W-:-:S13]  /*28db0*/  PLOP3.LUT P0, PT, PT, PT, PT, 0x80, 0x0 ;  /* 0x000000000000781c */ /* 0x000fda0003f0f070 */
.L_x_713:
[----:B------:R-:W-:Y:S02]  /*28dc0*/  PLOP3.LUT P1, PT, P1, P0, PT, 0xa2, 0x0 ;  /* 0x000000000000781c */ /* 0x000fe40000f21472 */
[----:B------:R-:W-:-:S08]  /*28dd0*/  @P0 R2UR P1, UR4, R22 ;  /* 0x00000000160402ca */ /* 0x000fd00000020000 */
[----:B------:R-:W-:-:S05]  /*28de0*/  @P0 PLOP3.LUT P0, PT, P1, PT, PT, 0x80, 0x0 ;  /* 0x000000000000081c */ /* 0x000fca0000f0f070 */
[----:B------:R-:W-:Y:S01]  /*28df0*/  @!P1 SYNCS.ARRIVE.TRANS64.RED.A0T1 RZ, [UR4+0x33400], RZ ;  /* 0x033400ffffff99a7 */ /* 0x000fe20008200404 */
[----:B------:R-:W-:Y:S07]  /*28e00*/  @!P1 ARRIVES.LDGSTSBAR.64.TRANSCNT [UR4+0x33400] ;  /* 0x03340000ff0099b0 */ /* 0x000fee0008000a84 */
[----:B------:R-:W-:Y:S05]  /*28e10*/  @P0 BRA.U.ANY `(.L_x_713) ;  /* 0xfffffffd00e80947 */ /* 0x000fea000393ffff */
[----:B01----:R-:W2:Y:S02]  /*28e20*/  LDL.LU R2, [R1+0x38] ;  /* 0x0000380001027983 */ /* 0x003ea40000300800 */
[----:B--2---:R-:W-:-:S05]  /*28e30*/  VIADD R2, R2, 0x1 ;  /* 0x0000000102027836 */ /* 0x004fca0000000000 */
[----:B------:R0:W-:Y:S01]  /*28e40*/  STL [R1+0x38], R2 ;  /* 0x0000380201007387 */ /* 0x0001e20000100800 */
[----:B------:R-:W-:-:S04]  /*28e50*/  LEA.HI R0, R2, R2, RZ, 0x1 ;  /* 0x0000000202007211 */ /* 0x000fc800078f08ff */
[----:B------:R-:W-:-:S05]  /*28e60*/  LOP3.LUT R0, R0, 0xfffffffe, RZ, 0xc0, !PT ;  /* 0xfffffffe00007812 */ /* 0x000fca00078ec0ff */
[----:B------:R-:W-:-:S05]  /*28e70*/  IMAD.IADD R0, R2, 0x1, -R0 ;  /* 0x0000000102007824 */ /* 0x000fca00078e0a00 */
[----:B------:R-:W-:Y:S01]  /*28e80*/  SHF.L.U32 R3, R0, 0x1f, RZ ;  /* 0x0000001f00037819 */ /* 0x000fe200000006ff */
[----:B------:R-:W-:Y:S01]  /*28e90*/  NOP ;  /* 0x0000000000007918 */ /* 0x000fe20000000000 */
[----:B------:R0:W-:Y:S01]  /*28ea0*/  SYNCS.ARRIVE.TRANS64.A1T0 RZ, [R22+URZ+0x33400], RZ ;  /* 0x033400ff16ff79a7 */ /* 0x0001e2000810003f */
[----:B------:R-:W-:Y:S01]  /*28eb0*/  BSSY B0, `(.L_x_714) ;  /* 0x0000003000007945 */ /* 0x000fe20003800000 */
[----:B------:R-:W1:Y:S03]  /*28ec0*/  SYNCS.PHASECHK.TRANS64.TRYWAIT P0, [R22+URZ+0x33420], R3 ;  /* 0x03342003160075a7 */ /* 0x000e66000800017f */
[----:B01----:R-:W-:Y:S05]  /*28ed0*/  @!P0 BRA `(.L_x_715) ;  /* 0x0000007400448947 */ /* 0x003fea0003800000 */
.L_x_932:
[----:B------:R-:W-:Y:S05]  /*28ee0*/  BSYNC B0 ;  /* 0x0000000000007941 */ /* 0x000fea0003800000 */
.L_x_714:
[----:B------:R-:W-:-:S13]  /*28ef0*/  ISETP.GE.AND P0, PT, R24, 0xa1, PT ;  /* 0x000000a11800780c */ /* 0x000fda0003f06270 */
[----:B------:R-:W-:Y:S05]  /*28f00*/  @!P0 BRA `(.L_x_716) ;  /* 0x0000001800488947 */ /* 0x000fea0003800000 */
[----:B------:R-:W-:Y:S01]  /*28f10*/  IADD3 R30, R30, -0x2, RZ ;  /* 0xfffffffe1e1e7810 */ /* 0x000fe20007ffe0ff */
[----:B------:R-:W-:Y:S02]  /*28f20*/  IMAD.MOV.U32 R17, RZ, RZ, R29 ;  /* 0x000000ffff117224 */ /* 0x000fe400078e001d */
[----:B------:R-:W-:-:S07]  /*28f30*/  IMAD.MOV.U32 R20, RZ, RZ, R33 ;  /* 0x000000ffff147224 */ /* 0x000fce00078e0021 */
.L_x_736:
[----:B--2---:R-:W2:Y:S01]  /*28f40*/  LDL R5, [R1+0x4] ;  /* 0x0000040001057983 */ /* 0x004ea20000100800 */
[----:B-1----:R-:W1:Y:S03]  /*28f50*/  LDC R6, c[0x0][0x430] ;  /* 0x00010c00ff067b82 */ /* 0x002e660000000800 */
[----:B------:R-:W3:Y:S01]  /*28f60*/  LDL R9, [R1+0x8] ;  /* 0x0000080001097983 */ /* 0x000ee20000100800 */
[----:B------:R-:W4:Y:S01]  /*28f70*/  S2R R0, SR_TID.X ;  /* 0x0000000000007919 */ /* 0x000f220000002100 */
[----:B0-----:R-:W0:Y:S01]  /*28f80*/  S2R R3, SR_TID.X ;  /* 0x0000000000037919 */ /* 0x001e220000002100 */
[----:B------:R-:W0:Y:S01]  /*28f90*/  S2R R8, SR_TID.X ;  /* 0x0000000000087919 */ /* 0x000e220000002100 */
[----:B-1----:R-:W-:-:S13]  /*28fa0*/  ISETP.NE.AND P0, PT, R6, 0x1, PT ;  /* 0x000000010600780c */ /* 0x002fda0003f05270 */
[----:B------:R-:W1:Y:S01]  /*28fb0*/  @P0 LDC R2, c[0x0][0x434] ;  /* 0x00010d00ff020b82 */ /* 0x000e620000000800 */
[----:B----4-:R-:W-:-:S04]  /*28fc0*/  LOP3.LUT R0, R0, 0x7f, RZ, 0xc0, !PT ;  /* 0x0000007f00007812 */ /* 0x010fc800078ec0ff */
[----:B------:R-:W-:Y:S01]  /*28fd0*/  SHF.R.U32.HI R0, RZ, 0x2, R0 ;  /* 0x00000002ff007819 */ /* 0x000fe20000011600 */
[----:B0-----:R-:W-:-:S05]  /*28fe0*/  IMAD.SHL.U32 R4, R3, 0x20, RZ ;  /* 0x0000002003047824 */ /* 0x001fca00078e00ff */
[----:B------:R-:W-:Y:S02]  /*28ff0*/  LOP3.LUT R4, R0, 0x60, R4, 0xf8, !PT ;  /* 0x0000006000047812 */ /* 0x000fe400078ef804 */
[----:B------:R-:W0:Y:S01]  /*29000*/  @P0 LDC R0, c[0x0][0x438] ;  /* 0x00010e00ff000b82 */ /* 0x000e220000000800 */
[----:B------:R-:W-:Y:S01]  /*29010*/  LOP3.LUT R3, R3, 0x7f, RZ, 0xc0, !PT ;  /* 0x0000007f03037812 */ /* 0x000fe200078ec0ff */
[----:B------:R-:W-:Y:S01]  /*29020*/  IMAD.SHL.U32 R8, R8, 0x20, RZ ;  /* 0x0000002008087824 */ /* 0x000fe200078e00ff */
[----:B------:R-:W-:Y:S05]  /*29030*/  YIELD ;  /* 0x0000000000007946 */ /* 0x000fea0003800000 */
[----:B------:R-:W-:Y:S01]  /*29040*/  ULDC.64 UR4, c[0x0][0x428] ;  /* 0x00010a0000047ab9 */ /* 0x000fe20000000a00 */
[----:B------:R-:W-:Y:S01]  /*29050*/  ULDC.64 UR6, c[0x0][0x418] ;  /* 0x0001060000067ab9 */ /* 0x000fe20000000a00 */
[----:B--2---:R-:W-:-:S05]  /*29060*/  IMAD R7, R30, 0xa0, R5 ;  /* 0x000000a01e077824 */ /* 0x004fca00078e0205 */
[----:B------:R-:W-:Y:S02]  /*29070*/  IADD3 R5, R4, R7, RZ ;  /* 0x0000000704057210 */ /* 0x000fe40007ffe0ff */
[----:B------:R-:W-:-:S03]  /*29080*/  SHF.R.U32.HI R4, RZ, 0x2, R3 ;  /* 0x00000002ff047819 */ /* 0x000fc60000011603 */
[----:B-1----:R-:W-:Y:S01]  /*29090*/  @P0 IMAD.HI.U32 R3, R5, R2, RZ ;  /* 0x0000000205030227 */ /* 0x002fe200078e00ff */
[----:B------:R-:W-:Y:S02]  /*290a0*/  LOP3.LUT R8, R4, 0x60, R8, 0xf8, !PT ;  /* 0x0000006004087812 */ /* 0x000fe400078ef808 */
[----:B------:R-:W1:Y:S01]  /*290b0*/  @P0 LDC R4, c[0x0][0x434] ;  /* 0x00010d00ff040b82 */ /* 0x000e620000000800 */
[----:B------:R-:W-:Y:S01]  /*290c0*/  IMAD.MOV.U32 R2, RZ, RZ, R5 ;  /* 0x000000ffff027224 */ /* 0x000fe200078e0005 */
[----:B0-----:R-:W-:-:S06]  /*290d0*/  @P0 SHF.R.U32.HI R2, RZ, R0, R3 ;  /* 0x00000000ff020219 */ /* 0x001fcc0000011603 */
[----:B------:R-:W0:Y:S01]  /*290e0*/  @P0 LDC R0, c[0x0][0x438] ;  /* 0x00010e00ff000b82 */ /* 0x000e220000000800 */
[----:B------:R-:W-:-:S05]  /*290f0*/  LOP3.LUT R8, R8, 0x80, RZ, 0xfc, !PT ;  /* 0x0000008008087812 */ /* 0x000fca00078efcff */
[----:B------:R-:W-:-:S04]  /*29100*/  IMAD.IADD R7, R8, 0x1, R7 ;  /* 0x0000000108077824 */ /* 0x000fc800078e0207 */
[----:B-1----:R-:W-:Y:S01]  /*29110*/  @P0 IMAD.HI.U32 R3, R7, R4, RZ ;  /* 0x0000000407030227 */ /* 0x002fe200078e00ff */
[----:B------:R-:W-:-:S04]  /*29120*/  MOV R4, R7 ;  /* 0x0000000700047202 */ /* 0x000fc80000000f00 */
[----:B0-----:R-:W-:Y:S01]  /*29130*/  @P0 SHF.R.U32.HI R4, RZ, R0, R3 ;  /* 0x00000000ff040219 */ /* 0x001fe20000011603 */
[----:B------:R-:W-:-:S04]  /*29140*/  IMAD.MOV R3, RZ, RZ, -R2 ;  /* 0x000000ffff037224 */ /* 0x000fc800078e0a02 */
[----:B------:R-:W-:Y:S02]  /*29150*/  IMAD.MOV R0, RZ, RZ, -R4 ;  /* 0x000000ffff007224 */ /* 0x000fe400078e0a04 */
[C---:B------:R-:W-:Y:S01]  /*29160*/  IMAD R5, R6.reuse, R3, R5 ;  /* 0x0000000306057224 */ /* 0x040fe200078e0205 */
[--C-:B------:R-:W-:Y:S01]  /*29170*/  SHF.R.S32.HI R3, RZ, 0x1f, R2.reuse ;  /* 0x0000001fff037819 */ /* 0x100fe20000011402 */
[----:B------:R-:W-:Y:S02]  /*29180*/  IMAD R6, R6, R0, R7 ;  /* 0x0000000006067224 */ /* 0x000fe400078e0207 */
[----:B---3--:R-:W-:Y:S02]  /*29190*/  IMAD R0, R9, UR4, RZ ;  /* 0x0000000409007c24 */ /* 0x008fe4000f8e02ff */
[----:B------:R-:W-:-:S04]  /*291a0*/  IMAD.WIDE.U32 R2, R32, UR4, R2 ;  /* 0x0000000420027c25 */ /* 0x000fc8000f8e0002 */
[----:B------:R-:W-:Y:S01]  /*291b0*/  IMAD R0, R32, UR5, R0 ;  /* 0x0000000520007c24 */ /* 0x000fe2000f8e0200 */
[----:B------:R-:W-:Y:S02]  /*291c0*/  ISETP.GT.U32.AND P1, PT, R8, 0x9f, PT ;  /* 0x0000009f0800780c */ /* 0x000fe40003f24070 */
[----:B------:R-:W-:Y:S01]  /*291d0*/  LEA R8, P0, R2, UR6, 0x2 ;  /* 0x0000000602087c11 */ /* 0x000fe2000f8010ff */
[----:B------:R-:W-:-:S05]  /*291e0*/  IMAD.IADD R3, R0, 0x1, R3 ;  /* 0x0000000100037824 */ /* 0x000fca00078e0203 */
[----:B------:R-:W-:-:S05]  /*291f0*/  LEA.HI.X R9, R2, UR7, R3, 0x2, P0 ;  /* 0x0000000702097c11 */ /* 0x000fca00080f1403 */
[----:B------:R-:W2:Y:S01]  /*29200*/  LDG.E R8, desc[UR50][R8.64] ;  /* 0x0000003208087981 */ /* 0x000ea2000c1e1900 */
[----:B------:R-:W-:Y:S02]  /*29210*/  @!P1 SHF.R.S32.HI R3, RZ, 0x1f, R4 ;  /* 0x0000001fff039819 */ /* 0x000fe40000011404 */
[----:B------:R-:W-:Y:S02]  /*29220*/  @!P1 MOV R2, R4 ;  /* 0x0000000400029202 */ /* 0x000fe40000000f00 */
[----:B------:R-:W-:-:S03]  /*29230*/  MOV R12, UR39 ;  /* 0x00000027000c7c02 */ /* 0x000fc60008000f00 */
[----:B------:R-:W-:Y:S01]  /*29240*/  @!P1 IMAD.WIDE.U32 R2, R32, UR4, R2 ;  /* 0x0000000420029c25 */ /* 0x000fe2000f8e0002 */
[----:B------:R-:W-:-:S03]  /*29250*/  ISETP.NE.AND P2, PT, R12, 0x3, PT ;  /* 0x000000030c00780c */ /* 0x000fc60003f45270 */
[----:B------:R-:W-:Y:S01]  /*29260*/  @!P1 IMAD.IADD R0, R0, 0x1, R3 ;  /* 0x0000000100009824 */ /* 0x000fe200078e0203 */
[C---:B------:R-:W-:Y:S01]  /*29270*/  @!P1 LEA R10, P0, R2.reuse, UR6, 0x2 ;  /* 0x00000006020a9c11 */ /* 0x040fe2000f8010ff */
[----:B------:R-:W-:Y:S02]  /*29280*/  VIADD R29, R17, 0x1 ;  /* 0x00000001111d7836 */ /* 0x000fe40000000000 */
[----:B------:R-:W-:Y:S01]  /*29290*/  IMAD.MOV.U32 R7, RZ, RZ, RZ ;  /* 0x000000ffff077224 */ /* 0x000fe200078e00ff */
[----:B------:R-:W-:Y:S02]  /*292a0*/  @!P1 LEA.HI.X R11, R2, UR7, R0, 0x2, P0 ;  /* 0x00000007020b9c11 */ /* 0x000fe400080f1400 */
[----:B------:R-:W-:-:S03]  /*292b0*/  ISETP.NE.AND P0, PT, R29, 0x2, PT ;  /* 0x000000021d00780c */ /* 0x000fc60003f05270 */
[----:B------:R0:W5:Y:S01]  /*292c0*/  @!P1 LDG.E R7, desc[UR50][R10.64] ;  /* 0x000000320a079981 */ /* 0x000162000c1e1900 */
[----:B------:R-:W-:Y:S02]  /*292d0*/  SEL R33, RZ, 0x1, P0 ;  /* 0x00000001ff217807 */ /* 0x000fe40000000000 */
[C---:B------:R-:W-:Y:S01]  /*292e0*/  ISETP.GT.AND P1, PT, R30.reuse, RZ, PT ;  /* 0x000000ff1e00720c */ /* 0x040fe20003f24270 */
[----:B------:R-:W-:Y:S01]  /*292f0*/  VIADD R30, R30, 0xffffffff ;  /* 0xffffffff1e1e7836 */ /* 0x000fe20000000000 */
[----:B------:R-:W-:Y:S02]  /*29300*/  SEL R29, R29, RZ, P0 ;  /* 0x000000ff1d1d7207 */ /* 0x000fe40000000000 */
[----:B------:R-:W-:Y:S02]  /*29310*/  LOP3.LUT R33, R20, R33, RZ, 0x3c, !PT ;  /* 0x0000002114217212 */ /* 0x000fe400078e3cff */
[----:B--2---:R-:W-:Y:S01]  /*29320*/  SHF.R.S32.HI R27, RZ, 0x1f, R8 ;  /* 0x0000001fff1b7819 */ /* 0x004fe20000011408 */
[----:B0-----:R-:W-:Y:S06]  /*29330*/  @!P2 BRA `(.L_x_717) ;  /* 0x000000000004a947 */ /* 0x001fec0003800000 */
[----:B------:R-:W-:Y:S01]  /*29340*/  BPT.TRAP 0x1 ;  /* 0x000000040000795c */ /* 0x000fe20000300000 */
.L_x_717:
[----:B------:R-:W-:Y:S01]  /*29350*/  IMAD R4, R29, 0x8, R22 ;  /* 0x000000081d047824 */ /* 0x000fe200078e0216 */
[----:B------:R-:W-:Y:S01]  /*29360*/  SHF.L.U32 R28, R33, 0x1f, RZ ;  /* 0x0000001f211c7819 */ /* 0x000fe200000006ff */
[----:B------:R-:W-:Y:S01]  /*29370*/  BSSY B0, `(.L_x_718) ;  /* 0x0000004000007945 */ /* 0x000fe20003800000 */
[----:B------:R-:W-:Y:S02]  /*29380*/  SHF.R.S32.HI R26, RZ, 0x1f, R5 ;  /* 0x0000001fff1a7819 */ /* 0x000fe40000011405 */
[----:B------:R-:W0:Y:S02]  /*29390*/  SYNCS.PHASECHK.TRANS64.TRYWAIT P0, [R4+URZ+0x33480], R28 ;  /* 0x0334801c040075a7 */ /* 0x000e24000800017f */
[----:B0-----:R-:W-:Y:S05]  /*293a0*/  @!P0 BRA `(.L_x_719) ;  /* 0x0000007000248947 */ /* 0x001fea0003800000 */
.L_x_933:
[----:B------:R-:W-:Y:S05]  /*293b0*/  BSYNC B0 ;  /* 0x0000000000007941 */ /* 0x000fea0003800000 */
.L_x_718:
[----:B------:R-:W2:Y:S01]  /*293c0*/  LDL R9, [R1] ;  /* 0x0000000001097983 */ /* 0x000ea20000100800 */
[----:B------:R-:W-:Y:S01]  /*293d0*/  ULDC.64 UR4, c[0x0][0x328] ;  /* 0x0000ca0000047ab9 */ /* 0x000fe20000000a00 */
[----:B------:R-:W-:Y:S02]  /*293e0*/  ULDC.64 UR6, c[0x0][0x338] ;  /* 0x0000ce0000067ab9 */ /* 0x000fe40000000a00 */
[----:B------:R-:W3:Y:S01]  /*293f0*/  LDL R14, [R1+0x10] ;  /* 0x00001000010e7983 */ /* 0x000ee20000100800 */
        /* <DEDUP_REMOVED lines=8> */
[----:B------:R-:W-:-:S02]  /*29480*/  LOP3.LUT R13, R37, 0x80, RZ, 0xfc, !PT ;  /* 0x00000080250d7812 */ /* 0x000fc400078efcff */
[----:B------:R-:W-:Y:S01]  /*29490*/  IMAD.IADD R3, R3, 0x1, R0 ;  /* 0x0000000103037824 */ /* 0x000fe200078e0200 */
[----:B------:R-:W-:Y:S01]  /*294a0*/  LOP3.LUT R12, R37, 0x40, RZ, 0xfc, !PT ;  /* 0x00000040250c7812 */ /* 0x000fe200078efcff */
[----:B------:R-:W-:Y:S02]  /*294b0*/  IMAD R0, R27, UR6, RZ ;  /* 0x000000061b007c24 */ /* 0x000fe4000f8e02ff */
[----:B------:R-:W-:-:S04]  /*294c0*/  IMAD.WIDE.U32 R2, R8, UR6, R2 ;  /* 0x0000000608027c25 */ /* 0x000fc8000f8e0002 */
[----:B------:R-:W-:-:S05]  /*294d0*/  IMAD R0, R8, UR7, R0 ;  /* 0x0000000708007c24 */ /* 0x000fca000f8e0200 */
[----:B------:R-:W-:Y:S01]  /*294e0*/  IADD3 R3, R3, R0, RZ ;  /* 0x0000000003037210 */ /* 0x000fe20007ffe0ff */
[----:B------:R-:W-:Y:S02]  /*294f0*/  IMAD R0, R24, UR4, RZ ;  /* 0x0000000418007c24 */ /* 0x000fe4000f8e02ff */
[----:B------:R-:W-:Y:S01]  /*29500*/  IMAD.WIDE.U32 R2, R18, UR8, R2 ;  /* 0x0000000812027c25 */ /* 0x000fe2000f8e0002 */
[----:B-1----:R-:W-:-:S03]  /*29510*/  ISETP.GE.AND P2, PT, R13, R11, PT ;  /* 0x0000000b0d00720c */ /* 0x002fc60003f46270 */
[----:B------:R-:W-:Y:S01]  /*29520*/  IMAD R0, R6, UR5, R0 ;  /* 0x0000000506007c24 */ /* 0x000fe2000f8e0200 */
[-C--:B------:R-:W-:Y:S02]  /*29530*/  ISETP.GE.AND P3, PT, R12, R11.reuse, PT ;  /* 0x0000000b0c00720c */ /* 0x080fe40003f66270 */
[----:B------:R-:W-:Y:S01]  /*29540*/  ISETP.GE.AND P4, PT, R37, R11, PT ;  /* 0x0000000b2500720c */ /* 0x000fe20003f86270 */
[----:B--2---:R-:W-:Y:S01]  /*29550*/  IMAD R23, R9, UR8, RZ ;  /* 0x0000000809177c24 */ /* 0x004fe2000f8e02ff */
[----:B------:R-:W-:-:S03]  /*29560*/  IADD3 R9, P0, R2, UR10, RZ ;  /* 0x0000000a02097c10 */ /* 0x000fc6000ff1e0ff */
[----:B------:R-:W-:Y:S02]  /*29570*/  IMAD R23, R18, UR9, R23 ;  /* 0x0000000912177c24 */ /* 0x000fe4000f8e0217 */
[----:B---3--:R-:W-:-:S03]  /*29580*/  IMAD R35, R29, 0x7800, R14 ;  /* 0x000078001d237824 */ /* 0x008fc600078e020e */
[----:B------:R-:W-:Y:S01]  /*29590*/  IADD3.X R10, R23, UR11, R3, P0, !PT ;  /* 0x0000000b170a7c10 */ /* 0x000fe200087fe403 */
        /* <DEDUP_REMOVED lines=15> */
[----:B--2---:R-:W-:Y:S01]  /*29690*/  IMAD.X R3, RZ, RZ, R0, P0 ;  /* 0x000000ffff037224 */ /* 0x004fe200000e0600 */
[----:B------:R-:W-:Y:S02]  /*296a0*/  IADD3 R0, R22, R35, RZ ;  /* 0x0000002316007210 */ /* 0x000fe40007ffe0ff */
        /* <DEDUP_REMOVED lines=25> */
.L_x_945:
[----:B--2---:R-:W-:-:S04]  /*29840*/  IADD3 R2, P0, R37, R2, RZ ;  /* 0x0000000225027210 */ /* 0x004fc80007f1e0ff */
[----:B------:R-:W-:Y:S02]  /*29850*/  IADD3.X R3, RZ, R23, RZ, P0, !PT ;  /* 0x00000017ff037210 */ /* 0x000fe400007fe4ff */
[----:B------:R-:W-:-:S03]  /*29860*/  PLOP3.LUT P0, PT, PT, PT, PT, 0x80, 0x0 ;  /* 0x000000000000781c */ /* 0x000fc60003f0f070 */
[----:B------:R-:W-:Y:S01]  /*29870*/  @!PT LDS RZ, [RZ] ;  /* 0x00000000fffff984 */ /* 0x000fe20000000800 */
[----:B------:R-:W-:Y:S01]  /*29880*/  @!PT LDS RZ, [RZ] ;  /* 0x00000000fffff984 */ /* 0x000fe20000000800 */
[----:B------:R-:W-:Y:S01]  /*29890*/  @!PT LDS RZ, [RZ] ;  /* 0x00000000fffff984 */ /* 0x000fe20000000800 */
[----:B------:R2:W-:Y:S04]  /*298a0*/  LDGSTS.E.BYPASS.LTC128B.128 [R0+0x11200], desc[UR50][R2.64], !P4 ;  /* 0x1120000002007fae */ /* 0x0005e8000e101d72 */
[----:B------:R2:W-:Y:S04]  /*298b0*/  LDGSTS.E.BYPASS.LTC128B.128 [R0+0x13a00], desc[UR50][R2.64+0x40], !P3 ;  /* 0x13a0004002007fae */ /* 0x0005e8000d901d72 */
[----:B------:R2:W-:Y:S01]  /*298c0*/  LDGSTS.E.BYPASS.LTC128B.128 [R0+0x16200], desc[UR50][R2.64+0x80], !P2 ;  /* 0x1620008002007fae */ /* 0x0005e2000d101d72 */
[----:B------:R-:W-:Y:S01]  /*298d0*/  NOP ;  /* 0x0000000000007918 */ /* 0x000fe20000000000 */
.L_x_721:
        /* <DEDUP_REMOVED lines=11> */
.L_x_722:
[----:B------:R2:W-:Y:S01]  /*29990*/  SYNCS.ARRIVE.TRANS64.A1T0 RZ, [R4+URZ+0x33470], RZ ;  /* 0x033470ff04ff79a7 */ /* 0x0005e2000810003f */
[----:B------:R-:W-:Y:S05]  /*299a0*/  @!P3 BRA `(.L_x_723) ;  /* 0x000000000004b947 */ /* 0x000fea0003800000 */
[----:B------:R-:W-:Y:S01]  /*299b0*/  BPT.TRAP 0x1 ;  /* 0x000000040000795c */ /* 0x000fe20000300000 */
.L_x_723:
[----:B------:R-:W3:Y:S01]  /*299c0*/  SYNCS.PHASECHK.TRANS64.TRYWAIT P0, [R4+URZ+0x33440], R28 ;  /* 0x0334401c040075a7 */ /* 0x000ee2000800017f */
[----:B------:R-:W-:Y:S04]  /*299d0*/  BSSY B0, `(.L_x_724) ;  /* 0x0000002000007945 */ /* 0x000fe80003800000 */
[----:B---3--:R-:W-:Y:S05]  /*299e0*/  @!P0 BRA `(.L_x_725) ;  /* 0x0000007000288947 */ /* 0x008fea0003800000 */
.L_x_946:
[----:B------:R-:W-:Y:S05]  /*299f0*/  BSYNC B0 ;  /* 0x0000000000007941 */ /* 0x000fea0003800000 */
.L_x_724:
[----:B------:R-:W4:Y:S01]  /*29a00*/  LDL R10, [R1] ;  /* 0x00000000010a7983 */ /* 0x000f220000100800 */
[----:B------:R-:W-:Y:S01]  /*29a10*/  ULDC.64 UR4, c[0x0][0x300] ;  /* 0x0000c00000047ab9 */ /* 0x000fe20000000a00 */
[----:B------:R-:W-:Y:S01]  /*29a20*/  ULDC.64 UR6, c[0x0][0x310] ;  /* 0x0000c40000067ab9 */ /* 0x000fe20000000a00 */
[----:B------:R-:W-:Y:S01]  /*29a30*/  IMAD R9, R26, UR4, RZ ;  /* 0x000000041a097c24 */ /* 0x000fe2000f8e02ff */
[----:B------:R-:W-:Y:S01]  /*29a40*/  LOP3.LUT R12, R37, 0x80, RZ, 0xfc, !PT ;  /* 0x00000080250c7812 */ /* 0x000fe200078efcff */
[----:B------:R-:W-:Y:S01]  /*29a50*/  IMAD.WIDE.U32 R2, R5, UR4, RZ ;  /* 0x0000000405027c25 */ /* 0x000fe2000f8e00ff */
[----:B------:R-:W-:-:S03]  /*29a60*/  LOP3.LUT R11, R37, 0x40, RZ, 0xfc, !PT ;  /* 0x00000040250b7812 */ /* 0x000fc600078efcff */
[----:B------:R-:W-:Y:S02]  /*29a70*/  IMAD R9, R5, UR5, R9 ;  /* 0x0000000505097c24 */ /* 0x000fe4000f8e0209 */
[----:B------:R-:W-:Y:S02]  /*29a80*/  IMAD R27, R27, UR6, RZ ;  /* 0x000000061b1b7c24 */ /* 0x000fe4000f8e02ff */
[----:B------:R-:W-:Y:S02]  /*29a90*/  IMAD.IADD R3, R3, 0x1, R9 ;  /* 0x0000000103037824 */ /* 0x000fe400078e0209 */
[----:B------:R-:W-:Y:S02]  /*29aa0*/  IMAD R5, R24, UR4, RZ ;  /* 0x0000000418057c24 */ /* 0x000fe4000f8e02ff */
[----:B------:R-:W-:-:S04]  /*29ab0*/  IMAD.WIDE.U32 R2, R8, UR6, R2 ;  /* 0x0000000608027c25 */ /* 0x000fc8000f8e0002 */
[----:B------:R-:W-:Y:S02]  /*29ac0*/  IMAD R8, R8, UR7, R27 ;  /* 0x0000000708087c24 */ /* 0x000fe4000f8e021b */
[C---:B------:R-:W-:Y:S02]  /*29ad0*/  IMAD R5, R6.reuse, UR5, R5 ;  /* 0x0000000506057c24 */ /* 0x040fe4000f8e0205 */
[----:B------:R-:W-:Y:S01]  /*29ae0*/  IMAD.IADD R9, R3, 0x1, R8 ;  /* 0x0000000103097824 */ /* 0x000fe200078e0208 */
[----:B------:R-:W-:Y:S01]  /*29af0*/  MOV R8, R2 ;  /* 0x0000000200087202 */ /* 0x000fe20000000f00 */
        /* <DEDUP_REMOVED lines=8> */
[----:B------:R-:W-:Y:S01]  /*29b80*/  IMAD.IADD R3, R3, 0x1, R6 ;  /* 0x0000000103037824 */ /* 0x000fe200078e0206 */
[----:B------:R-:W-:Y:S01]  /*29b90*/  IADD3 R5, P0, R8, UR6, RZ ;  /* 0x0000000608057c10 */ /* 0x000fe2000ff1e0ff */
[----:B------:R-:W-:-:S04]  /*29ba0*/  IMAD.WIDE.U32 R2, R18, UR4, R2 ;  /* 0x0000000412027c25 */ /* 0x000fc8000f8e0002 */
[----:B----4-:R-:W-:Y:S01]  /*29bb0*/  IMAD R7, R10, UR4, RZ ;  /* 0x000000040a077c24 */ /* 0x010fe2000f8e02ff */
[----:B------:R-:W-:Y:S01]  /*29bc0*/  UMOV UR4, 0xffffffff ;  /* 0xffffffff00047882 */ /* 0x000fe20000000000 */
[----:B------:R-:W4:Y:S02]  /*29bd0*/  LDC R10, c[0x0][0x2f4] ;  /* 0x0000bd00ff0a7b82 */ /* 0x000f240000000800 */
[----:B------:R-:W-:-:S05]  /*29be0*/  IMAD R7, R18, UR5, R7 ;  /* 0x0000000512077c24 */ /* 0x000fca000f8e0207 */
[----:B------:R-:W-:Y:S02]  /*29bf0*/  IADD3.X R8, R7, UR7, R9, P0, !PT ;  /* 0x0000000707087c10 */ /* 0x000fe400087fe409 */
[----:B------:R-:W-:-:S04]  /*29c00*/  IADD3 R6, P0, R2, UR6, RZ ;  /* 0x0000000602067c10 */ /* 0x000fc8000ff1e0ff */
[----:B------:R-:W-:Y:S02]  /*29c10*/  IADD3.X R7, R7, UR7, R3, P0, !PT ;  /* 0x0000000707077c10 */ /* 0x000fe400087fe403 */
[-C--:B----4-:R-:W-:Y:S02]  /*29c20*/  ISETP.GE.AND P2, PT, R12, R10.reuse, PT ;  /* 0x0000000a0c00720c */ /* 0x090fe40003f46270 */
[-C--:B------:R-:W-:Y:S02]  /*29c30*/  ISETP.GE.AND P3, PT, R11, R10.reuse, PT ;  /* 0x0000000a0b00720c */ /* 0x080fe40003f66270 */
[----:B------:R-:W-:Y:S01]  /*29c40*/  ISETP.GE.AND P4, PT, R37, R10, PT ;  /* 0x0000000a2500720c */ /* 0x000fe20003f86270 */
[----:B------:R-:W-:-:S12]  /*29c50*/  BRA.DIV UR4, `(.L_x_726) ;  /* 0x0000006e04a07947 */ /* 0x000fd8000b800000 */
        /* <DEDUP_REMOVED lines=11> */
[----:B------:R-:W5:Y:S01]  /*29d10*/  SHFL.IDX PT, R3, R8, 0x1, 0x1c1f ;  /* 0x003c1f0008037f89 */ /* 0x000f6200000e0000 */
[----:B----4-:R-:W-:-:S04]  /*29d20*/  IADD3 R2, P0, R37, R2, RZ ;  /* 0x0000000225027210 */ /* 0x010fc80007f1e0ff */
[----:B-----5:R-:W-:-:S05]  /*29d30*/  IADD3.X R3, RZ, R3, RZ, P0, !PT ;  /* 0x00000003ff037210 */ /* 0x020fca00007fe4ff */
[----:B------:R-:W-:Y:S04]  /*29d40*/  LDGSTS.E.BYPASS.LTC128B.128 [R0+0x24a00], desc[UR50][R2.64], !P4 ;  /* 0x24a0000002007fae */ /* 0x000fe8000e101d72 */
[----:B------:R-:W-:Y:S04]  /*29d50*/  LDGSTS.E.BYPASS.LTC128B.128 [R0+0x27200], desc[UR50][R2.64+0x40], !P3 ;  /* 0x2720004002007fae */ /* 0x000fe8000d901d72 */
[----:B------:R4:W-:Y:S04]  /*29d60*/  LDGSTS.E.BYPASS.LTC128B.128 [R0+0x29a00], desc[UR50][R2.64+0x80], !P2 ;  /* 0x29a0008002007fae */ /* 0x0009e8000d101d72 */
[----:B----4-:R-:W4:Y:S02]  /*29d70*/  SHFL.IDX PT, R2, R5, 0x2, 0x1c1f ;  /* 0x005c1f0005027f89 */ /* 0x010f2400000e0000 */
[----:B----4-:R-:W-:-:S05]  /*29d80*/  IADD3 R2, P0, R37, R2, RZ ;  /* 0x0000000225027210 */ /* 0x010fca0007f1e0ff */
[----:B------:R-:W-:Y:S02]  /*29d90*/  IMAD.X R3, RZ, RZ, R9, P0 ;  /* 0x000000ffff037224 */ /* 0x000fe400000e0609 */
[----:B------:R-:W-:Y:S04]  /*29da0*/  SHFL.IDX PT, R9, R8, 0x3, 0x1c1f ;  /* 0x007c1f0008097f89 */ /* 0x000fe800000e0000 */
[----:B------:R-:W-:Y:S04]  /*29db0*/  LDGSTS.E.BYPASS.LTC128B.128 [R0+0x25200], desc[UR50][R2.64], !P4 ;  /* 0x2520000002007fae */ /* 0x000fe8000e101d72 */
[----:B------:R-:W-:Y:S04]  /*29dc0*/  LDGSTS.E.BYPASS.LTC128B.128 [R0+0x27a00], desc[UR50][R2.64+0x40], !P3 ;  /* 0x27a0004002007fae */ /* 0x000fe8000d901d72 */
[----:B------:R4:W-:Y:S04]  /*29dd0*/  LDGSTS.E.BYPASS.LTC128B.128 [R0+0x2a200], desc[UR50][R2.64+0x80], !P2 ;  /* 0x2a20008002007fae */ /* 0x0009e8000d101d72 */
[----:B----4-:R-:W4:Y:S02]  /*29de0*/  SHFL.IDX PT, R2, R5, 0x3, 0x1c1f ;  /* 0x007c1f0005027f89 */ /* 0x010f2400000e0000 */
[----:B----4-:R-:W-:-:S05]  /*29df0*/  IADD3 R2, P0, R37, R2, RZ ;  /* 0x0000000225027210 */ /* 0x010fca0007f1e0ff */
[----:B------:R-:W-:-:S05]  /*29e00*/  IMAD.X R3, RZ, RZ, R9, P0 ;  /* 0x000000ffff037224 */ /* 0x000fca00000e0609 */
[----:B------:R4:W-:Y:S04]  /*29e10*/  LDGSTS.E.BYPASS.LTC128B.128 [R0+0x25a00], desc[UR50][R2.64], !P4 ;  /* 0x25a0000002007fae */ /* 0x0009e8000e101d72 */
[----:B------:R4:W-:Y:S04]  /*29e20*/  LDGSTS.E.BYPASS.LTC128B.128 [R0+0x28200], desc[UR50][R2.64+0x40], !P3 ;  /* 0x2820004002007fae */ /* 0x0009e8000d901d72 */
[----:B------:R4:W-:Y:S02]  /*29e30*/  LDGSTS.E.BYPASS.LTC128B.128 [R0+0x2aa00], desc[UR50][R2.64+0x80], !P2 ;  /* 0x2aa0008002007fae */ /* 0x0009e4000d101d72 */
.L_x_958:
[----:B----4-:R-:W-:-:S05]  /*29e40*/  IADD3 R2, P0, R37, R14, RZ ;  /* 0x0000000e25027210 */ /* 0x010fca0007f1e0ff */
        /* <DEDUP_REMOVED lines=9> */
.L_x_727:
[----:B------:R-:W-:Y:S02]  /*29ee0*/  PLOP3.LUT P2, PT, P2, P0, PT, 0xa2, 0x0 ;  /* 0x000000000000781c */ /* 0x000fe40001741472 */
[----:B------:R-:W-:-:S08]  /*29ef0*/  @P0 R2UR P2, UR4, R4 ;  /* 0x00000000040402ca */ /* 0x000fd00000040000 */
[----:B------:R-:W-:-:S05]  /*29f00*/  @P0 PLOP3.LUT P0, PT, P2, PT, PT, 0x80, 0x0 ;  /* 0x000000000000081c */ /* 0x000fca000170f070 */
[----:B------:R-:W-:Y:S01]  /*29f10*/  @!P2 SYNCS.ARRIVE.TRANS64.RED.A0T1 RZ, [UR4+0x33430], RZ ;  /* 0x033430ffffffa9a7 */ /* 0x000fe20008200404 */
[----:B------:R-:W-:Y:S07]  /*29f20*/  @!P2 ARRIVES.LDGSTSBAR.64.TRANSCNT [UR4+0x33430] ;  /* 0x03343000ff00a9b0 */ /* 0x000fee0008000a84 */
[----:B------:R-:W-:Y:S05]  /*29f30*/  @P0 BRA.U.ANY `(.L_x_727) ;  /* 0xfffffffd00e80947 */ /* 0x000fea000393ffff */
[----:B------:R-:W-:Y:S01]  /*29f40*/  NOP ;  /* 0x0000000000007918 */ /* 0x000fe20000000000 */
[----:B----4-:R-:W-:-:S04]  /*29f50*/  MOV R0, UR39 ;  /* 0x0000002700007c02 */ /* 0x010fc80008000f00 */
[----:B------:R-:W-:-:S13]  /*29f60*/  ISETP.NE.AND P3, PT, R0, 0x3, PT ;  /* 0x000000030000780c */ /* 0x000fda0003f65270 */
[----:B------:R-:W-:Y:S05]  /*29f70*/  @!P3 BRA `(.L_x_728) ;  /* 0x000000000004b947 */ /* 0x000fea0003800000 */
[----:B------:R-:W-:Y:S01]  /*29f80*/  BPT.TRAP 0x1 ;  /* 0x000000040000795c */ /* 0x000fe20000300000 */
.L_x_728:
[----:B------:R-:W-:Y:S01]  /*29f90*/  IMAD.U32 R0, RZ, RZ, UR37 ;  /* 0x00000025ff007e24 */ /* 0x000fe2000f8e00ff */
[----:B------:R4:W-:Y:S04]  /*29fa0*/  SYNCS.ARRIVE.TRANS64.A1T0 RZ, [R4+URZ+0x33430], RZ ;  /* 0x033430ff04ff79a7 */ /* 0x0009e8000810003f */
[----:B------:R-:W-:-:S13]  /*29fb0*/  ISETP.NE.AND P0, PT, R0, 0x3, PT ;  /* 0x000000030000780c */ /* 0x000fda0003f05270 */
[----:B----4-:R-:W-:Y:S05]  /*29fc0*/  @!P0 BRA `(.L_x_729) ;  /* 0x0000000000048947 */ /* 0x010fea0003800000 */
[----:B------:R-:W-:Y:S01]  /*29fd0*/  BPT.TRAP 0x1 ;  /* 0x000000040000795c */ /* 0x000fe20000300000 */
.L_x_729:
[----:B------:R-:W-:Y:S01]  /*29fe0*/  LOP3.LUT R3, R20, 0x1, RZ, 0x3c, !PT ;  /* 0x0000000114037812 */ /* 0x000fe200078e3cff */
[----:B------:R-:W-:Y:S01]  /*29ff0*/  IMAD R0, R17, 0x8, R22 ;  /* 0x0000000811007824 */ /* 0x000fe200078e0216 */
[----:B------:R-:W-:Y:S02]  /*2a000*/  BSSY B0, `(.L_x_730) ;  /* 0x0000004000007945 */ /* 0x000fe40003800000 */
[----:B------:R-:W-:-:S04]  /*2a010*/  SHF.L.U32 R3, R3, 0x1f, RZ ;  /* 0x0000001f03037819 */ /* 0x000fc800000006ff */
[----:B------:R-:W4:Y:S02]  /*2a020*/  SYNCS.PHASECHK.TRANS64.TRYWAIT P2, [R0+URZ+0x33470], R3 ;  /* 0x03347003000075a7 */ /* 0x000f24000804017f */
[----:B----4-:R-:W-:Y:S05]  /*2a030*/  @!P2 BRA `(.L_x_731) ;  /* 0x000000700020a947 */ /* 0x010fea0003800000 */
.L_x_959:
[----:B------:R-:W-:Y:S05]  /*2a040*/  BSYNC B0 ;  /* 0x0000000000007941 */ /* 0x000fea0003800000 */
.L_x_730:
[----:B------:R-:W-:-:S05]  /*2a050*/  IMAD.U32 R2, RZ, RZ, UR39 ;  /* 0x00000027ff027e24 */ /* 0x000fca000f8e00ff */
[----:B------:R-:W-:-:S13]  /*2a060*/  ISETP.NE.AND P2, PT, R2, 0x3, PT ;  /* 0x000000030200780c */ /* 0x000fda0003f45270 */
[----:B------:R-:W-:Y:S05]  /*2a070*/  @!P2 BRA `(.L_x_732) ;  /* 0x000000000004a947 */ /* 0x000fea0003800000 */
[----:B------:R-:W-:Y:S01]  /*2a080*/  BPT.TRAP 0x1 ;  /* 0x000000040000795c */ /* 0x000fe20000300000 */
.L_x_732:
[----:B----4-:R-:W-:Y:S01]  /*2a090*/  SHF.L.U32 R3, R20, 0x1f, RZ ;  /* 0x0000001f14037819 */ /* 0x010fe200000006ff */
[----:B------:R-:W-:-:S03]  /*2a0a0*/  IMAD R2, R17, 0x7800, RZ ;  /* 0x0000780011027824 */ /* 0x000fc600078e02ff */
[----:B------:R-:W4:Y:S02]  /*2a0b0*/  SYNCS.PHASECHK.TRANS64.TRYWAIT P2, [R0+URZ+0x33460], R3 ;  /* 0x03346003000075a7 */ /* 0x000f24000804017f */
[----:B----4-:R-:W-:Y:S05]  /*2a0c0*/  @!P2 BRA `(.L_x_733) ;  /* 0x000000700010a947 */ /* 0x010fea0003800000 */
.L_x_960:
[----:B0-23--:R-:W4:Y:S04]  /*2a0d0*/  LDL R4, [R1+0x18] ;  /* 0x0000180001047983 */ /* 0x00df280000100800 */
[----:B------:R-:W2:Y:S01]  /*2a0e0*/  LDL R8, [R1+0x14] ;  /* 0x0000140001087983 */ /* 0x000ea20000100800 */
[----:B------:R-:W-:Y:S05]  /*2a0f0*/  WARPSYNC.ALL ;  /* 0x0000000000007948 */ /* 0x000fea0003800000 */
[----:B------:R-:W-:-:S05]  /*2a100*/  IMAD.U32 R17, RZ, RZ, UR39 ;  /* 0x00000027ff117e24 */ /* 0x000fca000f8e00ff */
[----:B------:R-:W-:Y:S02]  /*2a110*/  ISETP.NE.AND P2, PT, R17, 0x3, PT ;  /* 0x000000031100780c */ /* 0x000fe40003f45270 */
[----:B----4-:R-:W-:-:S04]  /*2a120*/  LOP3.LUT R3, R2, R4, RZ, 0xfc, !PT ;  /* 0x0000000402037212 */ /* 0x010fc800078efcff */
[----:B------:R-:W-:Y:S02]  /*2a130*/  IADD3 R3, R22, R3, RZ ;  /* 0x0000000316037210 */ /* 0x000fe40007ffe0ff */
[----:B--2---:R-:W-:-:S03]  /*2a140*/  LOP3.LUT R2, R2, R8, RZ, 0xfc, !PT ;  /* 0x0000000802027212 */ /* 0x004fc600078efcff */
[----:B------:R-:W0:Y:S02]  /*2a150*/  LDSM.16.MT88.4 R4, [R3+0xf200] ;  /* 0x00f200000304783b */ /* 0x000e240000004200 */
[----:B------:R-:W-:Y:S01]  /*2a160*/  IMAD.IADD R2, R22, 0x1, R2 ;  /* 0x0000000116027824 */ /* 0x000fe200078e0202 */
[C-C-:B0-----:R-:W-:Y:S02]  /*2a170*/  PRMT R12, R4.reuse, 0x6420, R5.reuse ;  /* 0x00006420040c7816 */ /* 0x141fe40000000005 */
[----:B------:R-:W-:Y:S02]  /*2a180*/  PRMT R13, R4, 0x7531, R5 ;  /* 0x00007531040d7816 */ /* 0x000fe40000000005 */
[C-C-:B------:R-:W-:Y:S02]  /*2a190*/  PRMT R14, R6.reuse, 0x6420, R7.reuse ;  /* 0x00006420060e7816 */ /* 0x140fe40000000007 */
        /* <DEDUP_REMOVED lines=94> */
.L_x_734:
[----:B--2---:R2:W-:Y:S01]  /*2a780*/  SYNCS.ARRIVE.TRANS64.A1T0 RZ, [R0+URZ+0x33450], RZ ;  /* 0x033450ff00ff79a7 */ /* 0x0045e2000810003f */
[----:B------:R-:W-:Y:S06]  /*2a790*/  BAR.SYNC.DEFER_BLOCKING 0x2, 0x80 ;  /* 0x0082000000007b1d */ /* 0x000fec0000010000 */
[----:B------:R-:W-:Y:S05]  /*2a7a0*/  @!P0 BRA `(.L_x_735) ;  /* 0x0000000000048947 */ /* 0x000fea0003800000 */
[----:B------:R-:W-:Y:S01]  /*2a7b0*/  BPT.TRAP 0x1 ;  /* 0x000000040000795c */ /* 0x000fe20000300000 */
.L_x_735:
[----:B0-----:R-:W3:Y:S01]  /*2a7c0*/  LDL R2, [R1+0xc] ;  /* 0x00000c0001027983 */ /* 0x001ee20000100800 */
[----:B--2---:R-:W-:Y:S01]  /*2a7d0*/  VIADD R0, R0, 0x33480 ;  /* 0x0003348000007836 */ /* 0x004fe20000000000 */
[----:B------:R-:W-:Y:S01]  /*2a7e0*/  MOV R17, R29 ;  /* 0x0000001d00117202 */ /* 0x000fe20000000f00 */
[----:B------:R-:W-:-:S03]  /*2a7f0*/  IMAD.MOV.U32 R20, RZ, RZ, R33 ;  /* 0x000000ffff147224 */ /* 0x000fc600078e0021 */
[----:B---3--:R-:W-:-:S04]  /*2a800*/  PRMT R0, R2, 0x654, R0 ;  /* 0x0000065402007816 */ /* 0x008fc80000000000 */
[----:B------:R2:W-:Y:S01]  /*2a810*/  SYNCS.ARRIVE.TRANS64.RED.A1T0 RZ, [R0+URZ], RZ ;  /* 0x000000ff00ff79a7 */ /* 0x0005e2000810043f */
[----:B------:R-:W-:Y:S05]  /*2a820*/  @P1 BRA `(.L_x_736) ;  /* 0xffffffe400c41947 */ /* 0x000fea000383ffff */
.L_x_716:
[----:B--2---:R-:W2:Y:S01]  /*2a830*/  S2R R0, SR_TID.X ;  /* 0x0000000000007919 */ /* 0x004ea20000002100 */
[----:B------:R-:W-:Y:S01]  /*2a840*/  BSSY B0, `(.L_x_737) ;  /* 0x0000012000007945 */ /* 0x000fe20003800000 */
[----:B--2---:R-:W-:Y:S01]  /*2a850*/  LOP3.LUT R2, R0, 0x7f, RZ, 0xc0, !PT ;  /* 0x0000007f00027812 */ /* 0x004fe200078ec0ff */
[----:B------:R-:W-:-:S03]  /*2a860*/  IMAD.U32 R0, RZ, RZ, UR37 ;  /* 0x00000025ff007e24 */ /* 0x000fc6000f8e00ff */
[----:B------:R-:W-:Y:S02]  /*2a870*/  ISETP.NE.AND P1, PT, R2, RZ, PT ;  /* 0x000000ff0200720c */ /* 0x000fe40003f25270 */
[----:B------:R-:W-:-:S11]  /*2a880*/  ISETP.NE.AND P0, PT, R0, 0x3, PT ;  /* 0x000000030000780c */ /* 0x000fd60003f05270 */
[----:B------:R-:W-:Y:S05]  /*2a890*/  @P1 BRA `(.L_x_738) ;  /* 0x0000000000301947 */ /* 0x000fea0003800000 */
[----:B------:R-:W2:Y:S01]  /*2a8a0*/  S2R R5, SR_LANEID ;  /* 0x0000000000057919 */ /* 0x000ea20000000000 */
[----:B------:R-:W-:Y:S01]  /*2a8b0*/  VOTEU.ANY UR4, UPT, PT ;  /* 0x0000000000047886 */ /* 0x000fe200038e0100 */
[----:B0-----:R-:W0:Y:S01]  /*2a8c0*/  LDC.64 R2, c[0x0][0xc60] ;  /* 0x00031800ff027b82 */ /* 0x001e220000000a00 */
[----:B------:R-:W2:Y:S02]  /*2a8d0*/  FLO.U32 R0, UR4 ;  /* 0x0000000400007d00 */ /* 0x000ea400080e0000 */
[----:B--2---:R-:W-:-:S06]  /*2a8e0*/  ISETP.EQ.U32.AND P1, PT, R0, R5, PT ;  /* 0x000000050000720c */ /* 0x004fcc0003f22070 */
[----:B------:R-:W0:Y:S07]  /*2a8f0*/  POPC R5, UR4 ;  /* 0x0000000400057d09 */ /* 0x000e2e0008000000 */
[----:B0-----:R-:W2:Y:S01]  /*2a900*/  @P1 ATOMG.E.ADD.STRONG.GPU PT, R3, desc[UR50][R2.64], R5 ;  /* 0x00000005020319a8 */ /* 0x001ea200081ee1f2 */
[----:B------:R-:W0:Y:S02]  /*2a910*/  S2R R4, SR_LTMASK ;  /* 0x0000000000047919 */ /* 0x000e240000003900 */
[----:B0-----:R-:W-:-:S04]  /*2a920*/  LOP3.LUT R4, R4, UR4, RZ, 0xc0, !PT ;  /* 0x0000000404047c12 */ /* 0x001fc8000f8ec0ff */
[----:B------:R-:W0:Y:S01]  /*2a930*/  POPC R7, R4 ;  /* 0x0000000400077309 */ /* 0x000e220000000000 */
[----:B--2---:R-:W0:Y:S02]  /*2a940*/  SHFL.IDX PT, R0, R3, R0, 0x1f ;  /* 0x00001f0003007589 */ /* 0x004e2400000e0000 */
[----:B0-----:R-:W-:-:S07]  /*2a950*/  IADD3 R16, R0, UR38, R7 ;  /* 0x0000002600107c10 */ /* 0x001fce000fffe007 */
.L_x_738:
[----:B------:R-:W-:Y:S05]  /*2a960*/  BSYNC B0 ;  /* 0x0000000000007941 */ /* 0x000fea0003800000 */
.L_x_737:
[----:B------:R-:W-:Y:S05]  /*2a970*/  @!P0 BRA `(.L_x_739) ;  /* 0x0000000000048947 */ /* 0x000fea0003800000 */
[----:B------:R-:W-:Y:S01]  /*2a980*/  BPT.TRAP 0x1 ;  /* 0x000000040000795c */ /* 0x000fe20000300000 */
.L_x_739:
[----:B------:R-:W-:Y:S01]  /*2a990*/  LOP3.LUT R0, R33, 0x1, RZ, 0x3c, !PT ;  /* 0x0000000121007812 */ /* 0x000fe200078e3cff */
[----:B0-----:R-:W-:Y:S01]  /*2a9a0*/  IMAD R3, R29, 0x8, R22 ;  /* 0x000000081d037824 */ /* 0x001fe200078e0216 */
[----:B------:R-:W-:Y:S02]  /*2a9b0*/  BSSY B0, `(.L_x_740) ;  /* 0x0000004000007945 */ /* 0x000fe40003800000 */
[----:B------:R-:W-:-:S04]  /*2a9c0*/  SHF.L.U32 R0, R0, 0x1f, RZ ;  /* 0x0000001f00007819 */ /* 0x000fc800000006ff */
[----:B------:R-:W0:Y:S02]  /*2a9d0*/  SYNCS.PHASECHK.TRANS64.TRYWAIT P1, [R3+URZ+0x33470], R0 ;  /* 0x03347000030075a7 */ /* 0x000e24000802017f */
[----:B0-----:R-:W-:Y:S05]  /*2a9e0*/  @!P1 BRA `(.L_x_741) ;  /* 0x0000006400dc9947 */ /* 0x001fea0003800000 */
.L_x_961:
[----:B------:R-:W-:Y:S05]  /*2a9f0*/  BSYNC B0 ;  /* 0x0000000000007941 */ /* 0x000fea0003800000 */
.L_x_740:
[----:B------:R-:W-:-:S04]  /*2aa00*/  MOV R2, UR39 ;  /* 0x0000002700027c02 */ /* 0x000fc80008000f00 */
[----:B------:R-:W-:-:S13]  /*2aa10*/  ISETP.NE.AND P1, PT, R2, 0x3, PT ;  /* 0x000000030200780c */ /* 0x000fda0003f25270 */
[----:B------:R-:W-:Y:S05]  /*2aa20*/  @!P1 BRA `(.L_x_742) ;  /* 0x0000000000049947 */ /* 0x000fea0003800000 */
[----:B------:R-:W-:Y:S01]  /*2aa30*/  BPT.TRAP 0x1 ;  /* 0x000000040000795c */ /* 0x000fe20000300000 */
.L_x_742:
[----:B0-----:R-:W-:-:S04]  /*2aa40*/  SHF.L.U32 R0, R33, 0x1f, RZ ;  /* 0x0000001f21007819 */ /* 0x001fc800000006ff */
[----:B------:R-:W0:Y:S02]  /*2aa50*/  SYNCS.PHASECHK.TRANS64.TRYWAIT P1, [R3+URZ+0x33460], R0 ;  /* 0x03346000030075a7 */ /* 0x000e24000802017f */
[----:B0-----:R-:W-:Y:S05]  /*2aa60*/  @!P1 BRA `(.L_x_743) ;  /* 0x0000006400d09947 */ /* 0x001fea0003800000 */
.L_x_962:
        /* <DEDUP_REMOVED lines=108> */
.L_x_744:
[----:B--2---:R2:W-:Y:S01]  /*2b130*/  SYNCS.ARRIVE.TRANS64.A1T0 RZ, [R3+URZ+0x33450], RZ ;  /* 0x033450ff03ff79a7 */ /* 0x0045e2000810003f */
[----:B------:R-:W-:Y:S06]  /*2b140*/  BAR.SYNC.DEFER_BLOCKING 0x2, 0x80 ;  /* 0x0082000000007b1d */ /* 0x000fec0000010000 */
[----:B------:R-:W-:Y:S05]  /*2b150*/  @!P0 BRA `(.L_x_745) ;  /* 0x0000000000048947 */ /* 0x000fea0003800000 */
[----:B------:R-:W-:Y:S01]  /*2b160*/  BPT.TRAP 0x1 ;  /* 0x000000040000795c */ /* 0x000fe20000300000 */
.L_x_745:
[----:B------:R-:W3:Y:S01]  /*2b170*/  LDL R0, [R1+0xc] ;  /* 0x00000c0001007983 */ /* 0x000ee20000100800 */
[----:B--2---:R-:W-:Y:S01]  /*2b180*/  IADD3 R3, R3, 0x33480, RZ ;  /* 0x0003348003037810 */ /* 0x004fe20007ffe0ff */
[----:B------:R-:W-:-:S05]  /*2b190*/  VIADD R29, R29, 0x1 ;  /* 0x000000011d1d7836 */ /* 0x000fca0000000000 */
[----:B------:R-:W-:-:S04]  /*2b1a0*/  ISETP.NE.AND P0, PT, R29, 0x2, PT ;  /* 0x000000021d00780c */ /* 0x000fc80003f05270 */
[----:B------:R-:W-:Y:S02]  /*2b1b0*/  SEL R29, R29, RZ, P0 ;  /* 0x000000ff1d1d7207 */ /* 0x000fe40000000000 */
[----:B---3--:R-:W-:Y:S02]  /*2b1c0*/  PRMT R3, R0, 0x654, R3 ;  /* 0x0000065400037816 */ /* 0x008fe40000000003 */
[----:B------:R-:W-:Y:S02]  /*2b1d0*/  SEL R0, RZ, 0x1, P0 ;  /* 0x00000001ff007807 */ /* 0x000fe40000000000 */
[----:B------:R2:W-:Y:S02]  /*2b1e0*/  SYNCS.ARRIVE.TRANS64.RED.A1T0 RZ, [R3+URZ], RZ ;  /* 0x000000ff03ff79a7 */ /* 0x0005e4000810043f */
[----:B------:R-:W-:-:S07]  /*2b1f0*/  LOP3.LUT R33, R33, R0, RZ, 0x3c, !PT ;  /* 0x0000000021217212 */ /* 0x000fce00078e3cff */
.L_x_684:
[----:B------:R-:W-:-:S13]  /*2b200*/  LOP3.LUT P0, RZ, R36, 0x80, RZ, 0xc0, !PT ;  /* 0x0000008024ff7812 */ /* 0x000fda000780c0ff */
[----:B------:R-:W-:Y:S05]  /*2b210*/  @!P0 BRA `(.L_x_746) ;  /* 0x0000000000288947 */ /* 0x000fea0003800000 */
[----:B------:R-:W-:Y:S05]  /*2b220*/  WARPSYNC.ALL ;  /* 0x0000000000007948 */ /* 0x000fea0003800000 */
[----:B------:R-:W3:Y:S08]  /*2b230*/  S2UR UR4, SR_CgaCtaId ;  /* 0x00000000000479c3 */ /* 0x000ef00000008800 */
[----:B------:R-:W-:Y:S01]  /*2b240*/  BAR.SYNC.DEFER_BLOCKING 0x5, 0x180 ;  /* 0x0146000000007b1d */ /* 0x000fe20000010000 */
[----:B-1----:R-:W-:Y:S01]  /*2b250*/  MOV R22, 0x400 ;  /* 0x0000040000167802 */ /* 0x002fe20000000f00 */
[----:B---3--:R-:W-:-:S05]  /*2b260*/  IMAD.U32 R0, RZ, RZ, UR4 ;  /* 0x00000004ff007e24 */ /* 0x008fca000f8e00ff */
[----:B------:R-:W-:Y:S01]  /*2b270*/  LEA R22, R0, R22, 0x18 ;  /* 0x0000001600167211 */ /* 0x000fe200078ec0ff */
[----:B------:R1:W-:Y:S04]  /*2b280*/  STL [R1+0xc], R0 ;  /* 0x00000c0001007387 */ /* 0x0003e80000100800 */
[----:B------:R1:W3:Y:S01]  /*2b290*/  LDS.128 R16, [R22+0x334d0] ;  /* 0x0334d00016107984 */ /* 0x0002e20000000c00 */
[----:B------:R-:W-:Y:S06]  /*2b2a0*/  BAR.ARV 0x4, 0x180 ;  /* 0x0106000000007b1d */ /* 0x000fec0000002000 */
[----:B------:R-:W-:Y:S05]  /*2b2b0*/  BRA `(.L_x_747) ;  /* 0x0000000800487947 */ /* 0x000fea0003800000 */
.L_x_746:
[----:B------:R-:W0:Y:S01]  /*2b2c0*/  S2R R0, SR_TID.X ;  /* 0x0000000000007919 */ /* 0x000e220000002100 */
[----:B------:R-:W-:Y:S01]  /*2b2d0*/  UMOV UR4, 0xffffffff ;  /* 0xffffffff00047882 */ /* 0x000fe20000000000 */
[----:B0-----:R-:W-:-:S04]  /*2b2e0*/  LOP3.LUT R8, R0, 0x1f, RZ, 0xc0, !PT ;  /* 0x0000001f00087812 */ /* 0x001fc800078ec0ff */
[----:B------:R-:W-:Y:S01]  /*2b2f0*/  ISETP.NE.AND P0, PT, R8, 0x1f, PT ;  /* 0x0000001f0800780c */ /* 0x000fe20003f05270 */
[----:B------:R-:W-:-:S12]  /*2b300*/  BRA.DIV UR4, `(.L_x_748) ;  /* 0x0000005e04bc7947 */ /* 0x000fd8000b800000 */
[----:B------:R-:W-:Y:S01]  /*2b310*/  IMAD.IADD R5, R19, 0x1, R8 ;  /* 0x0000000113057824 */ /* 0x000fe200078e0208 */
[----:B------:R-:W-:-:S04]  /*2b320*/  ULDC UR4, c[0x0][0xc3c] ;  /* 0x00030f0000047ab9 */ /* 0x000fc80000000800 */
[----:B------:R-:W-:-:S13]  /*2b330*/  ISETP.GE.OR P1, PT, R5, UR4, !P0 ;  /* 0x0000000405007c0c */ /* 0x000fda000c726670 */
[----:B-12---:R-:W0:Y:S02]  /*2b340*/  @!P1 LDC.64 R2, c[0x0][0xc80] ;  /* 0x00032000ff029b82 */ /* 0x006e240000000a00 */
[----:B0-----:R-:W-:-:S06]  /*2b350*/  @!P1 IMAD.WIDE R2, R5, 0x4, R2 ;  /* 0x0000000405029825 */ /* 0x001fcc00078e0202 */
[----:B------:R-:W2:Y:S01]  /*2b360*/  @!P1 LDG.E R2, desc[UR50][R2.64] ;  /* 0x0000003202029981 */ /* 0x000ea2000c1e1900 */
[----:B------:R-:W-:Y:S02]  /*2b370*/  MOV R5, RZ ;  /* 0x000000ff00057202 */ /* 0x000fe40000000f00 */
[C---:B------:R-:W-:Y:S01]  /*2b380*/  ISETP.GE.U32.AND P2, PT, R8.reuse, 0x2, PT ;  /* 0x000000020800780c */ /* 0x040fe20003f46070 */
[----:B------:R-:W-:Y:S01]  /*2b390*/  SHFL.IDX PT, R0, R16, RZ, 0x1f ;  /* 0x00001fff10007589 */ /* 0x000fe200000e0000 */
[C---:B------:R-:W-:Y:S02]  /*2b3a0*/  ISETP.GE.U32.AND P3, PT, R8.reuse, 0x4, PT ;  /* 0x000000040800780c */ /* 0x040fe40003f66070 */
[C---:B------:R-:W-:Y:S01]  /*2b3b0*/  ISETP.GE.U32.AND P4, PT, R8.reuse, 0x8, PT ;  /* 0x000000080800780c */ /* 0x040fe20003f86070 */
[----:B------:R-:W-:Y:S01]  /*2b3c0*/  SHFL.IDX PT, R4, R16, 0x1, 0x1f ;  /* 0x00201f0010047f89 */ /* 0x000fe200000e0000 */
[C---:B------:R-:W-:Y:S01]  /*2b3d0*/  ISETP.GE.U32.AND P5, PT, R8.reuse, 0x10, PT ;  /* 0x000000100800780c */ /* 0x040fe20003fa6070 */
[----:B--2---:R-:W-:Y:S01]  /*2b3e0*/  @!P1 IMAD.MOV.U32 R5, RZ, RZ, R2 ;  /* 0x000000ffff059224 */ /* 0x004fe200078e0002 */
[----:B------:R-:W-:-:S04]  /*2b3f0*/  ISETP.NE.AND P1, PT, R8, RZ, PT ;  /* 0x000000ff0800720c */ /* 0x000fc80003f25270 */
[----:B------:R-:W0:Y:S02]  /*2b400*/  SHFL.UP PT, R14, R5, 0x1, RZ ;  /* 0x04200000050e7989 */ /* 0x000e2400000e00ff */
        /* <DEDUP_REMOVED lines=14> */
[----:B------:R0:W1:Y:S02]  /*2b4f0*/  SHFL.IDX PT, R14, R2, 0x1f, 0x1f ;  /* 0x03e01f00020e7f89 */ /* 0x00006400000e0000 */
.L_x_972:
[----:B------:R-:W-:Y:S02]  /*2b500*/  ULDC UR4, c[0x0][0xc38] ;  /* 0x00030e0000047ab9 */ /* 0x000fe40000000800 */
[----:B------:R-:W-:-:S04]  /*2b510*/  IMAD.U32 R7, RZ, RZ, UR4 ;  /* 0x00000004ff077e24 */ /* 0x000fc8000f8e00ff */
[----:B-1----:R-:W-:-:S05]  /*2b520*/  IMAD R14, R14, R7, RZ ;  /* 0x000000070e0e7224 */ /* 0x002fca00078e02ff */
[----:B------:R-:W-:-:S04]  /*2b530*/  IADD3 R9, R4, R14, RZ ;  /* 0x0000000e04097210 */ /* 0x000fc80007ffe0ff */
[----:B------:R-:W-:-:S13]  /*2b540*/  ISETP.GT.AND P6, PT, R9, R0, PT ;  /* 0x000000000900720c */ /* 0x000fda0003fc4270 */
[----:B------:R-:W-:Y:S05]  /*2b550*/  @P6 BRA `(.L_x_749) ;  /* 0x00000000009c6947 */ /* 0x000fea0003800000 */
.L_x_754:
[----:B0-----:R-:W0:Y:S01]  /*2b560*/  LDC R2, c[0x0][0xc3c] ;  /* 0x00030f00ff027b82 */ /* 0x001e220000000800 */
[----:B------:R-:W-:-:S05]  /*2b570*/  VIADD R19, R19, 0x1f ;  /* 0x0000001f13137836 */ /* 0x000fca0000000000 */
[----:B0-----:R-:W-:-:S13]  /*2b580*/  ISETP.GE.AND P6, PT, R19, R2, PT ;  /* 0x000000021300720c */ /* 0x001fda0003fc6270 */
[----:B------:R-:W-:Y:S05]  /*2b590*/  @P6 BRA `(.L_x_750) ;  /* 0x0000000400446947 */ /* 0x000fea0003800000 */
[----:B------:R-:W0:Y:S01]  /*2b5a0*/  S2R R3, SR_TID.X ;  /* 0x0000000000037919 */ /* 0x000e220000002100 */
[----:B------:R-:W-:Y:S01]  /*2b5b0*/  BSSY B0, `(.L_x_751) ;  /* 0x0000009000007945 */ /* 0x000fe20003800000 */
[----:B------:R-:W-:Y:S01]  /*2b5c0*/  IMAD.MOV.U32 R5, RZ, RZ, RZ ;  /* 0x000000ffff057224 */ /* 0x000fe200078e00ff */
[----:B0-----:R-:W-:-:S05]  /*2b5d0*/  LOP3.LUT R3, R3, 0x1f, RZ, 0xc0, !PT ;  /* 0x0000001f03037812 */ /* 0x001fca00078ec0ff */
[----:B------:R-:W-:-:S05]  /*2b5e0*/  IMAD.IADD R7, R19, 0x1, R3 ;  /* 0x0000000113077824 */ /* 0x000fca00078e0203 */
[----:B------:R-:W-:-:S13]  /*2b5f0*/  ISETP.GE.OR P6, PT, R7, R2, !P0 ;  /* 0x000000020700720c */ /* 0x000fda00047c6670 */
[----:B------:R-:W-:Y:S05]  /*2b600*/  @P6 BRA `(.L_x_752) ;  /* 0x00000000000c6947 */ /* 0x000fea0003800000 */
[----:B------:R-:W0:Y:S02]  /*2b610*/  LDC.64 R2, c[0x0][0xc80] ;  /* 0x00032000ff027b82 */ /* 0x000e240000000a00 */
[----:B0-----:R-:W-:-:S05]  /*2b620*/  IMAD.WIDE R2, R7, 0x4, R2 ;  /* 0x0000000407027825 */ /* 0x001fca00078e0202 */
[----:B------:R0:W5:Y:S02]  /*2b630*/  LDG.E R5, desc[UR50][R2.64] ;  /* 0x0000003202057981 */ /* 0x000164000c1e1900 */
.L_x_752:
[----:B------:R-:W-:Y:S05]  /*2b640*/  BSYNC B0 ;  /* 0x0000000000007941 */ /* 0x000fea0003800000 */
.L_x_751:
[----:B------:R-:W-:-:S03]  /*2b650*/  UMOV UR4, 0xffffffff ;  /* 0xffffffff00047882 */ /* 0x000fc60000000000 */
[----:B------:R-:W-:Y:S05]  /*2b660*/  BRA.DIV UR4, `(.L_x_753) ;  /* 0x0000006204087947 */ /* 0x000fea000b800000 */
[----:B-----5:R-:W1:Y:S02]  /*2b670*/  SHFL.UP PT, R14, R5, 0x1, RZ ;  /* 0x04200000050e7989 */ /* 0x020e6400000e00ff */
[----:B-1----:R-:W-:-:S04]  /*2b680*/  SEL R14, R14, RZ, P1 ;  /* 0x000000ff0e0e7207 */ /* 0x002fc80000800000 */
        /* <DEDUP_REMOVED lines=13> */
[----:B------:R0:W1:Y:S02]  /*2b760*/  SHFL.IDX PT, R14, R2, 0x1f, 0x1f ;  /* 0x03e01f00020e7f89 */ /* 0x00006400000e0000 */
.L_x_980:
[----:B------:R-:W-:Y:S02]  /*2b770*/  ULDC UR4, c[0x0][0xc38] ;  /* 0x00030e0000047ab9 */ /* 0x000fe40000000800 */
[----:B------:R-:W-:-:S04]  /*2b780*/  IMAD.U32 R7, RZ, RZ, UR4 ;  /* 0x00000004ff077e24 */ /* 0x000fc8000f8e00ff */
[----:B-1----:R-:W-:-:S04]  /*2b790*/  IMAD R14, R14, R7, RZ ;  /* 0x000000070e0e7224 */ /* 0x002fc800078e02ff */
[----:B------:R-:W-:-:S05]  /*2b7a0*/  IMAD.IADD R9, R14, 0x1, R9 ;  /* 0x000000010e097824 */ /* 0x000fca00078e0209 */
[----:B------:R-:W-:-:S13]  /*2b7b0*/  ISETP.GT.AND P6, PT, R9, R0, PT ;  /* 0x000000000900720c */ /* 0x000fda0003fc4270 */
[----:B------:R-:W-:Y:S05]  /*2b7c0*/  @!P6 BRA `(.L_x_754) ;  /* 0xfffffffc0064e947 */ /* 0x000fea000383ffff */
.L_x_749:
[----:B------:R-:W-:Y:S01]  /*2b7d0*/  IMAD.IADD R16, R9, 0x1, -R14 ;  /* 0x0000000109107824 */ /* 0x000fe200078e0a0e */
[----:B------:R-:W-:-:S03]  /*2b7e0*/  UMOV UR4, 0xffffffff ;  /* 0xffffffff00047882 */ /* 0x000fc60000000000 */
[----:B------:R-:W-:-:S05]  /*2b7f0*/  IMAD R3, R2, R7, R16 ;  /* 0x0000000702037224 */ /* 0x000fca00078e0210 */
[----:B------:R-:W-:Y:S01]  /*2b800*/  ISETP.GT.AND P6, PT, R3, R0, PT ;  /* 0x000000000300720c */ /* 0x000fe20003fc4270 */
[----:B------:R-:W-:-:S12]  /*2b810*/  BRA.DIV UR4, `(.L_x_755) ;  /* 0x0000006204587947 */ /* 0x000fd8000b800000 */
[----:B------:R-:W-:-:S04]  /*2b820*/  VOTE.ANY R3, PT, !P6 ;  /* 0x0000000000037806 */ /* 0x000fc800070e0100 */
[----:B------:R-:W1:Y:S02]  /*2b830*/  POPC R4, R3 ;  /* 0x0000000300047309 */ /* 0x000e640000000000 */
[----:B-1----:R1:W2:Y:S02]  /*2b840*/  SHFL.IDX PT, R5, R5, R4, 0x1f ;  /* 0x00001f0405057589 */ /* 0x0022a400000e0000 */
.L_x_984:
[----:B------:R-:W-:Y:S02]  /*2b850*/  ISETP.NE.AND P0, PT, R3, RZ, PT ;  /* 0x000000ff0300720c */ /* 0x000fe40003f05270 */
[----:B------:R-:W-:-:S11]  /*2b860*/  MOV R14, RZ ;  /* 0x000000ff000e7202 */ /* 0x000fd60000000f00 */
[----:B------:R-:W-:Y:S05]  /*2b870*/  @!P0 BRA `(.L_x_756) ;  /* 0x0000000000108947 */ /* 0x000fea0003800000 */
[----:B------:R-:W-:Y:S01]  /*2b880*/  UMOV UR4, 0xffffffff ;  /* 0xffffffff00047882 */ /* 0x000fe20000000000 */
[----:B------:R-:W-:Y:S02]  /*2b890*/  VIADD R12, R4, 0xffffffff ;  /* 0xffffffff040c7836 */ /* 0x000fe40000000000 */
[----:B------:R-:W-:Y:S05]  /*2b8a0*/  BRA.DIV UR4, `(.L_x_757) ;  /* 0x00000062047c7947 */ /* 0x000fea000b800000 */
[----:B------:R3:W4:Y:S02]  /*2b8b0*/  SHFL.IDX PT, R14, R2, R12, 0x1f ;  /* 0x00001f0c020e7589 */ /* 0x00072400000e0000 */
.L_x_756:
[----:B--2---:R-:W-:Y:S01]  /*2b8c0*/  IABS R6, R5 ;  /* 0x0000000500067213 */ /* 0x004fe20000000000 */
[----:B----4-:R-:W-:Y:S01]  /*2b8d0*/  IMAD R16, R14, R7, R16 ;  /* 0x000000070e107224 */ /* 0x010fe200078e0210 */
[----:B------:R-:W-:Y:S02]  /*2b8e0*/  IADD3 R19, R4, R19, RZ ;  /* 0x0000001304137210 */ /* 0x000fe40007ffe0ff */
[----:B------:R-:W2:Y:S01]  /*2b8f0*/  I2F.RP R8, R6 ;  /* 0x0000000600087306 */ /* 0x000ea20000209400 */
[----:B------:R-:W-:-:S07]  /*2b900*/  IMAD.IADD R0, R0, 0x1, -R16 ;  /* 0x0000000100007824 */ /* 0x000fce00078e0a10 */
[----:B--2---:R-:W0:Y:S02]  /*2b910*/  MUFU.RCP R8, R8 ;  /* 0x0000000800087308 */ /* 0x004e240000001000 */
[----:B0--3--:R-:W-:-:S06]  /*2b920*/  VIADD R2, R8, 0xffffffe ;  /* 0x0ffffffe08027836 */ /* 0x009fcc0000000000 */
[----:B------:R0:W2:Y:S02]  /*2b930*/  F2I.FTZ.U32.TRUNC.NTZ R3, R2 ;  /* 0x0000000200037305 */ /* 0x0000a4000021f000 */
[----:B0-----:R-:W-:Y:S01]  /*2b940*/  MOV R2, RZ ;  /* 0x000000ff00027202 */ /* 0x001fe20000000f00 */
[----:B--2---:R-:W-:-:S04]  /*2b950*/  IMAD.MOV R7, RZ, RZ, -R3 ;  /* 0x000000ffff077224 */ /* 0x004fc800078e0a03 */
[----:B------:R-:W-:-:S04]  /*2b960*/  IMAD R7, R7, R6, RZ ;  /* 0x0000000607077224 */ /* 0x000fc800078e02ff */
        /* <DEDUP_REMOVED lines=9> */
[----:B------:R-:W-:Y:S01]  /*2ba00*/  @!P1 IMAD.IADD R7, R7, 0x1, -R6 ;  /* 0x0000000107079824 */ /* 0x000fe200078e0a06 */
[----:B------:R-:W-:Y:S02]  /*2ba10*/  @!P1 IADD3 R3, R3, 0x1, RZ ;  /* 0x0000000103039810 */ /* 0x000fe40007ffe0ff */
        /* <DEDUP_REMOVED lines=9> */
.L_x_750:
[----:B------:R-:W-:Y:S01]  /*2bab0*/  UMOV UR4, URZ ;  /* 0x0000003f00047c82 */ /* 0x000fe20008000000 */
[----:B------:R-:W-:Y:S01]  /*2bac0*/  UMOV UR5, URZ ;  /* 0x0000003f00057c82 */ /* 0x000fe20008000000 */
[----:B------:R-:W-:Y:S01]  /*2bad0*/  ULDC UR6, c[0x0][0xc3c] ;  /* 0x00030f0000067ab9 */ /* 0x000fe20000000800 */
[----:B------:R-:W-:Y:S01]  /*2bae0*/  IMAD.MOV.U32 R16, RZ, RZ, R0 ;  /* 0x000000ffff107224 */ /* 0x000fe200078e0000 */
[----:B------:R-:W-:Y:S01]  /*2baf0*/  MOV R18, UR5 ;  /* 0x0000000500127c02 */ /* 0x000fe20008000f00 */
[----:B------:R-:W-:Y:S02]  /*2bb00*/  IMAD.U32 R17, RZ, RZ, UR4 ;  /* 0x00000004ff117e24 */ /* 0x000fe4000f8e00ff */
[----:B------:R-:W-:-:S07]  /*2bb10*/  IMAD.U32 R19, RZ, RZ, UR6 ;  /* 0x00000006ff137e24 */ /* 0x000fce000f8e00ff */
.L_x_758:
[----:B------:R4:W2:Y:S01]  /*2bb20*/  LDL R2, [R1+0xc] ;  /* 0x00000c0001027983 */ /* 0x0008a20000100800 */
[----:B------:R-:W0:Y:S01]  /*2bb30*/  S2R R0, SR_TID.X ;  /* 0x0000000000007919 */ /* 0x000e220000002100 */
[----:B------:R-:W-:Y:S05]  /*2bb40*/  WARPSYNC.ALL ;  /* 0x0000000000007948 */ /* 0x000fea0003800000 */
[----:B0-----:R-:W-:Y:S01]  /*2bb50*/  LOP3.LUT R0, R0, 0x1f, RZ, 0xc0, !PT ;  /* 0x0000001f00007812 */ /* 0x001fe200078ec0ff */
[----:B------:R-:W-:Y:S03]  /*2bb60*/  BAR.SYNC.DEFER_BLOCKING 0x4, 0x180 ;  /* 0x0106000000007b1d */ /* 0x000fe60000010000 */
[----:B------:R-:W-:-:S13]  /*2bb70*/  ISETP.NE.AND P0, PT, R0, RZ, PT ;  /* 0x000000ff0000720c */ /* 0x000fda0003f05270 */
[----:B------:R-:W-:Y:S01]  /*2bb80*/  @!P0 MOV R0, 0x400 ;  /* 0x0000040000008802 */ /* 0x000fe20000000f00 */
[----:B--2---:R-:W0:Y:S03]  /*2bb90*/  @!P0 S2R R2, SR_CgaCtaId ;  /* 0x0000000000028919 */ /* 0x004e260000008800 */
[----:B0-----:R-:W-:Y:S01]  /*2bba0*/  @!P0 LEA R22, R2, R0, 0x18 ;  /* 0x0000000002168211 */ /* 0x001fe200078ec0ff */
[----:B------:R4:W-:Y:S04]  /*2bbb0*/  @!P0 STL [R1+0xc], R2 ;  /* 0x00000c0201008387 */ /* 0x0009e80000100800 */
[----:B------:R4:W-:Y:S01]  /*2bbc0*/  @!P0 STS.128 [R22+0x334d0], R16 ;  /* 0x0334d01016008388 */ /* 0x0009e20000000c00 */
[----:B------:R-:W-:Y:S06]  /*2bbd0*/  BAR.ARV 0x5, 0x180 ;  /* 0x0146000000007b1d */ /* 0x000fec0000002000 */
.L_x_747:
[----:B------:R-:W-:Y:S02]  /*2bbe0*/  ULDC UR4, c[0x0][0xc3c] ;  /* 0x00030f0000047ab9 */ /* 0x000fe40000000800 */
[----:B---3--:R-:W-:-:S13]  /*2bbf0*/  ISETP.GE.AND P0, PT, R19, UR4, PT ;  /* 0x0000000413007c0c */ /* 0x008fda000bf06270 */
[----:B------:R-:W-:Y:S05]  /*2bc00*/  @!P0 BRA `(.L_x_759) ;  /* 0xffffff9000708947 */ /* 0x000fea000383ffff */
[----:B------:R-:W-:Y:S05]  /*2bc10*/  BSYNC B7 ;  /* 0x0000000000077941 */ /* 0x000fea0003800000 */
.L_x_639:
[----:B-12---:R-:W2:Y:S01]  /*2bc20*/  LDL.LU R0, [R1+0x38] ;  /* 0x0000380001007983 */ /* 0x006ea20000300800 */
[----:B------:R-:W-:Y:S01]  /*2bc30*/  BSSY B0, `(.L_x_760) ;  /* 0x000000b000007945 */ /* 0x000fe20003800000 */
[----:B------:R-:W1:Y:S01]  /*2bc40*/  S2R R5, SR_CgaCtaId ;  /* 0x0000000000057919 */ /* 0x000e620000008800 */
[----:B--2---:R-:W-:-:S05]  /*2bc50*/  VIADD R0, R0, 0x1 ;  /* 0x0000000100007836 */ /* 0x004fca0000000000 */
[----:B0---4-:R-:W-:-:S04]  /*2bc60*/  LEA.HI R2, R0, R0, RZ, 0x1 ;  /* 0x0000000000027211 */ /* 0x011fc800078f08ff */
[----:B------:R-:W-:Y:S02]  /*2bc70*/  LOP3.LUT R3, R2, 0xfffffffe, RZ, 0xc0, !PT ;  /* 0xfffffffe02037812 */ /* 0x000fe400078ec0ff */
[----:B------:R-:W-:-:S03]  /*2bc80*/  MOV R2, 0x400 ;  /* 0x0000040000027802 */ /* 0x000fc60000000f00 */
[----:B------:R-:W-:Y:S01]  /*2bc90*/  IMAD.IADD R0, R0, 0x1, -R3 ;  /* 0x0000000100007824 */ /* 0x000fe200078e0a03 */
[----:B-1----:R-:W-:-:S04]  /*2bca0*/  LEA R5, R5, R2, 0x18 ;  /* 0x0000000205057211 */ /* 0x002fc800078ec0ff */
[----:B------:R-:W-:-:S04]  /*2bcb0*/  SHF.L.U32 R0, R0, 0x1f, RZ ;  /* 0x0000001f00007819 */ /* 0x000fc800000006ff */
[----:B------:R-:W0:Y:S02]  /*2bcc0*/  SYNCS.PHASECHK.TRANS64.TRYWAIT P0, [R5+URZ+0x33420], R0 ;  /* 0x03342000050075a7 */ /* 0x000e24000800017f */
[----:B0-----:R-:W-:Y:S05]  /*2bcd0*/  @!P0 BRA `(.L_x_761) ;  /* 0x0000005c00948947 */ /* 0x001fea0003800000 */
.L_x_987:
[----:B------:R-:W-:Y:S05]  /*2bce0*/  BSYNC B0 ;  /* 0x0000000000007941 */ /* 0x000fea0003800000 */
.L_x_760:
[----:B------:R-:W-:-:S03]  /*2bcf0*/  UMOV UR4, 0xffffffff ;  /* 0xffffffff00047882 */ /* 0x000fc60000000000 */
[----:B------:R-:W-:Y:S05]  /*2bd00*/  BRA.DIV UR4, `(.L_x_762) ;  /* 0x0000005e049c7947 */ /* 0x000fea000b800000 */
[----:B0-----:R-:W0:Y:S02]  /*2bd10*/  S2R R0, SR_TID.X ;  /* 0x0000000000007919 */ /* 0x001e240000002100 */
[----:B0-----:R-:W-:-:S04]  /*2bd20*/  SHF.R.U32.HI R0, RZ, 0x5, R0 ;  /* 0x00000005ff007819 */ /* 0x001fc80000011600 */
[----:B------:R-:W-:-:S05]  /*2bd30*/  LOP3.LUT R0, R0, 0x3, RZ, 0xc0, !PT ;  /* 0x0000000300007812 */ /* 0x000fca00078ec0ff */
[----:B------:R0:W1:Y:S02]  /*2bd40*/  SHFL.IDX PT, R14, R0, RZ, 0x1f ;  /* 0x00001fff000e7589 */ /* 0x00006400000e0000 */
.L_x_990:
[----:B-1----:R-:W-:-:S13]  /*2bd50*/  ISETP.NE.AND P0, PT, R14, RZ, PT ;  /* 0x000000ff0e00720c */ /* 0x002fda0003f05270 */
[----:B------:R-:W-:Y:S05]  /*2bd60*/  @P0 BRA `(.L_x_431) ;  /* 0x0000000000a80947 */ /* 0x000fea0003800000 */
[----:B------:R-:W-:-:S03]  /*2bd70*/  UMOV UR4, 0xffffffff ;  /* 0xffffffff00047882 */ /* 0x000fc60000000000 */
[----:B------:R-:W-:Y:S05]  /*2bd80*/  BRA.DIV UR4, `(.L_x_763) ;  /* 0x0000005e04b07947 */ /* 0x000fea000b800000 */
[----:B------:R-:W-:-:S13]  /*2bd90*/  ELECT P6, URZ, PT ;  /* 0x00000000003f782f */ /* 0x000fda00038c0000 */
.L_x_993:
[----:B------:R-:W-:Y:S05]  /*2bda0*/  @!P6 BRA `(.L_x_431) ;  /* 0x000000000098e947 */ /* 0x000fea0003800000 */
[----:B------:R-:W-:-:S06]  /*2bdb0*/  ULOP3.LUT UR4, UR36, 0x2, URZ, 0xfc, !UPT ;  /* 0x0000000224047892 */ /* 0x000fcc000f8efc3f */
[----:B0-----:R-:W-:-:S04]  /*2bdc0*/  MOV R0, UR4 ;  /* 0x0000000400007c02 */ /* 0x001fc80008000f00 */
[----:B------:R-:W-:-:S13]  /*2bdd0*/  ISETP.NE.AND P0, PT, R0, 0x3, PT ;  /* 0x000000030000780c */ /* 0x000fda0003f05270 */
[----:B------:R-:W-:Y:S05]  /*2bde0*/  @!P0 BRA `(.L_x_764) ;  /* 0x0000000000048947 */ /* 0x000fea0003800000 */
[----:B------:R-:W-:Y:S01]  /*2bdf0*/  BPT.TRAP 0x1 ;  /* 0x000000040000795c */ /* 0x000fe20000300000 */
.L_x_764:
[----:B------:R-:W-:Y:S01]  /*2be00*/  IMAD R3, R29, 0x8, R5 ;  /* 0x000000081d037824 */ /* 0x000fe200078e0205 */
[----:B------:R-:W-:Y:S01]  /*2be10*/  SHF.L.U32 R2, R33, 0x1f, RZ ;  /* 0x0000001f21027819 */ /* 0x000fe200000006ff */
[----:B------:R-:W-:-:S03]  /*2be20*/  VIADD R29, R29, 0x1 ;  /* 0x000000011d1d7836 */ /* 0x000fc60000000000 */
[----:B------:R-:W0:Y:S02]  /*2be30*/  SYNCS.PHASECHK.TRANS64.TRYWAIT P1, [R3+URZ+0x33440], R2 ;  /* 0x03344002030075a7 */ /* 0x000e24000802017f */
[----:B------:R-:W-:-:S04]  /*2be40*/  ISETP.NE.AND P2, PT, R29, 0x2, PT ;  /* 0x000000021d00780c */ /* 0x000fc80003f45270 */
[----:B------:R-:W-:Y:S01]  /*2be50*/  SEL R0, RZ, 0x1, P2 ;  /* 0x00000001ff007807 */ /* 0x000fe20001000000 */
[----:B0-----:R-:W-:Y:S08]  /*2be60*/  @!P1 BRA `(.L_x_765) ;  /* 0x0000005c00989947 */ /* 0x001ff00003800000 */
.L_x_994:
[----:B------:R-:W-:Y:S02]  /*2be70*/  SEL R29, R29, RZ, P2 ;  /* 0x000000ff1d1d7207 */ /* 0x000fe40001000000 */
[----:B------:R-:W-:Y:S01]  /*2be80*/  LOP3.LUT R0, R33, R0, RZ, 0x3c, !PT ;  /* 0x0000000021007212 */ /* 0x000fe200078e3cff */
[----:B------:R-:W-:Y:S06]  /*2be90*/  @!P0 BRA `(.L_x_766) ;  /* 0x0000000000048947 */ /* 0x000fec0003800000 */
[----:B------:R-:W-:Y:S01]  /*2bea0*/  BPT.TRAP 0x1 ;  /* 0x000000040000795c */ /* 0x000fe20000300000 */
.L_x_766:
[----:B------:R-:W-:Y:S01]  /*2beb0*/  IMAD R29, R29, 0x8, R5 ;  /* 0x000000081d1d7824 */ /* 0x000fe200078e0205 */
[----:B------:R-:W-:-:S04]  /*2bec0*/  SHF.L.U32 R0, R0, 0x1f, RZ ;  /* 0x0000001f00007819 */ /* 0x000fc800000006ff */
[----:B------:R-:W1:Y:S02]  /*2bed0*/  SYNCS.PHASECHK.TRANS64.TRYWAIT P1, [R29+URZ+0x33440], R0 ;  /* 0x033440001d0075a7 */ /* 0x000e64000802017f */
[----:B-1----:R-:W-:Y:S05]  /*2bee0*/  @!P1 BRA `(.L_x_767) ;  /* 0x0000005c008c9947 */ /* 0x002fea0003800000 */
.L_x_995:
[----:B------:R-:W-:Y:S05]  /*2bef0*/  @!P0 BRA `(.L_x_768) ;  /* 0x0000000000048947 */ /* 0x000fea0003800000 */
[----:B------:R-:W-:Y:S01]  /*2bf00*/  BPT.TRAP 0x1 ;  /* 0x000000040000795c */ /* 0x000fe20000300000 */
.L_x_768:
[----:B------:R-:W2:Y:S02]  /*2bf10*/  SYNCS.PHASECHK.TRANS64.TRYWAIT P1, [R3+URZ+0x33460], R2 ;  /* 0x03346002030075a7 */ /* 0x000ea4000802017f */
[----:B--2---:R-:W-:Y:S05]  /*2bf20*/  @!P1 BRA `(.L_x_769) ;  /* 0x0000005c00909947 */ /* 0x004fea0003800000 */
.L_x_996:
[----:B------:R-:W-:Y:S05]  /*2bf30*/  @!P0 BRA `(.L_x_770) ;  /* 0x0000000000048947 */ /* 0x000fea0003800000 */
[----:B------:R-:W-:Y:S01]  /*2bf40*/  BPT.TRAP 0x1 ;  /* 0x000000040000795c */ /* 0x000fe20000300000 */
.L_x_770:
[----:B------:R-:W3:Y:S02]  /*2bf50*/  SYNCS.PHASECHK.TRANS64.TRYWAIT P1, [R29+URZ+0x33460], R0 ;  /* 0x033460001d0075a7 */ /* 0x000ee4000802017f */
[----:B---3--:R-:W-:Y:S05]  /*2bf60*/  @!P1 BRA `(.L_x_771) ;  /* 0x0000005c00949947 */ /* 0x008fea0003800000 */
.L_x_997:
[----:B------:R-:W-:Y:S05]  /*2bf70*/  @!P0 BRA `(.L_x_772) ;  /* 0x0000000000048947 */ /* 0x000fea0003800000 */
[----:B------:R-:W-:Y:S01]  /*2bf80*/  BPT.TRAP 0x1 ;  /* 0x000000040000795c */ /* 0x000fe20000300000 */
.L_x_772:
[----:B------:R-:W4:Y:S02]  /*2bf90*/  SYNCS.PHASECHK.TRANS64.TRYWAIT P1, [R3+URZ+0x33480], R2 ;  /* 0x03348002030075a7 */ /* 0x000f24000802017f */
[----:B----4-:R-:W-:Y:S05]  /*2bfa0*/  @!P1 BRA `(.L_x_773) ;  /* 0x0000005c00989947 */ /* 0x010fea0003800000 */
.L_x_998:
[----:B------:R-:W-:Y:S05]  /*2bfb0*/  @!P0 BRA `(.L_x_774) ;  /* 0x0000000000048947 */ /* 0x000fea0003800000 */
[----:B------:R-:W-:Y:S01]  /*2bfc0*/  BPT.TRAP 0x1 ;  /* 0x000000040000795c */ /* 0x000fe20000300000 */
.L_x_774:
[----:B------:R0:W0:Y:S02]  /*2bfd0*/  SYNCS.PHASECHK.TRANS64.TRYWAIT P0, [R29+URZ+0x33480], R0 ;  /* 0x033480001d0075a7 */ /* 0x000024000800017f */
[----:B0-----:R-:W-:Y:S05]  /*2bfe0*/  @!P0 NANOSLEEP.SYNCS 0x989680 ;  /* 0x009896800000895d */ /* 0x001fea0003900000 */
[----:B------:R-:W0:Y:S02]  /*2bff0*/  @!P0 SYNCS.PHASECHK.TRANS64 P0, [R29+URZ+0x33480], R0 ;  /* 0x033480001d0085a7 */ /* 0x000e24000800007f */
[----:B0-----:R-:W-:Y:S05]  /*2c000*/  @!P0 BRA `(.L_x_774) ;  /* 0xfffffffc00f08947 */ /* 0x001fea000383ffff */
.L_x_431:
[----:B------:R-:W-:Y:S05]  /*2c010*/  BSYNC B8 ;  /* 0x0000000000087941 */ /* 0x000fea0003800000 */
.L_x_428:
[----:B------:R-:W-:Y:S05]  /*2c020*/  EXIT ;  /* 0x000000000000794d */ /* 0x000fea0003800000 */
.L_x_449:
[----:B-1----:R1:W2:Y:S02]  /*2c030*/  SYNCS.PHASECHK.TRANS64.TRYWAIT P5, [R93+URZ+0x33490], R94 ;  /* 0x0334905e5d0075a7 */ /* 0x0022a400080a017f */
[----:B--2---:R-:W-:Y:S05]  /*2c040*/  @!P5 NANOSLEEP.SYNCS 0x989680 ;  /* 0x009896800000d95d */ /* 0x004fea0003900000 */
[----:B------:R-:W2:Y:S02]  /*2c050*/  @!P5 SYNCS.PHASECHK.TRANS64 P5, [R93+URZ+0x33490], R94 ;  /* 0x0334905e5d00d5a7 */ /* 0x000ea400080a007f */
[----:B--2---:R-:W-:Y:S05]  /*2c060*/  @!P5 BRA `(.L_x_449) ;  /* 0xfffffffc00f0d947 */ /* 0x004fea000383ffff */
[----:B------:R-:W-:Y:S05]  /*2c070*/  BRA `(.L_x_775) ;  /* 0xfffffd7000d87947 */ /* 0x000fea000383ffff */
.L_x_450:
[----:B------:R-:W-:Y:S01]  /*2c080*/  BSSY B1, `(.L_x_776) ;  /* 0x0000008000017945 */ /* 0x000fe20003800000 */
[----:B0-----:R-:W-:Y:S01]  /*2c090*/  MOV R13, R119 ;  /* 0x00000077000d7202 */ /* 0x001fe20000000f00 */
[----:B------:R-:W-:Y:S02]  /*2c0a0*/  IMAD.MOV.U32 R12, RZ, RZ, RZ ;  /* 0x000000ffff0c7224 */ /* 0x000fe400078e00ff */
[----:B------:R-:W-:Y:S02]  /*2c0b0*/  IMAD.MOV.U32 R11, RZ, RZ, 0x1e1f ;  /* 0x00001e1fff0b7424 */ /* 0x000fe400078e00ff */
[----:B------:R-:W-:-:S07]  /*2c0c0*/  IMAD.MOV.U32 R15, RZ, RZ, -0x1 ;  /* 0xffffffffff0f7424 */ /* 0x000fce00078e00ff */
[----:B-1----:R-:W-:Y:S05]  /*2c0d0*/  WARPSYNC.COLLECTIVE R15, `(.L_x_777) ;  /* 0x000000000f087348 */ /* 0x002fea0003c00000 */
[----:B------:R0:W2:Y:S02]  /*2c0e0*/  SHFL.IDX P6, R14, R13, R12, R11 ;  /* 0x0000000c0d0e7389 */ /* 0x0000a400000c000b */
[----:B012---:R-:W-:Y:S01]  /*2c0f0*/  ENDCOLLECTIVE ;  /* 0x000000000000791b */ /* 0x007fe20003800000 */
.L_x_777:
[----:B------:R-:W-:Y:S05]  /*2c100*/  BSYNC B1 ;  /* 0x0000000000017941 */ /* 0x000fea0003800000 */
.L_x_776:
[----:B------:R-:W-:Y:S01]  /*2c110*/  IMAD.MOV.U32 R13, RZ, RZ, R120 ;  /* 0x000000ffff0d7224 */ /* 0x000fe200078e0078 */
[----:B------:R-:W-:Y:S01]  /*2c120*/  MOV R15, 0xffffffff ;  /* 0xffffffff000f7802 */ /* 0x000fe20000000f00 */
[----:B------:R-:W-:Y:S01]  /*2c130*/  IMAD.MOV.U32 R12, RZ, RZ, RZ ;  /* 0x000000ffff0c7224 */ /* 0x000fe200078e00ff */
[----:B------:R-:W-:Y:S01]  /*2c140*/  MOV R143, R14 ;  /* 0x0000000e008f7202 */ /* 0x000fe20000000f00 */
[----:B------:R-:W-:-:S07]  /*2c150*/  IMAD.MOV.U32 R11, RZ, RZ, 0x1e1f ;  /* 0x00001e1fff0b7424 */ /* 0x000fce00078e00ff */
[----:B------:R-:W-:Y:S05]  /*2c160*/  WARPSYNC.COLLECTIVE R15, `(.L_x_778) ;  /* 0x000000000f087348 */ /* 0x000fea0003c00000 */
[----:B------:R0:W1:Y:S02]  /*2c170*/  SHFL.IDX P6, R14, R13, R12, R11 ;  /* 0x0000000c0d0e7389 */ /* 0x00006400000c000b */
[----:B01----:R-:W-:Y:S01]  /*2c180*/  ENDCOLLECTIVE ;  /* 0x000000000000791b */ /* 0x003fe20003800000 */
.L_x_778:
[----:B------:R-:W-:Y:S01]  /*2c190*/  IMAD.MOV.U32 R145, RZ, RZ, R14 ;  /* 0x000000ffff917224 */ /* 0x000fe200078e000e */
[----:B------:R-:W-:Y:S06]  /*2c1a0*/  BRA `(.L_x_779) ;  /* 0xfffffd7000a07947 */ /* 0x000fec000383ffff */
.L_x_475:
[----:B------:R-:W-:Y:S01]  /*2c1b0*/  BSSY B1, `(.L_x_780) ;  /* 0x0000008000017945 */ /* 0x000fe20003800000 */
[----:B0-----:R-:W-:Y:S01]  /*2c1c0*/  IMAD.MOV.U32 R13, RZ, RZ, R119 ;  /* 0x000000ffff0d7224 */ /* 0x001fe200078e0077 */
[----:B------:R-:W-:Y:S01]  /*2c1d0*/  MOV R11, 0x1e1f ;  /* 0x00001e1f000b7802 */ /* 0x000fe20000000f00 */
[----:B------:R-:W-:Y:S02]  /*2c1e0*/  IMAD.MOV.U32 R12, RZ, RZ, 0x1 ;  /* 0x00000001ff0c7424 */ /* 0x000fe400078e00ff */
[----:B------:R-:W-:-:S07]  /*2c1f0*/  IMAD.MOV.U32 R15, RZ, RZ, -0x1 ;  /* 0xffffffffff0f7424 */ /* 0x000fce00078e00ff */
[----:B-1234-:R-:W-:Y:S05]  /*2c200*/  WARPSYNC.COLLECTIVE R15, `(.L_x_781) ;  /* 0x000000000f087348 */ /* 0x01efea0003c00000 */
[----:B------:R0:W0:Y:S02]  /*2c210*/  SHFL.IDX P6, R14, R13, R12, R11 ;  /* 0x0000000c0d0e7389 */ /* 0x00002400000c000b */
[----:B01234-:R-:W-:Y:S01]  /*2c220*/  ENDCOLLECTIVE ;  /* 0x000000000000791b */ /* 0x01ffe20003800000 */
.L_x_781:
[----:B------:R-:W-:Y:S05]  /*2c230*/  BSYNC B1 ;  /* 0x0000000000017941 */ /* 0x000fea0003800000 */
.L_x_780:
[----:B------:R-:W-:Y:S01]  /*2c240*/  IMAD.MOV.U32 R13, RZ, RZ, R120 ;  /* 0x000000ffff0d7224 */ /* 0x000fe200078e0078 */
[----:B------:R-:W-:Y:S01]  /*2c250*/  MOV R12, 0x1 ;  /* 0x00000001000c7802 */ /* 0x000fe20000000f00 */
[----:B------:R-:W-:Y:S02]  /*2c260*/  IMAD.MOV.U32 R11, RZ, RZ, 0x1e1f ;  /* 0x00001e1fff0b7424 */ /* 0x000fe400078e00ff */
[----:B------:R-:W-:Y:S02]  /*2c270*/  IMAD.MOV.U32 R15, RZ, RZ, -0x1 ;  /* 0xffffffffff0f7424 */ /* 0x000fe400078e00ff */
[----:B------:R-:W-:-:S07]  /*2c280*/  IMAD.MOV.U32 R119, RZ, RZ, R14 ;  /* 0x000000ffff777224 */ /* 0x000fce00078e000e */
[----:B------:R-:W-:Y:S05]  /*2c290*/  WARPSYNC.COLLECTIVE R15, `(.L_x_782) ;  /* 0x000000000f087348 */ /* 0x000fea0003c00000 */
[----:B------:R0:W1:Y:S02]  /*2c2a0*/  SHFL.IDX P6, R14, R13, R12, R11 ;  /* 0x0000000c0d0e7389 */ /* 0x00006400000c000b */
[----:B01----:R-:W-:Y:S01]  /*2c2b0*/  ENDCOLLECTIVE ;  /* 0x000000000000791b */ /* 0x003fe20003800000 */
.L_x_782:
[----:B------:R-:W-:Y:S01]  /*2c2c0*/  IMAD.MOV.U32 R63, RZ, RZ, R14 ;  /* 0x000000ffff3f7224 */ /* 0x000fe200078e000e */
[----:B------:R-:W-:Y:S06]  /*2c2d0*/  BRA `(.L_x_783) ;  /* 0xfffffd9c006c7947 */ /* 0x000fec000383ffff */
.L_x_505:
[----:B-1----:R1:W2:Y:S02]  /*2c2e0*/  SYNCS.PHASECHK.TRANS64.TRYWAIT P5, [R93+URZ+0x33490], R94 ;  /* 0x0334905e5d0075a7 */ /* 0x0022a400080a017f */
[----:B--2---:R-:W-:Y:S05]  /*2c2f0*/  @!P5 NANOSLEEP.SYNCS 0x989680 ;  /* 0x009896800000d95d */ /* 0x004fea0003900000 */
[----:B------:R-:W2:Y:S02]  /*2c300*/  @!P5 SYNCS.PHASECHK.TRANS64 P5, [R93+URZ+0x33490], R94 ;  /* 0x0334905e5d00d5a7 */ /* 0x000ea400080a007f */
[----:B--2---:R-:W-:Y:S05]  /*2c310*/  @!P5 BRA `(.L_x_505) ;  /* 0xfffffffc00f0d947 */ /* 0x004fea000383ffff */
[----:B------:R-:W-:Y:S05]  /*2c320*/  BRA `(.L_x_784) ;  /* 0xfffffdd000907947 */ /* 0x000fea000383ffff */
.L_x_506:
        /* <DEDUP_REMOVED lines=8> */
.L_x_786:
[----:B------:R-:W-:Y:S05]  /*2c3b0*/  BSYNC B1 ;  /* 0x0000000000017941 */ /* 0x000fea0003800000 */
.L_x_785:
        /* <DEDUP_REMOVED lines=8> */
.L_x_787:
[----:B------:R-:W-:Y:S01]  /*2c440*/  IMAD.MOV.U32 R156, RZ, RZ, R14 ;  /* 0x000000ffff9c7224 */ /* 0x000fe200078e000e */
[----:B------:R-:W-:Y:S06]  /*2c450*/  BRA `(.L_x_788) ;  /* 0xfffffdd0005c7947 */ /* 0x000fec000383ffff */
.L_x_519:
        /* <DEDUP_REMOVED lines=8> */
.L_x_790:
[----:B------:R-:W-:Y:S05]  /*2c4e0*/  BSYNC B1 ;  /* 0x0000000000017941 */ /* 0x000fea0003800000 */
.L_x_789:
        /* <DEDUP_REMOVED lines=8> */
.L_x_791:
[----:B------:R-:W-:Y:S01]  /*2c570*/  IMAD.MOV.U32 R120, RZ, RZ, R14 ;  /* 0x000000ffff787224 */ /* 0x000fe200078e000e */
[----:B------:R-:W-:Y:S06]  /*2c580*/  BRA `(.L_x_792) ;  /* 0xfffffdfc00b47947 */ /* 0x000fec000383ffff */
.L_x_532:
[----:B0-----:R0:W1:Y:S02]  /*2c590*/  SYNCS.PHASECHK.TRANS64.TRYWAIT P3, [R93+URZ+0x33490], R94 ;  /* 0x0334905e5d0075a7 */ /* 0x001064000806017f */
[----:B-1----:R-:W-:Y:S05]  /*2c5a0*/  @!P3 NANOSLEEP.SYNCS 0x989680 ;  /* 0x009896800000b95d */ /* 0x002fea0003900000 */
[----:B------:R-:W1:Y:S02]  /*2c5b0*/  @!P3 SYNCS.PHASECHK.TRANS64 P3, [R93+URZ+0x33490], R94 ;  /* 0x0334905e5d00b5a7 */ /* 0x000e64000806007f */
[----:B-1----:R-:W-:Y:S05]  /*2c5c0*/  @!P3 BRA `(.L_x_532) ;  /* 0xfffffffc00f0b947 */ /* 0x002fea000383ffff */
[----:B------:R-:W-:Y:S05]  /*2c5d0*/  BRA `(.L_x_793) ;  /* 0xfffffe2c00647947 */ /* 0x000fea000383ffff */
.L_x_533:
[----:B------:R-:W-:Y:S01]  /*2c5e0*/  BSSY B1, `(.L_x_794) ;  /* 0x0000008000017945 */ /* 0x000fe20003800000 */
[----:B------:R-:W-:Y:S01]  /*2c5f0*/  MOV R13, R50 ;  /* 0x00000032000d7202 */ /* 0x000fe20000000f00 */
[----:B------:R-:W-:Y:S02]  /*2c600*/  IMAD.MOV.U32 R12, RZ, RZ, RZ ;  /* 0x000000ffff0c7224 */ /* 0x000fe400078e00ff */
[----:B------:R-:W-:Y:S02]  /*2c610*/  IMAD.MOV.U32 R11, RZ, RZ, 0x1e1f ;  /* 0x00001e1fff0b7424 */ /* 0x000fe400078e00ff */
[----:B------:R-:W-:-:S07]  /*2c620*/  IMAD.MOV.U32 R15, RZ, RZ, -0x1 ;  /* 0xffffffffff0f7424 */ /* 0x000fce00078e00ff */
[----:B0-----:R-:W-:Y:S05]  /*2c630*/  WARPSYNC.COLLECTIVE R15, `(.L_x_795) ;  /* 0x000000000f087348 */ /* 0x001fea0003c00000 */
[----:B------:R1:W2:Y:S02]  /*2c640*/  SHFL.IDX P6, R14, R13, R12, R11 ;  /* 0x0000000c0d0e7389 */ /* 0x0002a400000c000b */
[----:B012---:R-:W-:Y:S01]  /*2c650*/  ENDCOLLECTIVE ;  /* 0x000000000000791b */ /* 0x007fe20003800000 */
.L_x_795:
[----:B------:R-:W-:Y:S05]  /*2c660*/  BSYNC B1 ;  /* 0x0000000000017941 */ /* 0x000fea0003800000 */
.L_x_794:
        /* <DEDUP_REMOVED lines=8> */
.L_x_796:
[----:B------:R-:W-:Y:S01]  /*2c6f0*/  IMAD.MOV.U32 R43, RZ, RZ, R14 ;  /* 0x000000ffff2b7224 */ /* 0x000fe200078e000e */
[----:B------:R-:W-:Y:S06]  /*2c700*/  BRA `(.L_x_797) ;  /* 0xfffffe2c00987947 */ /* 0x000fec000383ffff */
.L_x_536:
[----:B------:R-:W-:Y:S01]  /*2c710*/  BSSY B1, `(.L_x_798) ;  /* 0x0000008000017945 */ /* 0x000fe20003800000 */
[----:B----4-:R-:W-:Y:S01]  /*2c720*/  IMAD.MOV.U32 R13, RZ, RZ, R50 ;  /* 0x000000ffff0d7224 */ /* 0x010fe200078e0032 */
[----:B------:R-:W-:Y:S01]  /*2c730*/  MOV R11, 0x1e1f ;  /* 0x00001e1f000b7802 */ /* 0x000fe20000000f00 */
[----:B------:R-:W-:Y:S02]  /*2c740*/  IMAD.MOV.U32 R12, RZ, RZ, 0x1 ;  /* 0x00000001ff0c7424 */ /* 0x000fe400078e00ff */
[----:B------:R-:W-:-:S07]  /*2c750*/  IMAD.MOV.U32 R15, RZ, RZ, -0x1 ;  /* 0xffffffffff0f7424 */ /* 0x000fce00078e00ff */
[----:B0123--:R-:W-:Y:S05]  /*2c760*/  WARPSYNC.COLLECTIVE R15, `(.L_x_799) ;  /* 0x000000000f087348 */ /* 0x00ffea0003c00000 */
[----:B------:R4:W0:Y:S02]  /*2c770*/  SHFL.IDX P6, R14, R13, R12, R11 ;  /* 0x0000000c0d0e7389 */ /* 0x00082400000c000b */
[----:B01234-:R-:W-:Y:S01]  /*2c780*/  ENDCOLLECTIVE ;  /* 0x000000000000791b */ /* 0x01ffe20003800000 */
.L_x_799:
[----:B------:R-:W-:Y:S05]  /*2c790*/  BSYNC B1 ;  /* 0x0000000000017941 */ /* 0x000fea0003800000 */
.L_x_798:
        /* <DEDUP_REMOVED lines=8> */
.L_x_800:
[----:B------:R-:W-:Y:S01]  /*2c820*/  IMAD.MOV.U32 R43, RZ, RZ, R14 ;  /* 0x000000ffff2b7224 */ /* 0x000fe200078e000e */
[----:B------:R-:W-:Y:S06]  /*2c830*/  BRA `(.L_x_801) ;  /* 0xfffffe2c00fc7947 */ /* 0x000fec000383ffff */
.L_x_540:
[----:B------:R0:W0:Y:S02]  /*2c840*/  SYNCS.PHASECHK.TRANS64.TRYWAIT P2, [R93+URZ+0x334b0], R94 ;  /* 0x0334b05e5d0075a7 */ /* 0x000024000804017f */
[----:B0-----:R-:W-:Y:S05]  /*2c850*/  @!P2 NANOSLEEP.SYNCS 0x989680 ;  /* 0x009896800000a95d */ /* 0x001fea0003900000 */
[----:B------:R-:W0:Y:S02]  /*2c860*/  @!P2 SYNCS.PHASECHK.TRANS64 P2, [R93+URZ+0x334b0], R94 ;  /* 0x0334b05e5d00a5a7 */ /* 0x000e24000804007f */
[----:B0-----:R-:W-:Y:S05]  /*2c870*/  @!P2 BRA `(.L_x_540) ;  /* 0xfffffffc00f0a947 */ /* 0x001fea000383ffff */
[----:B------:R-:W-:Y:S05]  /*2c880*/  BRA `(.L_x_802) ;  /* 0xfffffe3000dc7947 */ /* 0x000fea000383ffff */
.L_x_548:
[----:B------:R-:W-:Y:S01]  /*2c890*/  BSSY B0, `(.L_x_803) ;  /* 0x0000007000007945 */ /* 0x000fe20003800000 */
[----:B------:R-:W-:Y:S01]  /*2c8a0*/  MOV R12, RZ ;  /* 0x000000ff000c7202 */ /* 0x000fe20000000f00 */
[----:B------:R-:W-:Y:S02]  /*2c8b0*/  IMAD.MOV.U32 R11, RZ, RZ, 0x1f ;  /* 0x0000001fff0b7424 */ /* 0x000fe400078e00ff */
[----:B------:R-:W-:-:S07]  /*2c8c0*/  IMAD.MOV.U32 R15, RZ, RZ, -0x1 ;  /* 0xffffffffff0f7424 */ /* 0x000fce00078e00ff */
[----:B------:R-:W-:Y:S05]  /*2c8d0*/  WARPSYNC.COLLECTIVE R15, `(.L_x_804) ;  /* 0x000000000f087348 */ /* 0x000fea0003c00000 */
[----:B------:R0:W1:Y:S02]  /*2c8e0*/  SHFL.IDX P6, R14, R13, R12, R11 ;  /* 0x0000000c0d0e7389 */ /* 0x00006400000c000b */
[----:B01----:R-:W-:Y:S01]  /*2c8f0*/  ENDCOLLECTIVE ;  /* 0x000000000000791b */ /* 0x003fe20003800000 */
.L_x_804:
[----:B------:R-:W-:Y:S05]  /*2c900*/  BSYNC B0 ;  /* 0x0000000000007941 */ /* 0x000fea0003800000 */
.L_x_803:
[----:B------:R-:W-:Y:S01]  /*2c910*/  IMAD.MOV.U32 R220, RZ, RZ, R14 ;  /* 0x000000ffffdc7224 */ /* 0x000fe200078e000e */
[----:B------:R-:W-:Y:S06]  /*2c920*/  BRA `(.L_x_805) ;  /* 0xfffffe3c00c87947 */ /* 0x000fec000383ffff */
.L_x_558:
[----:B------:R-:W-:Y:S01]  /*2c930*/  BSSY B1, `(.L_x_806) ;  /* 0x0000008000017945 */ /* 0x000fe20003800000 */
[----:B------:R-:W-:Y:S01]  /*2c940*/  MOV R13, R26 ;  /* 0x0000001a000d7202 */ /* 0x000fe20000000f00 */
[----:B------:R-:W-:Y:S02]  /*2c950*/  IMAD.MOV.U32 R12, RZ, RZ, RZ ;  /* 0x000000ffff0c7224 */ /* 0x000fe400078e00ff */
[----:B------:R-:W-:Y:S02]  /*2c960*/  IMAD.MOV.U32 R11, RZ, RZ, 0x1e1f ;  /* 0x00001e1fff0b7424 */ /* 0x000fe400078e00ff */
[----:B------:R-:W-:-:S07]  /*2c970*/  IMAD.MOV.U32 R15, RZ, RZ, -0x1 ;  /* 0xffffffffff0f7424 */ /* 0x000fce00078e00ff */
[----:B------:R-:W-:Y:S05]  /*2c980*/  WARPSYNC.COLLECTIVE R15, `(.L_x_807) ;  /* 0x000000000f087348 */ /* 0x000fea0003c00000 */
[----:B------:R0:W1:Y:S02]  /*2c990*/  SHFL.IDX P6, R14, R13, R12, R11 ;  /* 0x0000000c0d0e7389 */ /* 0x00006400000c000b */
[----:B01----:R-:W-:Y:S01]  /*2c9a0*/  ENDCOLLECTIVE ;  /* 0x000000000000791b */ /* 0x003fe20003800000 */
.L_x_807:
[----:B------:R-:W-:Y:S05]  /*2c9b0*/  BSYNC B1 ;  /* 0x0000000000017941 */ /* 0x000fea0003800000 */
.L_x_806:
        /* <DEDUP_REMOVED lines=8> */
.L_x_808:
[----:B------:R-:W-:Y:S02]  /*2ca40*/  IMAD.MOV.U32 R13, RZ, RZ, R27 ;  /* 0x000000ffff0d7224 */ /* 0x000fe400078e001b */
[----:B------:R-:W-:-:S07]  /*2ca50*/  IMAD.MOV.U32 R3, RZ, RZ, R14 ;  /* 0x000000ffff037224 */ /* 0x000fce00078e000e */
[----:B------:R-:W-:Y:S05]  /*2ca60*/  WARPSYNC.COLLECTIVE R15, `(.L_x_809) ;  /* 0x000000000f087348 */ /* 0x000fea0003c00000 */
[----:B------:R0:W1:Y:S02]  /*2ca70*/  SHFL.IDX P6, R14, R13, R12, R11 ;  /* 0x0000000c0d0e7389 */ /* 0x00006400000c000b */
[----:B01----:R-:W-:Y:S01]  /*2ca80*/  ENDCOLLECTIVE ;  /* 0x000000000000791b */ /* 0x003fe20003800000 */
.L_x_809:
[----:B------:R-:W-:Y:S01]  /*2ca90*/  MOV R13, R28 ;  /* 0x0000001c000d7202 */ /* 0x000fe20000000f00 */
[----:B------:R-:W-:-:S07]  /*2caa0*/  IMAD.MOV.U32 R4, RZ, RZ, R14 ;  /* 0x000000ffff047224 */ /* 0x000fce00078e000e */
[----:B------:R-:W-:Y:S05]  /*2cab0*/  WARPSYNC.COLLECTIVE R15, `(.L_x_810) ;  /* 0x000000000f087348 */ /* 0x000fea0003c00000 */
[----:B------:R0:W1:Y:S02]  /*2cac0*/  SHFL.IDX P6, R14, R13, R12, R11 ;  /* 0x0000000c0d0e7389 */ /* 0x00006400000c000b */
[----:B01----:R-:W-:Y:S01]  /*2cad0*/  ENDCOLLECTIVE ;  /* 0x000000000000791b */ /* 0x003fe20003800000 */
.L_x_810:
[----:B------:R-:W-:Y:S05]  /*2cae0*/  BRA `(.L_x_811) ;  /* 0xfffffe44006c7947 */ /* 0x000fea000383ffff */
.L_x_562:
[----:B0-----:R0:W1:Y:S02]  /*2caf0*/  SYNCS.PHASECHK.TRANS64.TRYWAIT P0, [R18+URZ+0x33400], R3 ;  /* 0x03340003120075a7 */ /* 0x001064000800017f */
[----:B-1----:R-:W-:Y:S05]  /*2cb00*/  @!P0 NANOSLEEP.SYNCS 0x989680 ;  /* 0x009896800000895d */ /* 0x002fea0003900000 */
[----:B------:R-:W1:Y:S02]  /*2cb10*/  @!P0 SYNCS.PHASECHK.TRANS64 P0, [R18+URZ+0x33400], R3 ;  /* 0x03340003120085a7 */ /* 0x000e64000800007f */
[----:B-1----:R-:W-:Y:S05]  /*2cb20*/  @!P0 BRA `(.L_x_562) ;  /* 0xfffffffc00f08947 */ /* 0x002fea000383ffff */
[----:B------:R-:W-:Y:S05]  /*2cb30*/  BRA `(.L_x_812) ;  /* 0xfffffe4800d47947 */ /* 0x000fea000383ffff */
.L_x_574:
[----:B------:R-:W-:Y:S01]  /*2cb40*/  BSSY B1, `(.L_x_813) ;  /* 0x0000008000017945 */ /* 0x000fe20003800000 */
[----:B------:R-:W-:Y:S01]  /*2cb50*/  IMAD.MOV.U32 R13, RZ, RZ, R26 ;  /* 0x000000ffff0d7224 */ /* 0x000fe200078e001a */
[----:B------:R-:W-:Y:S01]  /*2cb60*/  MOV R15, 0xffffffff ;  /* 0xffffffff000f7802 */ /* 0x000fe20000000f00 */
[----:B------:R-:W-:Y:S02]  /*2cb70*/  IMAD.MOV.U32 R12, RZ, RZ, RZ ;  /* 0x000000ffff0c7224 */ /* 0x000fe400078e00ff */
[----:B------:R-:W-:-:S07]  /*2cb80*/  IMAD.MOV.U32 R11, RZ, RZ, 0x1e1f ;  /* 0x00001e1fff0b7424 */ /* 0x000fce00078e00ff */
[----:B------:R-:W-:Y:S05]  /*2cb90*/  WARPSYNC.COLLECTIVE R15, `(.L_x_814) ;  /* 0x000000000f087348 */ /* 0x000fea0003c00000 */
[----:B------:R0:W1:Y:S02]  /*2cba0*/  SHFL.IDX P6, R14, R13, R12, R11 ;  /* 0x0000000c0d0e7389 */ /* 0x00006400000c000b */
[----:B01----:R-:W-:Y:S01]  /*2cbb0*/  ENDCOLLECTIVE ;  /* 0x000000000000791b */ /* 0x003fe20003800000 */
.L_x_814:
[----:B------:R-:W-:Y:S05]  /*2cbc0*/  BSYNC B1 ;  /* 0x0000000000017941 */ /* 0x000fea0003800000 */
.L_x_813:
[----:B------:R-:W-:Y:S01]  /*2cbd0*/  IMAD.MOV.U32 R13, RZ, RZ, R24 ;  /* 0x000000ffff0d7224 */ /* 0x000fe200078e0018 */
[----:B------:R-:W-:Y:S01]  /*2cbe0*/  MOV R11, 0x1e1f ;  /* 0x00001e1f000b7802 */ /* 0x000fe20000000f00 */
[----:B------:R-:W-:Y:S02]  /*2cbf0*/  IMAD.MOV.U32 R12, RZ, RZ, RZ ;  /* 0x000000ffff0c7224 */ /* 0x000fe400078e00ff */
[----:B------:R-:W-:Y:S02]  /*2cc00*/  IMAD.MOV.U32 R15, RZ, RZ, -0x1 ;  /* 0xffffffffff0f7424 */ /* 0x000fe400078e00ff */
[----:B------:R-:W-:-:S07]  /*2cc10*/  IMAD.MOV.U32 R3, RZ, RZ, R14 ;  /* 0x000000ffff037224 */ /* 0x000fce00078e000e */
[----:B------:R-:W-:Y:S05]  /*2cc20*/  WARPSYNC.COLLECTIVE R15, `(.L_x_815) ;  /* 0x000000000f087348 */ /* 0x000fea0003c00000 */
[----:B------:R0:W1:Y:S02]  /*2cc30*/  SHFL.IDX P6, R14, R13, R12, R11 ;  /* 0x0000000c0d0e7389 */ /* 0x00006400000c000b */
[----:B01----:R-:W-:Y:S01]  /*2cc40*/  ENDCOLLECTIVE ;  /* 0x000000000000791b */ /* 0x003fe20003800000 */
.L_x_815:
[----:B------:R-:W-:Y:S02]  /*2cc50*/  IMAD.MOV.U32 R13, RZ, RZ, R27 ;  /* 0x000000ffff0d7224 */ /* 0x000fe400078e001b */
[----:B------:R-:W-:-:S07]  /*2cc60*/  IMAD.MOV.U32 R5, RZ, RZ, R14 ;  /* 0x000000ffff057224 */ /* 0x000fce00078e000e */
[----:B------:R-:W-:Y:S05]  /*2cc70*/  WARPSYNC.COLLECTIVE R15, `(.L_x_816) ;  /* 0x000000000f087348 */ /* 0x000fea0003c00000 */
[----:B------:R0:W1:Y:S02]  /*2cc80*/  SHFL.IDX P6, R14, R13, R12, R11 ;  /* 0x0000000c0d0e7389 */ /* 0x00006400000c000b */
[----:B01----:R-:W-:Y:S01]  /*2cc90*/  ENDCOLLECTIVE ;  /* 0x000000000000791b */ /* 0x003fe20003800000 */
.L_x_816:
[----:B------:R-:W-:Y:S01]  /*2cca0*/  IMAD.MOV.U32 R13, RZ, RZ, R28 ;  /* 0x000000ffff0d7224 */ /* 0x000fe200078e001c */
[----:B------:R-:W-:-:S07]  /*2ccb0*/  MOV R7, R14 ;  /* 0x0000000e00077202 */ /* 0x000fce0000000f00 */
[----:B------:R-:W-:Y:S05]  /*2ccc0*/  WARPSYNC.COLLECTIVE R15, `(.L_x_817) ;  /* 0x000000000f087348 */ /* 0x000fea0003c00000 */
[----:B------:R0:W1:Y:S02]  /*2ccd0*/  SHFL.IDX P6, R14, R13, R12, R11 ;  /* 0x0000000c0d0e7389 */ /* 0x00006400000c000b */
[----:B01----:R-:W-:Y:S01]  /*2cce0*/  ENDCOLLECTIVE ;  /* 0x000000000000791b */ /* 0x003fe20003800000 */
.L_x_817:
[----:B------:R-:W-:Y:S05]  /*2ccf0*/  BRA `(.L_x_818) ;  /* 0xfffffe7800787947 */ /* 0x000fea000383ffff */
.L_x_578:
[----:B0-----:R0:W1:Y:S02]  /*2cd00*/  SYNCS.PHASECHK.TRANS64.TRYWAIT P0, [R18+URZ+0x33400], R3 ;  /* 0x03340003120075a7 */ /* 0x001064000800017f */
[----:B-1----:R-:W-:Y:S05]  /*2cd10*/  @!P0 NANOSLEEP.SYNCS 0x989680 ;  /* 0x009896800000895d */ /* 0x002fea0003900000 */
[----:B------:R-:W1:Y:S02]  /*2cd20*/  @!P0 SYNCS.PHASECHK.TRANS64 P0, [R18+URZ+0x33400], R3 ;  /* 0x03340003120085a7 */ /* 0x000e64000800007f */
[----:B-1----:R-:W-:Y:S05]  /*2cd30*/  @!P0 BRA `(.L_x_578) ;  /* 0xfffffffc00f08947 */ /* 0x002fea000383ffff */
[----:B------:R-:W-:Y:S05]  /*2cd40*/  BRA `(.L_x_819) ;  /* 0xfffffe7c00887947 */ /* 0x000fea000383ffff */
.L_x_586:
[----:B-1----:R1:W2:Y:S02]  /*2cd50*/  SYNCS.PHASECHK.TRANS64.TRYWAIT P1, [R0+URZ+0x33430], R3 ;  /* 0x03343003000075a7 */ /* 0x0022a4000802017f */
[----:B--2---:R-:W-:Y:S05]  /*2cd60*/  @!P1 NANOSLEEP.SYNCS 0x989680 ;  /* 0x009896800000995d */ /* 0x004fea0003900000 */
[----:B------:R-:W2:Y:S02]  /*2cd70*/  @!P1 SYNCS.PHASECHK.TRANS64 P1, [R0+URZ+0x33430], R3 ;  /* 0x03343003000095a7 */ /* 0x000ea4000802007f */
[----:B--2---:R-:W-:Y:S05]  /*2cd80*/  @!P1 BRA `(.L_x_586) ;  /* 0xfffffffc00f09947 */ /* 0x004fea000383ffff */
[----:B------:R-:W-:Y:S05]  /*2cd90*/  BRA `(.L_x_585) ;  /* 0xfffffeac00d87947 */ /* 0x000fea000383ffff */
.L_x_593:
[----:B--2---:R2:W3:Y:S02]  /*2cda0*/  SYNCS.PHASECHK.TRANS64.TRYWAIT P2, [R5+URZ+0x33430], R4 ;  /* 0x03343004050075a7 */ /* 0x0044e4000804017f */
[----:B---3--:R-:W-:Y:S05]  /*2cdb0*/  @!P2 NANOSLEEP.SYNCS 0x989680 ;  /* 0x009896800000a95d */ /* 0x008fea0003900000 */
[----:B------:R-:W3:Y:S02]  /*2cdc0*/  @!P2 SYNCS.PHASECHK.TRANS64 P2, [R5+URZ+0x33430], R4 ;  /* 0x033430040500a5a7 */ /* 0x000ee4000804007f */
[----:B---3--:R-:W-:Y:S05]  /*2cdd0*/  @!P2 BRA `(.L_x_593) ;  /* 0xfffffffc00f0a947 */ /* 0x008fea000383ffff */
[----:B------:R-:W-:Y:S05]  /*2cde0*/  BRA `(.L_x_592) ;  /* 0xfffffef400187947 */ /* 0x000fea000383ffff */
.L_x_597:
[----:B-1----:R1:W2:Y:S02]  /*2cdf0*/  SYNCS.PHASECHK.TRANS64.TRYWAIT P1, [R4+URZ+0x33450], R3 ;  /* 0x03345003040075a7 */ /* 0x0022a4000802017f */
[----:B--2---:R-:W-:Y:S05]  /*2ce00*/  @!P1 NANOSLEEP.SYNCS 0x989680 ;  /* 0x009896800000995d */ /* 0x004fea0003900000 */
[----:B------:R-:W2:Y:S02]  /*2ce10*/  @!P1 SYNCS.PHASECHK.TRANS64 P1, [R4+URZ+0x33450], R3 ;  /* 0x03345003040095a7 */ /* 0x000ea4000802007f */
[----:B--2---:R-:W-:Y:S05]  /*2ce20*/  @!P1 BRA `(.L_x_597) ;  /* 0xfffffffc00f09947 */ /* 0x004fea000383ffff */
[----:B------:R-:W-:Y:S05]  /*2ce30*/  BRA `(.L_x_594) ;  /* 0xffffff0400587947 */ /* 0x000fea000383ffff */
.L_x_604:
[----:B-1----:R1:W2:Y:S02]  /*2ce40*/  SYNCS.PHASECHK.TRANS64.TRYWAIT P1, [R13+URZ+0x33450], R0 ;  /* 0x033450000d0075a7 */ /* 0x0022a4000802017f */
[----:B--2---:R-:W-:Y:S05]  /*2ce50*/  @!P1 NANOSLEEP.SYNCS 0x989680 ;  /* 0x009896800000995d */ /* 0x004fea0003900000 */
[----:B------:R-:W2:Y:S02]  /*2ce60*/  @!P1 SYNCS.PHASECHK.TRANS64 P1, [R13+URZ+0x33450], R0 ;  /* 0x033450000d0095a7 */ /* 0x000ea4000802007f */
[----:B--2---:R-:W-:Y:S05]  /*2ce70*/  @!P1 BRA `(.L_x_604) ;  /* 0xfffffffc00f09947 */ /* 0x004fea000383ffff */
[----:B------:R-:W-:Y:S05]  /*2ce80*/  BRA `(.L_x_603) ;  /* 0xffffff30007c7947 */ /* 0x000fea000383ffff */
.L_x_608:
[----:B------:R-:W-:Y:S01]  /*2ce90*/  SEL R7, R25, R120, P0 ;  /* 0x0000007819077207 */ /* 0x000fe20000000000 */
[----:B------:R-:W-:Y:S01]  /*2cea0*/  IMAD.MOV.U32 R11, RZ, RZ, 0x1c1f ;  /* 0x00001c1fff0b7424 */ /* 0x000fe200078e00ff */
[----:B------:R-:W-:Y:S02]  /*2ceb0*/  SEL R8, R120, R25, P0 ;  /* 0x0000001978087207 */ /* 0x000fe40000000000 */
[----:B------:R-:W-:Y:S02]  /*2cec0*/  SEL R25, R12, R39, P0 ;  /* 0x000000270c197207 */ /* 0x000fe40000000000 */
[----:B------:R-:W-:Y:S01]  /*2ced0*/  SEL R28, R39, R12, P0 ;  /* 0x0000000c271c7207 */ /* 0x000fe20000000000 */
[----:B------:R-:W-:Y:S01]  /*2cee0*/  IMAD.MOV.U32 R12, RZ, RZ, R0 ;  /* 0x000000ffff0c7224 */ /* 0x000fe200078e0000 */
[----:B------:R-:W-:Y:S02]  /*2cef0*/  MOV R15, 0xffffffff ;  /* 0xffffffff000f7802 */ /* 0x000fe40000000f00 */
[----:B------:R-:W-:-:S02]  /*2cf00*/  SEL R9, R24, R41, P0 ;  /* 0x0000002918097207 */ /* 0x000fc40000000000 */
[----:B------:R-:W-:-:S07]  /*2cf10*/  SEL R20, R41, R24, P0 ;  /* 0x0000001829147207 */ /* 0x000fce0000000000 */
[----:B01----:R-:W-:Y:S05]  /*2cf20*/  WARPSYNC.COLLECTIVE R15, `(.L_x_820) ;  /* 0x000000000f087348 */ /* 0x003fea0003c00000 */
[----:B------:R2:W3:Y:S02]  /*2cf30*/  SHFL.IDX P6, R14, R13, R12, R11 ;  /* 0x0000000c0d0e7389 */ /* 0x0004e400000c000b */
[----:B0123--:R-:W-:Y:S01]  /*2cf40*/  ENDCOLLECTIVE ;  /* 0x000000000000791b */ /* 0x00ffe20003800000 */
.L_x_820:
[----:B------:R-:W-:Y:S02]  /*2cf50*/  SEL R41, R54, R5, P0 ;  /* 0x0000000536297207 */ /* 0x000fe40000000000 */
[----:B------:R-:W-:Y:S02]  /*2cf60*/  SEL R54, R5, R54, P0 ;  /* 0x0000003605367207 */ /* 0x000fe40000000000 */
[----:B------:R-:W-:Y:S02]  /*2cf70*/  SEL R21, R122, R35, P0 ;  /* 0x000000237a157207 */ /* 0x000fe40000000000 */
[----:B------:R-:W-:Y:S02]  /*2cf80*/  SEL R24, R35, R122, P0 ;  /* 0x0000007a23187207 */ /* 0x000fe40000000000 */
[----:B------:R-:W-:Y:S02]  /*2cf90*/  SEL R31, R44, R57, P0 ;  /* 0x000000392c1f7207 */ /* 0x000fe40000000000 */
[----:B------:R-:W-:-:S02]  /*2cfa0*/  SEL R42, R57, R44, P0 ;  /* 0x0000002c392a7207 */ /* 0x000fc40000000000 */
[----:B------:R-:W-:Y:S01]  /*2cfb0*/  SEL R57, R34, R91, P0 ;  /* 0x0000005b22397207 */ /* 0x000fe20000000000 */
[----:B------:R-:W-:Y:S01]  /*2cfc0*/  IMAD.MOV.U32 R13, RZ, RZ, R2 ;  /* 0x000000ffff0d7224 */ /* 0x000fe200078e0002 */
[----:B------:R-:W-:Y:S01]  /*2cfd0*/  SEL R72, R91, R34, P0 ;  /* 0x000000225b487207 */ /* 0x000fe20000000000 */
[----:B------:R-:W-:Y:S01]  /*2cfe0*/  IMAD.MOV.U32 R12, RZ, RZ, R3 ;  /* 0x000000ffff0c7224 */ /* 0x000fe200078e0003 */
[----:B------:R-:W-:Y:S02]  /*2cff0*/  SEL R27, R40, R43, P0 ;  /* 0x0000002b281b7207 */ /* 0x000fe40000000000 */
[----:B------:R-:W-:Y:S02]  /*2d000*/  SEL R32, R43, R40, P0 ;  /* 0x000000282b207207 */ /* 0x000fe40000000000 */
[----:B------:R-:W-:Y:S02]  /*2d010*/  SEL R43, R56, R45, P0 ;  /* 0x0000002d382b7207 */ /* 0x000fe40000000000 */
[----:B------:R-:W-:Y:S01]  /*2d020*/  SEL R56, R45, R56, P0 ;  /* 0x000000382d387207 */ /* 0x000fe20000000000 */
[----:B------:R-:W-:Y:S01]  /*2d030*/  IMAD.MOV.U32 R6, RZ, RZ, R14 ;  /* 0x000000ffff067224 */ /* 0x000fe200078e000e */
[----:B------:R-:W-:-:S07]  /*2d040*/  SEL R45, R60, R47, P0 ;  /* 0x0000002f3c2d7207 */ /* 0x000fce0000000000 */
[----:B------:R-:W-:Y:S05]  /*2d050*/  WARPSYNC.COLLECTIVE R15, `(.L_x_821) ;  /* 0x000000000f087348 */ /* 0x000fea0003c00000 */
[----:B------:R0:W1:Y:S02]  /*2d060*/  SHFL.IDX P6, R14, R13, R12, R11 ;  /* 0x0000000c0d0e7389 */ /* 0x00006400000c000b */
[----:B01----:R-:W-:Y:S01]  /*2d070*/  ENDCOLLECTIVE ;  /* 0x000000000000791b */ /* 0x003fe20003800000 */
.L_x_821:
        /* <DEDUP_REMOVED lines=13> */
[----:B------:R-:W-:-:S02]  /*2d150*/  SEL R29, R36, R37, P0 ;  /* 0x00000025241d7207 */ /* 0x000fc40000000000 */
[----:B------:R-:W-:-:S07]  /*2d160*/  MOV R5, R14 ;  /* 0x0000000e00057202 */ /* 0x000fce0000000f00 */
[----:B------:R-:W-:Y:S05]  /*2d170*/  WARPSYNC.COLLECTIVE R15, `(.L_x_822) ;  /* 0x000000000f087348 */ /* 0x000fea0003c00000 */
[----:B------:R0:W1:Y:S02]  /*2d180*/  SHFL.IDX P6, R14, R13, R12, R11 ;  /* 0x0000000c0d0e7389 */ /* 0x00006400000c000b */
[----:B01----:R-:W-:Y:S01]  /*2d190*/  ENDCOLLECTIVE ;  /* 0x000000000000791b */ /* 0x003fe20003800000 */
.L_x_822:
        /* <DEDUP_REMOVED lines=8> */
[----:B------:R-:W-:Y:S02]  /*2d220*/  MOV R13, R8 ;  /* 0x00000008000d7202 */ /* 0x000fe40000000f00 */
        /* <DEDUP_REMOVED lines=9> */
.L_x_823:
[----:B------:R-:W-:Y:S02]  /*2d2c0*/  SEL R78, R93, R78, P0 ;  /* 0x0000004e5d4e7207 */ /* 0x000fe40000000000 */
[----:B------:R-:W-:Y:S02]  /*2d2d0*/  SEL R65, R80, R119, P0 ;  /* 0x0000007750417207 */ /* 0x000fe40000000000 */
[----:B------:R-:W-:Y:S02]  /*2d2e0*/  SEL R80, R119, R80, P0 ;  /* 0x0000005077507207 */ /* 0x000fe40000000000 */
[----:B------:R-:W-:Y:S02]  /*2d2f0*/  SEL R4, R6, R5, P0 ;  /* 0x0000000506047207 */ /* 0x000fe40000000000 */
[----:B------:R-:W-:Y:S01]  /*2d300*/  SEL R6, R5, R6, P0 ;  /* 0x0000000605067207 */ /* 0x000fe20000000000 */
[----:B------:R-:W-:Y:S01]  /*2d310*/  IMAD.MOV.U32 R13, RZ, RZ, R9 ;  /* 0x000000ffff0d7224 */ /* 0x000fe200078e0009 */
[----:B------:R-:W-:Y:S01]  /*2d320*/  MOV R12, R0 ;  /* 0x00000000000c7202 */ /* 0x000fe20000000f00 */
[----:B------:R-:W-:-:S07]  /*2d330*/  IMAD.MOV.U32 R7, RZ, RZ, R14 ;  /* 0x000000ffff077224 */ /* 0x000fce00078e000e */
[----:B------:R-:W-:Y:S05]  /*2d340*/  WARPSYNC.COLLECTIVE R15, `(.L_x_824) ;  /* 0x000000000f087348 */ /* 0x000fea0003c00000 */
[----:B------:R0:W1:Y:S02]  /*2d350*/  SHFL.IDX P6, R14, R13, R12, R11 ;  /* 0x0000000c0d0e7389 */ /* 0x00006400000c000b */
[----:B01----:R-:W-:Y:S01]  /*2d360*/  ENDCOLLECTIVE ;  /* 0x000000000000791b */ /* 0x003fe20003800000 */
.L_x_824:
[----:B------:R-:W-:Y:S02]  /*2d370*/  SEL R8, R10, R7, P0 ;  /* 0x000000070a087207 */ /* 0x000fe40000000000 */
[----:B------:R-:W-:Y:S01]  /*2d380*/  SEL R10, R7, R10, P0 ;  /* 0x0000000a070a7207 */ /* 0x000fe20000000000 */
[----:B------:R-:W-:Y:S02]  /*2d390*/  IMAD.MOV.U32 R13, RZ, RZ, R20 ;  /* 0x000000ffff0d7224 */ /* 0x000fe400078e0014 */
[----:B------:R-:W-:Y:S02]  /*2d3a0*/  IMAD.MOV.U32 R12, RZ, RZ, R3 ;  /* 0x000000ffff0c7224 */ /* 0x000fe400078e0003 */
[----:B------:R-:W-:-:S07]  /*2d3b0*/  IMAD.MOV.U32 R26, RZ, RZ, R14 ;  /* 0x000000ffff1a7224 */ /* 0x000fce00078e000e */
[----:B------:R-:W-:Y:S05]  /*2d3c0*/  WARPSYNC.COLLECTIVE R15, `(.L_x_825) ;  /* 0x000000000f087348 */ /* 0x000fea0003c00000 */
[----:B------:R0:W1:Y:S02]  /*2d3d0*/  SHFL.IDX P6, R14, R13, R12, R11 ;  /* 0x0000000c0d0e7389 */ /* 0x00006400000c000b */
[----:B01----:R-:W-:Y:S01]  /*2d3e0*/  ENDCOLLECTIVE ;  /* 0x000000000000791b */ /* 0x003fe20003800000 */
.L_x_825:
[----:B------:R-:W-:Y:S02]  /*2d3f0*/  IMAD.MOV.U32 R13, RZ, RZ, R21 ;  /* 0x000000ffff0d7224 */ /* 0x000fe400078e0015 */
[----:B------:R-:W-:Y:S01]  /*2d400*/  IMAD.MOV.U32 R12, RZ, RZ, R0 ;  /* 0x000000ffff0c7224 */ /* 0x000fe200078e0000 */
[----:B------:R-:W-:-:S07]  /*2d410*/  MOV R9, R14 ;  /* 0x0000000e00097202 */ /* 0x000fce0000000f00 */
[----:B------:R-:W-:Y:S05]  /*2d420*/  WARPSYNC.COLLECTIVE R15, `(.L_x_826) ;  /* 0x000000000f087348 */ /* 0x000fea0003c00000 */
[----:B------:R0:W1:Y:S02]  /*2d430*/  SHFL.IDX P6, R14, R13, R12, R11 ;  /* 0x0000000c0d0e7389 */ /* 0x00006400000c000b */
[----:B01----:R-:W-:Y:S01]  /*2d440*/  ENDCOLLECTIVE ;  /* 0x000000000000791b */ /* 0x003fe20003800000 */
.L_x_826:
[----:B------:R-:W-:Y:S01]  /*2d450*/  MOV R13, R24 ;  /* 0x00000018000d7202 */ /* 0x000fe20000000f00 */
[----:B------:R-:W-:Y:S01]  /*2d460*/  IMAD.MOV.U32 R12, RZ, RZ, R3 ;  /* 0x000000ffff0c7224 */ /* 0x000fe200078e0003 */
[----:B------:R-:W-:Y:S02]  /*2d470*/  SEL R24, R26, R9, P0 ;  /* 0x000000091a187207 */ /* 0x000fe40000000000 */
[----:B------:R-:W-:Y:S01]  /*2d480*/  SEL R26, R9, R26, P0 ;  /* 0x0000001a091a7207 */ /* 0x000fe20000000000 */
[----:B------:R-:W-:-:S07]  /*2d490*/  IMAD.MOV.U32 R30, RZ, RZ, R14 ;  /* 0x000000ffff1e7224 */ /* 0x000fce00078e000e */
[----:B------:R-:W-:Y:S05]  /*2d4a0*/  WARPSYNC.COLLECTIVE R15, `(.L_x_827) ;  /* 0x000000000f087348 */ /* 0x000fea0003c00000 */
[----:B------:R0:W1:Y:S02]  /*2d4b0*/  SHFL.IDX P6, R14, R13, R12, R11 ;  /* 0x0000000c0d0e7389 */ /* 0x00006400000c000b */
[----:B01----:R-:W-:Y:S01]  /*2d4c0*/  ENDCOLLECTIVE ;  /* 0x000000000000791b */ /* 0x003fe20003800000 */
.L_x_827:
[----:B------:R-:W-:Y:S01]  /*2d4d0*/  IMAD.MOV.U32 R13, RZ, RZ, R25 ;  /* 0x000000ffff0d7224 */ /* 0x000fe200078e0019 */
[----:B------:R-:W-:Y:S01]  /*2d4e0*/  MOV R12, R0 ;  /* 0x00000000000c7202 */ /* 0x000fe20000000f00 */
[----:B------:R-:W-:-:S07]  /*2d4f0*/  IMAD.MOV.U32 R21, RZ, RZ, R14 ;  /* 0x000000ffff157224 */ /* 0x000fce00078e000e */
[----:B------:R-:W-:Y:S05]  /*2d500*/  WARPSYNC.COLLECTIVE R15, `(.L_x_828) ;  /* 0x000000000f087348 */ /* 0x000fea0003c00000 */
[----:B------:R0:W1:Y:S02]  /*2d510*/  SHFL.IDX P6, R14, R13, R12, R11 ;  /* 0x0000000c0d0e7389 */ /* 0x00006400000c000b */
[----:B01----:R-:W-:Y:S01]  /*2d520*/  ENDCOLLECTIVE ;  /* 0x000000000000791b */ /* 0x003fe20003800000 */
.L_x_828:
[----:B------:R-:W-:Y:S01]  /*2d530*/  IMAD.MOV.U32 R13, RZ, RZ, R28 ;  /* 0x000000ffff0d7224 */ /* 0x000fe200078e001c */
[----:B------:R-:W-:Y:S01]  /*2d540*/  SEL R28, R30, R21, P0 ;  /* 0x000000151e1c7207 */ /* 0x000fe20000000000 */
[----:B------:R-:W-:Y:S01]  /*2d550*/  IMAD.MOV.U32 R12, RZ, RZ, R3 ;  /* 0x000000ffff0c7224 */ /* 0x000fe200078e0003 */
[----:B------:R-:W-:Y:S01]  /*2d560*/  SEL R30, R21, R30, P0 ;  /* 0x0000001e151e7207 */ /* 0x000fe20000000000 */
[----:B------:R-:W-:-:S07]  /*2d570*/  IMAD.MOV.U32 R34, RZ, RZ, R14 ;  /* 0x000000ffff227224 */ /* 0x000fce00078e000e */
[----:B------:R-:W-:Y:S05]  /*2d580*/  WARPSYNC.COLLECTIVE R15, `(.L_x_829) ;  /* 0x000000000f087348 */ /* 0x000fea0003c00000 */
[----:B------:R0:W1:Y:S02]  /*2d590*/  SHFL.IDX P6, R14, R13, R12, R11 ;  /* 0x0000000c0d0e7389 */ /* 0x00006400000c000b */
[----:B01----:R-:W-:Y:S01]  /*2d5a0*/  ENDCOLLECTIVE ;  /* 0x000000000000791b */ /* 0x003fe20003800000 */
.L_x_829:
[----:B------:R-:W-:Y:S02]  /*2d5b0*/  IMAD.MOV.U32 R13, RZ, RZ, R27 ;  /* 0x000000ffff0d7224 */ /* 0x000fe400078e001b */
[----:B------:R-:W-:Y:S01]  /*2d5c0*/  IMAD.MOV.U32 R12, RZ, RZ, R0 ;  /* 0x000000ffff0c7224 */ /* 0x000fe200078e0000 */
[----:B------:R-:W-:-:S07]  /*2d5d0*/  MOV R25, R14 ;  /* 0x0000000e00197202 */ /* 0x000fce0000000f00 */
[----:B------:R-:W-:Y:S05]  /*2d5e0*/  WARPSYNC.COLLECTIVE R15, `(.L_x_830) ;  /* 0x000000000f087348 */ /* 0x000fea0003c00000 */
[----:B------:R0:W1:Y:S02]  /*2d5f0*/  SHFL.IDX P6, R14, R13, R12, R11 ;  /* 0x0000000c0d0e7389 */ /* 0x00006400000c000b */
[----:B01----:R-:W-:Y:S01]  /*2d600*/  ENDCOLLECTIVE ;  /* 0x000000000000791b */ /* 0x003fe20003800000 */
.L_x_830:
        /* <DEDUP_REMOVED lines=8> */
.L_x_831:
[----:B------:R-:W-:Y:S01]  /*2d690*/  IMAD.MOV.U32 R13, RZ, RZ, R29 ;  /* 0x000000ffff0d7224 */ /* 0x000fe200078e001d */
[----:B------:R-:W-:Y:S01]  /*2d6a0*/  MOV R12, R0 ;  /* 0x00000000000c7202 */ /* 0x000fe20000000f00 */
[----:B------:R-:W-:-:S07]  /*2d6b0*/  IMAD.MOV.U32 R27, RZ, RZ, R14 ;  /* 0x000000ffff1b7224 */ /* 0x000fce00078e000e */
[----:B------:R-:W-:Y:S05]  /*2d6c0*/  WARPSYNC.COLLECTIVE R15, `(.L_x_832) ;  /* 0x000000000f087348 */ /* 0x000fea0003c00000 */
[----:B------:R0:W1:Y:S02]  /*2d6d0*/  SHFL.IDX P6, R14, R13, R12, R11 ;  /* 0x0000000c0d0e7389 */ /* 0x00006400000c000b */
[----:B01----:R-:W-:Y:S01]  /*2d6e0*/  ENDCOLLECTIVE ;  /* 0x000000000000791b */ /* 0x003fe20003800000 */
.L_x_832:
        /* <DEDUP_REMOVED lines=8> */
.L_x_833:
[----:B------:R-:W-:Y:S02]  /*2d770*/  IMAD.MOV.U32 R13, RZ, RZ, R31 ;  /* 0x000000ffff0d7224 */ /* 0x000fe400078e001f */
[----:B------:R-:W-:Y:S01]  /*2d780*/  IMAD.MOV.U32 R12, RZ, RZ, R0 ;  /* 0x000000ffff0c7224 */ /* 0x000fe200078e0000 */
[----:B------:R-:W-:-:S07]  /*2d790*/  MOV R40, R14 ;  /* 0x0000000e00287202 */ /* 0x000fce0000000f00 */
[----:B------:R-:W-:Y:S05]  /*2d7a0*/  WARPSYNC.COLLECTIVE R15, `(.L_x_834) ;  /* 0x000000000f087348 */ /* 0x000fea0003c00000 */
[----:B------:R0:W1:Y:S02]  /*2d7b0*/  SHFL.IDX P6, R14, R13, R12, R11 ;  /* 0x0000000c0d0e7389 */ /* 0x00006400000c000b */
[----:B01----:R-:W-:Y:S01]  /*2d7c0*/  ENDCOLLECTIVE ;  /* 0x000000000000791b */ /* 0x003fe20003800000 */
.L_x_834:
[----:B------:R-:W-:Y:S01]  /*2d7d0*/  MOV R13, R42 ;  /* 0x0000002a000d7202 */ /* 0x000fe20000000f00 */
[----:B------:R-:W-:Y:S02]  /*2d7e0*/  IMAD.MOV.U32 R12, RZ, RZ, R3 ;  /* 0x000000ffff0c7224 */ /* 0x000fe400078e0003 */
[----:B------:R-:W-:-:S07]  /*2d7f0*/  IMAD.MOV.U32 R31, RZ, RZ, R14 ;  /* 0x000000ffff1f7224 */ /* 0x000fce00078e000e */
[----:B------:R-:W-:Y:S05]  /*2d800*/  WARPSYNC.COLLECTIVE R15, `(.L_x_835) ;  /* 0x000000000f087348 */ /* 0x000fea0003c00000 */
[----:B------:R0:W1:Y:S02]  /*2d810*/  SHFL.IDX P6, R14, R13, R12, R11 ;  /* 0x0000000c0d0e7389 */ /* 0x00006400000c000b */
[----:B01----:R-:W-:Y:S01]  /*2d820*/  ENDCOLLECTIVE ;  /* 0x000000000000791b */ /* 0x003fe20003800000 */
.L_x_835:
[----:B------:R-:W-:Y:S01]  /*2d830*/  IMAD.MOV.U32 R13, RZ, RZ, R33 ;  /* 0x000000ffff0d7224 */ /* 0x000fe200078e0021 */
[----:B------:R-:W-:Y:S01]  /*2d840*/  MOV R12, R0 ;  /* 0x00000000000c7202 */ /* 0x000fe20000000f00 */
[----:B------:R-:W-:-:S07]  /*2d850*/  IMAD.MOV.U32 R42, RZ, RZ, R14 ;  /* 0x000000ffff2a7224 */ /* 0x000fce00078e000e */
[----:B------:R-:W-:Y:S05]  /*2d860*/  WARPSYNC.COLLECTIVE R15, `(.L_x_836) ;  /* 0x000000000f087348 */ /* 0x000fea0003c00000 */
[----:B------:R0:W1:Y:S02]  /*2d870*/  SHFL.IDX P6, R14, R13, R12, R11 ;  /* 0x0000000c0d0e7389 */ /* 0x00006400000c000b */
[----:B01----:R-:W-:Y:S01]  /*2d880*/  ENDCOLLECTIVE ;  /* 0x000000000000791b */ /* 0x003fe20003800000 */
.L_x_836:
[----:B------:R-:W-:Y:S02]  /*2d890*/  IMAD.MOV.U32 R13, RZ, RZ, R44 ;  /* 0x000000ffff0d7224 */ /* 0x000fe400078e002c */
[----:B------:R-:W-:Y:S02]  /*2d8a0*/  IMAD.MOV.U32 R12, RZ, RZ, R3 ;  /* 0x000000ffff0c7224 */ /* 0x000fe400078e0003 */
[----:B------:R-:W-:-:S07]  /*2d8b0*/  IMAD.MOV.U32 R33, RZ, RZ, R14 ;  /* 0x000000ffff217224 */ /* 0x000fce00078e000e */
[----:B------:R-:W-:Y:S05]  /*2d8c0*/  WARPSYNC.COLLECTIVE R15, `(.L_x_837) ;  /* 0x000000000f087348 */ /* 0x000fea0003c00000 */
[----:B------:R0:W1:Y:S02]  /*2d8d0*/  SHFL.IDX P6, R14, R13, R12, R11 ;  /* 0x0000000c0d0e7389 */ /* 0x00006400000c000b */
[----:B01----:R-:W-:Y:S01]  /*2d8e0*/  ENDCOLLECTIVE ;  /* 0x000000000000791b */ /* 0x003fe20003800000 */
.L_x_837:
[----:B------:R-:W-:Y:S02]  /*2d8f0*/  IMAD.MOV.U32 R13, RZ, RZ, R35 ;  /* 0x000000ffff0d7224 */ /* 0x000fe400078e0023 */
[----:B------:R-:W-:Y:S01]  /*2d900*/  IMAD.MOV.U32 R12, RZ, RZ, R0 ;  /* 0x000000ffff0c7224 */ /* 0x000fe200078e0000 */
[----:B------:R-:W-:-:S07]  /*2d910*/  MOV R44, R14 ;  /* 0x0000000e002c7202 */ /* 0x000fce0000000f00 */
[----:B------:R-:W-:Y:S05]  /*2d920*/  WARPSYNC.COLLECTIVE R15, `(.L_x_838) ;  /* 0x000000000f087348 */ /* 0x000fea0003c00000 */
[----:B------:R0:W1:Y:S02]  /*2d930*/  SHFL.IDX P6, R14, R13, R12, R11 ;  /* 0x0000000c0d0e7389 */ /* 0x00006400000c000b */
[----:B01----:R-:W-:Y:S01]  /*2d940*/  ENDCOLLECTIVE ;  /* 0x000000000000791b */ /* 0x003fe20003800000 */
.L_x_838:
[----:B------:R-:W-:Y:S01]  /*2d950*/  MOV R13, R46 ;  /* 0x0000002e000d7202 */ /* 0x000fe20000000f00 */
[----:B------:R-:W-:Y:S02]  /*2d960*/  IMAD.MOV.U32 R12, RZ, RZ, R3 ;  /* 0x000000ffff0c7224 */ /* 0x000fe400078e0003 */
[----:B------:R-:W-:-:S07]  /*2d970*/  IMAD.MOV.U32 R35, RZ, RZ, R14 ;  /* 0x000000ffff237224 */ /* 0x000fce00078e000e */
[----:B------:R-:W-:Y:S05]  /*2d980*/  WARPSYNC.COLLECTIVE R15, `(.L_x_839) ;  /* 0x000000000f087348 */ /* 0x000fea0003c00000 */
[----:B------:R0:W1:Y:S02]  /*2d990*/  SHFL.IDX P6, R14, R13, R12, R11 ;  /* 0x0000000c0d0e7389 */ /* 0x00006400000c000b */
[----:B01----:R-:W-:Y:S01]  /*2d9a0*/  ENDCOLLECTIVE ;  /* 0x000000000000791b */ /* 0x003fe20003800000 */
.L_x_839:
[----:B------:R-:W-:Y:S01]  /*2d9b0*/  IMAD.MOV.U32 R13, RZ, RZ, R37 ;  /* 0x000000ffff0d7224 */ /* 0x000fe200078e0025 */
[----:B------:R-:W-:Y:S01]  /*2d9c0*/  MOV R12, R0 ;  /* 0x00000000000c7202 */ /* 0x000fe20000000f00 */
[----:B------:R-:W-:-:S07]  /*2d9d0*/  IMAD.MOV.U32 R46, RZ, RZ, R14 ;  /* 0x000000ffff2e7224 */ /* 0x000fce00078e000e */
[----:B------:R-:W-:Y:S05]  /*2d9e0*/  WARPSYNC.COLLECTIVE R15, `(.L_x_840) ;  /* 0x000000000f087348 */ /* 0x000fea0003c00000 */
[----:B------:R0:W1:Y:S02]  /*2d9f0*/  SHFL.IDX P6, R14, R13, R12, R11 ;  /* 0x0000000c0d0e7389 */ /* 0x00006400000c000b */
[----:B01----:R-:W-:Y:S01]  /*2da00*/  ENDCOLLECTIVE ;  /* 0x000000000000791b */ /* 0x003fe20003800000 */
.L_x_840:
[----:B------:R-:W-:Y:S01]  /*2da10*/  IMAD.MOV.U32 R13, RZ, RZ, R48 ;  /* 0x000000ffff0d7224 */ /* 0x000fe200078e0030 */
[----:B------:R-:W-:Y:S01]  /*2da20*/  SEL R48, R33, R44, P0 ;  /* 0x0000002c21307207 */ /* 0x000fe20000000000 */
[----:B------:R-:W-:Y:S02]  /*2da30*/  IMAD.MOV.U32 R12, RZ, RZ, R3 ;  /* 0x000000ffff0c7224 */ /* 0x000fe400078e0003 */
[----:B------:R-:W-:-:S07]  /*2da40*/  IMAD.MOV.U32 R37, RZ, RZ, R14 ;  /* 0x000000ffff257224 */ /* 0x000fce00078e000e */
[----:B------:R-:W-:Y:S05]  /*2da50*/  WARPSYNC.COLLECTIVE R15, `(.L_x_841) ;  /* 0x000000000f087348 */ /* 0x000fea0003c00000 */
[----:B------:R0:W1:Y:S02]  /*2da60*/  SHFL.IDX P6, R14, R13, R12, R11 ;  /* 0x0000000c0d0e7389 */ /* 0x00006400000c000b */
[----:B01----:R-:W-:Y:S01]  /*2da70*/  ENDCOLLECTIVE ;  /* 0x000000000000791b */ /* 0x003fe20003800000 */
.L_x_841:
[----:B------:R-:W-:Y:S02]  /*2da80*/  IMAD.MOV.U32 R13, RZ, RZ, R39 ;  /* 0x000000ffff0d7224 */ /* 0x000fe400078e0027 */
[----:B------:R-:W-:Y:S01]  /*2da90*/  IMAD.MOV.U32 R12, RZ, RZ, R0 ;  /* 0x000000ffff0c7224 */ /* 0x000fe200078e0000 */
[----:B------:R-:W-:-:S07]  /*2daa0*/  MOV R58, R14 ;  /* 0x0000000e003a7202 */ /* 0x000fce0000000f00 */
[----:B------:R-:W-:Y:S05]  /*2dab0*/  WARPSYNC.COLLECTIVE R15, `(.L_x_842) ;  /* 0x000000000f087348 */ /* 0x000fea0003c00000 */
[----:B------:R0:W1:Y:S02]  /*2dac0*/  SHFL.IDX P6, R14, R13, R12, R11 ;  /* 0x0000000c0d0e7389 */ /* 0x00006400000c000b */
[----:B01----:R-:W-:Y:S01]  /*2dad0*/  ENDCOLLECTIVE ;  /* 0x000000000000791b */ /* 0x003fe20003800000 */
.L_x_842:
[----:B------:R-:W-:Y:S01]  /*2dae0*/  MOV R13, R50 ;  /* 0x00000032000d7202 */ /* 0x000fe20000000f00 */
[----:B------:R-:W-:Y:S01]  /*2daf0*/  IMAD.MOV.U32 R12, RZ, RZ, R3 ;  /* 0x000000ffff0c7224 */ /* 0x000fe200078e0003 */
[----:B------:R-:W-:Y:S02]  /*2db00*/  SEL R50, R44, R33, P0 ;  /* 0x000000212c327207 */ /* 0x000fe40000000000 */
[----:B------:R-:W-:Y:S02]  /*2db10*/  SEL R44, R35, R46, P0 ;  /* 0x0000002e232c7207 */ /* 0x000fe40000000000 */
[----:B------:R-:W-:Y:S01]  /*2db20*/  SEL R46, R46, R35, P0 ;  /* 0x000000232e2e7207 */ /* 0x000fe20000000000 */
[----:B------:R-:W-:-:S07]  /*2db30*/  IMAD.MOV.U32 R62, RZ, RZ, R14 ;  /* 0x000000ffff3e7224 */ /* 0x000fce00078e000e */
[----:B------:R-:W-:Y:S05]  /*2db40*/  WARPSYNC.COLLECTIVE R15, `(.L_x_843) ;  /* 0x000000000f087348 */ /* 0x000fea0003c00000 */
[----:B------:R0:W1:Y:S02]  /*2db50*/  SHFL.IDX P6, R14, R13, R12, R11 ;  /* 0x0000000c0d0e7389 */ /* 0x00006400000c000b */
[----:B01----:R-:W-:Y:S01]  /*2db60*/  ENDCOLLECTIVE ;  /* 0x000000000000791b */ /* 0x003fe20003800000 */
.L_x_843:
[----:B------:R-:W-:Y:S01]  /*2db70*/  IMAD.MOV.U32 R13, RZ, RZ, R41 ;  /* 0x000000ffff0d7224 */ /* 0x000fe200078e0029 */
[----:B------:R-:W-:Y:S01]  /*2db80*/  MOV R12, R0 ;  /* 0x00000000000c7202 */ /* 0x000fe20000000f00 */
[----:B------:R-:W-:-:S07]  /*2db90*/  IMAD.MOV.U32 R39, RZ, RZ, R14 ;  /* 0x000000ffff277224 */ /* 0x000fce00078e000e */
[----:B------:R-:W-:Y:S05]  /*2dba0*/  WARPSYNC.COLLECTIVE R15, `(.L_x_844) ;  /* 0x000000000f087348 */ /* 0x000fea0003c00000 */
[----:B------:R0:W1:Y:S02]  /*2dbb0*/  SHFL.IDX P6, R14, R13, R12, R11 ;  /* 0x0000000c0d0e7389 */ /* 0x00006400000c000b */
[----:B01----:R-:W-:Y:S01]  /*2dbc0*/  ENDCOLLECTIVE ;  /* 0x000000000000791b */ /* 0x003fe20003800000 */
.L_x_844:
[----:B------:R-:W-:Y:S02]  /*2dbd0*/  IMAD.MOV.U32 R13, RZ, RZ, R54 ;  /* 0x000000ffff0d7224 */ /* 0x000fe400078e0036 */
[----:B------:R-:W-:Y:S02]  /*2dbe0*/  IMAD.MOV.U32 R12, RZ, RZ, R3 ;  /* 0x000000ffff0c7224 */ /* 0x000fe400078e0003 */
[----:B------:R-:W-:-:S07]  /*2dbf0*/  IMAD.MOV.U32 R41, RZ, RZ, R14 ;  /* 0x000000ffff297224 */ /* 0x000fce00078e000e */
[----:B------:R-:W-:Y:S05]  /*2dc00*/  WARPSYNC.COLLECTIVE R15, `(.L_x_845) ;  /* 0x000000000f087348 */ /* 0x000fea0003c00000 */
[----:B------:R0:W1:Y:S02]  /*2dc10*/  SHFL.IDX P6, R14, R13, R12, R11 ;  /* 0x0000000c0d0e7389 */ /* 0x00006400000c000b */
[----:B01----:R-:W-:Y:S01]  /*2dc20*/  ENDCOLLECTIVE ;  /* 0x000000000000791b */ /* 0x003fe20003800000 */
.L_x_845:
[----:B------:R-:W-:Y:S02]  /*2dc30*/  IMAD.MOV.U32 R13, RZ, RZ, R43 ;  /* 0x000000ffff0d7224 */ /* 0x000fe400078e002b */
[----:B------:R-:W-:Y:S01]  /*2dc40*/  IMAD.MOV.U32 R12, RZ, RZ, R0 ;  /* 0x000000ffff0c7224 */ /* 0x000fe200078e0000 */
[----:B------:R-:W-:-:S07]  /*2dc50*/  MOV R54, R14 ;  /* 0x0000000e00367202 */ /* 0x000fce0000000f00 */
[----:B------:R-:W-:Y:S05]  /*2dc60*/  WARPSYNC.COLLECTIVE R15, `(.L_x_846) ;  /* 0x000000000f087348 */ /* 0x000fea0003c00000 */
[----:B------:R0:W1:Y:S02]  /*2dc70*/  SHFL.IDX P6, R14, R13, R12, R11 ;  /* 0x0000000c0d0e7389 */ /* 0x00006400000c000b */
[----:B01----:R-:W-:Y:S01]  /*2dc80*/  ENDCOLLECTIVE ;  /* 0x000000000000791b */ /* 0x003fe20003800000 */
.L_x_846:
[----:B------:R-:W-:Y:S02]  /*2dc90*/  SEL R5, R41, R54, P0 ;  /* 0x0000003629057207 */ /* 0x000fe40000000000 */
[----:B------:R-:W-:Y:S02]  /*2dca0*/  SEL R7, R54, R41, P0 ;  /* 0x0000002936077207 */ /* 0x000fe40000000000 */
        /* <DEDUP_REMOVED lines=8> */
.L_x_847:
[----:B------:R-:W-:Y:S01]  /*2dd30*/  IMAD.MOV.U32 R13, RZ, RZ, R45 ;  /* 0x000000ffff0d7224 */ /* 0x000fe200078e002d */
[----:B------:R-:W-:Y:S01]  /*2dd40*/  MOV R12, R0 ;  /* 0x00000000000c7202 */ /* 0x000fe20000000f00 */
[----:B------:R-:W-:-:S07]  /*2dd50*/  IMAD.MOV.U32 R2, RZ, RZ, R14 ;  /* 0x000000ffff027224 */ /* 0x000fce00078e000e */
[----:B------:R-:W-:Y:S05]  /*2dd60*/  WARPSYNC.COLLECTIVE R15, `(.L_x_848) ;  /* 0x000000000f087348 */ /* 0x000fea0003c00000 */
[----:B------:R0:W1:Y:S02]  /*2dd70*/  SHFL.IDX P6, R14, R13, R12, R11 ;  /* 0x0000000c0d0e7389 */ /* 0x00006400000c000b */
[----:B01----:R-:W-:Y:S01]  /*2dd80*/  ENDCOLLECTIVE ;  /* 0x000000000000791b */ /* 0x003fe20003800000 */
.L_x_848:
[----:B------:R-:W-:Y:S01]  /*2dd90*/  SEL R9, R43, R2, P0 ;  /* 0x000000022b097207 */ /* 0x000fe20000000000 */
        /* <DEDUP_REMOVED lines=8> */
.L_x_849:
[----:B------:R-:W-:Y:S02]  /*2de20*/  IMAD.MOV.U32 R13, RZ, RZ, R47 ;  /* 0x000000ffff0d7224 */ /* 0x000fe400078e002f */
[----:B------:R-:W-:Y:S01]  /*2de30*/  IMAD.MOV.U32 R12, RZ, RZ, R0 ;  /* 0x000000ffff0c7224 */ /* 0x000fe200078e0000 */
[----:B------:R-:W-:-:S07]  /*2de40*/  MOV R20, R14 ;  /* 0x0000000e00147202 */ /* 0x000fce0000000f00 */
[----:B------:R-:W-:Y:S05]  /*2de50*/  WARPSYNC.COLLECTIVE R15, `(.L_x_850) ;  /* 0x000000000f087348 */ /* 0x000fea0003c00000 */
[----:B------:R0:W1:Y:S02]  /*2de60*/  SHFL.IDX P6, R14, R13, R12, R11 ;  /* 0x0000000c0d0e7389 */ /* 0x00006400000c000b */
[----:B01----:R-:W-:Y:S01]  /*2de70*/  ENDCOLLECTIVE ;  /* 0x000000000000791b */ /* 0x003fe20003800000 */
.L_x_850:
[----:B------:R-:W-:Y:S02]  /*2de80*/  SEL R25, R45, R20, P0 ;  /* 0x000000142d197207 */ /* 0x000fe40000000000 */
[----:B------:R-:W-:Y:S02]  /*2de90*/  SEL R27, R20, R45, P0 ;  /* 0x0000002d141b7207 */ /* 0x000fe40000000000 */
[----:B------:R-:W-:Y:S01]  /*2dea0*/  MOV R13, R64 ;  /* 0x00000040000d7202 */ /* 0x000fe20000000f00 */
[----:B------:R-:W-:Y:S02]  /*2deb0*/  IMAD.MOV.U32 R12, RZ, RZ, R3 ;  /* 0x000000ffff0c7224 */ /* 0x000fe400078e0003 */
[----:B------:R-:W-:-:S07]  /*2dec0*/  IMAD.MOV.U32 R47, RZ, RZ, R14 ;  /* 0x000000ffff2f7224 */ /* 0x000fce00078e000e */
[----:B------:R-:W-:Y:S05]  /*2ded0*/  WARPSYNC.COLLECTIVE R15, `(.L_x_851) ;  /* 0x000000000f087348 */ /* 0x000fea0003c00000 */
[----:B------:R0:W1:Y:S02]  /*2dee0*/  SHFL.IDX P6, R14, R13, R12, R11 ;  /* 0x0000000c0d0e7389 */ /* 0x00006400000c000b */
[----:B01----:R-:W-:Y:S01]  /*2def0*/  ENDCOLLECTIVE ;  /* 0x000000000000791b */ /* 0x003fe20003800000 */
.L_x_851:
[----:B------:R-:W-:Y:S01]  /*2df00*/  IMAD.MOV.U32 R13, RZ, RZ, R49 ;  /* 0x000000ffff0d7224 */ /* 0x000fe200078e0031 */
[----:B------:R-:W-:Y:S01]  /*2df10*/  MOV R12, R0 ;  /* 0x00000000000c7202 */ /* 0x000fe20000000f00 */
[----:B------:R-:W-:-:S07]  /*2df20*/  IMAD.MOV.U32 R64, RZ, RZ, R14 ;  /* 0x000000ffff407224 */ /* 0x000fce00078e000e */
[----:B------:R-:W-:Y:S05]  /*2df30*/  WARPSYNC.COLLECTIVE R15, `(.L_x_852) ;  /* 0x000000000f087348 */ /* 0x000fea0003c00000 */
[----:B------:R0:W1:Y:S02]  /*2df40*/  SHFL.IDX P6, R14, R13, R12, R11 ;  /* 0x0000000c0d0e7389 */ /* 0x00006400000c000b */
[----:B01----:R-:W-:Y:S01]  /*2df50*/  ENDCOLLECTIVE ;  /* 0x000000000000791b */ /* 0x003fe20003800000 */
.L_x_852:
[----:B------:R-:W-:Y:S02]  /*2df60*/  IMAD.MOV.U32 R13, RZ, RZ, R66 ;  /* 0x000000ffff0d7224 */ /* 0x000fe400078e0042 */
[----:B------:R-:W-:Y:S02]  /*2df70*/  IMAD.MOV.U32 R12, RZ, RZ, R3 ;  /* 0x000000ffff0c7224 */ /* 0x000fe400078e0003 */
[----:B------:R-:W-:-:S07]  /*2df80*/  IMAD.MOV.U32 R49, RZ, RZ, R14 ;  /* 0x000000ffff317224 */ /* 0x000fce00078e000e */
[----:B------:R-:W-:Y:S05]  /*2df90*/  WARPSYNC.COLLECTIVE R15, `(.L_x_853) ;  /* 0x000000000f087348 */ /* 0x000fea0003c00000 */
[----:B------:R0:W1:Y:S02]  /*2dfa0*/  SHFL.IDX P6, R14, R13, R12, R11 ;  /* 0x0000000c0d0e7389 */ /* 0x00006400000c000b */
[----:B01----:R-:W-:Y:S01]  /*2dfb0*/  ENDCOLLECTIVE ;  /* 0x000000000000791b */ /* 0x003fe20003800000 */
.L_x_853:
[----:B------:R-:W-:Y:S02]  /*2dfc0*/  IMAD.MOV.U32 R13, RZ, RZ, R51 ;  /* 0x000000ffff0d7224 */ /* 0x000fe400078e0033 */
[----:B------:R-:W-:Y:S01]  /*2dfd0*/  IMAD.MOV.U32 R12, RZ, RZ, R0 ;  /* 0x000000ffff0c7224 */ /* 0x000fe200078e0000 */
[----:B------:R-:W-:-:S07]  /*2dfe0*/  MOV R66, R14 ;  /* 0x0000000e00427202 */ /* 0x000fce0000000f00 */
[----:B------:R-:W-:Y:S05]  /*2dff0*/  WARPSYNC.COLLECTIVE R15, `(.L_x_854) ;  /* 0x000000000f087348 */ /* 0x000fea0003c00000 */
[----:B------:R0:W1:Y:S02]  /*2e000*/  SHFL.IDX P6, R14, R13, R12, R11 ;  /* 0x0000000c0d0e7389 */ /* 0x00006400000c000b */
[----:B01----:R-:W-:Y:S01]  /*2e010*/  ENDCOLLECTIVE ;  /* 0x000000000000791b */ /* 0x003fe20003800000 */
.L_x_854:
        /* <DEDUP_REMOVED lines=8> */
.L_x_855:
[----:B------:R-:W-:Y:S01]  /*2e0a0*/  IMAD.MOV.U32 R13, RZ, RZ, R55 ;  /* 0x000000ffff0d7224 */ /* 0x000fe200078e0037 */
[----:B------:R-:W-:Y:S01]  /*2e0b0*/  MOV R12, R0 ;  /* 0x00000000000c7202 */ /* 0x000fe20000000f00 */
[----:B------:R-:W-:-:S07]  /*2e0c0*/  IMAD.MOV.U32 R68, RZ, RZ, R14 ;  /* 0x000000ffff447224 */ /* 0x000fce00078e000e */
[----:B------:R-:W-:Y:S05]  /*2e0d0*/  WARPSYNC.COLLECTIVE R15, `(.L_x_856) ;  /* 0x000000000f087348 */ /* 0x000fea0003c00000 */
[----:B------:R0:W1:Y:S02]  /*2e0e0*/  SHFL.IDX P6, R14, R13, R12, R11 ;  /* 0x0000000c0d0e7389 */ /* 0x00006400000c000b */
[----:B01----:R-:W-:Y:S01]  /*2e0f0*/  ENDCOLLECTIVE ;  /* 0x000000000000791b */ /* 0x003fe20003800000 */
.L_x_856:
        /* <DEDUP_REMOVED lines=8> */
.L_x_857:
[----:B------:R-:W-:Y:S02]  /*2e180*/  IMAD.MOV.U32 R13, RZ, RZ, R57 ;  /* 0x000000ffff0d7224 */ /* 0x000fe400078e0039 */
[----:B------:R-:W-:Y:S01]  /*2e190*/  IMAD.MOV.U32 R12, RZ, RZ, R0 ;  /* 0x000000ffff0c7224 */ /* 0x000fe200078e0000 */
[----:B------:R-:W-:-:S07]  /*2e1a0*/  MOV R70, R14 ;  /* 0x0000000e00467202 */ /* 0x000fce0000000f00 */
[----:B------:R-:W-:Y:S05]  /*2e1b0*/  WARPSYNC.COLLECTIVE R15, `(.L_x_858) ;  /* 0x000000000f087348 */ /* 0x000fea0003c00000 */
[----:B------:R0:W1:Y:S02]  /*2e1c0*/  SHFL.IDX P6, R14, R13, R12, R11 ;  /* 0x0000000c0d0e7389 */ /* 0x00006400000c000b */
[----:B01----:R-:W-:Y:S01]  /*2e1d0*/  ENDCOLLECTIVE ;  /* 0x000000000000791b */ /* 0x003fe20003800000 */
.L_x_858:
[----:B------:R-:W-:Y:S01]  /*2e1e0*/  MOV R13, R72 ;  /* 0x00000048000d7202 */ /* 0x000fe20000000f00 */
[----:B------:R-:W-:Y:S02]  /*2e1f0*/  IMAD.MOV.U32 R12, RZ, RZ, R3 ;  /* 0x000000ffff0c7224 */ /* 0x000fe400078e0003 */
[----:B------:R-:W-:-:S07]  /*2e200*/  IMAD.MOV.U32 R57, RZ, RZ, R14 ;  /* 0x000000ffff397224 */ /* 0x000fce00078e000e */
[----:B------:R-:W-:Y:S05]  /*2e210*/  WARPSYNC.COLLECTIVE R15, `(.L_x_859) ;  /* 0x000000000f087348 */ /* 0x000fea0003c00000 */
[----:B------:R0:W1:Y:S02]  /*2e220*/  SHFL.IDX P6, R14, R13, R12, R11 ;  /* 0x0000000c0d0e7389 */ /* 0x00006400000c000b */
[----:B01----:R-:W-:Y:S01]  /*2e230*/  ENDCOLLECTIVE ;  /* 0x000000000000791b */ /* 0x003fe20003800000 */
.L_x_859:
[----:B------:R-:W-:Y:S01]  /*2e240*/  IMAD.MOV.U32 R13, RZ, RZ, R59 ;  /* 0x000000ffff0d7224 */ /* 0x000fe200078e003b */
[----:B------:R-:W-:Y:S01]  /*2e250*/  MOV R12, R0 ;  /* 0x00000000000c7202 */ /* 0x000fe20000000f00 */
[----:B------:R-:W-:-:S07]  /*2e260*/  IMAD.MOV.U32 R72, RZ, RZ, R14 ;  /* 0x000000ffff487224 */ /* 0x000fce00078e000e */
[----:B------:R-:W-:Y:S05]  /*2e270*/  WARPSYNC.COLLECTIVE R15, `(.L_x_860) ;  /* 0x000000000f087348 */ /* 0x000fea0003c00000 */
[----:B------:R0:W1:Y:S02]  /*2e280*/  SHFL.IDX P6, R14, R13, R12, R11 ;  /* 0x0000000c0d0e7389 */ /* 0x00006400000c000b */
[----:B01----:R-:W-:Y:S01]  /*2e290*/  ENDCOLLECTIVE ;  /* 0x000000000000791b */ /* 0x003fe20003800000 */
.L_x_860:
[----:B------:R-:W-:Y:S01]  /*2e2a0*/  SEL R41, R57, R72, P0 ;  /* 0x0000004839297207 */ /* 0x000fe20000000000 */
[----:B------:R-:W-:Y:S02]  /*2e2b0*/  IMAD.MOV.U32 R13, RZ, RZ, R74 ;  /* 0x000000ffff0d7224 */ /* 0x000fe400078e004a */
[----:B------:R-:W-:Y:S02]  /*2e2c0*/  IMAD.MOV.U32 R12, RZ, RZ, R3 ;  /* 0x000000ffff0c7224 */ /* 0x000fe400078e0003 */
[----:B------:R-:W-:-:S07]  /*2e2d0*/  IMAD.MOV.U32 R59, RZ, RZ, R14 ;  /* 0x000000ffff3b7224 */ /* 0x000fce00078e000e */
[----:B------:R-:W-:Y:S05]  /*2e2e0*/  WARPSYNC.COLLECTIVE R15, `(.L_x_861) ;  /* 0x000000000f087348 */ /* 0x000fea0003c00000 */
[----:B------:R0:W1:Y:S02]  /*2e2f0*/  SHFL.IDX P6, R14, R13, R12, R11 ;  /* 0x0000000c0d0e7389 */ /* 0x00006400000c000b */
[----:B01----:R-:W-:Y:S01]  /*2e300*/  ENDCOLLECTIVE ;  /* 0x000000000000791b */ /* 0x003fe20003800000 */
.L_x_861:
[----:B------:R-:W-:Y:S02]  /*2e310*/  IMAD.MOV.U32 R13, RZ, RZ, R61 ;  /* 0x000000ffff0d7224 */ /* 0x000fe400078e003d */
[----:B------:R-:W-:Y:S01]  /*2e320*/  IMAD.MOV.U32 R12, RZ, RZ, R0 ;  /* 0x000000ffff0c7224 */ /* 0x000fe200078e0000 */
[----:B------:R-:W-:-:S07]  /*2e330*/  MOV R74, R14 ;  /* 0x0000000e004a7202 */ /* 0x000fce0000000f00 */
[----:B------:R-:W-:Y:S05]  /*2e340*/  WARPSYNC.COLLECTIVE R15, `(.L_x_862) ;  /* 0x000000000f087348 */ /* 0x000fea0003c00000 */
[----:B------:R0:W1:Y:S02]  /*2e350*/  SHFL.IDX P6, R14, R13, R12, R11 ;  /* 0x0000000c0d0e7389 */ /* 0x00006400000c000b */
[----:B01----:R-:W-:Y:S01]  /*2e360*/  ENDCOLLECTIVE ;  /* 0x000000000000791b */ /* 0x003fe20003800000 */
.L_x_862:
        /* <DEDUP_REMOVED lines=8> */
.L_x_863:
[----:B------:R-:W-:Y:S01]  /*2e3f0*/  IMAD.MOV.U32 R13, RZ, RZ, R63 ;  /* 0x000000ffff0d7224 */ /* 0x000fe200078e003f */
[----:B------:R-:W-:Y:S01]  /*2e400*/  MOV R12, R0 ;  /* 0x00000000000c7202 */ /* 0x000fe20000000f00 */
[----:B------:R-:W-:-:S07]  /*2e410*/  IMAD.MOV.U32 R76, RZ, RZ, R14 ;  /* 0x000000ffff4c7224 */ /* 0x000fce00078e000e */
[----:B------:R-:W-:Y:S05]  /*2e420*/  WARPSYNC.COLLECTIVE R15, `(.L_x_864) ;  /* 0x000000000f087348 */ /* 0x000fea0003c00000 */
[----:B------:R0:W1:Y:S02]  /*2e430*/  SHFL.IDX P6, R14, R13, R12, R11 ;  /* 0x0000000c0d0e7389 */ /* 0x00006400000c000b */
[----:B01----:R-:W-:Y:S01]  /*2e440*/  ENDCOLLECTIVE ;  /* 0x000000000000791b */ /* 0x003fe20003800000 */
.L_x_864:
[----:B------:R-:W-:Y:S01]  /*2e450*/  SEL R45, R61, R76, P0 ;  /* 0x0000004c3d2d7207 */ /* 0x000fe20000000000 */
[----:B------:R-:W-:Y:S02]  /*2e460*/  IMAD.MOV.U32 R13, RZ, RZ, R78 ;  /* 0x000000ffff0d7224 */ /* 0x000fe400078e004e */
[----:B------:R-:W-:Y:S02]  /*2e470*/  IMAD.MOV.U32 R12, RZ, RZ, R3 ;  /* 0x000000ffff0c7224 */ /* 0x000fe400078e0003 */
[----:B------:R-:W-:-:S07]  /*2e480*/  IMAD.MOV.U32 R63, RZ, RZ, R14 ;  /* 0x000000ffff3f7224 */ /* 0x000fce00078e000e */
[----:B------:R-:W-:Y:S05]  /*2e490*/  WARPSYNC.COLLECTIVE R15, `(.L_x_865) ;  /* 0x000000000f087348 */ /* 0x000fea0003c00000 */
[----:B------:R0:W1:Y:S02]  /*2e4a0*/  SHFL.IDX P6, R14, R13, R12, R11 ;  /* 0x0000000c0d0e7389 */ /* 0x00006400000c000b */
[----:B01----:R-:W-:Y:S01]  /*2e4b0*/  ENDCOLLECTIVE ;  /* 0x000000000000791b */ /* 0x003fe20003800000 */
.L_x_865:
[----:B------:R-:W-:Y:S02]  /*2e4c0*/  IMAD.MOV.U32 R13, RZ, RZ, R65 ;  /* 0x000000ffff0d7224 */ /* 0x000fe400078e0041 */
[----:B------:R-:W-:Y:S02]  /*2e4d0*/  IMAD.MOV.U32 R12, RZ, RZ, R0 ;  /* 0x000000ffff0c7224 */ /* 0x000fe400078e0000 */
[----:B------:R-:W-:Y:S01]  /*2e4e0*/  IMAD.MOV.U32 R0, RZ, RZ, RZ ;  /* 0x000000ffff007224 */ /* 0x000fe200078e00ff */
[----:B------:R-:W-:-:S07]  /*2e4f0*/  MOV R78, R14 ;  /* 0x0000000e004e7202 */ /* 0x000fce0000000f00 */
[----:B------:R-:W-:Y:S05]  /*2e500*/  WARPSYNC.COLLECTIVE R15, `(.L_x_866) ;  /* 0x000000000f087348 */ /* 0x000fea0003c00000 */
[----:B------:R0:W1:Y:S02]  /*2e510*/  SHFL.IDX P6, R14, R13, R12, R11 ;  /* 0x0000000c0d0e7389 */ /* 0x00006400000c000b */
[----:B01----:R-:W-:Y:S01]  /*2e520*/  ENDCOLLECTIVE ;  /* 0x000000000000791b */ /* 0x003fe20003800000 */
.L_x_866:
[----:B------:R-:W-:Y:S02]  /*2e530*/  SEL R59, R78, R63, P0 ;  /* 0x0000003f4e3b7207 */ /* 0x000fe40000000000 */
[----:B------:R-:W-:Y:S01]  /*2e540*/  MOV R13, R80 ;  /* 0x00000050000d7202 */ /* 0x000fe20000000f00 */
[----:B------:R-:W-:Y:S02]  /*2e550*/  IMAD.MOV.U32 R12, RZ, RZ, R3 ;  /* 0x000000ffff0c7224 */ /* 0x000fe400078e0003 */
[----:B------:R-:W-:-:S07]  /*2e560*/  IMAD.MOV.U32 R65, RZ, RZ, R14 ;  /* 0x000000ffff417224 */ /* 0x000fce00078e000e */
[----:B------:R-:W-:Y:S05]  /*2e570*/  WARPSYNC.COLLECTIVE R15, `(.L_x_867) ;  /* 0x000000000f087348 */ /* 0x000fea0003c00000 */
[----:B------:R0:W1:Y:S02]  /*2e580*/  SHFL.IDX P6, R14, R13, R12, R11 ;  /* 0x0000000c0d0e7389 */ /* 0x00006400000c000b */
[----:B01----:R-:W-:Y:S01]  /*2e590*/  ENDCOLLECTIVE ;  /* 0x000000000000791b */ /* 0x003fe20003800000 */
.L_x_867:
[----:B------:R-:W-:Y:S02]  /*2e5a0*/  SEL R12, R29, R40, P0 ;  /* 0x000000281d0c7207 */ /* 0x000fe40000000000 */
[----:B------:R-:W-:Y:S02]  /*2e5b0*/  SEL R11, R2, R43, P0 ;  /* 0x0000002b020b7207 */ /* 0x000fe40000000000 */
[----:B------:R-:W-:Y:S02]  /*2e5c0*/  SEL R43, R72, R57, P0 ;  /* 0x00000039482b7207 */ /* 0x000fe40000000000 */
[----:B------:R-:W-:Y:S02]  /*2e5d0*/  SEL R13, R55, R70, P0 ;  /* 0x00000046370d7207 */ /* 0x000fe40000000000 */
[----:B------:R-:W-:Y:S01]  /*2e5e0*/  SEL R15, R70, R55, P0 ;  /* 0x00000037460f7207 */ /* 0x000fe20000000000 */
[----:B------:R-:W-:Y:S01]  /*2e5f0*/  IMAD.MOV.U32 R80, RZ, RZ, R14 ;  /* 0x000000ffff507224 */ /* 0x000fe200078e000e */
[----:B------:R-:W-:-:S02]  /*2e600*/  SEL R14, R40, R29, P0 ;  /* 0x0000001d280e7207 */ /* 0x000fc40000000000 */
[----:B------:R-:W-:Y:S02]  /*2e610*/  SEL R40, R31, R42, P0 ;  /* 0x0000002a1f287207 */ /* 0x000fe40000000000 */
[----:B------:R-:W-:Y:S02]  /*2e620*/  SEL R42, R42, R31, P0 ;  /* 0x0000001f2a2a7207 */ /* 0x000fe40000000000 */
[----:B------:R-:W-:Y:S02]  /*2e630*/  SEL R29, R47, R64, P0 ;  /* 0x000000402f1d7207 */ /* 0x000fe40000000000 */
[----:B------:R-:W-:Y:S02]  /*2e640*/  SEL R31, R64, R47, P0 ;  /* 0x0000002f401f7207 */ /* 0x000fe40000000000 */
[----:B------:R-:W-:Y:S02]  /*2e650*/  SEL R47, R76, R61, P0 ;  /* 0x0000003d4c2f7207 */ /* 0x000fe40000000000 */
[----:B------:R-:W-:Y:S01]  /*2e660*/  SEL R57, R63, R78, P0 ;  /* 0x0000004e3f397207 */ /* 0x000fe20000000000 */
[----:B------:R-:W-:Y:S06]  /*2e670*/  BRA `(.L_x_868) ;  /* 0xffffff38003c7947 */ /* 0x000fec000383ffff */
.L_x_620:
[----:B------:R-:W-:Y:S01]  /*2e680*/  MOV R13, R3 ;  /* 0x00000003000d7202 */ /* 0x000fe20000000f00 */
[----:B------:R-:W-:Y:S02]  /*2e690*/  IMAD.MOV.U32 R12, RZ, RZ, RZ ;  /* 0x000000ffff0c7224 */ /* 0x000fe400078e00ff */
[----:B------:R-:W-:Y:S02]  /*2e6a0*/  IMAD.MOV.U32 R11, RZ, RZ, 0x181f ;  /* 0x0000181fff0b7424 */ /* 0x000fe400078e00ff */
[----:B------:R-:W-:-:S07]  /*2e6b0*/  IMAD.MOV.U32 R15, RZ, RZ, -0x1 ;  /* 0xffffffffff0f7424 */ /* 0x000fce00078e00ff */
[----:B01----:R-:W-:Y:S05]  /*2e6c0*/  WARPSYNC.COLLECTIVE R15, `(.L_x_869) ;  /* 0x000000000f087348 */ /* 0x003fea0003c00000 */
[----:B------:R2:W3:Y:S02]  /*2e6d0*/  SHFL.IDX P6, R14, R13, R12, R11 ;  /* 0x0000000c0d0e7389 */ /* 0x0004e400000c000b */
[----:B0123--:R-:W-:Y:S01]  /*2e6e0*/  ENDCOLLECTIVE ;  /* 0x000000000000791b */ /* 0x00ffe20003800000 */
.L_x_869:
[----:B------:R-:W-:Y:S01]  /*2e6f0*/  IMAD.MOV.U32 R13, RZ, RZ, R2 ;  /* 0x000000ffff0d7224 */ /* 0x000fe200078e0002 */
[----:B------:R-:W-:-:S07]  /*2e700*/  MOV R0, R14 ;  /* 0x0000000e00007202 */ /* 0x000fce0000000f00 */
[----:B------:R-:W-:Y:S05]  /*2e710*/  WARPSYNC.COLLECTIVE R15, `(.L_x_870) ;  /* 0x000000000f087348 */ /* 0x000fea0003c00000 */
[----:B------:R0:W1:Y:S02]  /*2e720*/  SHFL.IDX P6, R14, R13, R12, R11 ;  /* 0x0000000c0d0e7389 */ /* 0x00006400000c000b */
[----:B01----:R-:W-:Y:S01]  /*2e730*/  ENDCOLLECTIVE ;  /* 0x000000000000791b */ /* 0x003fe20003800000 */
.L_x_870:
[----:B------:R-:W-:Y:S05]  /*2e740*/  BRA `(.L_x_871) ;  /* 0xffffff5400247947 */ /* 0x000fea000383ffff */
.L_x_623:
[----:B------:R-:W-:Y:S01]  /*2e750*/  BSSY B1, `(.L_x_872) ;  /* 0x0000008000017945 */ /* 0x000fe20003800000 */
[----:B---3--:R-:W-:Y:S01]  /*2e760*/  IMAD.MOV.U32 R13, RZ, RZ, R3 ;  /* 0x000000ffff0d7224 */ /* 0x008fe200078e0003 */
[----:B------:R-:W-:Y:S01]  /*2e770*/  MOV R11, 0x181f ;  /* 0x0000181f000b7802 */ /* 0x000fe20000000f00 */
[----:B------:R-:W-:Y:S02]  /*2e780*/  IMAD.MOV.U32 R12, RZ, RZ, 0x1 ;  /* 0x00000001ff0c7424 */ /* 0x000fe400078e00ff */
[----:B------:R-:W-:-:S07]  /*2e790*/  IMAD.MOV.U32 R15, RZ, RZ, -0x1 ;  /* 0xffffffffff0f7424 */ /* 0x000fce00078e00ff */
[----:B012-4-:R-:W-:Y:S05]  /*2e7a0*/  WARPSYNC.COLLECTIVE R15, `(.L_x_873) ;  /* 0x000000000f087348 */ /* 0x017fea0003c00000 */
[----:B----4-:R3:W4:Y:S02]  /*2e7b0*/  SHFL.IDX P6, R14, R13, R12, R11 ;  /* 0x0000000c0d0e7389 */ /* 0x01072400000c000b */
[----:B01234-:R-:W-:Y:S01]  /*2e7c0*/  ENDCOLLECTIVE ;  /* 0x000000000000791b */ /* 0x01ffe20003800000 */
.L_x_873:
[----:B------:R-:W-:Y:S05]  /*2e7d0*/  BSYNC B1 ;  /* 0x0000000000017941 */ /* 0x000fea0003800000 */
.L_x_872:
        /* <DEDUP_REMOVED lines=8> */
.L_x_874:
[----:B------:R-:W-:Y:S05]  /*2e860*/  BRA `(.L_x_875) ;  /* 0xffffff5400387947 */ /* 0x000fea000383ffff */
.L_x_626:
[----:B------:R-:W-:Y:S01]  /*2e870*/  BSSY B1, `(.L_x_876) ;  /* 0x0000008000017945 */ /* 0x000fe20003800000 */
[----:B0-----:R-:W-:Y:S01]  /*2e880*/  IMAD.MOV.U32 R13, RZ, RZ, R3 ;  /* 0x000000ffff0d7224 */ /* 0x001fe200078e0003 */
[----:B------:R-:W-:Y:S01]  /*2e890*/  MOV R12, 0x2 ;  /* 0x00000002000c7802 */ /* 0x000fe20000000f00 */
[----:B------:R-:W-:Y:S02]  /*2e8a0*/  IMAD.MOV.U32 R11, RZ, RZ, 0x181f ;  /* 0x0000181fff0b7424 */ /* 0x000fe400078e00ff */
[----:B------:R-:W-:-:S07]  /*2e8b0*/  IMAD.MOV.U32 R15, RZ, RZ, -0x1 ;  /* 0xffffffffff0f7424 */ /* 0x000fce00078e00ff */
[----:B-1234-:R-:W-:Y:S05]  /*2e8c0*/  WARPSYNC.COLLECTIVE R15, `(.L_x_877) ;  /* 0x000000000f087348 */ /* 0x01efea0003c00000 */
[----:B----4-:R0:W4:Y:S02]  /*2e8d0*/  SHFL.IDX P6, R14, R13, R12, R11 ;  /* 0x0000000c0d0e7389 */ /* 0x01012400000c000b */
[----:B01234-:R-:W-:Y:S01]  /*2e8e0*/  ENDCOLLECTIVE ;  /* 0x000000000000791b */ /* 0x01ffe20003800000 */
.L_x_877:
[----:B------:R-:W-:Y:S05]  /*2e8f0*/  BSYNC B1 ;  /* 0x0000000000017941 */ /* 0x000fea0003800000 */
.L_x_876:
[----:B------:R-:W-:Y:S01]  /*2e900*/  MOV R13, R2 ;  /* 0x00000002000d7202 */ /* 0x000fe20000000f00 */
[----:B------:R-:W-:Y:S02]  /*2e910*/  IMAD.MOV.U32 R12, RZ, RZ, 0x2 ;  /* 0x00000002ff0c7424 */ /* 0x000fe400078e00ff */
[----:B------:R-:W-:Y:S02]  /*2e920*/  IMAD.MOV.U32 R11, RZ, RZ, 0x181f ;  /* 0x0000181fff0b7424 */ /* 0x000fe400078e00ff */
[----:B------:R-:W-:Y:S02]  /*2e930*/  IMAD.MOV.U32 R15, RZ, RZ, -0x1 ;  /* 0xffffffffff0f7424 */ /* 0x000fe400078e00ff */
[----:B------:R-:W-:-:S07]  /*2e940*/  IMAD.MOV.U32 R0, RZ, RZ, R14 ;  /* 0x000000ffff007224 */ /* 0x000fce00078e000e */
[----:B------:R-:W-:Y:S05]  /*2e950*/  WARPSYNC.COLLECTIVE R15, `(.L_x_878) ;  /* 0x000000000f087348 */ /* 0x000fea0003c00000 */
[----:B------:R0:W1:Y:S02]  /*2e960*/  SHFL.IDX P6, R14, R13, R12, R11 ;  /* 0x0000000c0d0e7389 */ /* 0x00006400000c000b */
[----:B01----:R-:W-:Y:S01]  /*2e970*/  ENDCOLLECTIVE ;  /* 0x000000000000791b */ /* 0x003fe20003800000 */
.L_x_878:
[----:B------:R-:W-:Y:S05]  /*2e980*/  BRA `(.L_x_879) ;  /* 0xffffff5400487947 */ /* 0x000fea000383ffff */
.L_x_629:
[----:B------:R-:W-:Y:S01]  /*2e990*/  BSSY B1, `(.L_x_880) ;  /* 0x0000008000017945 */ /* 0x000fe20003800000 */
[----:B0-----:R-:W-:Y:S01]  /*2e9a0*/  MOV R13, R3 ;  /* 0x00000003000d7202 */ /* 0x001fe20000000f00 */
[----:B------:R-:W-:Y:S02]  /*2e9b0*/  IMAD.MOV.U32 R12, RZ, RZ, 0x3 ;  /* 0x00000003ff0c7424 */ /* 0x000fe400078e00ff */
[----:B------:R-:W-:Y:S02]  /*2e9c0*/  IMAD.MOV.U32 R11, RZ, RZ, 0x181f ;  /* 0x0000181fff0b7424 */ /* 0x000fe400078e00ff */
[----:B------:R-:W-:-:S07]  /*2e9d0*/  IMAD.MOV.U32 R15, RZ, RZ, -0x1 ;  /* 0xffffffffff0f7424 */ /* 0x000fce00078e00ff */
[----:B-1234-:R-:W-:Y:S05]  /*2e9e0*/  WARPSYNC.COLLECTIVE R15, `(.L_x_881) ;  /* 0x000000000f087348 */ /* 0x01efea0003c00000 */
[----:B------:R0:W0:Y:S02]  /*2e9f0*/  SHFL.IDX P6, R14, R13, R12, R11 ;  /* 0x0000000c0d0e7389 */ /* 0x00002400000c000b */
[----:B01234-:R-:W-:Y:S01]  /*2ea00*/  ENDCOLLECTIVE ;  /* 0x000000000000791b */ /* 0x01ffe20003800000 */
.L_x_881:
[----:B------:R-:W-:Y:S05]  /*2ea10*/  BSYNC B1 ;  /* 0x0000000000017941 */ /* 0x000fea0003800000 */
.L_x_880:
[----:B------:R-:W-:Y:S01]  /*2ea20*/  IMAD.MOV.U32 R13, RZ, RZ, R2 ;  /* 0x000000ffff0d7224 */ /* 0x000fe200078e0002 */
[----:B------:R-:W-:Y:S01]  /*2ea30*/  MOV R15, 0xffffffff ;  /* 0xffffffff000f7802 */ /* 0x000fe20000000f00 */
[----:B------:R-:W-:Y:S01]  /*2ea40*/  IMAD.MOV.U32 R12, RZ, RZ, 0x3 ;  /* 0x00000003ff0c7424 */ /* 0x000fe200078e00ff */
[----:B------:R-:W-:Y:S01]  /*2ea50*/  MOV R0, R14 ;  /* 0x0000000e00007202 */ /* 0x000fe20000000f00 */
[----:B------:R-:W-:-:S07]  /*2ea60*/  IMAD.MOV.U32 R11, RZ, RZ, 0x181f ;  /* 0x0000181fff0b7424 */ /* 0x000fce00078e00ff */
[----:B------:R-:W-:Y:S05]  /*2ea70*/  WARPSYNC.COLLECTIVE R15, `(.L_x_882) ;  /* 0x000000000f087348 */ /* 0x000fea0003c00000 */
[----:B------:R0:W1:Y:S02]  /*2ea80*/  SHFL.IDX P6, R14, R13, R12, R11 ;  /* 0x0000000c0d0e7389 */ /* 0x00006400000c000b */
[----:B01----:R-:W-:Y:S01]  /*2ea90*/  ENDCOLLECTIVE ;  /* 0x000000000000791b */ /* 0x003fe20003800000 */
.L_x_882:
[----:B------:R-:W-:Y:S05]  /*2eaa0*/  BRA `(.L_x_883) ;  /* 0xffffff5400587947 */ /* 0x000fea000383ffff */
.L_x_645:
[----:B0-----:R-:W0:Y:S01]  /*2eab0*/  S2R R8, SR_TID.X ;  /* 0x0000000000087919 */ /* 0x001e220000002100 */
[----:B------:R-:W-:Y:S01]  /*2eac0*/  BSSY B1, `(.L_x_884) ;  /* 0x000000a000017945 */ /* 0x000fe20003800000 */
[----:B------:R-:W-:Y:S01]  /*2ead0*/  IMAD.MOV.U32 R12, RZ, RZ, RZ ;  /* 0x000000ffff0c7224 */ /* 0x000fe200078e00ff */
[----:B------:R-:W-:Y:S01]  /*2eae0*/  MOV R15, 0xffffffff ;  /* 0xffffffff000f7802 */ /* 0x000fe20000000f00 */
[----:B------:R-:W-:Y:S01]  /*2eaf0*/  IMAD.MOV.U32 R11, RZ, RZ, 0x1f ;  /* 0x0000001fff0b7424 */ /* 0x000fe200078e00ff */
[----:B0-----:R-:W-:-:S04]  /*2eb00*/  SHF.R.U32.HI R8, RZ, 0x5, R8 ;  /* 0x00000005ff087819 */ /* 0x001fc80000011608 */
[----:B------:R-:W-:-:S05]  /*2eb10*/  LOP3.LUT R8, R8, 0x3, RZ, 0xc0, !PT ;  /* 0x0000000308087812 */ /* 0x000fca00078ec0ff */
[----:B------:R-:W-:-:S07]  /*2eb20*/  IMAD.MOV.U32 R13, RZ, RZ, R8 ;  /* 0x000000ffff0d7224 */ /* 0x000fce00078e0008 */
[----:B------:R-:W-:Y:S05]  /*2eb30*/  WARPSYNC.COLLECTIVE R15, `(.L_x_885) ;  /* 0x000000000f087348 */ /* 0x000fea0003c00000 */
[----:B------:R0:W1:Y:S02]  /*2eb40*/  SHFL.IDX P6, R14, R13, R12, R11 ;  /* 0x0000000c0d0e7389 */ /* 0x00006400000c000b */
[----:B01----:R-:W-:Y:S01]  /*2eb50*/  ENDCOLLECTIVE ;  /* 0x000000000000791b */ /* 0x003fe20003800000 */
.L_x_885:
[----:B------:R-:W-:Y:S05]  /*2eb60*/  BSYNC B1 ;  /* 0x0000000000017941 */ /* 0x000fea0003800000 */
.L_x_884:
[----:B------:R-:W-:Y:S05]  /*2eb70*/  BRA `(.L_x_886) ;  /* 0xffffff6800387947 */ /* 0x000fea000383ffff */
.L_x_647:
[----:B------:R-:W-:Y:S01]  /*2eb80*/  BSSY B1, `(.L_x_887) ;  /* 0x0000006000017945 */ /* 0x000fe20003800000 */
[----:B------:R-:W-:-:S07]  /*2eb90*/  IMAD.MOV.U32 R15, RZ, RZ, -0x1 ;  /* 0xffffffffff0f7424 */ /* 0x000fce00078e00ff */
[----:B01----:R-:W-:Y:S05]  /*2eba0*/  WARPSYNC.COLLECTIVE R15, `(.L_x_888) ;  /* 0x000000000f0c7348 */ /* 0x003fea0003c00000 */
[----:B------:R-:W-:Y:S02]  /*2ebb0*/  ELECT P6, UR62, PT ;  /* 0x00000000003e782f */ /* 0x000fe400038c0000 */
[----:B------:R-:W-:Y:S01]  /*2ebc0*/  MOV R14, UR62 ;  /* 0x0000003e000e7c02 */ /* 0x000fe20008000f00 */
[----:B01----:R-:W-:Y:S10]  /*2ebd0*/  ENDCOLLECTIVE ;  /* 0x000000000000791b */ /* 0x003ff40003800000 */
.L_x_888:
[----:B------:R-:W-:Y:S05]  /*2ebe0*/  BSYNC B1 ;  /* 0x0000000000017941 */ /* 0x000fea0003800000 */
.L_x_887:
[----:B------:R-:W-:Y:S05]  /*2ebf0*/  BRA `(.L_x_646) ;  /* 0xffffff6800307947 */ /* 0x000fea000383ffff */
.L_x_649:
[----:B-1----:R1:W2:Y:S02]  /*2ec00*/  SYNCS.PHASECHK.TRANS64.TRYWAIT P0, [R22+URZ+0x33420], R3 ;  /* 0x03342003160075a7 */ /* 0x0022a4000800017f */
[----:B--2---:R-:W-:Y:S05]  /*2ec10*/  @!P0 NANOSLEEP.SYNCS 0x989680 ;  /* 0x009896800000895d */ /* 0x004fea0003900000 */
[----:B------:R-:W2:Y:S02]  /*2ec20*/  @!P0 SYNCS.PHASECHK.TRANS64 P0, [R22+URZ+0x33420], R3 ;  /* 0x03342003160085a7 */ /* 0x000ea4000800007f */
[----:B--2---:R-:W-:Y:S05]  /*2ec30*/  @!P0 BRA `(.L_x_649) ;  /* 0xfffffffc00f08947 */ /* 0x004fea000383ffff */
[----:B------:R-:W-:Y:S05]  /*2ec40*/  BRA `(.L_x_889) ;  /* 0xffffff6800407947 */ /* 0x000fea000383ffff */
.L_x_653:
[----:B0-----:R0:W2:Y:S02]  /*2ec50*/  SYNCS.PHASECHK.TRANS64.TRYWAIT P0, [R9+URZ+0x334a0], R8 ;  /* 0x0334a008090075a7 */ /* 0x0010a4000800017f */
[----:B--2---:R-:W-:Y:S05]  /*2ec60*/  @!P0 NANOSLEEP.SYNCS 0x989680 ;  /* 0x009896800000895d */ /* 0x004fea0003900000 */
[----:B------:R-:W2:Y:S02]  /*2ec70*/  @!P0 SYNCS.PHASECHK.TRANS64 P0, [R9+URZ+0x334a0], R8 ;  /* 0x0334a008090085a7 */ /* 0x000ea4000800007f */
[----:B--2---:R-:W-:Y:S05]  /*2ec80*/  @!P0 BRA `(.L_x_653) ;  /* 0xfffffffc00f08947 */ /* 0x004fea000383ffff */
[----:B------:R-:W-:Y:S05]  /*2ec90*/  BRA `(.L_x_890) ;  /* 0xffffff6800587947 */ /* 0x000fea000383ffff */
.L_x_660:
[----:B-1----:R1:W2:Y:S02]  /*2eca0*/  SYNCS.PHASECHK.TRANS64.TRYWAIT P0, [R9+URZ+0x334c0], R8 ;  /* 0x0334c008090075a7 */ /* 0x0022a4000800017f */
[----:B--2---:R-:W-:Y:S05]  /*2ecb0*/  @!P0 NANOSLEEP.SYNCS 0x989680 ;  /* 0x009896800000895d */ /* 0x004fea0003900000 */
[----:B------:R-:W2:Y:S02]  /*2ecc0*/  @!P0 SYNCS.PHASECHK.TRANS64 P0, [R9+URZ+0x334c0], R8 ;  /* 0x0334c008090085a7 */ /* 0x000ea4000800007f */
[----:B--2---:R-:W-:Y:S05]  /*2ecd0*/  @!P0 BRA `(.L_x_660) ;  /* 0xfffffffc00f08947 */ /* 0x004fea000383ffff */
[----:B------:R-:W-:Y:S05]  /*2ece0*/  BRA `(.L_x_891) ;  /* 0xffffff6c00547947 */ /* 0x000fea000383ffff */
.L_x_669:
[----:B-1----:R1:W2:Y:S02]  /*2ecf0*/  SYNCS.PHASECHK.TRANS64.TRYWAIT P1, [R6+URZ+0x334a0], R3 ;  /* 0x0334a003060075a7 */ /* 0x0022a4000802017f */
[----:B--2---:R-:W-:Y:S05]  /*2ed00*/  @!P1 NANOSLEEP.SYNCS 0x989680 ;  /* 0x009896800000995d */ /* 0x004fea0003900000 */
[----:B------:R-:W2:Y:S02]  /*2ed10*/  @!P1 SYNCS.PHASECHK.TRANS64 P1, [R6+URZ+0x334a0], R3 ;  /* 0x0334a003060095a7 */ /* 0x000ea4000802007f */
[----:B--2---:R-:W-:Y:S05]  /*2ed20*/  @!P1 BRA `(.L_x_669) ;  /* 0xfffffffc00f09947 */ /* 0x004fea000383ffff */
[----:B------:R-:W-:Y:S05]  /*2ed30*/  BRA `(.L_x_892) ;  /* 0xffffff7000887947 */ /* 0x000fea000383ffff */
.L_x_676:
[----:B0-----:R0:W2:Y:S02]  /*2ed40*/  SYNCS.PHASECHK.TRANS64.TRYWAIT P1, [R6+URZ+0x334c0], R3 ;  /* 0x0334c003060075a7 */ /* 0x0010a4000802017f */
[----:B--2---:R-:W-:Y:S05]  /*2ed50*/  @!P1 NANOSLEEP.SYNCS 0x989680 ;  /* 0x009896800000995d */ /* 0x004fea0003900000 */
[----:B------:R-:W2:Y:S02]  /*2ed60*/  @!P1 SYNCS.PHASECHK.TRANS64 P1, [R6+URZ+0x334c0], R3 ;  /* 0x0334c003060095a7 */ /* 0x000ea4000802007f */
[----:B--2---:R-:W-:Y:S05]  /*2ed70*/  @!P1 BRA `(.L_x_676) ;  /* 0xfffffffc00f09947 */ /* 0x004fea000383ffff */
[----:B------:R-:W-:Y:S05]  /*2ed80*/  BRA `(.L_x_893) ;  /* 0xffffff7400807947 */ /* 0x000fea000383ffff */
.L_x_693:
[----:B------:R-:W0:Y:S01]  /*2ed90*/  S2R R20, SR_TID.X ;  /* 0x0000000000147919 */ /* 0x000e220000002100 */
[----:B------:R-:W-:Y:S01]  /*2eda0*/  BSSY B0, `(.L_x_894) ;  /* 0x000000a000007945 */ /* 0x000fe20003800000 */
[----:B------:R-:W-:Y:S01]  /*2edb0*/  IMAD.MOV.U32 R12, RZ, RZ, RZ ;  /* 0x000000ffff0c7224 */ /* 0x000fe200078e00ff */
[----:B------:R-:W-:Y:S01]  /*2edc0*/  MOV R11, 0x1f ;  /* 0x0000001f000b7802 */ /* 0x000fe20000000f00 */
[----:B------:R-:W-:Y:S01]  /*2edd0*/  IMAD.MOV.U32 R15, RZ, RZ, -0x1 ;  /* 0xffffffffff0f7424 */ /* 0x000fe200078e00ff */
[----:B0-----:R-:W-:-:S04]  /*2ede0*/  SHF.R.U32.HI R9, RZ, 0x5, R20 ;  /* 0x00000005ff097819 */ /* 0x001fc80000011614 */
[----:B------:R-:W-:-:S05]  /*2edf0*/  LOP3.LUT R9, R9, 0x3, RZ, 0xc0, !PT ;  /* 0x0000000309097812 */ /* 0x000fca00078ec0ff */
[----:B------:R-:W-:-:S07]  /*2ee00*/  IMAD.MOV.U32 R13, RZ, RZ, R9 ;  /* 0x000000ffff0d7224 */ /* 0x000fce00078e0009 */
[----:B-----5:R-:W-:Y:S05]  /*2ee10*/  WARPSYNC.COLLECTIVE R15, `(.L_x_895) ;  /* 0x000000000f087348 */ /* 0x020fea0003c00000 */
[----:B------:R0:W1:Y:S02]  /*2ee20*/  SHFL.IDX P6, R14, R13, R12, R11 ;  /* 0x0000000c0d0e7389 */ /* 0x00006400000c000b */
[----:B01---5:R-:W-:Y:S01]  /*2ee30*/  ENDCOLLECTIVE ;  /* 0x000000000000791b */ /* 0x023fe20003800000 */
.L_x_895:
[----:B------:R-:W-:Y:S05]  /*2ee40*/  BSYNC B0 ;  /* 0x0000000000007941 */ /* 0x000fea0003800000 */
.L_x_894:
[----:B------:R-:W-:Y:S05]  /*2ee50*/  BRA `(.L_x_896) ;  /* 0xffffff8400787947 */ /* 0x000fea000383ffff */
.L_x_696:
[----:B0-----:R-:W2:Y:S02]  /*2ee60*/  LDL R0, [R1+0x2c] ;  /* 0x00002c0001007983 */ /* 0x001ea40000100800 */
[----:B--2---:R0:W1:Y:S02]  /*2ee70*/  SYNCS.PHASECHK.TRANS64.TRYWAIT P0, [R4+URZ+0x33480], R0 ;  /* 0x03348000040075a7 */ /* 0x004064000800017f */
[----:B-1----:R-:W-:Y:S05]  /*2ee80*/  @!P0 NANOSLEEP.SYNCS 0x989680 ;  /* 0x009896800000895d */ /* 0x002fea0003900000 */
[----:B------:R-:W1:Y:S02]  /*2ee90*/  @!P0 SYNCS.PHASECHK.TRANS64 P0, [R4+URZ+0x33480], R0 ;  /* 0x03348000040085a7 */ /* 0x000e64000800007f */
[----:B-1----:R-:W-:Y:S05]  /*2eea0*/  @!P0 BRA `(.L_x_696) ;  /* 0xfffffffc00ec8947 */ /* 0x002fea000383ffff */
[----:B------:R-:W-:Y:S05]  /*2eeb0*/  BRA `(.L_x_897) ;  /* 0xffffff8400947947 */ /* 0x000fea000383ffff */
.L_x_697:
[----:B------:R-:W-:Y:S01]  /*2eec0*/  BSSY B0, `(.L_x_898) ;  /* 0x0000008000007945 */ /* 0x000fe20003800000 */
[----:B------:R-:W-:Y:S01]  /*2eed0*/  IMAD.MOV.U32 R13, RZ, RZ, R20 ;  /* 0x000000ffff0d7224 */ /* 0x000fe200078e0014 */
[----:B------:R-:W-:Y:S01]  /*2eee0*/  MOV R11, 0x1c1f ;  /* 0x00001c1f000b7802 */ /* 0x000fe20000000f00 */
[----:B------:R-:W-:Y:S02]  /*2eef0*/  IMAD.MOV.U32 R12, RZ, RZ, RZ ;  /* 0x000000ffff0c7224 */ /* 0x000fe400078e00ff */
[----:B------:R-:W-:-:S07]  /*2ef00*/  IMAD.MOV.U32 R15, RZ, RZ, -0x1 ;  /* 0xffffffffff0f7424 */ /* 0x000fce00078e00ff */
[----:B------:R-:W-:Y:S05]  /*2ef10*/  WARPSYNC.COLLECTIVE R15, `(.L_x_899) ;  /* 0x000000000f087348 */ /* 0x000fea0003c00000 */
[----:B------:R0:W1:Y:S02]  /*2ef20*/  SHFL.IDX P6, R14, R13, R12, R11 ;  /* 0x0000000c0d0e7389 */ /* 0x00006400000c000b */
[----:B01----:R-:W-:Y:S01]  /*2ef30*/  ENDCOLLECTIVE ;  /* 0x000000000000791b */ /* 0x003fe20003800000 */
.L_x_899:
[----:B------:R-:W-:Y:S05]  /*2ef40*/  BSYNC B0 ;  /* 0x0000000000007941 */ /* 0x000fea0003800000 */
.L_x_898:
[----:B------:R-:W-:Y:S01]  /*2ef50*/  IMAD.MOV.U32 R13, RZ, RZ, R10 ;  /* 0x000000ffff0d7224 */ /* 0x000fe200078e000a */
[----:B------:R-:W-:Y:S01]  /*2ef60*/  MOV R12, RZ ;  /* 0x000000ff000c7202 */ /* 0x000fe20000000f00 */
[----:B------:R-:W-:Y:S01]  /*2ef70*/  IMAD.MOV.U32 R11, RZ, RZ, 0x1c1f ;  /* 0x00001c1fff0b7424 */ /* 0x000fe200078e00ff */
[----:B------:R-:W-:Y:S01]  /*2ef80*/  LOP3.LUT R36, R36, 0xffffffbf, RZ, 0xc0, !PT ;  /* 0xffffffbf24247812 */ /* 0x000fe200078ec0ff */
[----:B------:R-:W-:Y:S01]  /*2ef90*/  IMAD.MOV.U32 R15, RZ, RZ, -0x1 ;  /* 0xffffffffff0f7424 */ /* 0x000fe200078e00ff */
[C---:B------:R-:W-:Y:S01]  /*2efa0*/  ISETP.GE.AND P5, PT, R9.reuse, 0x21, PT ;  /* 0x000000210900780c */ /* 0x040fe20003fa6270 */
[----:B------:R-:W-:Y:S01]  /*2efb0*/  IMAD.MOV.U32 R0, RZ, RZ, R14 ;  /* 0x000000ffff007224 */ /* 0x000fe200078e000e */
[----:B------:R-:W-:-:S13]  /*2efc0*/  ISETP.GE.AND P4, PT, R9, 0x41, PT ;  /* 0x000000410900780c */ /* 0x000fda0003f86270 */
[----:B------:R-:W-:Y:S05]  /*2efd0*/  WARPSYNC.COLLECTIVE R15, `(.L_x_900) ;  /* 0x000000000f087348 */ /* 0x000fea0003c00000 */
[----:B------:R0:W1:Y:S02]  /*2efe0*/  SHFL.IDX P6, R14, R13, R12, R11 ;  /* 0x0000000c0d0e7389 */ /* 0x00006400000c000b */
[----:B01----:R-:W-:Y:S01]  /*2eff0*/  ENDCOLLECTIVE ;  /* 0x000000000000791b */ /* 0x003fe20003800000 */
.L_x_900:
[----:B------:R-:W0:Y:S01]  /*2f000*/  LDC R11, c[0x0][0x2f4] ;  /* 0x0000bd00ff0b7b82 */ /* 0x000e220000000800 */
[C---:B------:R-:W-:Y:S01]  /*2f010*/  LOP3.LUT R12, R37.reuse, 0x40, RZ, 0xfc, !PT ;  /* 0x00000040250c7812 */ /* 0x040fe200078efcff */
[----:B------:R-:W-:Y:S01]  /*2f020*/  IMAD.MOV.U32 R13, RZ, RZ, R20 ;  /* 0x000000ffff0d7224 */ /* 0x000fe200078e0014 */
[----:B------:R-:W-:Y:S01]  /*2f030*/  LOP3.LUT R15, R37, 0x80, RZ, 0xfc, !PT ;  /* 0x00000080250f7812 */ /* 0x000fe200078efcff */
[----:B------:R-:W-:-:S05]  /*2f040*/  IMAD.MOV.U32 R2, RZ, RZ, R14 ;  /* 0x000000ffff027224 */ /* 0x000fca00078e000e */
[----:B------:R-:W-:-:S04]  /*2f050*/  IADD3 R2, P0, R37, R2, RZ ;  /* 0x0000000225027210 */ /* 0x000fc80007f1e0ff */
[----:B------:R-:W-:Y:S01]  /*2f060*/  IADD3.X R3, RZ, R0, RZ, P0, !PT ;  /* 0x00000000ff037210 */ /* 0x000fe200007fe4ff */
        /* <DEDUP_REMOVED lines=11> */
[----:B------:R-:W-:Y:S01]  /*2f120*/  IMAD.MOV.U32 R15, RZ, RZ, -0x1 ;  /* 0xffffffffff0f7424 */ /* 0x000fe200078e00ff */
[----:B------:R-:W-:Y:S01]  /*2f130*/  MOV R11, 0x1c1f ;  /* 0x00001c1f000b7802 */ /* 0x000fe20000000f00 */
[----:B------:R0:W-:Y:S01]  /*2f140*/  LDGSTS.E.BYPASS.LTC128B.128 [R0+0x11a00], desc[UR50][R2.64+0x40], !P1 ;  /* 0x11a0004002007fae */ /* 0x0001e2000c901d72 */
[----:B------:R-:W-:-:S13]  /*2f150*/  ISETP.LT.OR P1, PT, R9, 0x1, P0 ;  /* 0x000000010900780c */ /* 0x000fda0000721670 */
[----:B0-----:R-:W-:Y:S05]  /*2f160*/  WARPSYNC.COLLECTIVE R15, `(.L_x_901) ;  /* 0x000000000f087348 */ /* 0x001fea0003c00000 */
[----:B------:R1:W2:Y:S02]  /*2f170*/  SHFL.IDX P6, R14, R13, R12, R11 ;  /* 0x0000000c0d0e7389 */ /* 0x0002a400000c000b */
[----:B012---:R-:W-:Y:S01]  /*2f180*/  ENDCOLLECTIVE ;  /* 0x000000000000791b */ /* 0x007fe20003800000 */
.L_x_901:
        /* <DEDUP_REMOVED lines=9> */
.L_x_902:
[----:B------:R-:W-:Y:S02]  /*2f220*/  IMAD.MOV.U32 R13, RZ, RZ, R20 ;  /* 0x000000ffff0d7224 */ /* 0x000fe400078e0014 */
[----:B------:R-:W-:Y:S01]  /*2f230*/  IMAD.MOV.U32 R12, RZ, RZ, 0x2 ;  /* 0x00000002ff0c7424 */ /* 0x000fe200078e00ff */
[----:B------:R-:W-:-:S07]  /*2f240*/  MOV R2, R14 ;  /* 0x0000000e00027202 */ /* 0x000fce0000000f00 */
[----:B------:R-:W-:Y:S05]  /*2f250*/  WARPSYNC.COLLECTIVE R15, `(.L_x_903) ;  /* 0x000000000f087348 */ /* 0x000fea0003c00000 */
[----:B------:R0:W1:Y:S02]  /*2f260*/  SHFL.IDX P6, R14, R13, R12, R11 ;  /* 0x0000000c0d0e7389 */ /* 0x00006400000c000b */
[----:B01----:R-:W-:Y:S01]  /*2f270*/  ENDCOLLECTIVE ;  /* 0x000000000000791b */ /* 0x003fe20003800000 */
.L_x_903:
        /* <DEDUP_REMOVED lines=12> */
[----:B0-----:R-:W-:-:S07]  /*2f340*/  MOV R3, R14 ;  /* 0x0000000e00037202 */ /* 0x001fce0000000f00 */
[----:B------:R-:W-:Y:S05]  /*2f350*/  WARPSYNC.COLLECTIVE R15, `(.L_x_904) ;  /* 0x000000000f087348 */ /* 0x000fea0003c00000 */
[----:B------:R0:W1:Y:S02]  /*2f360*/  SHFL.IDX P6, R14, R13, R12, R11 ;  /* 0x0000000c0d0e7389 */ /* 0x00006400000c000b */
[----:B01----:R-:W-:Y:S01]  /*2f370*/  ENDCOLLECTIVE ;  /* 0x000000000000791b */ /* 0x003fe20003800000 */
.L_x_904:
[----:B------:R-:W-:Y:S01]  /*2f380*/  MOV R13, R20 ;  /* 0x00000014000d7202 */ /* 0x000fe20000000f00 */
[----:B------:R-:W-:Y:S02]  /*2f390*/  IMAD.MOV.U32 R12, RZ, RZ, 0x3 ;  /* 0x00000003ff0c7424 */ /* 0x000fe400078e00ff */
[----:B------:R-:W-:-:S07]  /*2f3a0*/  IMAD.MOV.U32 R2, RZ, RZ, R14 ;  /* 0x000000ffff027224 */ /* 0x000fce00078e000e */
[----:B------:R-:W-:Y:S05]  /*2f3b0*/  WARPSYNC.COLLECTIVE R15, `(.L_x_905) ;  /* 0x000000000f087348 */ /* 0x000fea0003c00000 */
[----:B------:R0:W1:Y:S02]  /*2f3c0*/  SHFL.IDX P6, R14, R13, R12, R11 ;  /* 0x0000000c0d0e7389 */ /* 0x00006400000c000b */
[----:B01----:R-:W-:Y:S01]  /*2f3d0*/  ENDCOLLECTIVE ;  /* 0x000000000000791b */ /* 0x003fe20003800000 */
.L_x_905:
        /* <DEDUP_REMOVED lines=13> */
.L_x_906:
        /* <DEDUP_REMOVED lines=12> */
.L_x_907:
        /* <DEDUP_REMOVED lines=11> */
[----:B------:R0:W-:Y:S01]  /*2f620*/  LDGSTS.E.BYPASS.LTC128B.128 [R0+0x15a00], desc[UR50][R2.64+0x80], !P1 ;  /* 0x15a0008002007fae */ /* 0x0001e2000c901d72 */
[----:B------:R-:W-:Y:S02]  /*2f630*/  ISETP.GE.AND P1, PT, R9, 0x61, PT ;  /* 0x000000610900780c */ /* 0x000fe40003f26270 */
[----:B0-----:R-:W-:-:S11]  /*2f640*/  MOV R3, R14 ;  /* 0x0000000e00037202 */ /* 0x001fd60000000f00 */
[----:B------:R-:W-:Y:S05]  /*2f650*/  WARPSYNC.COLLECTIVE R15, `(.L_x_908) ;  /* 0x000000000f087348 */ /* 0x000fea0003c00000 */
[----:B------:R0:W1:Y:S02]  /*2f660*/  SHFL.IDX P6, R14, R13, R12, R11 ;  /* 0x0000000c0d0e7389 */ /* 0x00006400000c000b */
[----:B01----:R-:W-:Y:S01]  /*2f670*/  ENDCOLLECTIVE ;  /* 0x000000000000791b */ /* 0x003fe20003800000 */
.L_x_908:
[----:B------:R-:W-:Y:S01]  /*2f680*/  ISETP.GE.AND P6, PT, R9, 0x81, PT ;  /* 0x000000810900780c */ /* 0x000fe20003fc6270 */
[----:B------:R-:W-:-:S12]  /*2f690*/  IMAD.MOV.U32 R2, RZ, RZ, R14 ;  /* 0x000000ffff027224 */ /* 0x000fd800078e000e */
[----:B------:R-:W-:Y:S01]  /*2f6a0*/  @P6 LOP3.LUT R36, R36, 0x40, RZ, 0xfc, !PT ;  /* 0x0000004024246812 */ /* 0x000fe200078efcff */
[----:B------:R-:W-:Y:S06]  /*2f6b0*/  BRA `(.L_x_909) ;  /* 0xffffff8400307947 */ /* 0x000fec000383ffff */
.L_x_702:
[----:B--2---:R-:W2:Y:S02]  /*2f6c0*/  LDL R2, [R1+0x2c] ;  /* 0x00002c0001027983 */ /* 0x004ea40000100800 */
[----:B--2---:R2:W3:Y:S02]  /*2f6d0*/  SYNCS.PHASECHK.TRANS64.TRYWAIT P0, [R4+URZ+0x33440], R2 ;  /* 0x03344002040075a7 */ /* 0x0044e4000800017f */
[----:B---3--:R-:W-:Y:S05]  /*2f6e0*/  @!P0 NANOSLEEP.SYNCS 0x989680 ;  /* 0x009896800000895d */ /* 0x008fea0003900000 */
[----:B------:R-:W3:Y:S02]  /*2f6f0*/  @!P0 SYNCS.PHASECHK.TRANS64 P0, [R4+URZ+0x33440], R2 ;  /* 0x03344002040085a7 */ /* 0x000ee4000800007f */
[----:B---3--:R-:W-:Y:S05]  /*2f700*/  @!P0 BRA `(.L_x_702) ;  /* 0xfffffffc00ec8947 */ /* 0x008fea000383ffff */
[----:B------:R-:W-:Y:S05]  /*2f710*/  BRA `(.L_x_910) ;  /* 0xffffff8400947947 */ /* 0x000fea000383ffff */
.L_x_703:
[----:B------:R-:W-:Y:S01]  /*2f720*/  BSSY B0, `(.L_x_911) ;  /* 0x0000008000007945 */ /* 0x000fe20003800000 */
[----:B------:R-:W-:Y:S01]  /*2f730*/  IMAD.MOV.U32 R13, RZ, RZ, R6 ;  /* 0x000000ffff0d7224 */ /* 0x000fe200078e0006 */
[----:B------:R-:W-:Y:S01]  /*2f740*/  MOV R12, RZ ;  /* 0x000000ff000c7202 */ /* 0x000fe20000000f00 */
[----:B------:R-:W-:Y:S02]  /*2f750*/  IMAD.MOV.U32 R11, RZ, RZ, 0x1c1f ;  /* 0x00001c1fff0b7424 */ /* 0x000fe400078e00ff */
[----:B------:R-:W-:-:S07]  /*2f760*/  IMAD.MOV.U32 R15, RZ, RZ, -0x1 ;  /* 0xffffffffff0f7424 */ /* 0x000fce00078e00ff */
[----:B01----:R-:W-:Y:S05]  /*2f770*/  WARPSYNC.COLLECTIVE R15, `(.L_x_912) ;  /* 0x000000000f087348 */ /* 0x003fea0003c00000 */
[----:B------:R2:W3:Y:S02]  /*2f780*/  SHFL.IDX P6, R14, R13, R12, R11 ;  /* 0x0000000c0d0e7389 */ /* 0x0004e400000c000b */
[----:B0123--:R-:W-:Y:S01]  /*2f790*/  ENDCOLLECTIVE ;  /* 0x000000000000791b */ /* 0x00ffe20003800000 */
.L_x_912:
[----:B------:R-:W-:Y:S05]  /*2f7a0*/  BSYNC B0 ;  /* 0x0000000000007941 */ /* 0x000fea0003800000 */
.L_x_911:
[----:B------:R-:W-:Y:S01]  /*2f7b0*/  MOV R13, R5 ;  /* 0x00000005000d7202 */ /* 0x000fe20000000f00 */
[----:B------:R-:W-:Y:S01]  /*2f7c0*/  IMAD.MOV.U32 R12, RZ, RZ, RZ ;  /* 0x000000ffff0c7224 */ /* 0x000fe200078e00ff */
[----:B------:R-:W0:Y:S01]  /*2f7d0*/  LDC R20, c[0x0][0x2f4] ;  /* 0x0000bd00ff147b82 */ /* 0x000e220000000800 */
[----:B------:R-:W-:Y:S01]  /*2f7e0*/  IMAD.MOV.U32 R11, RZ, RZ, 0x1c1f ;  /* 0x00001c1fff0b7424 */ /* 0x000fe200078e00ff */
[C---:B------:R-:W-:Y:S01]  /*2f7f0*/  LOP3.LUT R21, R37.reuse, 0x40, RZ, 0xfc, !PT ;  /* 0x0000004025157812 */ /* 0x040fe200078efcff */
[----:B------:R-:W-:Y:S01]  /*2f800*/  IMAD.MOV.U32 R15, RZ, RZ, -0x1 ;  /* 0xffffffffff0f7424 */ /* 0x000fe200078e00ff */
[----:B------:R-:W-:Y:S01]  /*2f810*/  LOP3.LUT R10, R37, 0x80, RZ, 0xfc, !PT ;  /* 0x00000080250a7812 */ /* 0x000fe200078efcff */
[----:B------:R-:W-:-:S07]  /*2f820*/  IMAD.MOV.U32 R2, RZ, RZ, R14 ;  /* 0x000000ffff027224 */ /* 0x000fce00078e000e */
[----:B0-----:R-:W-:Y:S05]  /*2f830*/  WARPSYNC.COLLECTIVE R15, `(.L_x_913) ;  /* 0x000000000f087348 */ /* 0x001fea0003c00000 */
[----:B------:R1:W2:Y:S02]  /*2f840*/  SHFL.IDX P6, R14, R13, R12, R11 ;  /* 0x0000000c0d0e7389 */ /* 0x0002a400000c000b */
[----:B012---:R-:W-:Y:S01]  /*2f850*/  ENDCOLLECTIVE ;  /* 0x000000000000791b */ /* 0x007fe20003800000 */
.L_x_913:
[----:B------:R-:W-:Y:S01]  /*2f860*/  IMAD.MOV.U32 R13, RZ, RZ, R6 ;  /* 0x000000ffff0d7224 */ /* 0x000fe200078e0006 */
[-C--:B------:R-:W-:Y:S01]  /*2f870*/  ISETP.GE.AND P3, PT, R21, R20.reuse, PT ;  /* 0x000000141500720c */ /* 0x080fe20003f66270 */
[----:B------:R-:W-:Y:S01]  /*2f880*/  IMAD.MOV.U32 R12, RZ, RZ, 0x1 ;  /* 0x00000001ff0c7424 */ /* 0x000fe200078e00ff */
[----:B------:R-:W-:Y:S02]  /*2f890*/  ISETP.GE.AND P2, PT, R10, R20, PT ;  /* 0x000000140a00720c */ /* 0x000fe40003f46270 */
[----:B------:R-:W-:Y:S02]  /*2f8a0*/  LOP3.LUT P6, RZ, R36, 0x20, RZ, 0xc0, !PT ;  /* 0x0000002024ff7812 */ /* 0x000fe400078cc0ff */
[----:B------:R-:W-:-:S11]  /*2f8b0*/  MOV R3, R14 ;  /* 0x0000000e00037202 */ /* 0x000fd60000000f00 */
        /* <DEDUP_REMOVED lines=15> */
.L_x_914:
[----:B------:R-:W-:Y:S01]  /*2f9b0*/  IMAD.MOV.U32 R13, RZ, RZ, R5 ;  /* 0x000000ffff0d7224 */ /* 0x000fe200078e0005 */
[----:B------:R-:W-:-:S07]  /*2f9c0*/  MOV R2, R14 ;  /* 0x0000000e00027202 */ /* 0x000fce0000000f00 */
[----:B------:R-:W-:Y:S05]  /*2f9d0*/  WARPSYNC.COLLECTIVE R15, `(.L_x_915) ;  /* 0x000000000f087348 */ /* 0x000fea0003c00000 */
[----:B------:R0:W1:Y:S02]  /*2f9e0*/  SHFL.IDX P6, R14, R13, R12, R11 ;  /* 0x0000000c0d0e7389 */ /* 0x00006400000c000b */
[----:B01----:R-:W-:Y:S01]  /*2f9f0*/  ENDCOLLECTIVE ;  /* 0x000000000000791b */ /* 0x003fe20003800000 */
.L_x_915:
[----:B------:R-:W-:Y:S01]  /*2fa00*/  MOV R13, R6 ;  /* 0x00000006000d7202 */ /* 0x000fe20000000f00 */
        /* <DEDUP_REMOVED lines=15> */
.L_x_916:
        /* <DEDUP_REMOVED lines=11> */
.L_x_917:
[----:B------:R-:W-:Y:S02]  /*2fbb0*/  IMAD.MOV.U32 R13, RZ, RZ, R6 ;  /* 0x000000ffff0d7224 */ /* 0x000fe400078e0006 */
[----:B------:R-:W-:Y:S01]  /*2fbc0*/  IMAD.MOV.U32 R12, RZ, RZ, 0x3 ;  /* 0x00000003ff0c7424 */ /* 0x000fe200078e00ff */
[----:B------:R-:W-:-:S07]  /*2fbd0*/  MOV R3, R14 ;  /* 0x0000000e00037202 */ /* 0x000fce0000000f00 */
[----:B------:R-:W-:Y:S05]  /*2fbe0*/  WARPSYNC.COLLECTIVE R15, `(.L_x_918) ;  /* 0x000000000f087348 */ /* 0x000fea0003c00000 */
[----:B------:R0:W1:Y:S02]  /*2fbf0*/  SHFL.IDX P6, R14, R13, R12, R11 ;  /* 0x0000000c0d0e7389 */ /* 0x00006400000c000b */
[----:B01----:R-:W-:Y:S01]  /*2fc00*/  ENDCOLLECTIVE ;  /* 0x000000000000791b */ /* 0x003fe20003800000 */
.L_x_918:
[----:B------:R-:W-:-:S05]  /*2fc10*/  @P4 IADD3 R3, P0, R37, R3, RZ ;  /* 0x0000000325034210 */ /* 0x000fca0007f1e0ff */
[----:B------:R-:W-:-:S05]  /*2fc20*/  @P4 IMAD.X R2, RZ, RZ, R2, P0 ;  /* 0x000000ffff024224 */ /* 0x000fca00000e0602 */
[----:B------:R-:W-:Y:S01]  /*2fc30*/  @P4 LOP3.LUT R3, R3, R2, RZ, 0x3c, !PT ;  /* 0x0000000203034212 */ /* 0x000fe200078e3cff */
[----:B------:R-:W-:-:S03]  /*2fc40*/  IMAD.MOV.U32 R13, RZ, RZ, R5 ;  /* 0x000000ffff0d7224 */ /* 0x000fc600078e0005 */
[----:B------:R-:W-:-:S04]  /*2fc50*/  @P4 LOP3.LUT R2, R3, R2, RZ, 0x3c, !PT ;  /* 0x0000000203024212 */ /* 0x000fc800078e3cff */
[----:B------:R-:W-:Y:S02]  /*2fc60*/  @P4 LOP3.LUT R3, R3, R2, RZ, 0x3c, !PT ;  /* 0x0000000203034212 */ /* 0x000fe400078e3cff */
[----:B------:R-:W-:-:S03]  /*2fc70*/  MOV R6, R14 ;  /* 0x0000000e00067202 */ /* 0x000fc60000000f00 */
[----:B------:R-:W-:Y:S01]  /*2fc80*/  @!PT LDS RZ, [RZ] ;  /* 0x00000000fffff984 */ /* 0x000fe20000000800 */
[----:B------:R-:W-:Y:S01]  /*2fc90*/  @!PT LDS RZ, [RZ] ;  /* 0x00000000fffff984 */ /* 0x000fe20000000800 */
[----:B------:R-:W-:Y:S01]  /*2fca0*/  @!PT LDS RZ, [RZ] ;  /* 0x00000000fffff984 */ /* 0x000fe20000000800 */
[----:B------:R0:W-:Y:S04]  /*2fcb0*/  @P4 LDGSTS.E.BYPASS.LTC128B.128 [R0+0x25200], desc[UR50][R2.64], !P5 ;  /* 0x2520000002004fae */ /* 0x0001e8000e901d72 */
[----:B0-----:R-:W-:Y:S05]  /*2fcc0*/  WARPSYNC.COLLECTIVE R15, `(.L_x_919) ;  /* 0x000000000f087348 */ /* 0x001fea0003c00000 */
[----:B------:R1:W2:Y:S02]  /*2fcd0*/  SHFL.IDX P6, R14, R13, R12, R11 ;  /* 0x0000000c0d0e7389 */ /* 0x0002a400000c000b */
[----:B012---:R-:W-:Y:S01]  /*2fce0*/  ENDCOLLECTIVE ;  /* 0x000000000000791b */ /* 0x007fe20003800000 */
.L_x_919:
[----:B------:R-:W-:Y:S01]  /*2fcf0*/  @!PT LDS RZ, [RZ] ;  /* 0x00000000fffff984 */ /* 0x000fe20000000800 */
[----:B------:R-:W-:Y:S01]  /*2fd00*/  @!PT LDS RZ, [RZ] ;  /* 0x00000000fffff984 */ /* 0x000fe20000000800 */
[----:B------:R-:W-:Y:S01]  /*2fd10*/  @!PT LDS RZ, [RZ] ;  /* 0x00000000fffff984 */ /* 0x000fe20000000800 */
[----:B------:R0:W-:Y:S04]  /*2fd20*/  @P4 LDGSTS.E.BYPASS.LTC128B.128 [R0+0x27a00], desc[UR50][R2.64+0x40], !P3 ;  /* 0x27a0004002004fae */ /* 0x0001e8000d901d72 */
[----:B------:R0:W-:Y:S01]  /*2fd30*/  @P4 LDGSTS.E.BYPASS.LTC128B.128 [R0+0x2a200], desc[UR50][R2.64+0x80], !P2 ;  /* 0x2a20008002004fae */ /* 0x0001e2000d101d72 */
[----:B------:R-:W-:Y:S01]  /*2fd40*/  MOV R13, R8 ;  /* 0x00000008000d7202 */ /* 0x000fe20000000f00 */
[----:B------:R-:W-:Y:S02]  /*2fd50*/  IMAD.MOV.U32 R12, RZ, RZ, RZ ;  /* 0x000000ffff0c7224 */ /* 0x000fe400078e00ff */
[----:B------:R-:W-:-:S07]  /*2fd60*/  IMAD.MOV.U32 R5, RZ, RZ, R14 ;  /* 0x000000ffff057224 */ /* 0x000fce00078e000e */
[----:B0-----:R-:W-:Y:S05]  /*2fd70*/  WARPSYNC.COLLECTIVE R15, `(.L_x_920) ;  /* 0x000000000f087348 */ /* 0x001fea0003c00000 */
[----:B------:R1:W2:Y:S02]  /*2fd80*/  SHFL.IDX P6, R14, R13, R12, R11 ;  /* 0x0000000c0d0e7389 */ /* 0x0002a400000c000b */
[----:B012---:R-:W-:Y:S01]  /*2fd90*/  ENDCOLLECTIVE ;  /* 0x000000000000791b */ /* 0x007fe20003800000 */
.L_x_920:
[----:B------:R-:W-:-:S05]  /*2fda0*/  @P1 IADD3 R2, P0, R37, R5, RZ ;  /* 0x0000000525021210 */ /* 0x000fca0007f1e0ff */
[----:B------:R-:W-:-:S05]  /*2fdb0*/  @P1 IMAD.X R3, RZ, RZ, R6, P0 ;  /* 0x000000ffff031224 */ /* 0x000fca00000e0606 */
        /* <DEDUP_REMOVED lines=11> */
.L_x_921:
[----:B------:R-:W-:Y:S01]  /*2fe70*/  MOV R2, R14 ;  /* 0x0000000e00027202 */ /* 0x000fe20000000f00 */
[----:B------:R-:W-:Y:S06]  /*2fe80*/  BRA `(.L_x_922) ;  /* 0xffffff8400087947 */ /* 0x000fec000383ffff */
.L_x_710:
[----:B------:R-:W-:Y:S01]  /*2fe90*/  IMAD.MOV.U32 R13, RZ, RZ, R4 ;  /* 0x000000ffff0d7224 */ /* 0x000fe200078e0004 */
[----:B------:R-:W-:Y:S01]  /*2fea0*/  MOV R15, 0xffffffff ;  /* 0xffffffff000f7802 */ /* 0x000fe20000000f00 */
[----:B------:R-:W-:Y:S01]  /*2feb0*/  IMAD.MOV.U32 R12, RZ, RZ, RZ ;  /* 0x000000ffff0c7224 */ /* 0x000fe200078e00ff */
[----:B------:R-:W-:Y:S01]  /*2fec0*/  IADD3 R17, R9, R17, RZ ;  /* 0x0000001109117210 */ /* 0x000fe20007ffe0ff */
[----:B------:R-:W-:Y:S02]  /*2fed0*/  IMAD.MOV.U32 R11, RZ, RZ, 0x1c1f ;  /* 0x00001c1fff0b7424 */ /* 0x000fe400078e00ff */
[----:B-----5:R-:W-:Y:S02]  /*2fee0*/  IMAD R5, R10, R7, RZ ;  /* 0x000000070a057224 */ /* 0x020fe400078e02ff */
[----:B------:R-:W-:-:S07]  /*2fef0*/  VIADD R6, R17, 0x20 ;  /* 0x0000002011067836 */ /* 0x000fce0000000000 */
[----:B------:R-:W-:Y:S05]  /*2ff00*/  WARPSYNC.COLLECTIVE R15, `(.L_x_923) ;  /* 0x000000000f087348 */ /* 0x000fea0003c00000 */
[----:B------:R0:W1:Y:S02]  /*2ff10*/  SHFL.IDX P6, R14, R13, R12, R11 ;  /* 0x0000000c0d0e7389 */ /* 0x00006400000c000b */
[----:B01----:R-:W-:Y:S01]  /*2ff20*/  ENDCOLLECTIVE ;  /* 0x000000000000791b */ /* 0x003fe20003800000 */
.L_x_923:
[----:B------:R-:W-:Y:S01]  /*2ff30*/  ISETP.GE.AND P1, PT, R17, R5, PT ;  /* 0x000000051100720c */ /* 0x000fe20003f26270 */
[----:B------:R-:W-:Y:S02]  /*2ff40*/  IMAD.MOV.U32 R13, RZ, RZ, R0 ;  /* 0x000000ffff0d7224 */ /* 0x000fe400078e0000 */
[----:B------:R-:W-:-:S10]  /*2ff50*/  IMAD.MOV.U32 R2, RZ, RZ, R14 ;  /* 0x000000ffff027224 */ /* 0x000fd400078e000e */
[----:B------:R-:W-:Y:S05]  /*2ff60*/  WARPSYNC.COLLECTIVE R15, `(.L_x_924) ;  /* 0x000000000f087348 */ /* 0x000fea0003c00000 */
[----:B------:R0:W1:Y:S02]  /*2ff70*/  SHFL.IDX P6, R14, R13, R12, R11 ;  /* 0x0000000c0d0e7389 */ /* 0x00006400000c000b */
[----:B01----:R-:W-:Y:S01]  /*2ff80*/  ENDCOLLECTIVE ;  /* 0x000000000000791b */ /* 0x003fe20003800000 */
.L_x_924:
[----:B------:R-:W-:Y:S01]  /*2ff90*/  IMAD.MOV.U32 R13, RZ, RZ, R4 ;  /* 0x000000ffff0d7224 */ /* 0x000fe200078e0004 */
[----:B------:R-:W-:Y:S01]  /*2ffa0*/  MOV R12, 0x1 ;  /* 0x00000001000c7802 */ /* 0x000fe20000000f00 */
[----:B------:R-:W-:-:S07]  /*2ffb0*/  IMAD.MOV.U32 R3, RZ, RZ, R14 ;  /* 0x000000ffff037224 */ /* 0x000fce00078e000e */
[----:B------:R-:W-:Y:S05]  /*2ffc0*/  WARPSYNC.COLLECTIVE R15, `(.L_x_925) ;  /* 0x000000000f087348 */ /* 0x000fea0003c00000 */
[----:B------:R0:W1:Y:S02]  /*2ffd0*/  SHFL.IDX P6, R14, R13, R12, R11 ;  /* 0x0000000c0d0e7389 */ /* 0x00006400000c000b */
[----:B01----:R-:W-:Y:S01]  /*2ffe0*/  ENDCOLLECTIVE ;  /* 0x000000000000791b */ /* 0x003fe20003800000 */
.L_x_925:
[----:B------:R-:W-:-:S05]  /*2fff0*/  @!P1 IADD3 R3, P4, R37, R3, RZ ;  /* 0x0000000325039210 */ /* 0x000fca0007f9e0ff */
[----:B------:R-:W-:-:S05]  /*30000*/  @!P1 IMAD.X R2, RZ, RZ, R2, P4 ;  /* 0x000000ffff029224 */ /* 0x000fca00020e0602 */
[----:B------:R-:W-:Y:S01]  /*30010*/  @!P1 LOP3.LUT R3, R3, R2, RZ, 0x3c, !PT ;  /* 0x0000000203039212 */ /* 0x000fe200078e3cff */
[----:B------:R-:W-:-:S03]  /*30020*/  IMAD.MOV.U32 R13, RZ, RZ, R0 ;  /* 0x000000ffff0d7224 */ /* 0x000fc600078e0000 */
[----:B------:R-:W-:-:S04]  /*30030*/  @!P1 LOP3.LUT R2, R3, R2, RZ, 0x3c, !PT ;  /* 0x0000000203029212 */ /* 0x000fc800078e3cff */
[----:B------:R-:W-:-:S05]  /*30040*/  @!P1 LOP3.LUT R3, R3, R2, RZ, 0x3c, !PT ;  /* 0x0000000203039212 */ /* 0x000fca00078e3cff */
[----:B------:R-:W-:Y:S01]  /*30050*/  @!PT LDS RZ, [RZ] ;  /* 0x00000000fffff984 */ /* 0x000fe20000000800 */
[----:B------:R-:W-:Y:S01]  /*30060*/  @!PT LDS RZ, [RZ] ;  /* 0x00000000fffff984 */ /* 0x000fe20000000800 */
[----:B------:R-:W-:Y:S01]  /*30070*/  @!PT LDS RZ, [RZ] ;  /* 0x00000000fffff984 */ /* 0x000fe20000000800 */
[----:B------:R-:W-:Y:S04]  /*30080*/  @!P1 LDGSTS.E.BYPASS.LTC128B.128 [R8+0x1e200], desc[UR50][R2.64], !P3 ;  /* 0x1e20000002089fae */ /* 0x000fe8000d901d72 */
[----:B------:R-:W-:Y:S04]  /*30090*/  @!P1 LDGSTS.E.BYPASS.LTC128B.128 [R8+0x20200], desc[UR50][R2.64+0x40], !P2 ;  /* 0x2020004002089fae */ /* 0x000fe8000d101d72 */
[----:B------:R0:W-:Y:S01]  /*300a0*/  @!P1 LDGSTS.E.BYPASS.LTC128B.128 [R8+0x22200], desc[UR50][R2.64+0x80], !P0 ;  /* 0x2220008002089fae */ /* 0x0001e2000c101d72 */
[----:B------:R-:W-:Y:S01]  /*300b0*/  ISETP.GE.AND P1, PT, R6, R5, PT ;  /* 0x000000050600720c */ /* 0x000fe20003f26270 */
[----:B------:R-:W-:-:S02]  /*300c0*/  VIADD R6, R17, 0x40 ;  /* 0x0000004011067836 */ /* 0x000fc40000000000 */
[----:B0-----:R-:W-:-:S10]  /*300d0*/  IMAD.MOV.U32 R2, RZ, RZ, R14 ;  /* 0x000000ffff027224 */ /* 0x001fd400078e000e */
[----:B------:R-:W-:Y:S05]  /*300e0*/  WARPSYNC.COLLECTIVE R15, `(.L_x_926) ;  /* 0x000000000f087348 */ /* 0x000fea0003c00000 */
[----:B------:R0:W1:Y:S02]  /*300f0*/  SHFL.IDX P6, R14, R13, R12, R11 ;  /* 0x0000000c0d0e7389 */ /* 0x00006400000c000b */
[----:B01----:R-:W-:Y:S01]  /*30100*/  ENDCOLLECTIVE ;  /* 0x000000000000791b */ /* 0x003fe20003800000 */
.L_x_926:
[----:B------:R-:W-:Y:S02]  /*30110*/  IMAD.MOV.U32 R13, RZ, RZ, R4 ;  /* 0x000000ffff0d7224 */ /* 0x000fe400078e0004 */
[----:B------:R-:W-:Y:S02]  /*30120*/  IMAD.MOV.U32 R12, RZ, RZ, 0x2 ;  /* 0x00000002ff0c7424 */ /* 0x000fe400078e00ff */
[----:B------:R-:W-:-:S07]  /*30130*/  IMAD.MOV.U32 R3, RZ, RZ, R14 ;  /* 0x000000ffff037224 */ /* 0x000fce00078e000e */
[----:B------:R-:W-:Y:S05]  /*30140*/  WARPSYNC.COLLECTIVE R15, `(.L_x_927) ;  /* 0x000000000f087348 */ /* 0x000fea0003c00000 */
[----:B------:R0:W1:Y:S02]  /*30150*/  SHFL.IDX P6, R14, R13, R12, R11 ;  /* 0x0000000c0d0e7389 */ /* 0x00006400000c000b */
[----:B01----:R-:W-:Y:S01]  /*30160*/  ENDCOLLECTIVE ;  /* 0x000000000000791b */ /* 0x003fe20003800000 */
.L_x_927:
[----:B------:R-:W-:-:S04]  /*30170*/  @!P1 IADD3 R3, P4, R37, R3, RZ ;  /* 0x0000000325039210 */ /* 0x000fc80007f9e0ff */
[----:B------:R-:W-:-:S04]  /*30180*/  @!P1 IADD3.X R2, RZ, R2, RZ, P4, !PT ;  /* 0x00000002ff029210 */ /* 0x000fc800027fe4ff */
        /* <DEDUP_REMOVED lines=10> */
[----:B------:R-:W-:Y:S02]  /*30230*/  ISETP.GE.AND P1, PT, R6, R5, PT ;  /* 0x000000050600720c */ /* 0x000fe40003f26270 */
[----:B0-----:R-:W-:-:S11]  /*30240*/  MOV R2, R14 ;  /* 0x0000000e00027202 */ /* 0x001fd60000000f00 */
[----:B------:R-:W-:Y:S05]  /*30250*/  WARPSYNC.COLLECTIVE R15, `(.L_x_928) ;  /* 0x000000000f087348 */ /* 0x000fea0003c00000 */
[----:B------:R0:W1:Y:S02]  /*30260*/  SHFL.IDX P6, R14, R13, R12, R11 ;  /* 0x0000000c0d0e7389 */ /* 0x00006400000c000b */
[----:B01----:R-:W-:Y:S01]  /*30270*/  ENDCOLLECTIVE ;  /* 0x000000000000791b */ /* 0x003fe20003800000 */
.L_x_928:
[----:B------:R-:W-:Y:S01]  /*30280*/  MOV R13, R4 ;  /* 0x00000004000d7202 */ /* 0x000fe20000000f00 */
[----:B------:R-:W-:Y:S02]  /*30290*/  IMAD.MOV.U32 R12, RZ, RZ, 0x3 ;  /* 0x00000003ff0c7424 */ /* 0x000fe400078e00ff */
[----:B------:R-:W-:-:S07]  /*302a0*/  IMAD.MOV.U32 R3, RZ, RZ, R14 ;  /* 0x000000ffff037224 */ /* 0x000fce00078e000e */
[----:B------:R-:W-:Y:S05]  /*302b0*/  WARPSYNC.COLLECTIVE R15, `(.L_x_929) ;  /* 0x000000000f087348 */ /* 0x000fea0003c00000 */
[----:B------:R0:W1:Y:S02]  /*302c0*/  SHFL.IDX P6, R14, R13, R12, R11 ;  /* 0x0000000c0d0e7389 */ /* 0x00006400000c000b */
[----:B01----:R-:W-:Y:S01]  /*302d0*/  ENDCOLLECTIVE ;  /* 0x000000000000791b */ /* 0x003fe20003800000 */
.L_x_929:
[----:B------:R-:W-:-:S05]  /*302e0*/  @!P1 IADD3 R3, P4, R37, R3, RZ ;  /* 0x0000000325039210 */ /* 0x000fca0007f9e0ff */
[----:B------:R-:W-:-:S05]  /*302f0*/  @!P1 IMAD.X R2, RZ, RZ, R2, P4 ;  /* 0x000000ffff029224 */ /* 0x000fca00020e0602 */
[----:B------:R-:W-:Y:S01]  /*30300*/  @!P1 LOP3.LUT R3, R3, R2, RZ, 0x3c, !PT ;  /* 0x0000000203039212 */ /* 0x000fe200078e3cff */
[----:B------:R-:W-:-:S03]  /*30310*/  IMAD.MOV.U32 R13, RZ, RZ, R0 ;  /* 0x000000ffff0d7224 */ /* 0x000fc600078e0000 */
[----:B------:R-:W-:-:S04]  /*30320*/  @!P1 LOP3.LUT R2, R3, R2, RZ, 0x3c, !PT ;  /* 0x0000000203029212 */ /* 0x000fc800078e3cff */
[----:B------:R-:W-:Y:S01]  /*30330*/  @!P1 LOP3.LUT R3, R3, R2, RZ, 0x3c, !PT ;  /* 0x0000000203039212 */ /* 0x000fe200078e3cff */
[----:B------:R-:W-:-:S04]  /*30340*/  IMAD.MOV.U32 R4, RZ, RZ, R14 ;  /* 0x000000ffff047224 */ /* 0x000fc800078e000e */
[----:B------:R-:W-:Y:S01]  /*30350*/  @!PT LDS RZ, [RZ] ;  /* 0x00000000fffff984 */ /* 0x000fe20000000800 */
[----:B------:R-:W-:Y:S01]  /*30360*/  @!PT LDS RZ, [RZ] ;  /* 0x00000000fffff984 */ /* 0x000fe20000000800 */
[----:B------:R-:W-:Y:S01]  /*30370*/  @!PT LDS RZ, [RZ] ;  /* 0x00000000fffff984 */ /* 0x000fe20000000800 */
[----:B------:R0:W-:Y:S04]  /*30380*/  @!P1 LDGSTS.E.BYPASS.LTC128B.128 [R8+0x1f200], desc[UR50][R2.64], !P3 ;  /* 0x1f20000002089fae */ /* 0x0001e8000d901d72 */
[----:B------:R0:W-:Y:S04]  /*30390*/  @!P1 LDGSTS.E.BYPASS.LTC128B.128 [R8+0x21200], desc[UR50][R2.64+0x40], !P2 ;  /* 0x2120004002089fae */ /* 0x0001e8000d101d72 */
[----:B------:R0:W-:Y:S02]  /*303a0*/  @!P1 LDGSTS.E.BYPASS.LTC128B.128 [R8+0x23200], desc[UR50][R2.64+0x80], !P0 ;  /* 0x2320008002089fae */ /* 0x0001e4000c101d72 */
[----:B0-----:R-:W-:Y:S05]  /*303b0*/  WARPSYNC.COLLECTIVE R15, `(.L_x_930) ;  /* 0x000000000f087348 */ /* 0x001fea0003c00000 */
[----:B------:R1:W2:Y:S02]  /*303c0*/  SHFL.IDX P6, R14, R13, R12, R11 ;  /* 0x0000000c0d0e7389 */ /* 0x0002a400000c000b */
[----:B012---:R-:W-:Y:S01]  /*303d0*/  ENDCOLLECTIVE ;  /* 0x000000000000791b */ /* 0x007fe20003800000 */
.L_x_930:
[----:B------:R-:W-:Y:S05]  /*303e0*/  BRA `(.L_x_931) ;  /* 0xffffff8800387947 */ /* 0x000fea000383ffff */
.L_x_715:
[----:B0-----:R0:W1:Y:S02]  /*303f0*/  SYNCS.PHASECHK.TRANS64.TRYWAIT P0, [R22+URZ+0x33420], R3 ;  /* 0x03342003160075a7 */ /* 0x001064000800017f */
[----:B-1----:R-:W-:Y:S05]  /*30400*/  @!P0 NANOSLEEP.SYNCS 0x989680 ;  /* 0x009896800000895d */ /* 0x002fea0003900000 */
[----:B------:R-:W1:Y:S02]  /*30410*/  @!P0 SYNCS.PHASECHK.TRANS64 P0, [R22+URZ+0x33420], R3 ;  /* 0x03342003160085a7 */ /* 0x000e64000800007f */
[----:B-1----:R-:W-:Y:S05]  /*30420*/  @!P0 BRA `(.L_x_715) ;  /* 0xfffffffc00f08947 */ /* 0x002fea000383ffff */
[----:B------:R-:W-:Y:S05]  /*30430*/  BRA `(.L_x_932) ;  /* 0xffffff8800a87947 */ /* 0x000fea000383ffff */
.L_x_719:
[----:B0-----:R0:W1:Y:S02]  /*30440*/  SYNCS.PHASECHK.TRANS64.TRYWAIT P0, [R4+URZ+0x33480], R28 ;  /* 0x0334801c040075a7 */ /* 0x001064000800017f */
[----:B-1----:R-:W-:Y:S05]  /*30450*/  @!P0 NANOSLEEP.SYNCS 0x989680 ;  /* 0x009896800000895d */ /* 0x002fea0003900000 */
[----:B------:R-:W1:Y:S02]  /*30460*/  @!P0 SYNCS.PHASECHK.TRANS64 P0, [R4+URZ+0x33480], R28 ;  /* 0x0334801c040085a7 */ /* 0x000e64000800007f */
[----:B-1----:R-:W-:Y:S05]  /*30470*/  @!P0 BRA `(.L_x_719) ;  /* 0xfffffffc00f08947 */ /* 0x002fea000383ffff */
[----:B------:R-:W-:Y:S05]  /*30480*/  BRA `(.L_x_933) ;  /* 0xffffff8c00c87947 */ /* 0x000fea000383ffff */
.L_x_720:
        /* <DEDUP_REMOVED lines=8> */
.L_x_935:
[----:B------:R-:W-:Y:S05]  /*30510*/  BSYNC B0 ;  /* 0x0000000000007941 */ /* 0x000fea0003800000 */
.L_x_934:
        /* <DEDUP_REMOVED lines=8> */
.L_x_936:
[----:B------:R-:W-:Y:S01]  /*305a0*/  MOV R13, R10 ;  /* 0x0000000a000d7202 */ /* 0x000fe20000000f00 */
[----:B------:R-:W-:Y:S02]  /*305b0*/  IMAD.MOV.U32 R12, RZ, RZ, 0x1 ;  /* 0x00000001ff0c7424 */ /* 0x000fe400078e00ff */
[----:B------:R-:W-:-:S07]  /*305c0*/  IMAD.MOV.U32 R2, RZ, RZ, R14 ;  /* 0x000000ffff027224 */ /* 0x000fce00078e000e */
[----:B------:R-:W-:Y:S05]  /*305d0*/  WARPSYNC.COLLECTIVE R15, `(.L_x_937) ;  /* 0x000000000f087348 */ /* 0x000fea0003c00000 */
[----:B------:R0:W1:Y:S02]  /*305e0*/  SHFL.IDX P6, R14, R13, R12, R11 ;  /* 0x0000000c0d0e7389 */ /* 0x00006400000c000b */
[----:B01----:R-:W-:Y:S01]  /*305f0*/  ENDCOLLECTIVE ;  /* 0x000000000000791b */ /* 0x003fe20003800000 */
.L_x_937:
        /* <DEDUP_REMOVED lines=14> */
.L_x_938:
[----:B------:R-:W-:Y:S02]  /*306e0*/  IMAD.MOV.U32 R13, RZ, RZ, R10 ;  /* 0x000000ffff0d7224 */ /* 0x000fe400078e000a */
[----:B------:R-:W-:Y:S01]  /*306f0*/  IMAD.MOV.U32 R12, RZ, RZ, 0x2 ;  /* 0x00000002ff0c7424 */ /* 0x000fe200078e00ff */
[----:B------:R-:W-:-:S07]  /*30700*/  MOV R2, R14 ;  /* 0x0000000e00027202 */ /* 0x000fce0000000f00 */
[----:B------:R-:W-:Y:S05]  /*30710*/  WARPSYNC.COLLECTIVE R15, `(.L_x_939) ;  /* 0x000000000f087348 */ /* 0x000fea0003c00000 */
[----:B------:R0:W1:Y:S02]  /*30720*/  SHFL.IDX P6, R14, R13, R12, R11 ;  /* 0x0000000c0d0e7389 */ /* 0x00006400000c000b */
[----:B01----:R-:W-:Y:S01]  /*30730*/  ENDCOLLECTIVE ;  /* 0x000000000000791b */ /* 0x003fe20003800000 */
.L_x_939:
        /* <DEDUP_REMOVED lines=9> */
[----:B------:R-:W-:-:S07]  /*307d0*/  MOV R35, R14 ;  /* 0x0000000e00237202 */ /* 0x000fce0000000f00 */
[----:B0-----:R-:W-:Y:S05]  /*307e0*/  WARPSYNC.COLLECTIVE R15, `(.L_x_940) ;  /* 0x000000000f087348 */ /* 0x001fea0003c00000 */
[----:B------:R1:W2:Y:S02]  /*307f0*/  SHFL.IDX P6, R14, R13, R12, R11 ;  /* 0x0000000c0d0e7389 */ /* 0x0002a400000c000b */
[----:B012---:R-:W-:Y:S01]  /*30800*/  ENDCOLLECTIVE ;  /* 0x000000000000791b */ /* 0x007fe20003800000 */
.L_x_940:
[----:B------:R-:W-:Y:S01]  /*30810*/  MOV R13, R10 ;  /* 0x0000000a000d7202 */ /* 0x000fe20000000f00 */
[----:B------:R-:W-:Y:S02]  /*30820*/  IMAD.MOV.U32 R12, RZ, RZ, 0x3 ;  /* 0x00000003ff0c7424 */ /* 0x000fe400078e00ff */
[----:B------:R-:W-:-:S07]  /*30830*/  IMAD.MOV.U32 R2, RZ, RZ, R14 ;  /* 0x000000ffff027224 */ /* 0x000fce00078e000e */
[----:B------:R-:W-:Y:S05]  /*30840*/  WARPSYNC.COLLECTIVE R15, `(.L_x_941) ;  /* 0x000000000f087348 */ /* 0x000fea0003c00000 */
[----:B------:R0:W1:Y:S02]  /*30850*/  SHFL.IDX P6, R14, R13, R12, R11 ;  /* 0x0000000c0d0e7389 */ /* 0x00006400000c000b */
[----:B01----:R-:W-:Y:S01]  /*30860*/  ENDCOLLECTIVE ;  /* 0x000000000000791b */ /* 0x003fe20003800000 */
.L_x_941:
        /* <DEDUP_REMOVED lines=13> */
.L_x_942:
[----:B------:R-:W-:Y:S02]  /*30940*/  IMAD.MOV.U32 R13, RZ, RZ, R23 ;  /* 0x000000ffff0d7224 */ /* 0x000fe400078e0017 */
[----:B------:R-:W-:Y:S01]  /*30950*/  IMAD.MOV.U32 R12, RZ, RZ, RZ ;  /* 0x000000ffff0c7224 */ /* 0x000fe200078e00ff */
[----:B------:R-:W-:-:S07]  /*30960*/  MOV R2, R14 ;  /* 0x0000000e00027202 */ /* 0x000fce0000000f00 */
[----:B------:R-:W-:Y:S05]  /*30970*/  WARPSYNC.COLLECTIVE R15, `(.L_x_943) ;  /* 0x000000000f087348 */ /* 0x000fea0003c00000 */
[----:B------:R0:W1:Y:S02]  /*30980*/  SHFL.IDX P6, R14, R13, R12, R11 ;  /* 0x0000000c0d0e7389 */ /* 0x00006400000c000b */
[----:B01----:R-:W-:Y:S01]  /*30990*/  ENDCOLLECTIVE ;  /* 0x000000000000791b */ /* 0x003fe20003800000 */
.L_x_943:
        /* <DEDUP_REMOVED lines=13> */
.L_x_944:
[----:B------:R-:W-:Y:S01]  /*30a70*/  IMAD.MOV.U32 R2, RZ, RZ, R14 ;  /* 0x000000ffff027224 */ /* 0x000fe200078e000e */
[----:B------:R-:W-:Y:S06]  /*30a80*/  BRA `(.L_x_945) ;  /* 0xffffff8c006c7947 */ /* 0x000fec000383ffff */
.L_x_725:
[----:B---3--:R3:W4:Y:S02]  /*30a90*/  SYNCS.PHASECHK.TRANS64.TRYWAIT P0, [R4+URZ+0x33440], R28 ;  /* 0x0334401c040075a7 */ /* 0x008724000800017f */
[----:B----4-:R-:W-:Y:S05]  /*30aa0*/  @!P0 NANOSLEEP.SYNCS 0x989680 ;  /* 0x009896800000895d */ /* 0x010fea0003900000 */
[----:B------:R-:W4:Y:S02]  /*30ab0*/  @!P0 SYNCS.PHASECHK.TRANS64 P0, [R4+URZ+0x33440], R28 ;  /* 0x0334401c040085a7 */ /* 0x000f24000800007f */
[----:B----4-:R-:W-:Y:S05]  /*30ac0*/  @!P0 BRA `(.L_x_725) ;  /* 0xfffffffc00f08947 */ /* 0x010fea000383ffff */
[----:B------:R-:W-:Y:S05]  /*30ad0*/  BRA `(.L_x_946) ;  /* 0xffffff8c00c47947 */ /* 0x000fea000383ffff */
.L_x_726:
[----:B------:R-:W-:Y:S01]  /*30ae0*/  BSSY B0, `(.L_x_947) ;  /* 0x0000008000007945 */ /* 0x000fe20003800000 */
[----:B------:R-:W-:Y:S01]  /*30af0*/  IMAD.MOV.U32 R13, RZ, RZ, R8 ;  /* 0x000000ffff0d7224 */ /* 0x000fe200078e0008 */
[----:B------:R-:W-:Y:S01]  /*30b00*/  MOV R12, RZ ;  /* 0x000000ff000c7202 */ /* 0x000fe20000000f00 */
[----:B------:R-:W-:Y:S02]  /*30b10*/  IMAD.MOV.U32 R11, RZ, RZ, 0x1c1f ;  /* 0x00001c1fff0b7424 */ /* 0x000fe400078e00ff */
[----:B------:R-:W-:-:S07]  /*30b20*/  IMAD.MOV.U32 R15, RZ, RZ, -0x1 ;  /* 0xffffffffff0f7424 */ /* 0x000fce00078e00ff */
[----:B0123--:R-:W-:Y:S05]  /*30b30*/  WARPSYNC.COLLECTIVE R15, `(.L_x_948) ;  /* 0x000000000f087348 */ /* 0x00ffea0003c00000 */
[----:B------:R4:W0:Y:S02]  /*30b40*/  SHFL.IDX P6, R14, R13, R12, R11 ;  /* 0x0000000c0d0e7389 */ /* 0x00082400000c000b */
[----:B01234-:R-:W-:Y:S01]  /*30b50*/  ENDCOLLECTIVE ;  /* 0x000000000000791b */ /* 0x01ffe20003800000 */
.L_x_948:
[----:B------:R-:W-:Y:S05]  /*30b60*/  BSYNC B0 ;  /* 0x0000000000007941 */ /* 0x000fea0003800000 */
.L_x_947:
        /* <DEDUP_REMOVED lines=8> */
.L_x_949:
[----:B------:R-:W-:Y:S02]  /*30bf0*/  IMAD.MOV.U32 R13, RZ, RZ, R8 ;  /* 0x000000ffff0d7224 */ /* 0x000fe400078e0008 */
[----:B------:R-:W-:Y:S01]  /*30c00*/  IMAD.MOV.U32 R12, RZ, RZ, 0x1 ;  /* 0x00000001ff0c7424 */ /* 0x000fe200078e00ff */
[----:B------:R-:W-:-:S07]  /*30c10*/  MOV R2, R14 ;  /* 0x0000000e00027202 */ /* 0x000fce0000000f00 */
[----:B------:R-:W-:Y:S05]  /*30c20*/  WARPSYNC.COLLECTIVE R15, `(.L_x_950) ;  /* 0x000000000f087348 */ /* 0x000fea0003c00000 */
[----:B------:R0:W1:Y:S02]  /*30c30*/  SHFL.IDX P6, R14, R13, R12, R11 ;  /* 0x0000000c0d0e7389 */ /* 0x00006400000c000b */
[----:B01----:R-:W-:Y:S01]  /*30c40*/  ENDCOLLECTIVE ;  /* 0x000000000000791b */ /* 0x003fe20003800000 */
.L_x_950:
        /* <DEDUP_REMOVED lines=9> */
[----:B0-----:R-:W-:-:S07]  /*30ce0*/  MOV R3, R14 ;  /* 0x0000000e00037202 */ /* 0x001fce0000000f00 */
[----:B------:R-:W-:Y:S05]  /*30cf0*/  WARPSYNC.COLLECTIVE R15, `(.L_x_951) ;  /* 0x000000000f087348 */ /* 0x000fea0003c00000 */
[----:B------:R0:W1:Y:S02]  /*30d00*/  SHFL.IDX P6, R14, R13, R12, R11 ;  /* 0x0000000c0d0e7389 */ /* 0x00006400000c000b */
[----:B01----:R-:W-:Y:S01]  /*30d10*/  ENDCOLLECTIVE ;  /* 0x000000000000791b */ /* 0x003fe20003800000 */
.L_x_951:
[----:B------:R-:W-:Y:S01]  /*30d20*/  MOV R13, R8 ;  /* 0x00000008000d7202 */ /* 0x000fe20000000f00 */
[----:B------:R-:W-:Y:S02]  /*30d30*/  IMAD.MOV.U32 R12, RZ, RZ, 0x2 ;  /* 0x00000002ff0c7424 */ /* 0x000fe400078e00ff */
[----:B------:R-:W-:-:S07]  /*30d40*/  IMAD.MOV.U32 R2, RZ, RZ, R14 ;  /* 0x000000ffff027224 */ /* 0x000fce00078e000e */
[----:B------:R-:W-:Y:S05]  /*30d50*/  WARPSYNC.COLLECTIVE R15, `(.L_x_952) ;  /* 0x000000000f087348 */ /* 0x000fea0003c00000 */
[----:B------:R0:W1:Y:S02]  /*30d60*/  SHFL.IDX P6, R14, R13, R12, R11 ;  /* 0x0000000c0d0e7389 */ /* 0x00006400000c000b */
[----:B01----:R-:W-:Y:S01]  /*30d70*/  ENDCOLLECTIVE ;  /* 0x000000000000791b */ /* 0x003fe20003800000 */
.L_x_952:
        /* <DEDUP_REMOVED lines=13> */
.L_x_953:
[----:B------:R-:W-:Y:S02]  /*30e50*/  IMAD.MOV.U32 R13, RZ, RZ, R8 ;  /* 0x000000ffff0d7224 */ /* 0x000fe400078e0008 */
[----:B------:R-:W-:Y:S01]  /*30e60*/  IMAD.MOV.U32 R12, RZ, RZ, 0x3 ;  /* 0x00000003ff0c7424 */ /* 0x000fe200078e00ff */
[----:B------:R-:W-:-:S07]  /*30e70*/  MOV R2, R14 ;  /* 0x0000000e00027202 */ /* 0x000fce0000000f00 */
[----:B------:R-:W-:Y:S05]  /*30e80*/  WARPSYNC.COLLECTIVE R15, `(.L_x_954) ;  /* 0x000000000f087348 */ /* 0x000fea0003c00000 */
[----:B------:R0:W1:Y:S02]  /*30e90*/  SHFL.IDX P6, R14, R13, R12, R11 ;  /* 0x0000000c0d0e7389 */ /* 0x00006400000c000b */
[----:B01----:R-:W-:Y:S01]  /*30ea0*/  ENDCOLLECTIVE ;  /* 0x000000000000791b */ /* 0x003fe20003800000 */
.L_x_954:
        /* <DEDUP_REMOVED lines=13> */
.L_x_955:
[----:B------:R-:W-:Y:S01]  /*30f80*/  MOV R13, R7 ;  /* 0x00000007000d7202 */ /* 0x000fe20000000f00 */
[----:B------:R-:W-:Y:S02]  /*30f90*/  IMAD.MOV.U32 R12, RZ, RZ, RZ ;  /* 0x000000ffff0c7224 */ /* 0x000fe400078e00ff */
[----:B------:R-:W-:-:S07]  /*30fa0*/  IMAD.MOV.U32 R2, RZ, RZ, R14 ;  /* 0x000000ffff027224 */ /* 0x000fce00078e000e */
[----:B------:R-:W-:Y:S05]  /*30fb0*/  WARPSYNC.COLLECTIVE R15, `(.L_x_956) ;  /* 0x000000000f087348 */ /* 0x000fea0003c00000 */
[----:B------:R0:W1:Y:S02]  /*30fc0*/  SHFL.IDX P6, R14, R13, R12, R11 ;  /* 0x0000000c0d0e7389 */ /* 0x00006400000c000b */
[----:B01----:R-:W-:Y:S01]  /*30fd0*/  ENDCOLLECTIVE ;  /* 0x000000000000791b */ /* 0x003fe20003800000 */
.L_x_956:
        /* <DEDUP_REMOVED lines=13> */
.L_x_957:
[----:B------:R-:W-:Y:S05]  /*310b0*/  BRA `(.L_x_958) ;  /* 0xffffff8c00607947 */ /* 0x000fea000383ffff */
.L_x_731:
[----:B----4-:R4:W0:Y:S02]  /*310c0*/  SYNCS.PHASECHK.TRANS64.TRYWAIT P2, [R0+URZ+0x33470], R3 ;  /* 0x03347003000075a7 */ /* 0x010824000804017f */
[----:B0-----:R-:W-:Y:S05]  /*310d0*/  @!P2 NANOSLEEP.SYNCS 0x989680 ;  /* 0x009896800000a95d */ /* 0x001fea0003900000 */
[----:B------:R-:W0:Y:S02]  /*310e0*/  @!P2 SYNCS.PHASECHK.TRANS64 P2, [R0+URZ+0x33470], R3 ;  /* 0x033470030000a5a7 */ /* 0x000e24000804007f */
[----:B0-----:R-:W-:Y:S05]  /*310f0*/  @!P2 BRA `(.L_x_731) ;  /* 0xfffffffc00f0a947 */ /* 0x001fea000383ffff */
[----:B------:R-:W-:Y:S05]  /*31100*/  BRA `(.L_x_959) ;  /* 0xffffff8c00cc7947 */ /* 0x000fea000383ffff */
.L_x_733:
[----:B----4-:R4:W0:Y:S02]  /*31110*/  SYNCS.PHASECHK.TRANS64.TRYWAIT P2, [R0+URZ+0x33460], R3 ;  /* 0x03346003000075a7 */ /* 0x010824000804017f */
[----:B0-----:R-:W-:Y:S05]  /*31120*/  @!P2 NANOSLEEP.SYNCS 0x989680 ;  /* 0x009896800000a95d */ /* 0x001fea0003900000 */
[----:B------:R-:W0:Y:S02]  /*31130*/  @!P2 SYNCS.PHASECHK.TRANS64 P2, [R0+URZ+0x33460], R3 ;  /* 0x033460030000a5a7 */ /* 0x000e24000804007f */
[----:B0-----:R-:W-:Y:S05]  /*31140*/  @!P2 BRA `(.L_x_733) ;  /* 0xfffffffc00f0a947 */ /* 0x001fea000383ffff */
[----:B------:R-:W-:Y:S05]  /*31150*/  BRA `(.L_x_960) ;  /* 0xffffff8c00dc7947 */ /* 0x000fea000383ffff */
.L_x_741:
[----:B0-----:R0:W2:Y:S02]  /*31160*/  SYNCS.PHASECHK.TRANS64.TRYWAIT P1, [R3+URZ+0x33470], R0 ;  /* 0x03347000030075a7 */ /* 0x0010a4000802017f */
[----:B--2---:R-:W-:Y:S05]  /*31170*/  @!P1 NANOSLEEP.SYNCS 0x989680 ;  /* 0x009896800000995d */ /* 0x004fea0003900000 */
[----:B------:R-:W2:Y:S02]  /*31180*/  @!P1 SYNCS.PHASECHK.TRANS64 P1, [R3+URZ+0x33470], R0 ;  /* 0x03347000030095a7 */ /* 0x000ea4000802007f */
[----:B--2---:R-:W-:Y:S05]  /*31190*/  @!P1 BRA `(.L_x_741) ;  /* 0xfffffffc00f09947 */ /* 0x004fea000383ffff */
[----:B------:R-:W-:Y:S05]  /*311a0*/  BRA `(.L_x_961) ;  /* 0xffffff9800107947 */ /* 0x000fea000383ffff */
.L_x_743:
[----:B0-----:R0:W2:Y:S02]  /*311b0*/  SYNCS.PHASECHK.TRANS64.TRYWAIT P1, [R3+URZ+0x33460], R0 ;  /* 0x03346000030075a7 */ /* 0x0010a4000802017f */
[----:B--2---:R-:W-:Y:S05]  /*311c0*/  @!P1 NANOSLEEP.SYNCS 0x989680 ;  /* 0x009896800000995d */ /* 0x004fea0003900000 */
[----:B------:R-:W2:Y:S02]  /*311d0*/  @!P1 SYNCS.PHASECHK.TRANS64 P1, [R3+URZ+0x33460], R0 ;  /* 0x03346000030095a7 */ /* 0x000ea4000802007f */
[----:B--2---:R-:W-:Y:S05]  /*311e0*/  @!P1 BRA `(.L_x_743) ;  /* 0xfffffffc00f09947 */ /* 0x004fea000383ffff */
[----:B------:R-:W-:Y:S05]  /*311f0*/  BRA `(.L_x_962) ;  /* 0xffffff98001c7947 */ /* 0x000fea000383ffff */
.L_x_748:
[----:B------:R-:W-:Y:S01]  /*31200*/  BSSY B0, `(.L_x_963) ;  /* 0x0000008000007945 */ /* 0x000fe20003800000 */
[----:B------:R-:W-:Y:S01]  /*31210*/  MOV R13, R16 ;  /* 0x00000010000d7202 */ /* 0x000fe20000000f00 */
[----:B------:R-:W-:Y:S02]  /*31220*/  IMAD.MOV.U32 R12, RZ, RZ, RZ ;  /* 0x000000ffff0c7224 */ /* 0x000fe400078e00ff */
[----:B------:R-:W-:Y:S02]  /*31230*/  IMAD.MOV.U32 R11, RZ, RZ, 0x1f ;  /* 0x0000001fff0b7424 */ /* 0x000fe400078e00ff */
[----:B------:R-:W-:-:S07]  /*31240*/  IMAD.MOV.U32 R15, RZ, RZ, -0x1 ;  /* 0xffffffffff0f7424 */ /* 0x000fce00078e00ff */
[----:B-12---:R-:W-:Y:S05]  /*31250*/  WARPSYNC.COLLECTIVE R15, `(.L_x_964) ;  /* 0x000000000f087348 */ /* 0x006fea0003c00000 */
[----:B------:R0:W3:Y:S02]  /*31260*/  SHFL.IDX P6, R14, R13, R12, R11 ;  /* 0x0000000c0d0e7389 */ /* 0x0000e400000c000b */
[----:B0123--:R-:W-:Y:S01]  /*31270*/  ENDCOLLECTIVE ;  /* 0x000000000000791b */ /* 0x00ffe20003800000 */
.L_x_964:
[----:B------:R-:W-:Y:S05]  /*31280*/  BSYNC B0 ;  /* 0x0000000000007941 */ /* 0x000fea0003800000 */
.L_x_963:
[----:B------:R-:W-:Y:S01]  /*31290*/  IMAD.MOV.U32 R13, RZ, RZ, R16 ;  /* 0x000000ffff0d7224 */ /* 0x000fe200078e0010 */
[----:B------:R-:W-:Y:S01]  /*312a0*/  MOV R15, 0xffffffff ;  /* 0xffffffff000f7802 */ /* 0x000fe20000000f00 */
[----:B------:R-:W-:Y:S01]  /*312b0*/  IMAD.MOV.U32 R12, RZ, RZ, 0x1 ;  /* 0x00000001ff0c7424 */ /* 0x000fe200078e00ff */
[----:B------:R-:W-:Y:S01]  /*312c0*/  MOV R0, R14 ;  /* 0x0000000e00007202 */ /* 0x000fe20000000f00 */
[----:B------:R-:W-:Y:S02]  /*312d0*/  IMAD.MOV.U32 R11, RZ, RZ, 0x1f ;  /* 0x0000001fff0b7424 */ /* 0x000fe400078e00ff */
[----:B------:R-:W-:-:S07]  /*312e0*/  IMAD.IADD R5, R19, 0x1, R8 ;  /* 0x0000000113057824 */ /* 0x000fce00078e0208 */
[----:B------:R-:W-:Y:S05]  /*312f0*/  WARPSYNC.COLLECTIVE R15, `(.L_x_965) ;  /* 0x000000000f087348 */ /* 0x000fea0003c00000 */
[----:B------:R0:W1:Y:S02]  /*31300*/  SHFL.IDX P6, R14, R13, R12, R11 ;  /* 0x0000000c0d0e7389 */ /* 0x00006400000c000b */
[----:B01----:R-:W-:Y:S01]  /*31310*/  ENDCOLLECTIVE ;  /* 0x000000000000791b */ /* 0x003fe20003800000 */
.L_x_965:
[----:B------:R-:W-:Y:S02]  /*31320*/  ULDC UR4, c[0x0][0xc3c] ;  /* 0x00030f0000047ab9 */ /* 0x000fe40000000800 */
[----:B------:R-:W-:-:S13]  /*31330*/  ISETP.GE.OR P1, PT, R5, UR4, !P0 ;  /* 0x0000000405007c0c */ /* 0x000fda000c726670 */
[----:B------:R-:W0:Y:S01]  /*31340*/  @!P1 LDC.64 R2, c[0x0][0xc80] ;  /* 0x00032000ff029b82 */ /* 0x000e220000000a00 */
[----:B------:R-:W-:Y:S02]  /*31350*/  IMAD.MOV.U32 R11, RZ, RZ, RZ ;  /* 0x000000ffff0b7224 */ /* 0x000fe400078e00ff */
[----:B------:R-:W-:Y:S02]  /*31360*/  IMAD.MOV.U32 R4, RZ, RZ, R14 ;  /* 0x000000ffff047224 */ /* 0x000fe400078e000e */
[----:B0-----:R-:W-:-:S06]  /*31370*/  @!P1 IMAD.WIDE R2, R5, 0x4, R2 ;  /* 0x0000000405029825 */ /* 0x001fcc00078e0202 */
[----:B------:R-:W2:Y:S01]  /*31380*/  @!P1 LDG.E R2, desc[UR50][R2.64] ;  /* 0x0000003202029981 */ /* 0x000ea2000c1e1900 */
[----:B------:R-:W-:Y:S01]  /*31390*/  IMAD.MOV.U32 R5, RZ, RZ, RZ ;  /* 0x000000ffff057224 */ /* 0x000fe200078e00ff */
[C---:B------:R-:W-:Y:S02]  /*313a0*/  ISETP.GE.U32.AND P2, PT, R8.reuse, 0x2, PT ;  /* 0x000000020800780c */ /* 0x040fe40003f46070 */
[C---:B------:R-:W-:Y:S02]  /*313b0*/  ISETP.GE.U32.AND P3, PT, R8.reuse, 0x4, PT ;  /* 0x000000040800780c */ /* 0x040fe40003f66070 */
[C---:B------:R-:W-:Y:S02]  /*313c0*/  ISETP.GE.U32.AND P4, PT, R8.reuse, 0x8, PT ;  /* 0x000000080800780c */ /* 0x040fe40003f86070 */
[----:B------:R-:W-:Y:S02]  /*313d0*/  ISETP.GE.U32.AND P5, PT, R8, 0x10, PT ;  /* 0x000000100800780c */ /* 0x000fe40003fa6070 */
[----:B--2---:R-:W-:-:S02]  /*313e0*/  @!P1 MOV R5, R2 ;  /* 0x0000000200059202 */ /* 0x004fc40000000f00 */
[----:B------:R-:W-:-:S03]  /*313f0*/  ISETP.NE.AND P1, PT, R8, RZ, PT ;  /* 0x000000ff0800720c */ /* 0x000fc60003f25270 */
[----:B------:R-:W-:-:S10]  /*31400*/  IMAD.MOV.U32 R13, RZ, RZ, R5 ;  /* 0x000000ffff0d7224 */ /* 0x000fd400078e0005 */
[----:B------:R-:W-:Y:S05]  /*31410*/  WARPSYNC.COLLECTIVE R15, `(.L_x_966) ;  /* 0x000000000f087348 */ /* 0x000fea0003c00000 */
[----:B------:R0:W1:Y:S02]  /*31420*/  SHFL.UP P6, R14, R13, R12, R11 ;  /* 0x0400000c0d0e7389 */ /* 0x00006400000c000b */
[----:B01----:R-:W-:Y:S01]  /*31430*/  ENDCOLLECTIVE ;  /* 0x000000000000791b */ /* 0x003fe20003800000 */
.L_x_966:
[----:B------:R-:W-:Y:S01]  /*31440*/  IMAD.MOV.U32 R12, RZ, RZ, 0x2 ;  /* 0x00000002ff0c7424 */ /* 0x000fe200078e00ff */
[----:B------:R-:W-:-:S05]  /*31450*/  SEL R6, R14, RZ, P1 ;  /* 0x000000ff0e067207 */ /* 0x000fca0000800000 */
[----:B------:R-:W-:-:S05]  /*31460*/  IMAD.IADD R6, R5, 0x1, R6 ;  /* 0x0000000105067824 */ /* 0x000fca00078e0206 */
[----:B------:R-:W-:-:S07]  /*31470*/  MOV R13, R6 ;  /* 0x00000006000d7202 */ /* 0x000fce0000000f00 */
[----:B------:R-:W-:Y:S05]  /*31480*/  WARPSYNC.COLLECTIVE R15, `(.L_x_967) ;  /* 0x000000000f087348 */ /* 0x000fea0003c00000 */
[----:B------:R0:W1:Y:S02]  /*31490*/  SHFL.UP P6, R14, R13, R12, R11 ;  /* 0x0400000c0d0e7389 */ /* 0x00006400000c000b */
[----:B01----:R-:W-:Y:S01]  /*314a0*/  ENDCOLLECTIVE ;  /* 0x000000000000791b */ /* 0x003fe20003800000 */
.L_x_967:
[----:B------:R-:W-:Y:S02]  /*314b0*/  MOV R12, 0x4 ;  /* 0x00000004000c7802 */ /* 0x000fe40000000f00 */
[----:B------:R-:W-:-:S05]  /*314c0*/  SEL R7, R14, RZ, P2 ;  /* 0x000000ff0e077207 */ /* 0x000fca0001000000 */
[----:B------:R-:W-:-:S04]  /*314d0*/  IMAD.IADD R7, R6, 0x1, R7 ;  /* 0x0000000106077824 */ /* 0x000fc800078e0207 */
[----:B------:R-:W-:-:S07]  /*314e0*/  IMAD.MOV.U32 R13, RZ, RZ, R7 ;  /* 0x000000ffff0d7224 */ /* 0x000fce00078e0007 */
[----:B------:R-:W-:Y:S05]  /*314f0*/  WARPSYNC.COLLECTIVE R15, `(.L_x_968) ;  /* 0x000000000f087348 */ /* 0x000fea0003c00000 */
[----:B------:R0:W1:Y:S02]  /*31500*/  SHFL.UP P6, R14, R13, R12, R11 ;  /* 0x0400000c0d0e7389 */ /* 0x00006400000c000b */
[----:B01----:R-:W-:Y:S01]  /*31510*/  ENDCOLLECTIVE ;  /* 0x000000000000791b */ /* 0x003fe20003800000 */
.L_x_968:
[----:B------:R-:W-:Y:S01]  /*31520*/  IMAD.MOV.U32 R12, RZ, RZ, 0x8 ;  /* 0x00000008ff0c7424 */ /* 0x000fe200078e00ff */
[----:B------:R-:W-:-:S05]  /*31530*/  SEL R2, R14, RZ, P3 ;  /* 0x000000ff0e027207 */ /* 0x000fca0001800000 */
[----:B------:R-:W-:-:S04]  /*31540*/  IMAD.IADD R2, R7, 0x1, R2 ;  /* 0x0000000107027824 */ /* 0x000fc800078e0202 */
[----:B------:R-:W-:-:S07]  /*31550*/  IMAD.MOV.U32 R13, RZ, RZ, R2 ;  /* 0x000000ffff0d7224 */ /* 0x000fce00078e0002 */
[----:B------:R-:W-:Y:S05]  /*31560*/  WARPSYNC.COLLECTIVE R15, `(.L_x_969) ;  /* 0x000000000f087348 */ /* 0x000fea0003c00000 */
[----:B------:R0:W1:Y:S02]  /*31570*/  SHFL.UP P6, R14, R13, R12, R11 ;  /* 0x0400000c0d0e7389 */ /* 0x00006400000c000b */
[----:B01----:R-:W-:Y:S01]  /*31580*/  ENDCOLLECTIVE ;  /* 0x000000000000791b */ /* 0x003fe20003800000 */
.L_x_969:
[----:B------:R-:W-:Y:S01]  /*31590*/  IMAD.MOV.U32 R12, RZ, RZ, 0x10 ;  /* 0x00000010ff0c7424 */ /* 0x000fe200078e00ff */
[----:B------:R-:W-:-:S04]  /*315a0*/  SEL R3, R14, RZ, P4 ;  /* 0x000000ff0e037207 */ /* 0x000fc80002000000 */
[----:B------:R-:W-:-:S05]  /*315b0*/  IADD3 R3, R2, R3, RZ ;  /* 0x0000000302037210 */ /* 0x000fca0007ffe0ff */
[----:B------:R-:W-:-:S07]  /*315c0*/  IMAD.MOV.U32 R13, RZ, RZ, R3 ;  /* 0x000000ffff0d7224 */ /* 0x000fce00078e0003 */
[----:B------:R-:W-:Y:S05]  /*315d0*/  WARPSYNC.COLLECTIVE R15, `(.L_x_970) ;  /* 0x000000000f087348 */ /* 0x000fea0003c00000 */
[----:B------:R0:W1:Y:S02]  /*315e0*/  SHFL.UP P6, R14, R13, R12, R11 ;  /* 0x0400000c0d0e7389 */ /* 0x00006400000c000b */
[----:B01----:R-:W-:Y:S01]  /*315f0*/  ENDCOLLECTIVE ;  /* 0x000000000000791b */ /* 0x003fe20003800000 */
.L_x_970:
[----:B------:R-:W-:Y:S02]  /*31600*/  IMAD.MOV.U32 R12, RZ, RZ, 0x1f ;  /* 0x0000001fff0c7424 */ /* 0x000fe400078e00ff */
[----:B------:R-:W-:Y:S01]  /*31610*/  IMAD.MOV.U32 R11, RZ, RZ, 0x1f ;  /* 0x0000001fff0b7424 */ /* 0x000fe200078e00ff */
[----:B------:R-:W-:-:S05]  /*31620*/  SEL R2, R14, RZ, P5 ;  /* 0x000000ff0e027207 */ /* 0x000fca0002800000 */
[----:B------:R-:W-:-:S05]  /*31630*/  IMAD.IADD R2, R3, 0x1, R2 ;  /* 0x0000000103027824 */ /* 0x000fca00078e0202 */
[----:B------:R-:W-:-:S07]  /*31640*/  MOV R13, R2 ;  /* 0x00000002000d7202 */ /* 0x000fce0000000f00 */
[----:B------:R-:W-:Y:S05]  /*31650*/  WARPSYNC.COLLECTIVE R15, `(.L_x_971) ;  /* 0x000000000f087348 */ /* 0x000fea0003c00000 */
[----:B------:R0:W1:Y:S02]  /*31660*/  SHFL.IDX P6, R14, R13, R12, R11 ;  /* 0x0000000c0d0e7389 */ /* 0x00006400000c000b */
[----:B01----:R-:W-:Y:S01]  /*31670*/  ENDCOLLECTIVE ;  /* 0x000000000000791b */ /* 0x003fe20003800000 */
.L_x_971:
[----:B------:R-:W-:Y:S05]  /*31680*/  BRA `(.L_x_972) ;  /* 0xffffff9c009c7947 */ /* 0x000fea000383ffff */
.L_x_753:
[----:B------:R-:W-:Y:S01]  /*31690*/  BSSY B0, `(.L_x_973) ;  /* 0x0000008000007945 */ /* 0x000fe20003800000 */
[----:B-----5:R-:W-:Y:S01]  /*316a0*/  IMAD.MOV.U32 R13, RZ, RZ, R5 ;  /* 0x000000ffff0d7224 */ /* 0x020fe200078e0005 */
[----:B------:R-:W-:Y:S01]  /*316b0*/  MOV R12, 0x1 ;  /* 0x00000001000c7802 */ /* 0x000fe20000000f00 */
[----:B------:R-:W-:Y:S02]  /*316c0*/  IMAD.MOV.U32 R11, RZ, RZ, RZ ;  /* 0x000000ffff0b7224 */ /* 0x000fe400078e00ff */
[----:B------:R-:W-:-:S07]  /*316d0*/  IMAD.MOV.U32 R15, RZ, RZ, -0x1 ;  /* 0xffffffffff0f7424 */ /* 0x000fce00078e00ff */
[----:B0-----:R-:W-:Y:S05]  /*316e0*/  WARPSYNC.COLLECTIVE R15, `(.L_x_974) ;  /* 0x000000000f087348 */ /* 0x001fea0003c00000 */
[----:B------:R1:W2:Y:S02]  /*316f0*/  SHFL.UP P6, R14, R13, R12, R11 ;  /* 0x0400000c0d0e7389 */ /* 0x0002a400000c000b */
[----:B012---:R-:W-:Y:S01]  /*31700*/  ENDCOLLECTIVE ;  /* 0x000000000000791b */ /* 0x007fe20003800000 */
.L_x_974:
[----:B------:R-:W-:Y:S05]  /*31710*/  BSYNC B0 ;  /* 0x0000000000007941 */ /* 0x000fea0003800000 */
.L_x_973:
[----:B------:R-:W-:Y:S01]  /*31720*/  SEL R14, R14, RZ, P1 ;  /* 0x000000ff0e0e7207 */ /* 0x000fe20000800000 */
[----:B------:R-:W-:Y:S01]  /*31730*/  IMAD.MOV.U32 R11, RZ, RZ, RZ ;  /* 0x000000ffff0b7224 */ /* 0x000fe200078e00ff */
[----:B------:R-:W-:Y:S01]  /*31740*/  MOV R12, 0x2 ;  /* 0x00000002000c7802 */ /* 0x000fe20000000f00 */
[----:B------:R-:W-:Y:S02]  /*31750*/  IMAD.MOV.U32 R15, RZ, RZ, -0x1 ;  /* 0xffffffffff0f7424 */ /* 0x000fe400078e00ff */
[----:B------:R-:W-:-:S07]  /*31760*/  IMAD.IADD R13, R5, 0x1, R14 ;  /* 0x00000001050d7824 */ /* 0x000fce00078e020e */
[----:B------:R-:W-:Y:S05]  /*31770*/  WARPSYNC.COLLECTIVE R15, `(.L_x_975) ;  /* 0x000000000f087348 */ /* 0x000fea0003c00000 */
[----:B------:R0:W1:Y:S02]  /*31780*/  SHFL.UP P6, R14, R13, R12, R11 ;  /* 0x0400000c0d0e7389 */ /* 0x00006400000c000b */
[----:B01----:R-:W-:Y:S01]  /*31790*/  ENDCOLLECTIVE ;  /* 0x000000000000791b */ /* 0x003fe20003800000 */
.L_x_975:
[----:B------:R-:W-:Y:S01]  /*317a0*/  IMAD.MOV.U32 R12, RZ, RZ, 0x4 ;  /* 0x00000004ff0c7424 */ /* 0x000fe200078e00ff */
[----:B------:R-:W-:-:S05]  /*317b0*/  SEL R2, R14, RZ, P2 ;  /* 0x000000ff0e027207 */ /* 0x000fca0001000000 */
[----:B------:R-:W-:-:S05]  /*317c0*/  IMAD.IADD R2, R13, 0x1, R2 ;  /* 0x000000010d027824 */ /* 0x000fca00078e0202 */
[----:B------:R-:W-:-:S07]  /*317d0*/  MOV R13, R2 ;  /* 0x00000002000d7202 */ /* 0x000fce0000000f00 */
[----:B------:R-:W-:Y:S05]  /*317e0*/  WARPSYNC.COLLECTIVE R15, `(.L_x_976) ;  /* 0x000000000f087348 */ /* 0x000fea0003c00000 */
[----:B------:R0:W1:Y:S02]  /*317f0*/  SHFL.UP P6, R14, R13, R12, R11 ;  /* 0x0400000c0d0e7389 */ /* 0x00006400000c000b */
[----:B01----:R-:W-:Y:S01]  /*31800*/  ENDCOLLECTIVE ;  /* 0x000000000000791b */ /* 0x003fe20003800000 */
.L_x_976:
[----:B------:R-:W-:Y:S02]  /*31810*/  MOV R12, 0x8 ;  /* 0x00000008000c7802 */ /* 0x000fe40000000f00 */
[----:B------:R-:W-:-:S05]  /*31820*/  SEL R3, R14, RZ, P3 ;  /* 0x000000ff0e037207 */ /* 0x000fca0001800000 */
[----:B------:R-:W-:-:S04]  /*31830*/  IMAD.IADD R3, R2, 0x1, R3 ;  /* 0x0000000102037824 */ /* 0x000fc800078e0203 */
[----:B------:R-:W-:-:S07]  /*31840*/  IMAD.MOV.U32 R13, RZ, RZ, R3 ;  /* 0x000000ffff0d7224 */ /* 0x000fce00078e0003 */
[----:B------:R-:W-:Y:S05]  /*31850*/  WARPSYNC.COLLECTIVE R15, `(.L_x_977) ;  /* 0x000000000f087348 */ /* 0x000fea0003c00000 */
[----:B------:R0:W1:Y:S02]  /*31860*/  SHFL.UP P6, R14, R13, R12, R11 ;  /* 0x0400000c0d0e7389 */ /* 0x00006400000c000b */
[----:B01----:R-:W-:Y:S01]  /*31870*/  ENDCOLLECTIVE ;  /* 0x000000000000791b */ /* 0x003fe20003800000 */
.L_x_977:
[----:B------:R-:W-:Y:S01]  /*31880*/  IMAD.MOV.U32 R12, RZ, RZ, 0x10 ;  /* 0x00000010ff0c7424 */ /* 0x000fe200078e00ff */
[----:B------:R-:W-:-:S05]  /*31890*/  SEL R4, R14, RZ, P4 ;  /* 0x000000ff0e047207 */ /* 0x000fca0002000000 */
[----:B------:R-:W-:-:S04]  /*318a0*/  IMAD.IADD R4, R3, 0x1, R4 ;  /* 0x0000000103047824 */ /* 0x000fc800078e0204 */
[----:B------:R-:W-:-:S07]  /*318b0*/  IMAD.MOV.U32 R13, RZ, RZ, R4 ;  /* 0x000000ffff0d7224 */ /* 0x000fce00078e0004 */
[----:B------:R-:W-:Y:S05]  /*318c0*/  WARPSYNC.COLLECTIVE R15, `(.L_x_978) ;  /* 0x000000000f087348 */ /* 0x000fea0003c00000 */
[----:B------:R0:W1:Y:S02]  /*318d0*/  SHFL.UP P6, R14, R13, R12, R11 ;  /* 0x0400000c0d0e7389 */ /* 0x00006400000c000b */
[----:B01----:R-:W-:Y:S01]  /*318e0*/  ENDCOLLECTIVE ;  /* 0x000000000000791b */ /* 0x003fe20003800000 */
.L_x_978:
[----:B------:R-:W-:Y:S02]  /*318f0*/  IMAD.MOV.U32 R12, RZ, RZ, 0x1f ;  /* 0x0000001fff0c7424 */ /* 0x000fe400078e00ff */
[----:B------:R-:W-:Y:S01]  /*31900*/  IMAD.MOV.U32 R11, RZ, RZ, 0x1f ;  /* 0x0000001fff0b7424 */ /* 0x000fe200078e00ff */
[----:B------:R-:W-:-:S04]  /*31910*/  SEL R3, R14, RZ, P5 ;  /* 0x000000ff0e037207 */ /* 0x000fc80002800000 */
[----:B------:R-:W-:-:S05]  /*31920*/  IADD3 R2, R4, R3, RZ ;  /* 0x0000000304027210 */ /* 0x000fca0007ffe0ff */
[----:B------:R-:W-:-:S07]  /*31930*/  IMAD.MOV.U32 R13, RZ, RZ, R2 ;  /* 0x000000ffff0d7224 */ /* 0x000fce00078e0002 */
[----:B------:R-:W-:Y:S05]  /*31940*/  WARPSYNC.COLLECTIVE R15, `(.L_x_979) ;  /* 0x000000000f087348 */ /* 0x000fea0003c00000 */
[----:B------:R0:W1:Y:S02]  /*31950*/  SHFL.IDX P6, R14, R13, R12, R11 ;  /* 0x0000000c0d0e7389 */ /* 0x00006400000c000b */
[----:B01----:R-:W-:Y:S01]  /*31960*/  ENDCOLLECTIVE ;  /* 0x000000000000791b */ /* 0x003fe20003800000 */
.L_x_979:
[----:B------:R-:W-:Y:S05]  /*31970*/  BRA `(.L_x_980) ;  /* 0xffffff9c007c7947 */ /* 0x000fea000383ffff */
.L_x_755:
[----:B------:R-:W-:Y:S01]  /*31980*/  BSSY B0, `(.L_x_981) ;  /* 0x0000006000007945 */ /* 0x000fe20003800000 */
[----:B------:R-:W-:Y:S02]  /*31990*/  PLOP3.LUT P6, PT, P6, PT, PT, 0x8, 0x0 ;  /* 0x000000000000781c */ /* 0x000fe400037ce170 */
[----:B------:R-:W-:-:S11]  /*319a0*/  MOV R15, 0xffffffff ;  /* 0xffffffff000f7802 */ /* 0x000fd60000000f00 */
[----:B0-----:R-:W-:Y:S05]  /*319b0*/  WARPSYNC.COLLECTIVE R15, `(.L_x_982) ;  /* 0x000000000f087348 */ /* 0x001fea0003c00000 */
[----:B------:R-:W-:Y:S01]  /*319c0*/  VOTE.ANY R14, PT, P6 ;  /* 0x00000000000e7806 */ /* 0x000fe200030e0100 */
[----:B0-----:R-:W-:Y:S06]  /*319d0*/  ENDCOLLECTIVE ;  /* 0x000000000000791b */ /* 0x001fec0003800000 */
.L_x_982:
[----:B------:R-:W-:Y:S05]  /*319e0*/  BSYNC B0 ;  /* 0x0000000000007941 */ /* 0x000fea0003800000 */
.L_x_981:
[----:B------:R-:W-:Y:S01]  /*319f0*/  IMAD.MOV.U32 R3, RZ, RZ, R14 ;  /* 0x000000ffff037224 */ /* 0x000fe200078e000e */
[----:B------:R-:W-:Y:S01]  /*31a00*/  MOV R11, 0x1f ;  /* 0x0000001f000b7802 */ /* 0x000fe20000000f00 */
[----:B------:R-:W-:Y:S02]  /*31a10*/  IMAD.MOV.U32 R13, RZ, RZ, R5 ;  /* 0x000000ffff0d7224 */ /* 0x000fe400078e0005 */
[----:B------:R-:W0:Y:S01]  /*31a20*/  POPC R4, R3 ;  /* 0x0000000300047309 */ /* 0x000e220000000000 */
[----:B------:R-:W-:Y:S02]  /*31a30*/  IMAD.MOV.U32 R15, RZ, RZ, -0x1 ;  /* 0xffffffffff0f7424 */ /* 0x000fe400078e00ff */
[----:B0-----:R-:W-:-:S07]  /*31a40*/  IMAD.MOV.U32 R12, RZ, RZ, R4 ;  /* 0x000000ffff0c7224 */ /* 0x001fce00078e0004 */
[----:B------:R-:W-:Y:S05]  /*31a50*/  WARPSYNC.COLLECTIVE R15, `(.L_x_983) ;  /* 0x000000000f087348 */ /* 0x000fea0003c00000 */
[----:B------:R0:W1:Y:S02]  /*31a60*/  SHFL.IDX P6, R14, R13, R12, R11 ;  /* 0x0000000c0d0e7389 */ /* 0x00006400000c000b */
[----:B01----:R-:W-:Y:S01]  /*31a70*/  ENDCOLLECTIVE ;  /* 0x000000000000791b */ /* 0x003fe20003800000 */
.L_x_983:
[----:B------:R-:W-:Y:S01]  /*31a80*/  IMAD.MOV.U32 R5, RZ, RZ, R14 ;  /* 0x000000ffff057224 */ /* 0x000fe200078e000e */
[----:B------:R-:W-:Y:S06]  /*31a90*/  BRA `(.L_x_984) ;  /* 0xffffff9c006c7947 */ /* 0x000fec000383ffff */
.L_x_757:
[----:B------:R-:W-:Y:S01]  /*31aa0*/  BSSY B0, `(.L_x_985) ;  /* 0x0000007000007945 */ /* 0x000fe20003800000 */
[----:B------:R-:W-:Y:S01]  /*31ab0*/  IMAD.MOV.U32 R13, RZ, RZ, R2 ;  /* 0x000000ffff0d7224 */ /* 0x000fe200078e0002 */
[----:B------:R-:W-:Y:S01]  /*31ac0*/  MOV R11, 0x1f ;  /* 0x0000001f000b7802 */ /* 0x000fe20000000f00 */
[----:B------:R-:W-:-:S07]  /*31ad0*/  IMAD.MOV.U32 R15, RZ, RZ, -0x1 ;  /* 0xffffffffff0f7424 */ /* 0x000fce00078e00ff */
[----:B012---:R-:W-:Y:S05]  /*31ae0*/  WARPSYNC.COLLECTIVE R15, `(.L_x_986) ;  /* 0x000000000f087348 */ /* 0x007fea0003c00000 */
[----:B------:R3:W4:Y:S02]  /*31af0*/  SHFL.IDX P6, R14, R13, R12, R11 ;  /* 0x0000000c0d0e7389 */ /* 0x00072400000c000b */
[----:B01234-:R-:W-:Y:S01]  /*31b00*/  ENDCOLLECTIVE ;  /* 0x000000000000791b */ /* 0x01ffe20003800000 */
.L_x_986:
[----:B------:R-:W-:Y:S05]  /*31b10*/  BSYNC B0 ;  /* 0x0000000000007941 */ /* 0x000fea0003800000 */
.L_x_985:
[----:B------:R-:W-:Y:S05]  /*31b20*/  BRA `(.L_x_756) ;  /* 0xffffff9c00647947 */ /* 0x000fea000383ffff */
.L_x_761:
[----:B0-----:R0:W1:Y:S02]  /*31b30*/  SYNCS.PHASECHK.TRANS64.TRYWAIT P0, [R5+URZ+0x33420], R0 ;  /* 0x03342000050075a7 */ /* 0x001064000800017f */
[----:B-1----:R-:W-:Y:S05]  /*31b40*/  @!P0 NANOSLEEP.SYNCS 0x989680 ;  /* 0x009896800000895d */ /* 0x002fea0003900000 */
[----:B------:R-:W1:Y:S02]  /*31b50*/  @!P0 SYNCS.PHASECHK.TRANS64 P0, [R5+URZ+0x33420], R0 ;  /* 0x03342000050085a7 */ /* 0x000e64000800007f */
[----:B-1----:R-:W-:Y:S05]  /*31b60*/  @!P0 BRA `(.L_x_761) ;  /* 0xfffffffc00f08947 */ /* 0x002fea000383ffff */
[----:B------:R-:W-:Y:S05]  /*31b70*/  BRA `(.L_x_987) ;  /* 0xffffffa000587947 */ /* 0x000fea000383ffff */
.L_x_762:
[----:B------:R-:W1:Y:S01]  /*31b80*/  S2R R2, SR_TID.X ;  /* 0x0000000000027919 */ /* 0x000e620000002100 */
[----:B------:R-:W-:Y:S01]  /*31b90*/  BSSY B0, `(.L_x_988) ;  /* 0x000000a000007945 */ /* 0x000fe20003800000 */
[----:B------:R-:W-:Y:S01]  /*31ba0*/  IMAD.MOV.U32 R12, RZ, RZ, RZ ;  /* 0x000000ffff0c7224 */ /* 0x000fe200078e00ff */
[----:B------:R-:W-:Y:S01]  /*31bb0*/  MOV R11, 0x1f ;  /* 0x0000001f000b7802 */ /* 0x000fe20000000f00 */
[----:B------:R-:W-:Y:S01]  /*31bc0*/  IMAD.MOV.U32 R15, RZ, RZ, -0x1 ;  /* 0xffffffffff0f7424 */ /* 0x000fe200078e00ff */
[----:B-1----:R-:W-:-:S04]  /*31bd0*/  SHF.R.U32.HI R2, RZ, 0x5, R2 ;  /* 0x00000005ff027819 */ /* 0x002fc80000011602 */
[----:B------:R-:W-:-:S05]  /*31be0*/  LOP3.LUT R2, R2, 0x3, RZ, 0xc0, !PT ;  /* 0x0000000302027812 */ /* 0x000fca00078ec0ff */
[----:B------:R-:W-:-:S07]  /*31bf0*/  IMAD.MOV.U32 R13, RZ, RZ, R2 ;  /* 0x000000ffff0d7224 */ /* 0x000fce00078e0002 */
[----:B0-----:R-:W-:Y:S05]  /*31c00*/  WARPSYNC.COLLECTIVE R15, `(.L_x_989) ;  /* 0x000000000f087348 */ /* 0x001fea0003c00000 */
[----:B------:R1:W2:Y:S02]  /*31c10*/  SHFL.IDX P6, R14, R13, R12, R11 ;  /* 0x0000000c0d0e7389 */ /* 0x0002a400000c000b */
[----:B012---:R-:W-:Y:S01]  /*31c20*/  ENDCOLLECTIVE ;  /* 0x000000000000791b */ /* 0x007fe20003800000 */
.L_x_989:
[----:B------:R-:W-:Y:S05]  /*31c30*/  BSYNC B0 ;  /* 0x0000000000007941 */ /* 0x000fea0003800000 */
.L_x_988:
[----:B------:R-:W-:Y:S05]  /*31c40*/  BRA `(.L_x_990) ;  /* 0xffffffa000407947 */ /* 0x000fea000383ffff */
.L_x_763:
[----:B------:R-:W-:Y:S01]  /*31c50*/  BSSY B0, `(.L_x_991) ;  /* 0x0000006000007945 */ /* 0x000fe20003800000 */
[----:B------:R-:W-:-:S07]  /*31c60*/  IMAD.MOV.U32 R15, RZ, RZ, -0x1 ;  /* 0xffffffffff0f7424 */ /* 0x000fce00078e00ff */
[----:B0-----:R-:W-:Y:S05]  /*31c70*/  WARPSYNC.COLLECTIVE R15, `(.L_x_992) ;  /* 0x000000000f0c7348 */ /* 0x001fea0003c00000 */
[----:B------:R-:W-:Y:S02]  /*31c80*/  ELECT P6, UR62, PT ;  /* 0x00000000003e782f */ /* 0x000fe400038c0000 */
[----:B------:R-:W-:Y:S01]  /*31c90*/  MOV R14, UR62 ;  /* 0x0000003e000e7c02 */ /* 0x000fe20008000f00 */
[----:B0-----:R-:W-:Y:S10]  /*31ca0*/  ENDCOLLECTIVE ;  /* 0x000000000000791b */ /* 0x001ff40003800000 */
.L_x_992:
[----:B------:R-:W-:Y:S05]  /*31cb0*/  BSYNC B0 ;  /* 0x0000000000007941 */ /* 0x000fea0003800000 */
.L_x_991:
[----:B------:R-:W-:Y:S05]  /*31cc0*/  BRA `(.L_x_993) ;  /* 0xffffffa000347947 */ /* 0x000fea000383ffff */
.L_x_765:
[----:B0-----:R0:W1:Y:S02]  /*31cd0*/  SYNCS.PHASECHK.TRANS64.TRYWAIT P1, [R3+URZ+0x33440], R2 ;  /* 0x03344002030075a7 */ /* 0x001064000802017f */
[----:B-1----:R-:W-:Y:S05]  /*31ce0*/  @!P1 NANOSLEEP.SYNCS 0x989680 ;  /* 0x009896800000995d */ /* 0x002fea0003900000 */
[----:B------:R-:W1:Y:S02]  /*31cf0*/  @!P1 SYNCS.PHASECHK.TRANS64 P1, [R3+URZ+0x33440], R2 ;  /* 0x03344002030095a7 */ /* 0x000e64000802007f */
[----:B-1----:R-:W-:Y:S05]  /*31d00*/  @!P1 BRA `(.L_x_765) ;  /* 0xfffffffc00f09947 */ /* 0x002fea000383ffff */
[----:B------:R-:W-:Y:S05]  /*31d10*/  BRA `(.L_x_994) ;  /* 0xffffffa000547947 */ /* 0x000fea000383ffff */
.L_x_767:
[----:B-1----:R1:W2:Y:S02]  /*31d20*/  SYNCS.PHASECHK.TRANS64.TRYWAIT P1, [R29+URZ+0x33440], R0 ;  /* 0x033440001d0075a7 */ /* 0x0022a4000802017f */
[----:B--2---:R-:W-:Y:S05]  /*31d30*/  @!P1 NANOSLEEP.SYNCS 0x989680 ;  /* 0x009896800000995d */ /* 0x004fea0003900000 */
[----:B------:R-:W2:Y:S02]  /*31d40*/  @!P1 SYNCS.PHASECHK.TRANS64 P1, [R29+URZ+0x33440], R0 ;  /* 0x033440001d0095a7 */ /* 0x000ea4000802007f */
[----:B--2---:R-:W-:Y:S05]  /*31d50*/  @!P1 BRA `(.L_x_767) ;  /* 0xfffffffc00f09947 */ /* 0x004fea000383ffff */
[----:B------:R-:W-:Y:S05]  /*31d60*/  BRA `(.L_x_995) ;  /* 0xffffffa000607947 */ /* 0x000fea000383ffff */
.L_x_769:
[----:B--2---:R2:W3:Y:S02]  /*31d70*/  SYNCS.PHASECHK.TRANS64.TRYWAIT P1, [R3+URZ+0x33460], R2 ;  /* 0x03346002030075a7 */ /* 0x0044e4000802017f */
[----:B---3--:R-:W-:Y:S05]  /*31d80*/  @!P1 NANOSLEEP.SYNCS 0x989680 ;  /* 0x009896800000995d */ /* 0x008fea0003900000 */
[----:B------:R-:W3:Y:S02]  /*31d90*/  @!P1 SYNCS.PHASECHK.TRANS64 P1, [R3+URZ+0x33460], R2 ;  /* 0x03346002030095a7 */ /* 0x000ee4000802007f */
[----:B---3--:R-:W-:Y:S05]  /*31da0*/  @!P1 BRA `(.L_x_769) ;  /* 0xfffffffc00f09947 */ /* 0x008fea000383ffff */
[----:B------:R-:W-:Y:S05]  /*31db0*/  BRA `(.L_x_996) ;  /* 0xffffffa0005c7947 */ /* 0x000fea000383ffff */
.L_x_771:
[----:B---3--:R3:W4:Y:S02]  /*31dc0*/  SYNCS.PHASECHK.TRANS64.TRYWAIT P1, [R29+URZ+0x33460], R0 ;  /* 0x033460001d0075a7 */ /* 0x008724000802017f */
[----:B----4-:R-:W-:Y:S05]  /*31dd0*/  @!P1 NANOSLEEP.SYNCS 0x989680 ;  /* 0x009896800000995d */ /* 0x010fea0003900000 */
[----:B------:R-:W4:Y:S02]  /*31de0*/  @!P1 SYNCS.PHASECHK.TRANS64 P1, [R29+URZ+0x33460], R0 ;  /* 0x033460001d0095a7 */ /* 0x000f24000802007f */
[----:B----4-:R-:W-:Y:S05]  /*31df0*/  @!P1 BRA `(.L_x_771) ;  /* 0xfffffffc00f09947 */ /* 0x010fea000383ffff */
[----:B------:R-:W-:Y:S05]  /*31e00*/  BRA `(.L_x_997) ;  /* 0xffffffa000587947 */ /* 0x000fea000383ffff */
.L_x_773:
[----:B----4-:R4:W0:Y:S02]  /*31e10*/  SYNCS.PHASECHK.TRANS64.TRYWAIT P1, [R3+URZ+0x33480], R2 ;  /* 0x03348002030075a7 */ /* 0x010824000802017f */
[----:B0-----:R-:W-:Y:S05]  /*31e20*/  @!P1 NANOSLEEP.SYNCS 0x989680 ;  /* 0x009896800000995d */ /* 0x001fea0003900000 */
[----:B------:R-:W0:Y:S02]  /*31e30*/  @!P1 SYNCS.PHASECHK.TRANS64 P1, [R3+URZ+0x33480], R2 ;  /* 0x03348002030095a7 */ /* 0x000e24000802007f */
[----:B0-----:R-:W-:Y:S05]  /*31e40*/  @!P1 BRA `(.L_x_773) ;  /* 0xfffffffc00f09947 */ /* 0x001fea000383ffff */
[----:B------:R-:W-:Y:S05]  /*31e50*/  BRA `(.L_x_998) ;  /* 0xffffffa000547947 */ /* 0x000fea000383ffff */
.L_x_999:
        /* <DEDUP_REMOVED lines=10> */
.L_x_3248:


//--------------------- .text._ZN7cutlass13device_kernelIN5flash11enable_sm90INS1_16FlashAttnFwdSm90INS1_25CollectiveMainloopFwdSm90ILi2EN4cute5tupleIJNS5_1CILi1EEES8_S8_EEENS6_IJNS7_ILi128EEESA_NS7_ILi192EEEEEELi192ENS_12float_e4m3_tEfNS_4arch4Sm90ELb0ELb1ELb1ELb0ELb1ELb0ELb0ELb1ELb1ELb1ELb0ELb0EEENS1_21CollectiveEpilogueFwdINS6_IJSA_SB_SA_EEES9_NS_10bfloat16_tESF_Li256ELb0ELb1ELb0ELb1EEENS1_30DynamicPersistentTileSchedulerILi256ELi128ELb0ELb1ELb1EEEEEEEEEvNT_6ParamsE --------------------------
	.section	.text._ZN7cutlass13device_kernelIN5flash11enable_sm90INS1_16FlashAttnFwdSm90INS1_25CollectiveMainloopFwdSm90ILi2EN4cute5tupleIJNS5_1CILi1EEES8_S8_EEENS6_IJNS7_ILi128EEESA_NS7_ILi192EEEEEELi192ENS_12float_e4m3_tEfNS_4arch4Sm90ELb0ELb1ELb1ELb0ELb1ELb0ELb0ELb1ELb1ELb1ELb0ELb0EEENS1_21CollectiveEpilogueFwdINS6_IJSA_SB_SA_EEES9_NS_10bfloat16_tESF_Li256ELb0ELb1ELb0ELb1EEENS1_30DynamicPersistentTileSchedulerILi256ELi128ELb0ELb1ELb1EEEEEEEEEvNT_6ParamsE,"ax",@progbits
	.align	128
.text._ZN7cutlass13device_kernelIN5flash11enable_sm90INS1_16FlashAttnFwdSm90INS1_25CollectiveMainloopFwdSm90ILi2EN4cute5tupleIJNS5_1CILi1EEES8_S8_EEENS6_IJNS7_ILi128EEESA_NS7_ILi192EEEEEELi192ENS_12float_e4m3_tEfNS_4arch4Sm90ELb0ELb1ELb1ELb0ELb1ELb0ELb0ELb1ELb1ELb1ELb0ELb0EEENS1_21CollectiveEpilogueFwdINS6_IJSA_SB_SA_EEES9_NS_10bfloat16_tESF_Li256ELb0ELb1ELb0ELb1EEENS1_30DynamicPersistentTileSchedulerILi256ELi128ELb0ELb1ELb1EEEEEEEEEvNT_6ParamsE:
        .type           _ZN7cutlass13device_kernelIN5flash11enable_sm90INS1_16FlashAttnFwdSm90INS1_25CollectiveMainloopFwdSm90ILi2EN4cute5tupleIJNS5_1CILi1EEES8_S8_EEENS6_IJNS7_ILi128EEESA_NS7_ILi192EEEEEELi192ENS_12float_e4m3_tEfNS_4arch4Sm90ELb0ELb1ELb1ELb0ELb1ELb0ELb0ELb1ELb1ELb1ELb0ELb0EEENS1_21CollectiveEpilogueFwdINS6_IJSA_SB_SA_EEES9_NS_10bfloat16_tESF_Li256ELb0ELb1ELb0ELb1EEENS1_30DynamicPersistentTileSchedulerILi256ELi128ELb0ELb1ELb1EEEEEEEEEvNT_6ParamsE,@function
        .size           _ZN7cutlass13device_kernelIN5flash11enable_sm90INS1_16FlashAttnFwdSm90INS1_25CollectiveMainloopFwdSm90ILi2EN4cute5tupleIJNS5_1CILi1EEES8_S8_EEENS6_IJNS7_ILi128EEESA_NS7_ILi192EEEEEELi192ENS_12float_e4m3_tEfNS_4arch4Sm90ELb0ELb1ELb1ELb0ELb1ELb0ELb0ELb1ELb1ELb1ELb0ELb0EEENS1_21CollectiveEpilogueFwdINS6_IJSA_SB_SA_EEES9_NS_10bfloat16_tESF_Li256ELb0ELb1ELb0ELb1EEENS1_30DynamicPersistentTileSchedulerILi256ELi128ELb0ELb1ELb1EEEEEEEEEvNT_6ParamsE,(.L_x_3249 - _ZN7cutlass13device_kernelIN5flash11enable_sm90INS1_16FlashAttnFwdSm90INS1_25CollectiveMainloopFwdSm90ILi2EN4cute5tupleIJNS5_1CILi1EEES8_S8_EEENS6_IJNS7_ILi128EEESA_NS7_ILi192EEEEEELi192ENS_12float_e4m3_tEfNS_4arch4Sm90ELb0ELb1ELb1ELb0ELb1ELb0ELb0ELb1ELb1ELb1ELb0ELb0EEENS1_21CollectiveEpilogueFwdINS6_IJSA_SB_SA_EEES9_NS_10bfloat16_tESF_Li256ELb0ELb1ELb0ELb1EEENS1_30DynamicPersistentTileSchedulerILi256ELi128ELb0ELb1ELb1EEEEEEEEEvNT_6ParamsE)
        .other          _ZN7cutlass13device_kernelIN5flash11enable_sm90INS1_16FlashAttnFwdSm90INS1_25CollectiveMainloopFwdSm90ILi2EN4cute5tupleIJNS5_1CILi1EEES8_S8_EEENS6_IJNS7_ILi128EEESA_NS7_ILi192EEEEEELi192ENS_12float_e4m3_tEfNS_4arch4Sm90ELb0ELb1ELb1ELb0ELb1ELb0ELb0ELb1ELb1ELb1ELb0ELb0EEENS1_21CollectiveEpilogueFwdINS6_IJSA_SB_SA_EEES9_NS_10bfloat16_tESF_Li256ELb0ELb1ELb0ELb1EEENS1_30DynamicPersistentTileSchedulerILi256ELi128ELb0ELb1ELb1EEEEEEEEEvNT_6ParamsE,@"STO_CUDA_ENTRY STV_DEFAULT"
_ZN7cutlass13device_kernelIN5flash11enable_sm90INS1_16FlashAttnFwdSm90INS1_25CollectiveMainloopFwdSm90ILi2EN4cute5tupleIJNS5_1CILi1EEES8_S8_EEENS6_IJNS7_ILi128EEESA_NS7_ILi192EEEEEELi192ENS_12float_e4m3_tEfNS_4arch4Sm90ELb0ELb1ELb1ELb0ELb1ELb0ELb0ELb1ELb1ELb1ELb0ELb0EEENS1_21CollectiveEpilogueFwdINS6_IJSA_SB_SA_EEES9_NS_10bfloat16_tESF_Li256ELb0ELb1ELb0ELb1EEENS1_30DynamicPersistentTileSchedulerILi256ELi128ELb0ELb1ELb1EEEEEEEEEvNT_6ParamsE:
        /* <DEDUP_REMOVED lines=9> */
[----:B------:R-:W1:Y:S01]  /*0090*/  SHFL.IDX PT, R3, R3, RZ, 0x1f ;  /* 0x00001fff03037589 */ /* 0x000e6200000e0000 */
        /* <DEDUP_REMOVED lines=14> */
[----:B------:R0:W2:Y:S06]  /*0180*/  @!UP0 SYNCS.EXCH.64 URZ, [UR8+0x2a800], UR4 ;  /* 0x02a80004083f85b2 */ /* 0x0000ac0008000100 */
[----:B------:R0:W3:Y:S02]  /*0190*/  @!UP1 SYNCS.EXCH.64 URZ, [UR8+0x2a820], UR6 ;  /* 0x02a82006083f95b2 */ /* 0x0000e40008000100 */
[----:B01----:R-:W-:Y:S05]  /*01a0*/  @P1 BRA `(.L_x_1000) ;  /* 0x0000000000481947 */ /* 0x003fea0003800000 */
        /* <DEDUP_REMOVED lines=14> */
[----:B------:R0:W4:Y:S01]  /*0290*/  SYNCS.EXCH.64 URZ, [UR8+0x2a840], UR6 ;  /* 0x02a84006083f75b2 */ /* 0x0001220008000100 */
[----:B------:R0:W0:Y:S01]  /*02a0*/  SYNCS.EXCH.64 URZ, [UR8+0x2a838], UR4 ;  /* 0x02a83804083f75b2 */ /* 0x0000220008000100 */
[----:B------:R0:W0:Y:S01]  /*02b0*/  SYNCS.EXCH.64 URZ, [UR8+0x2a848], UR6 ;  /* 0x02a84806083f75b2 */ /* 0x0000220008000100 */
[----:B------:R-:W-:Y:S01]  /*02c0*/  NOP ;  /* 0x0000000000007918 */ /* 0x000fe20000000000 */
.L_x_1000:
[----:B------:R-:W5:Y:S01]  /*02d0*/  SHFL.IDX PT, R2, R0, RZ, 0x1f ;  /* 0x00001fff00027589 */ /* 0x000f6200000e0000 */
[----:B------:R-:W-:Y:S01]  /*02e0*/  NOP ;  /* 0x0000000000007918 */ /* 0x000fe20000000000 */
[----:B-----5:R-:W-:-:S13]  /*02f0*/  ISETP.NE.AND P0, PT, R2, RZ, PT ;  /* 0x000000ff0200720c */ /* 0x020fda0003f05270 */
        /* <DEDUP_REMOVED lines=17> */
[----:B------:R0:W0:Y:S01]  /*0410*/  SYNCS.EXCH.64 URZ, [UR8+0x2a868], UR6 ;  /* 0x02a86806083f75b2 */ /* 0x0000220008000100 */
[----:B------:R-:W-:Y:S01]  /*0420*/  NOP ;  /* 0x0000000000007918 */ /* 0x000fe20000000000 */
.L_x_1001:
[----:B------:R-:W5:Y:S01]  /*0430*/  SHFL.IDX PT, R2, R0, RZ, 0x1f ;  /* 0x00001fff00027589 */ /* 0x000f6200000e0000 */
[----:B------:R-:W-:Y:S01]  /*0440*/  NOP ;  /* 0x0000000000007918 */ /* 0x000fe20000000000 */
[----:B-----5:R-:W-:-:S13]  /*0450*/  ISETP.NE.AND P0, PT, R2, RZ, PT ;  /* 0x000000ff0200720c */ /* 0x020fda0003f05270 */
        /* <DEDUP_REMOVED lines=13> */
[----:B------:R0:W0:Y:S01]  /*0530*/  SYNCS.EXCH.64 URZ, [UR6+0x2a888], UR4 ;  /* 0x02a88804063f75b2 */ /* 0x0000220008000100 */
[----:B------:R-:W-:Y:S01]  /*0540*/  NOP ;  /* 0x0000000000007918 */ /* 0x000fe20000000000 */
.L_x_1002:
        /* <DEDUP_REMOVED lines=22> */
.L_x_1003:
[----:B------:R-:W5:Y:S01]  /*06b0*/  SHFL.IDX PT, R2, R0, RZ, 0x1f ;  /* 0x00001fff00027589 */ /* 0x000f6200000e0000 */
[----:B------:R-:W0:Y:S01]  /*06c0*/  S2UR UR10, SR_CgaCtaId ;  /* 0x00000000000a79c3 */ /* 0x000e220000008800 */
[----:B------:R-:W-:Y:S01]  /*06d0*/  R2UR UR9, R3 ;  /* 0x00000000030972ca */ /* 0x000fe200000e0000 */
[----:B------:R-:W-:Y:S01]  /*06e0*/  NOP ;  /* 0x0000000000007918 */ /* 0x000fe20000000000 */
[----:B-----5:R-:W-:-:S13]  /*06f0*/  ISETP.NE.AND P0, PT, R2, RZ, PT ;  /* 0x000000ff0200720c */ /* 0x020fda0003f05270 */
        /* <DEDUP_REMOVED lines=19> */
.L_x_1004:
[----:B------:R-:W-:Y:S01]  /*0830*/  UISETP.NE.AND UP0, UPT, UR9, URZ, UPT ;  /* 0x0000003f0900728c */ /* 0x000fe2000bf05270 */
[----:B------:R-:W-:Y:S01]  /*0840*/  NOP ;  /* 0x0000000000007918 */ /* 0x000fe20000000000 */
[----:B------:R-:W-:Y:S01]  /*0850*/  UMOV UR43, 0x1 ;  /* 0x00000001002b7882 */ /* 0x000fe20000000000 */
[----:B------:R-:W-:Y:S01]  /*0860*/  IMAD.U32 R31, RZ, RZ, UR10 ;  /* 0x0000000aff1f7e24 */ /* 0x000fe2000f8e00ff */
[----:B------:R-:W-:Y:S01]  /*0870*/  USEL UR43, UR43, 0x2, !UP0 ;  /* 0x000000022b2b7887 */ /* 0x000fe2000c000000 */
[----:B01234-:R-:W-:Y:S01]  /*0880*/  BAR.SYNC.DEFER_BLOCKING 0x0 ;  /* 0x0000000000007b1d */ /* 0x01ffe20000010000 */
[----:B------:R-:W-:-:S05]  /*0890*/  PLOP3.LUT P0, PT, PT, PT, UP0, 0x80, 0x0 ;  /* 0x000000000000781c */ /* 0x000fca0003f0f008 */
[----:B------:R-:W-:-:S08]  /*08a0*/  ULDC.64 UR52, c[0x0][0x208] ;  /* 0x0000820000347ab9 */ /* 0x000fd00000000a00 */
[----:B------:R-:W-:Y:S05]  /*08b0*/  @!P0 BRA `(.L_x_1005) ;  /* 0x0000012800288947 */ /* 0x000fea0003800000 */
.L_x_1006:
[----:B------:R-:W-:-:S08]  /*08c0*/  NOP ;  /* 0x0000000000007918 */ /* 0x000fd00000000000 */
[----:B------:R-:W0:Y:S02]  /*08d0*/  USETMAXREG.TRY_ALLOC.CTAPOOL UP0, 0xe8 ;  /* 0x000000e8000079c8 */ /* 0x000e240008000600 */
[----:B0-----:R-:W-:-:S13]  /*08e0*/  PLOP3.LUT P0, PT, PT, PT, UP0, 0x80, 0x0 ;  /* 0x000000000000781c */ /* 0x001fda0003f0f008 */
[----:B------:R-:W-:Y:S05]  /*08f0*/  @!P0 BRA `(.L_x_1006) ;  /* 0xfffffffc00f08947 */ /* 0x000fea000383ffff */
[----:B------:R-:W0:Y:S01]  /*0900*/  S2R R2, SR_TID.X ;  /* 0x0000000000027919 */ /* 0x000e220000002100 */
[----:B------:R-:W1:Y:S08]  /*0910*/  S2UR UR4, SR_CTAID.X ;  /* 0x00000000000479c3 */ /* 0x000e700000002500 */
[----:B------:R-:W-:Y:S08]  /*0920*/  BAR.ARV 0x4, 0x180 ;  /* 0x0106000000007b1d */ /* 0x000ff00000002000 */
        /* <DEDUP_REMOVED lines=9> */
[----:B------:R-:W-:Y:S01]  /*09c0*/  UMOV UR47, URZ ;  /* 0x0000003f002f7c82 */ /* 0x000fe20008000000 */
[----:B------:R-:W-:Y:S02]  /*09d0*/  UMOV UR46, URZ ;  /* 0x0000003f002e7c82 */ /* 0x000fe40008000000 */
[----:B------:R-:W-:Y:S01]  /*09e0*/  SHF.R.S32.HI R3, RZ, 0x1f, R208 ;  /* 0x0000001fff037819 */ /* 0x000fe200000114d0 */
[----:B------:R-:W-:-:S03]  /*09f0*/  UMOV UR45, URZ ;  /* 0x0000003f002d7c82 */ /* 0x000fc60008000000 */
[CC--:B------:R-:W-:Y:S02]  /*0a00*/  LEA.HI R5, R3.reuse, R208.reuse, RZ, 0x7 ;  /* 0x000000d003057211 */ /* 0x0c0fe400078f38ff */
[----:B------:R-:W-:Y:S02]  /*0a10*/  LEA.HI R0, R3, R208, RZ, 0x4 ;  /* 0x000000d003007211 */ /* 0x000fe400078f20ff */
[----:B------:R-:W-:Y:S02]  /*0a20*/  LOP3.LUT R201, R5, 0xffffff80, RZ, 0xc0, !PT ;  /* 0xffffff8005c97812 */ /* 0x000fe400078ec0ff */
[----:B------:R-:W-:Y:S02]  /*0a30*/  SHF.R.S32.HI R9, RZ, 0x4, R0 ;  /* 0x00000004ff097819 */ /* 0x000fe40000011400 */
[----:B------:R-:W-:Y:S01]  /*0a40*/  LOP3.LUT R7, R0, 0x3fffff0, RZ, 0xc0, !PT ;  /* 0x03fffff000077812 */ /* 0x000fe200078ec0ff */
[----:B------:R-:W-:Y:S01]  /*0a50*/  IMAD.IADD R201, R208, 0x1, -R201 ;  /* 0x00000001d0c97824 */ /* 0x000fe200078e0ac9 */
[----:B------:R-:W-:-:S02]  /*0a60*/  LEA.HI R0, R0, R9, RZ, 0x1 ;  /* 0x0000000900007211 */ /* 0x000fc400078f08ff */
[CC--:B------:R-:W-:Y:S01]  /*0a70*/  LEA.HI R2, R3.reuse, R208.reuse, RZ, 0x5 ;  /* 0x000000d003027211 */ /* 0x0c0fe200078f28ff */
[----:B------:R-:W-:Y:S01]  /*0a80*/  IMAD.IADD R7, R208, 0x1, -R7 ;  /* 0x00000001d0077824 */ /* 0x000fe200078e0a07 */
[----:B------:R-:W-:Y:S02]  /*0a90*/  SHF.R.S32.HI R4, RZ, 0x1f, R201 ;  /* 0x0000001fff047819 */ /* 0x000fe400000114c9 */
[----:B------:R-:W-:Y:S01]  /*0aa0*/  LOP3.LUT R0, R0, 0x1ffffffe, RZ, 0xc0, !PT ;  /* 0x1ffffffe00007812 */ /* 0x000fe200078ec0ff */
[----:B------:R-:W-:Y:S01]  /*0ab0*/  IMAD.SHL.U32 R2, R2, 0x20, RZ ;  /* 0x0000002002027824 */ /* 0x000fe200078e00ff */
[----:B------:R-:W-:Y:S02]  /*0ac0*/  LEA.HI R6, R4, R201, RZ, 0x2 ;  /* 0x000000c904067211 */ /* 0x000fe400078f10ff */
[----:B------:R-:W-:Y:S01]  /*0ad0*/  LEA.HI R10, R3, R208, RZ, 0x2 ;  /* 0x000000d0030a7211 */ /* 0x000fe200078f10ff */
[----:B------:R-:W-:Y:S01]  /*0ae0*/  IMAD.IADD R0, R9, 0x1, -R0 ;  /* 0x0000000109007824 */ /* 0x000fe200078e0a00 */
[----:B------:R-:W-:-:S02]  /*0af0*/  SHF.R.S32.HI R8, RZ, 0x2, R6 ;  /* 0x00000002ff087819 */ /* 0x000fc40000011406 */
[----:B------:R-:W-:Y:S02]  /*0b00*/  SHF.R.S32.HI R11, RZ, 0x1f, R6 ;  /* 0x0000001fff0b7819 */ /* 0x000fe40000011406 */
[----:B------:R-:W-:Y:S02]  /*0b10*/  LOP3.LUT R9, R10, 0xfffffffc, RZ, 0xc0, !PT ;  /* 0xfffffffc0a097812 */ /* 0x000fe400078ec0ff */
[----:B------:R-:W-:Y:S02]  /*0b20*/  LEA.HI R3, R3, R208, RZ, 0x3 ;  /* 0x000000d003037211 */ /* 0x000fe400078f18ff */
[----:B------:R-:W-:Y:S01]  /*0b30*/  LEA.HI R11, R11, R8, RZ, 0x3 ;  /* 0x000000080b0b7211 */ /* 0x000fe200078f18ff */
[----:B------:R-:W-:Y:S01]  /*0b40*/  IMAD.IADD R9, R208, 0x1, -R9 ;  /* 0x00000001d0097824 */ /* 0x000fe200078e0a09 */
[----:B------:R-:W-:Y:S02]  /*0b50*/  SHF.R.S32.HI R202, RZ, 0x7, R5 ;  /* 0x00000007ffca7819 */ /* 0x000fe40000011405 */
[----:B------:R-:W-:-:S02]  /*0b60*/  LOP3.LUT R2, R2, 0xfffffc00, RZ, 0xc0, !PT ;  /* 0xfffffc0002027812 */ /* 0x000fc400078ec0ff */
[----:B------:R-:W-:Y:S02]  /*0b70*/  LOP3.LUT R23, R3, 0xfffffff8, RZ, 0xc0, !PT ;  /* 0xfffffff803177812 */ /* 0x000fe400078ec0ff */
[----:B------:R-:W-:Y:S01]  /*0b80*/  LOP3.LUT R11, R11, 0xfffffff8, RZ, 0xc0, !PT ;  /* 0xfffffff80b0b7812 */ /* 0x000fe200078ec0ff */
[----:B------:R-:W-:Y:S01]  /*0b90*/  IMAD R7, R7, 0x40, R2 ;  /* 0x0000004007077824 */ /* 0x000fe200078e0202 */
[----:B------:R-:W-:Y:S01]  /*0ba0*/  LEA.HI R4, R4, R201, RZ, 0x5 ;  /* 0x000000c904047211 */ /* 0x000fe200078f28ff */
[----:B------:R-:W-:Y:S01]  /*0bb0*/  IMAD.IADD R23, R208, 0x1, -R23 ;  /* 0x00000001d0177824 */ /* 0x000fe200078e0a17 */
[----:B------:R-:W-:Y:S01]  /*0bc0*/  LEA.HI R5, R5, R202, RZ, 0x1 ;  /* 0x000000ca05057211 */ /* 0x000fe200078f08ff */
[----:B------:R-:W-:Y:S01]  /*0bd0*/  IMAD.IADD R11, R8, 0x1, -R11 ;  /* 0x00000001080b7824 */ /* 0x000fe200078e0a0b */
[----:B------:R-:W-:Y:S01]  /*0be0*/  SHF.R.S32.HI R4, RZ, 0x5, R4 ;  /* 0x00000005ff047819 */ /* 0x000fe20000011404 */
[----:B------:R-:W-:Y:S01]  /*0bf0*/  IMAD.SHL.U32 R18, R23, 0x8, RZ ;  /* 0x0000000817127824 */ /* 0x000fe200078e00ff */
[----:B------:R-:W-:Y:S01]  /*0c00*/  LEA.HI R2, R9, R9, RZ, 0x1 ;  /* 0x0000000909027211 */ /* 0x000fe200078f08ff */
[----:B------:R-:W-:Y:S01]  /*0c10*/  IMAD R204, R0, 0x8, R7 ;  /* 0x0000000800cc7824 */ /* 0x000fe200078e0207 */
[----:B------:R-:W-:Y:S01]  /*0c20*/  LOP3.LUT R5, R5, 0x3fffffe, RZ, 0xc0, !PT ;  /* 0x03fffffe05057812 */ /* 0x000fe200078ec0ff */
[----:B------:R-:W-:Y:S01]  /*0c30*/  IMAD R4, R4, 0x10, R11 ;  /* 0x0000001004047824 */ /* 0x000fe200078e020b */
[----:B------:R-:W-:Y:S01]  /*0c40*/  LOP3.LUT R2, R2, 0x1ffffffe, RZ, 0xc0, !PT ;  /* 0x1ffffffe02027812 */ /* 0x000fe200078ec0ff */
[----:B------:R-:W-:Y:S01]  /*0c50*/  VIADD R19, R18, 0x40 ;  /* 0x0000004012137836 */ /* 0x000fe20000000000 */
[----:B------:R-:W-:Y:S01]  /*0c60*/  LOP3.LUT R16, R6, 0x7ffffffc, RZ, 0xc0, !PT ;  /* 0x7ffffffc06107812 */ /* 0x000fe200078ec0ff */
[----:B------:R-:W-:Y:S01]  /*0c70*/  IMAD.IADD R5, R202, 0x1, -R5 ;  /* 0x00000001ca057824 */ /* 0x000fe200078e0a05 */
[----:B------:R-:W-:Y:S01]  /*0c80*/  SHF.R.S32.HI R200, RZ, 0x3, R3 ;  /* 0x00000003ffc87819 */ /* 0x000fe20000011403 */
[----:B------:R-:W-:Y:S01]  /*0c90*/  VIADD R22, R18, 0x80 ;  /* 0x0000008012167836 */ /* 0x000fe20000000000 */
[----:B------:R-:W-:Y:S01]  /*0ca0*/  SHF.R.S32.HI R207, RZ, 0x1f, R18 ;  /* 0x0000001fffcf7819 */ /* 0x000fe20000011412 */
[----:B------:R-:W-:Y:S01]  /*0cb0*/  IMAD.IADD R2, R9, 0x1, -R2 ;  /* 0x0000000109027824 */ /* 0x000fe200078e0a02 */
[----:B------:R-:W-:Y:S01]  /*0cc0*/  SHF.R.S32.HI R206, RZ, 0x1f, R19 ;  /* 0x0000001fffce7819 */ /* 0x000fe20000011413 */
[----:B------:R-:W-:Y:S01]  /*0cd0*/  IMAD R203, R5, 0x40, R4 ;  /* 0x0000004005cb7824 */ /* 0x000fe200078e0204 */
[----:B------:R-:W-:Y:S01]  /*0ce0*/  SHF.R.S32.HI R205, RZ, 0x1f, R22 ;  /* 0x0000001fffcd7819 */ /* 0x000fe20000011416 */
[----:B------:R-:W-:-:S02]  /*0cf0*/  IMAD.IADD R16, R201, 0x1, -R16 ;  /* 0x00000001c9107824 */ /* 0x000fc400078e0a10 */
[----:B------:R-:W-:-:S07]  /*0d00*/  IMAD R17, R2, 0x8, R203 ;  /* 0x0000000802117824 */ /* 0x000fce00078e02cb */
.L_x_1111:
[----:B------:R-:W-:Y:S01]  /*0d10*/  ULDC UR5, c[0x0][0xc60] ;  /* 0x0003180000057ab9 */ /* 0x000fe20000000800 */
[----:B------:R-:W-:Y:S01]  /*0d20*/  UMOV UR8, UR4 ;  /* 0x0000000400087c82 */ /* 0x000fe20008000000 */
[----:B------:R-:W-:-:S11]  /*0d30*/  UISETP.NE.AND UP0, UPT, UR5, 0x1, UPT ;  /* 0x000000010500788c */ /* 0x000fd6000bf05270 */
[----:B------:R-:W-:Y:S01]  /*0d40*/  @UP0 ULDC UR6, c[0x0][0xc64] ;  /* 0x0003190000060ab9 */ /* 0x000fe20000000800 */
[----:B------:R-:W-:Y:S01]  /*0d50*/  @UP0 ULDC UR9, c[0x0][0xc68] ;  /* 0x00031a0000090ab9 */ /* 0x000fe20000000800 */
[----:B------:R-:W-:-:S04]  /*0d60*/  UIMAD.WIDE.U32 UR6, UR4, UR6, URZ ;  /* 0x00000006040672a5 */ /* 0x000fc8000f8e003f */
[----:B------:R-:W-:-:S03]  /*0d70*/  @UP0 USHF.R.U32.HI UR8, URZ, UR9, UR7 ;  /* 0x000000093f080299 */ /* 0x000fc60008011607 */
[----:B------:R-:W-:Y:S02]  /*0d80*/  ULDC UR6, c[0x0][0xc78] ;  /* 0x00031e0000067ab9 */ /* 0x000fe40000000800 */
[----:B------:R-:W-:Y:S02]  /*0d90*/  UISETP.GE.AND UP0, UPT, UR8, UR6, UPT ;  /* 0x000000060800728c */ /* 0x000fe4000bf06270 */
[----:B------:R-:W-:-:S04]  /*0da0*/  UIADD3 UR6, -UR8, URZ, URZ ;  /* 0x0000003f08067290 */ /* 0x000fc8000fffe13f */
[----:B------:R-:W-:Y:S01]  /*0db0*/  PLOP3.LUT P0, PT, PT, PT, UP0, 0x80, 0x0 ;  /* 0x000000000000781c */ /* 0x000fe20003f0f008 */
[----:B------:R-:W-:-:S12]  /*0dc0*/  UIMAD UR9, UR5, UR6, UR4 ;  /* 0x00000006050972a4 */ /* 0x000fd8000f8e0204 */
[----:B012345:R-:W-:Y:S05]  /*0dd0*/  @!P0 BRA `(.L_x_1007) ;  /* 0x0000000000208947 */ /* 0x03ffea0003800000 */
[----:B------:R-:W-:Y:S01]  /*0de0*/  ULDC UR7, c[0x0][0xc6c] ;  /* 0x00031b0000077ab9 */ /* 0x000fe20000000800 */
[----:B------:R-:W-:Y:S01]  /*0df0*/  UMOV UR6, UR9 ;  /* 0x0000000900067c82 */ /* 0x000fe20008000000 */
[----:B------:R-:W-:-:S11]  /*0e00*/  UISETP.NE.AND UP0, UPT, UR7, 0x1, UPT ;  /* 0x000000010700788c */ /* 0x000fd6000bf05270 */
[----:B------:R-:W-:Y:S02]  /*0e10*/  @UP0 ULDC.64 UR10, c[0x0][0xc70] ;  /* 0x00031c00000a0ab9 */ /* 0x000fe40000000a00 */
[----:B------:R-:W-:-:S04]  /*0e20*/  UIMAD.WIDE.U32 UR4, UR9, UR10, URZ ;  /* 0x0000000a090472a5 */ /* 0x000fc8000f8e003f */
[----:B------:R-:W-:-:S04]  /*0e30*/  @UP0 USHF.R.U32.HI UR6, URZ, UR11, UR5 ;  /* 0x0000000b3f060299 */ /* 0x000fc80008011605 */
[----:B------:R-:W-:Y:S01]  /*0e40*/  UIMAD UR4, UR6, UR7, URZ ;  /* 0x00000007060472a4 */ /* 0x000fe2000f8e023f */
[----:B------:R-:W-:Y:S11]  /*0e50*/  BRA `(.L_x_1008) ;  /* 0x00000000001c7947 */ /* 0x000ff60003800000 */
.L_x_1007:
[----:B------:R-:W-:Y:S01]  /*0e60*/  ULDC UR7, c[0x0][0xc54] ;  /* 0x0003150000077ab9 */ /* 0x000fe20000000800 */
[----:B------:R-:W-:Y:S01]  /*0e70*/  UMOV UR6, UR9 ;  /* 0x0000000900067c82 */ /* 0x000fe20008000000 */
[----:B------:R-:W-:-:S11]  /*0e80*/  UISETP.NE.AND UP0, UPT, UR7, 0x1, UPT ;  /* 0x000000010700788c */ /* 0x000fd6000bf05270 */
[----:B------:R-:W-:Y:S02]  /*0e90*/  @UP0 ULDC.64 UR10, c[0x0][0xc58] ;  /* 0x00031600000a0ab9 */ /* 0x000fe40000000a00 */
[----:B------:R-:W-:-:S04]  /*0ea0*/  UIMAD.WIDE.U32 UR4, UR9, UR10, URZ ;  /* 0x0000000a090472a5 */ /* 0x000fc8000f8e003f */
[----:B------:R-:W-:-:S04]  /*0eb0*/  @UP0 USHF.R.U32.HI UR6, URZ, UR11, UR5 ;  /* 0x0000000b3f060299 */ /* 0x000fc80008011605 */
[----:B------:R-:W-:-:S12]  /*0ec0*/  UIMAD UR4, UR6, UR7, URZ ;  /* 0x00000007060472a4 */ /* 0x000fd8000f8e023f */
.L_x_1008:
[----:B------:R-:W-:Y:S01]  /*0ed0*/  ULOP3.LUT UR6, URZ, UR6, URZ, 0x33, !UPT ;  /* 0x000000063f067292 */ /* 0x000fe2000f8e333f */
[----:B------:R-:W-:Y:S01]  /*0ee0*/  ULDC UR7, c[0x0][0x448] ;  /* 0x0001120000077ab9 */ /* 0x000fe20000000800 */
[----:B------:R-:W-:Y:S01]  /*0ef0*/  ULDC UR5, c[0x0][0xc3c] ;  /* 0x00030f0000057ab9 */ /* 0x000fe20000000800 */
[----:B------:R-:W-:Y:S02]  /*0f00*/  UISETP.NE.AND UP3, UPT, UR7, 0x1, UPT ;  /* 0x000000010700788c */ /* 0x000fe4000bf65270 */
[----:B------:R-:W-:Y:S01]  /*0f10*/  UIADD3 UR6, UR6, UR5, URZ ;  /* 0x0000000506067290 */ /* 0x000fe2000fffe03f */
[----:B------:R-:W-:Y:S01]  /*0f20*/  ULDC.64 UR10, c[0x0][0x418] ;  /* 0x00010600000a7ab9 */ /* 0x000fe20000000a00 */
[----:B------:R-:W-:Y:S01]  /*0f30*/  UIADD3 UR4, UR9, -UR4, URZ ;  /* 0x8000000409047290 */ /* 0x000fe2000fffe03f */
[----:B------:R-:W-:Y:S01]  /*0f40*/  ULDC UR40, c[0x0][0xc48] ;  /* 0x0003120000287ab9 */ /* 0x000fe20000000800 */
[----:B------:R-:W-:Y:S02]  /*0f50*/  UISETP.NE.U32.AND UP0, UPT, UR10, URZ, UPT ;  /* 0x0000003f0a00728c */ /* 0x000fe4000bf05070 */
[----:B------:R-:W-:-:S02]  /*0f60*/  USHF.L.U32 UR42, UR6, 0x7, URZ ;  /* 0x00000007062a7899 */ /* 0x000fc4000800063f */
[----:B------:R-:W-:Y:S01]  /*0f70*/  UISETP.NE.AND UP1, UPT, UR40, 0x1, UPT ;  /* 0x000000012800788c */ /* 0x000fe2000bf25270 */
[----:B------:R-:W-:Y:S01]  /*0f80*/  ULDC UR13, c[0x0][0xc54] ;  /* 0x00031500000d7ab9 */ /* 0x000fe20000000800 */
[----:B------:R-:W-:Y:S02]  /*0f90*/  UISETP.NE.AND.EX UP0, UPT, UR11, URZ, UPT, UP0 ;  /* 0x0000003f0b00728c */ /* 0x000fe4000bf05300 */
[----:B------:R-:W-:Y:S02]  /*0fa0*/  UIADD3 UR10, UR42, 0x7f, URZ ;  /* 0x0000007f2a0a7890 */ /* 0x000fe4000fffe03f */
[----:B------:R-:W-:Y:S01]  /*0fb0*/  UIMAD UR13, UR8, UR13, UR4 ;  /* 0x0000000d080d72a4 */ /* 0x000fe2000f8e0204 */
[----:B------:R-:W-:Y:S01]  /*0fc0*/  ULDC UR41, c[0x0][0x424] ;  /* 0x0001090000297ab9 */ /* 0x000fe20000000800 */
[----:B------:R-:W-:Y:S01]  /*0fd0*/  ULDC UR51, c[0x0][0x288] ;  /* 0x0000a20000337ab9 */ /* 0x000fe20000000800 */
[----:B------:R-:W-:Y:S01]  /*0fe0*/  ULDC.64 UR4, c[0x0][0x9e0] ;  /* 0x0002780000047ab9 */ /* 0x000fe20000000a00 */
[----:B------:R-:W-:Y:S01]  /*0ff0*/  @UP3 ULDC UR8, c[0x0][0x44c] ;  /* 0x0001130000083ab9 */ /* 0x000fe20000000800 */
[----:B------:R-:W-:-:S02]  /*1000*/  UIADD3 UR11, -UR51, 0x1, URZ ;  /* 0x00000001330b7890 */ /* 0x000fc4000fffe13f */
[----:B------:R-:W-:Y:S02]  /*1010*/  UISETP.GE.AND UP2, UPT, UR5, 0x1, UPT ;  /* 0x000000010500788c */ /* 0x000fe4000bf46270 */
[----:B------:R-:W-:Y:S02]  /*1020*/  USEL UR41, UR41, 0x1, UP0 ;  /* 0x0000000129297887 */ /* 0x000fe40008000000 */
[----:B------:R-:W-:Y:S01]  /*1030*/  UIMAD.WIDE.U32 UR8, UR10, UR8, URZ ;  /* 0x000000080a0872a5 */ /* 0x000fe2000f8e003f */
[----:B------:R-:W-:Y:S01]  /*1040*/  ULDC UR12, c[0x0][0x2f0] ;  /* 0x0000bc00000c7ab9 */ /* 0x000fe20000000800 */
[----:B------:R-:W-:Y:S01]  /*1050*/  @UP3 ULDC UR15, c[0x0][0x450] ;  /* 0x00011400000f3ab9 */ /* 0x000fe20000000800 */
[----:B------:R-:W-:Y:S01]  /*1060*/  @UP1 ULDC UR6, c[0x0][0xc4c] ;  /* 0x0003130000061ab9 */ /* 0x000fe20000000800 */
[----:B------:R-:W-:Y:S01]  /*1070*/  UIMAD UR11, UR41, UR12, UR11 ;  /* 0x0000000c290b72a4 */ /* 0x000fe2000f8e020b */
[----:B------:R-:W-:Y:S01]  /*1080*/  PLOP3.LUT P0, PT, PT, PT, UP2, 0x40, 0x0 ;  /* 0x000000000000781c */ /* 0x000fe20003f0e828 */
[----:B------:R-:W-:-:S02]  /*1090*/  @UP3 USHF.R.U32.HI UR10, URZ, UR15, UR9 ;  /* 0x0000000f3f0a3299 */ /* 0x000fc40008011609 */
[----:B------:R-:W-:Y:S01]  /*10a0*/  UIMAD.WIDE.U32 UR6, UR13, UR6, URZ ;  /* 0x000000060d0672a5 */ /* 0x000fe2000f8e003f */
[----:B------:R-:W-:Y:S01]  /*10b0*/  @UP1 ULDC UR14, c[0x0][0xc50] ;  /* 0x00031400000e1ab9 */ /* 0x000fe20000000800 */
[----:B------:R-:W-:Y:S01]  /*10c0*/  UIADD3 UR10, UR11, UR10, URZ ;  /* 0x0000000a0b0a7290 */ /* 0x000fe2000fffe03f */
[----:B------:R-:W-:Y:S01]  /*10d0*/  UMOV UR44, UR13 ;  /* 0x0000000d002c7c82 */ /* 0x000fe20008000000 */
[----:B------:R-:W-:Y:S02]  /*10e0*/  @UP1 USHF.R.U32.HI UR44, URZ, UR14, UR7 ;  /* 0x0000000e3f2c1299 */ /* 0x000fe40008011607 */
[----:B------:R-:W-:Y:S02]  /*10f0*/  UIADD3 UR4, UR10, UR4, URZ ;  /* 0x000000040a047290 */ /* 0x000fe4000fffe03f */
[----:B------:R-:W-:Y:S02]  /*1100*/  UIADD3 UR6, -UR44, URZ, URZ ;  /* 0x0000003f2c067290 */ /* 0x000fe4000fffe13f */
[----:B------:R-:W-:-:S02]  /*1110*/  UP2UR UR50, UPR, URZ, 0x8 ;  /* 0x000000083f327883 */ /* 0x000fc40008000000 */
[----:B------:R-:W-:Y:S01]  /*1120*/  UP2UR UR49, UPR, URZ, 0x4 ;  /* 0x000000043f317883 */ /* 0x000fe20008000000 */
[----:B------:R-:W-:Y:S01]  /*1130*/  IMAD.U32 R0, RZ, RZ, UR4 ;  /* 0x00000004ff007e24 */ /* 0x000fe2000f8e00ff */
[----:B------:R-:W-:Y:S01]  /*1140*/  UIMAD UR40, UR40, UR6, UR13 ;  /* 0x00000006282872a4 */ /* 0x000fe2000f8e020d */
[----:B------:R-:W-:Y:S11]  /*1150*/  @P0 BRA `(.L_x_1009) ;  /* 0x0000000000400947 */ /* 0x000ff60003800000 */
[----:B------:R-:W-:Y:S01]  /*1160*/  ISETP.LT.AND P0, PT, RZ, UR10, PT ;  /* 0x0000000aff007c0c */ /* 0x000fe2000bf01270 */
[----:B------:R-:W-:-:S12]  /*1170*/  UIADD3 UR4, UR10, -0x1, URZ ;  /* 0xffffffff0a047890 */ /* 0x000fd8000fffe03f */
[----:B------:R-:W-:Y:S05]  /*1180*/  @P0 BRA `(.L_x_1010) ;  /* 0x00000000001c0947 */ /* 0x000fea0003800000 */
[----:B------:R-:W-:Y:S02]  /*1190*/  UISETP.NE.AND UP0, UPT, UR5, 0x1, UPT ;  /* 0x000000010500788c */ /* 0x000fe4000bf05270 */
[----:B------:R-:W-:-:S09]  /*11a0*/  UIADD3 UR4, -UR10, URZ, URZ ;  /* 0x0000003f0a047290 */ /* 0x000fd2000fffe13f */
[----:B------:R-:W-:Y:S02]  /*11b0*/  @UP0 ULDC.64 UR8, c[0x0][0x9e8] ;  /* 0x00027a0000080ab9 */ /* 0x000fe40000000a00 */
[----:B------:R-:W-:-:S04]  /*11c0*/  UIMAD.WIDE.U32 UR6, UR4, UR8, URZ ;  /* 0x00000008040672a5 */ /* 0x000fc8000f8e003f */
[----:B------:R-:W-:-:S04]  /*11d0*/  @UP0 USHF.R.U32.HI UR4, URZ, UR9, UR7 ;  /* 0x000000093f040299 */ /* 0x000fc80008011607 */
[----:B------:R-:W-:Y:S01]  /*11e0*/  ULOP3.LUT UR4, URZ, UR4, URZ, 0x33, !UPT ;  /* 0x000000043f047292 */ /* 0x000fe2000f8e333f */
[----:B------:R-:W-:Y:S11]  /*11f0*/  BRA `(.L_x_1011) ;  /* 0x0000000000107947 */ /* 0x000ff60003800000 */
.L_x_1010:
[----:B------:R-:W-:-:S11]  /*1200*/  UISETP.NE.AND UP0, UPT, UR5, 0x1, UPT ;  /* 0x000000010500788c */ /* 0x000fd6000bf05270 */
[----:B------:R-:W-:Y:S02]  /*1210*/  @UP0 ULDC.64 UR8, c[0x0][0x9e8] ;  /* 0x00027a0000080ab9 */ /* 0x000fe40000000a00 */
[----:B------:R-:W-:-:S04]  /*1220*/  UIMAD.WIDE.U32 UR6, UR4, UR8, URZ ;  /* 0x00000008040672a5 */ /* 0x000fc8000f8e003f */
[----:B------:R-:W-:-:S12]  /*1230*/  @UP0 USHF.R.U32.HI UR4, URZ, UR9, UR7 ;  /* 0x000000093f040299 */ /* 0x000fd80008011607 */
.L_x_1011:
[----:B------:R-:W-:-:S06]  /*1240*/  UIMAD UR4, UR4, UR5, UR5 ;  /* 0x00000005040472a4 */ /* 0x000fcc000f8e0205 */
[----:B------:R-:W-:-:S07]  /*1250*/  VIMNMX R0, R0, UR4, PT ;  /* 0x0000000400007c48 */ /* 0x000fce000bfe0100 */
.L_x_1009:
[----:B------:R-:W-:Y:S01]  /*1260*/  UISETP.NE.AND UP0, UPT, UR50, URZ, UPT ;  /* 0x0000003f3200728c */ /* 0x000fe2000bf05270 */
[----:B------:R-:W-:Y:S01]  /*1270*/  VIADD R0, R0, 0x7f ;  /* 0x0000007f00007836 */ /* 0x000fe20000000000 */
[----:B------:R-:W-:Y:S01]  /*1280*/  UMOV UR9, UR42 ;  /* 0x0000002a00097c82 */ /* 0x000fe20008000000 */
[----:B------:R-:W-:Y:S02]  /*1290*/  UIMAD UR4, UR41, UR12, 0x7f ;  /* 0x0000007f290474a4 */ /* 0x000fe4000f8e020c */
[----:B------:R-:W-:Y:S01]  /*12a0*/  UIMAD UR51, UR41, UR12, -UR51 ;  /* 0x0000000c293372a4 */ /* 0x000fe2000f8e0a33 */
[----:B------:R-:W-:Y:S01]  /*12b0*/  SHF.R.S32.HI R3, RZ, 0x1f, R0 ;  /* 0x0000001fff037819 */ /* 0x000fe20000011400 */
[----:B------:R-:W-:Y:S01]  /*12c0*/  USHF.R.S32.HI UR8, URZ, 0x1f, UR4 ;  /* 0x0000001f3f087899 */ /* 0x000fe20008011404 */
[----:B------:R-:W-:Y:S02]  /*12d0*/  ULDC UR10, c[0x0][0x9dc] ;  /* 0x00027700000a7ab9 */ /* 0x000fe40000000800 */
[----:B------:R-:W-:Y:S01]  /*12e0*/  LEA.HI R3, R3, R0, RZ, 0x7 ;  /* 0x0000000003037211 */ /* 0x000fe200078f38ff */
[----:B------:R-:W-:Y:S01]  /*12f0*/  @UP0 ULDC UR6, c[0x0][0x44c] ;  /* 0x0001130000060ab9 */ /* 0x000fe20000000800 */
[----:B------:R-:W-:Y:S01]  /*1300*/  @UP0 ULDC UR11, c[0x0][0x450] ;  /* 0x00011400000b0ab9 */ /* 0x000fe20000000800 */
[----:B------:R-:W-:Y:S01]  /*1310*/  UIMAD.WIDE.U32 UR6, UR42, UR6, URZ ;  /* 0x000000062a0672a5 */ /* 0x000fe2000f8e003f */
[----:B------:R-:W-:Y:S01]  /*1320*/  SHF.R.S32.HI R3, RZ, 0x7, R3 ;  /* 0x00000007ff037819 */ /* 0x000fe20000011403 */
[----:B------:R-:W-:-:S02]  /*1330*/  ULEA.HI UR8, UR8, UR4, URZ, 0x7 ;  /* 0x0000000408087291 */ /* 0x000fc4000f8f383f */
[----:B------:R-:W-:Y:S02]  /*1340*/  @UP0 USHF.R.U32.HI UR9, URZ, UR11, UR7 ;  /* 0x0000000b3f090299 */ /* 0x000fe40008011607 */
[----:B------:R-:W-:Y:S02]  /*1350*/  UISETP.GE.AND UP0, UPT, UR5, 0x1, UPT ;  /* 0x000000010500788c */ /* 0x000fe4000bf06270 */
[----:B------:R-:W-:Y:S02]  /*1360*/  USHF.R.S32.HI UR8, URZ, 0x7, UR8 ;  /* 0x000000073f087899 */ /* 0x000fe40008011408 */
[----:B------:R-:W-:Y:S02]  /*1370*/  UIADD3 UR4, UR51, UR9, URZ ;  /* 0x0000000933047290 */ /* 0x000fe4000fffe03f */
[----:B------:R-:W-:Y:S02]  /*1380*/  PLOP3.LUT P0, PT, PT, PT, UP0, 0x40, 0x0 ;  /* 0x000000000000781c */ /* 0x000fe40003f0e808 */
[----:B------:R-:W-:Y:S01]  /*1390*/  UIADD3 UR9, UR4, -UR10, URZ ;  /* 0x8000000a04097290 */ /* 0x000fe2000fffe03f */
[----:B------:R-:W-:-:S10]  /*13a0*/  VIMNMX R88, R3, UR8, PT ;  /* 0x0000000803587c48 */ /* 0x000fd4000bfe0100 */
[----:B------:R-:W-:Y:S05]  /*13b0*/  @P0 BRA `(.L_x_1012) ;  /* 0x0000000000440947 */ /* 0x000fea0003800000 */
[----:B------:R-:W-:-:S06]  /*13c0*/  UISETP.GT.AND UP0, UPT, UR4, -0x1, UPT ;  /* 0xffffffff0400788c */ /* 0x000fcc000bf04270 */
[----:B------:R-:W-:-:S13]  /*13d0*/  PLOP3.LUT P0, PT, PT, PT, UP0, 0x80, 0x0 ;  /* 0x000000000000781c */ /* 0x000fda0003f0f008 */
[----:B------:R-:W-:Y:S05]  /*13e0*/  @P0 BRA `(.L_x_1013) ;  /* 0x00000000001c0947 */ /* 0x000fea0003800000 */
[----:B------:R-:W-:Y:S02]  /*13f0*/  UISETP.NE.AND UP0, UPT, UR5, 0x1, UPT ;  /* 0x000000010500788c */ /* 0x000fe4000bf05270 */
[----:B------:R-:W-:-:S09]  /*1400*/  ULOP3.LUT UR4, URZ, UR4, URZ, 0x33, !UPT ;  /* 0x000000043f047292 */ /* 0x000fd2000f8e333f */
[----:B------:R-:W-:Y:S02]  /*1410*/  @UP0 ULDC.64 UR10, c[0x0][0x9e8] ;  /* 0x00027a00000a0ab9 */ /* 0x000fe40000000a00 */
[----:B------:R-:W-:-:S04]  /*1420*/  UIMAD.WIDE.U32 UR6, UR4, UR10, URZ ;  /* 0x0000000a040672a5 */ /* 0x000fc8000f8e003f */
[----:B------:R-:W-:-:S04]  /*1430*/  @UP0 USHF.R.U32.HI UR4, URZ, UR11, UR7 ;  /* 0x0000000b3f040299 */ /* 0x000fc80008011607 */
[----:B------:R-:W-:Y:S01]  /*1440*/  ULOP3.LUT UR4, URZ, UR4, URZ, 0x33, !UPT ;  /* 0x000000043f047292 */ /* 0x000fe2000f8e333f */
[----:B------:R-:W-:Y:S11]  /*1450*/  BRA `(.L_x_1014) ;  /* 0x0000000000107947 */ /* 0x000ff60003800000 */
.L_x_1013:
[----:B------:R-:W-:-:S11]  /*1460*/  UISETP.NE.AND UP0, UPT, UR5, 0x1, UPT ;  /* 0x000000010500788c */ /* 0x000fd6000bf05270 */
[----:B------:R-:W-:Y:S02]  /*1470*/  @UP0 ULDC.64 UR10, c[0x0][0x9e8] ;  /* 0x00027a00000a0ab9 */ /* 0x000fe40000000a00 */
[----:B------:R-:W-:-:S04]  /*1480*/  UIMAD.WIDE.U32 UR6, UR4, UR10, URZ ;  /* 0x0000000a040672a5 */ /* 0x000fc8000f8e003f */
[----:B------:R-:W-:-:S12]  /*1490*/  @UP0 USHF.R.U32.HI UR4, URZ, UR11, UR7 ;  /* 0x0000000b3f040299 */ /* 0x000fd80008011607 */
.L_x_1014:
[----:B------:R-:W-:-:S04]  /*14a0*/  UIMAD UR4, UR4, UR5, URZ ;  /* 0x00000005040472a4 */ /* 0x000fc8000f8e023f */
[----:B------:R-:W-:-:S04]  /*14b0*/  UISETP.LT.AND UP0, UPT, UR9, UR4, UPT ;  /* 0x000000040900728c */ /* 0x000fc8000bf01270 */
[----:B------:R-:W-:-:S12]  /*14c0*/  USEL UR9, UR9, UR4, !UP0 ;  /* 0x0000000409097287 */ /* 0x000fd8000c000000 */
.L_x_1012:
[----:B------:R-:W-:Y:S01]  /*14d0*/  USHF.R.S32.HI UR4, URZ, 0x1f, UR9 ;  /* 0x0000001f3f047899 */ /* 0x000fe20008011409 */
[----:B------:R-:W-:Y:S01]  /*14e0*/  PLOP3.LUT P0, PT, PT, PT, PT, 0x80, 0x0 ;  /* 0x000000000000781c */ /* 0x000fe20003f0f070 */
[----:B------:R-:W-:Y:S01]  /*14f0*/  IMAD.MOV.U32 R0, RZ, RZ, RZ ;  /* 0x000000ffff007224 */ /* 0x000fe200078e00ff */
[----:B------:R-:W-:Y:S01]  /*1500*/  CS2R R118, SRZ ;  /* 0x0000000000767805 */ /* 0x000fe2000001ff00 */
[----:B------:R-:W-:Y:S01]  /*1510*/  ULEA.HI UR4, UR4, UR9, URZ, 0x7 ;  /* 0x0000000904047291 */ /* 0x000fe2000f8f383f */
[----:B------:R-:W-:Y:S01]  /*1520*/  IMAD.MOV.U32 R2, RZ, RZ, RZ ;  /* 0x000000ffff027224 */ /* 0x000fe200078e00ff */
[----:B------:R-:W-:Y:S02]  /*1530*/  CS2R R6, SRZ ;  /* 0x0000000000067805 */ /* 0x000fe4000001ff00 */
[----:B------:R-:W-:Y:S01]  /*1540*/  CS2R R116, SRZ ;  /* 0x0000000000747805 */ /* 0x000fe2000001ff00 */
[----:B------:R-:W-:Y:S01]  /*1550*/  USHF.R.S32.HI UR4, URZ, 0x7, UR4 ;  /* 0x000000073f047899 */ /* 0x000fe20008011404 */
[----:B------:R-:W-:-:S02]  /*1560*/  CS2R R8, SRZ ;  /* 0x0000000000087805 */ /* 0x000fc4000001ff00 */
[----:B------:R-:W-:Y:S02]  /*1570*/  CS2R R110, SRZ ;  /* 0x00000000006e7805 */ /* 0x000fe4000001ff00 */
[----:B------:R-:W-:Y:S01]  /*1580*/  CS2R R10, SRZ ;  /* 0x00000000000a7805 */ /* 0x000fe2000001ff00 */
[----:B------:R-:W-:Y:S01]  /*1590*/  UISETP.LT.AND UP0, UPT, URZ, UR4, UPT ;  /* 0x000000043f00728c */ /* 0x000fe2000bf01270 */
[----:B------:R-:W-:Y:S02]  /*15a0*/  CS2R R108, SRZ ;  /* 0x00000000006c7805 */ /* 0x000fe4000001ff00 */
[----:B------:R-:W-:Y:S02]  /*15b0*/  CS2R R12, SRZ ;  /* 0x00000000000c7805 */ /* 0x000fe4000001ff00 */
[----:B------:R-:W-:Y:S01]  /*15c0*/  CS2R R102, SRZ ;  /* 0x0000000000667805 */ /* 0x000fe2000001ff00 */
[----:B------:R-:W-:Y:S01]  /*15d0*/  USEL UR39, URZ, UR4, !UP0 ;  /* 0x000000043f277287 */ /* 0x000fe2000c000000 */
[----:B------:R-:W-:-:S02]  /*15e0*/  CS2R R14, SRZ ;  /* 0x00000000000e7805 */ /* 0x000fc4000001ff00 */
[----:B------:R-:W-:Y:S02]  /*15f0*/  CS2R R100, SRZ ;  /* 0x0000000000647805 */ /* 0x000fe4000001ff00 */
[----:B------:R-:W-:Y:S02]  /*1600*/  CS2R R20, SRZ ;  /* 0x0000000000147805 */ /* 0x000fe4000001ff00 */
[----:B------:R-:W-:Y:S02]  /*1610*/  CS2R R94, SRZ ;  /* 0x00000000005e7805 */ /* 0x000fe4000001ff00 */
[----:B------:R-:W-:Y:S02]  /*1620*/  CS2R R24, SRZ ;  /* 0x0000000000187805 */ /* 0x000fe4000001ff00 */
[----:B------:R-:W-:Y:S02]  /*1630*/  ISETP.GT.AND P1, PT, R88, UR39, PT ;  /* 0x0000002758007c0c */ /* 0x000fe4000bf24270 */
        /* <DEDUP_REMOVED lines=32> */
[----:B------:R-:W-:Y:S01]  /*1840*/  IMAD.MOV.U32 R96, RZ, RZ, RZ ;  /* 0x000000ffff607224 */ /* 0x000fe200078e00ff */
[----:B------:R-:W-:Y:S01]  /*1850*/  CS2R R130, SRZ ;  /* 0x0000000000827805 */ /* 0x000fe2000001ff00 */
[----:B------:R-:W-:-:S02]  /*1860*/  IMAD.MOV.U32 R104, RZ, RZ, RZ ;  /* 0x000000ffff687224 */ /* 0x000fc400078e00ff */
[----:B------:R-:W-:Y:S01]  /*1870*/  IMAD.MOV.U32 R133, RZ, RZ, RZ ;  /* 0x000000ffff857224 */ /* 0x000fe200078e00ff */
[----:B------:R-:W-:Y:S06]  /*1880*/  @!P1 BRA `(.L_x_1015) ;  /* 0x000000ec00089947 */ /* 0x000fec0003800000 */
        /* <DEDUP_REMOVED lines=22> */
[----:B------:R-:W-:Y:S02]  /*19f0*/  IMAD.U32 R10, RZ, RZ, UR6 ;  /* 0x00000006ff0a7e24 */ /* 0x000fe4000f8e00ff */
[----:B------:R-:W-:Y:S02]  /*1a00*/  IMAD.U32 R6, RZ, RZ, UR4 ;  /* 0x00000004ff067e24 */ /* 0x000fe4000f8e00ff */
[----:B------:R-:W-:-:S02]  /*1a10*/  IMAD.U32 R7, RZ, RZ, UR5 ;  /* 0x00000005ff077e24 */ /* 0x000fc4000f8e00ff */
[----:B------:R-:W-:Y:S02]  /*1a20*/  IMAD.U32 R11, RZ, RZ, UR7 ;  /* 0x00000007ff0b7e24 */ /* 0x000fe4000f8e00ff */
[----:B------:R-:W-:Y:S02]  /*1a30*/  IMAD.MOV.U32 R8, RZ, RZ, 0x70 ;  /* 0x00000070ff087424 */ /* 0x000fe400078e00ff */
[----:B------:R-:W-:Y:S02]  /*1a40*/  IMAD.MOV.U32 R12, RZ, RZ, 0x1 ;  /* 0x00000001ff0c7424 */ /* 0x000fe400078e00ff */
[----:B0-----:R-:W-:-:S07]  /*1a50*/  IMAD.MOV.U32 R13, RZ, RZ, RZ ;  /* 0x000000ffff0d7224 */ /* 0x001fce00078e00ff */
[----:B------:R-:W-:-:S07]  /*1a60*/  LEPC R20, `(.L_x_1016) ;  /* 0x000000001014794e */ /* 0x000fce0000000000 */
[----:B-1----:R-:W-:Y:S05]  /*1a70*/  CALL.ABS.NOINC R2 ;  /* 0x0000000002007343 */ /* 0x002fea0003c00000 */
.L_x_1016:
        /* <DEDUP_REMOVED lines=11> */
[----:B------:R-:W-:Y:S01]  /*1b30*/  @UP1 USHF.R.S32.HI UR9, URZ, 0x1f, UR44 ;  /* 0x0000001f3f091899 */ /* 0x000fe2000801142c */
[----:B------:R-:W-:Y:S01]  /*1b40*/  @UP0 ULDC.64 UR16, c[0x0][0x9a8] ;  /* 0x00026a0000100ab9 */ /* 0x000fe20000000a00 */
[----:B------:R-:W-:Y:S01]  /*1b50*/  @UP1 ULDC.64 UR12, c[0x0][0x9b8] ;  /* 0x00026e00000c1ab9 */ /* 0x000fe20000000a00 */
[----:B------:R-:W-:Y:S02]  /*1b60*/  @UP0 UIMAD UR8, UR8, UR16, URZ ;  /* 0x00000010080802a4 */ /* 0x000fe4000f8e023f */
[----:B------:R-:W-:Y:S02]  /*1b70*/  @UP1 UIMAD UR9, UR9, UR12, URZ ;  /* 0x0000000c090912a4 */ /* 0x000fe4000f8e023f */
[----:B------:R-:W-:Y:S02]  /*1b80*/  @UP0 UIMAD.WIDE.U32 UR14, UR44, UR16, URZ ;  /* 0x000000102c0e02a5 */ /* 0x000fe4000f8e003f */
[----:B------:R-:W-:-:S02]  /*1b90*/  @UP0 UIMAD UR17, UR44, UR17, UR8 ;  /* 0x000000112c1102a4 */ /* 0x000fc4000f8e0208 */
[----:B------:R-:W-:Y:S02]  /*1ba0*/  @UP0 USHF.R.S32.HI UR16, URZ, 0x1f, UR40 ;  /* 0x0000001f3f100899 */ /* 0x000fe40008011428 */
[----:B------:R-:W-:Y:S02]  /*1bb0*/  @UP1 USHF.R.S32.HI UR19, URZ, 0x1f, UR40 ;  /* 0x0000001f3f131899 */ /* 0x000fe40008011428 */
[----:B------:R-:W-:Y:S02]  /*1bc0*/  @UP1 UIMAD.WIDE.U32 UR10, UR44, UR12, URZ ;  /* 0x0000000c2c0a12a5 */ /* 0x000fe4000f8e003f */
[----:B------:R-:W-:Y:S02]  /*1bd0*/  @UP1 UIMAD UR18, UR44, UR13, UR9 ;  /* 0x0000000d2c1212a4 */ /* 0x000fe4000f8e0209 */
[----:B------:R-:W-:Y:S01]  /*1be0*/  @UP0 UIADD3 UR15, UR15, UR17, URZ ;  /* 0x000000110f0f0290 */ /* 0x000fe2000fffe03f */
[----:B------:R-:W-:Y:S01]  /*1bf0*/  @UP0 ULDC.64 UR12, c[0x0][0x9b0] ;  /* 0x00026c00000c0ab9 */ /* 0x000fe20000000a00 */
[----:B------:R-:W-:Y:S01]  /*1c00*/  @UP1 ULDC.64 UR8, c[0x0][0x9c0] ;  /* 0x0002700000081ab9 */ /* 0x000fe20000000a00 */
[----:B------:R-:W-:-:S02]  /*1c10*/  @UP0 UIMAD UR16, UR16, UR12, URZ ;  /* 0x0000000c101002a4 */ /* 0x000fc4000f8e023f */
[----:B------:R-:W-:Y:S02]  /*1c20*/  @UP1 UIMAD UR17, UR19, UR8, URZ ;  /* 0x00000008131112a4 */ /* 0x000fe4000f8e023f */
[----:B------:R-:W-:Y:S02]  /*1c30*/  @UP1 UIADD3 UR11, UR11, UR18, URZ ;  /* 0x000000120b0b1290 */ /* 0x000fe4000fffe03f */
[----:B------:R-:W-:Y:S02]  /*1c40*/  @UP0 UIMAD UR16, UR40, UR13, UR16 ;  /* 0x0000000d281002a4 */ /* 0x000fe4000f8e0210 */
[----:B------:R-:W-:Y:S02]  /*1c50*/  @UP1 UIMAD UR17, UR40, UR9, UR17 ;  /* 0x00000009281112a4 */ /* 0x000fe4000f8e0211 */
[----:B------:R-:W-:Y:S02]  /*1c60*/  @UP0 UIMAD.WIDE.U32 UR12, UR40, UR12, UR14 ;  /* 0x0000000c280c02a5 */ /* 0x000fe4000f8e000e */
[----:B------:R-:W-:-:S02]  /*1c70*/  @UP1 UIMAD.WIDE.U32 UR8, UR40, UR8, UR10 ;  /* 0x00000008280812a5 */ /* 0x000fc4000f8e000a */
[----:B------:R-:W-:Y:S02]  /*1c80*/  @UP0 UIADD3 UR10, UR13, UR16, URZ ;  /* 0x000000100d0a0290 */ /* 0x000fe4000fffe03f */
[----:B------:R-:W-:Y:S02]  /*1c90*/  @UP0 ULEA UR6, UP2, UR12, UR6, 0x2 ;  /* 0x000000060c060291 */ /* 0x000fe4000f84103f */
[----:B------:R-:W-:Y:S02]  /*1ca0*/  @UP1 UIADD3 UR9, UR9, UR17, URZ ;  /* 0x0000001109091290 */ /* 0x000fe4000fffe03f */
[----:B------:R-:W-:Y:S02]  /*1cb0*/  @UP1 ULEA UR4, UP3, UR8, UR4, 0x2 ;  /* 0x0000000408041291 */ /* 0x000fe4000f86103f */
[----:B------:R-:W-:Y:S01]  /*1cc0*/  @UP0 ULEA.HI.X UR7, UR12, UR7, UR10, 0x2, UP2 ;  /* 0x000000070c070291 */ /* 0x000fe200090f140a */
[----:B------:R-:W-:Y:S01]  /*1cd0*/  IMAD.U32 R2, RZ, RZ, UR6 ;  /* 0x00000006ff027e24 */ /* 0x000fe2000f8e00ff */
[----:B------:R-:W-:-:S02]  /*1ce0*/  @UP1 ULEA.HI.X UR5, UR8, UR5, UR9, 0x2, UP3 ;  /* 0x0000000508051291 */ /* 0x000fc400098f1409 */
[----:B------:R-:W-:Y:S02]  /*1cf0*/  IMAD.U32 R4, RZ, RZ, UR4 ;  /* 0x00000004ff047e24 */ /* 0x000fe4000f8e00ff */
        /* <DEDUP_REMOVED lines=16> */
.L_x_1201:
[----:B------:R-:W-:Y:S05]  /*1e00*/  @!P0 BRA `(.L_x_1018) ;  /* 0x0000000000048947 */ /* 0x000fea0003800000 */
[----:B------:R-:W-:Y:S01]  /*1e10*/  BPT.TRAP 0x1 ;  /* 0x000000040000795c */ /* 0x000fe20000300000 */
.L_x_1018:
[----:B------:R-:W-:Y:S02]  /*1e20*/  IMAD.U32 R15, RZ, RZ, UR45 ;  /* 0x0000002dff0f7e24 */ /* 0x000fe4000f8e00ff */
[----:B------:R-:W-:-:S03]  /*1e30*/  IMAD.U32 R2, RZ, RZ, UR46 ;  /* 0x0000002eff027e24 */ /* 0x000fc6000f8e00ff */
[----:B------:R-:W-:Y:S02]  /*1e40*/  LEA R15, R15, UR36, 0x3 ;  /* 0x000000240f0f7c11 */ /* 0x000fe4000f8e18ff */
[----:B------:R-:W-:-:S04]  /*1e50*/  SHF.L.U32 R2, R2, 0x1f, RZ ;  /* 0x0000001f02027819 */ /* 0x000fc800000006ff */
[----:B------:R1:W2:Y:S01]  /*1e60*/  SYNCS.PHASECHK.TRANS64.TRYWAIT P1, [R15+URZ+0x2a830], R2 ;  /* 0x02a830020f0075a7 */ /* 0x0002a2000802017f */
[----:B------:R-:W-:Y:S05]  /*1e70*/  @!P0 BRA `(.L_x_1019) ;  /* 0x0000000000048947 */ /* 0x000fea0003800000 */
[----:B------:R-:W-:Y:S01]  /*1e80*/  BPT.TRAP 0x1 ;  /* 0x000000040000795c */ /* 0x000fe20000300000 */
.L_x_1019:
[----:B--2---:R-:W-:Y:S05]  /*1e90*/  @P1 BRA `(.L_x_1020) ;  /* 0x0000000000081947 */ /* 0x004fea0003800000 */
[----:B------:R-:W2:Y:S02]  /*1ea0*/  SYNCS.PHASECHK.TRANS64.TRYWAIT P1, [R15+URZ+0x2a830], R2 ;  /* 0x02a830020f0075a7 */ /* 0x000ea4000802017f */
[----:B--2---:R-:W-:Y:S05]  /*1eb0*/  @!P1 BRA `(.L_x_1021) ;  /* 0x00000160007c9947 */ /* 0x004fea0003800000 */
.L_x_1020:
        /* <DEDUP_REMOVED lines=8> */
[----:B------:R-:W-:Y:S01]  /*1f40*/  UMOV UR5, 0x80000020 ;  /* 0x8000002000057882 */ /* 0x000fe20000000000 */
[----:B------:R-:W-:Y:S02]  /*1f50*/  UMOV UR7, 0x80000020 ;  /* 0x8000002000077882 */ /* 0x000fe40000000000 */
[----:B------:R-:W-:Y:S02]  /*1f60*/  ULOP3.LUT UR28, UR4, 0x10000, URZ, 0xfc, !UPT ;  /* 0x00010000041c7892 */ /* 0x000fe4000f8efc3f */
[----:B------:R-:W-:Y:S02]  /*1f70*/  UIADD3 UR4, UR24, 0x2, URZ ;  /* 0x0000000218047890 */ /* 0x000fe4000fffe03f */
[----:B------:R-:W-:Y:S02]  /*1f80*/  UIMAD UR26, UR45, 0x600, UR28 ;  /* 0x000006002d1a78a4 */ /* 0x000fe4000f8e021c */
[----:B------:R-:W-:-:S02]  /*1f90*/  UIADD3 UR8, UR24, 0x200, URZ ;  /* 0x0000020018087890 */ /* 0x000fc4000fffe03f */
[----:B------:R-:W-:Y:S02]  /*1fa0*/  UIADD3 UR6, UR26, 0x2, URZ ;  /* 0x000000021a067890 */ /* 0x000fe4000fffe03f */
[----:B------:R-:W-:Y:S01]  /*1fb0*/  UIADD3 UR10, UR26, 0x200, URZ ;  /* 0x000002001a0a7890 */ /* 0x000fe2000fffe03f */
[----:B------:R-:W-:Y:S02]  /*1fc0*/  UMOV UR9, 0x80000020 ;  /* 0x8000002000097882 */ /* 0x000fe40000000000 */
[----:B------:R-:W-:Y:S01]  /*1fd0*/  QGMMA.64x128x32.F32.E4M3.E4M3 R24, gdesc[UR24], RZ, !UPT, gsb0 ;  /* 0x01e00000181879f3 */ /* 0x000fe2000c0008ff */
[----:B------:R-:W-:Y:S01]  /*1fe0*/  UMOV UR11, 0x80000020 ;  /* 0x80000020000b7882 */ /* 0x000fe20000000000 */
[----:B------:R-:W-:Y:S02]  /*1ff0*/  UIADD3 UR12, UR24, 0x202, URZ ;  /* 0x00000202180c7890 */ /* 0x000fe4000fffe03f */
[----:B------:R-:W-:Y:S01]  /*2000*/  UIADD3 UR14, UR26, 0x202, URZ ;  /* 0x000002021a0e7890 */ /* 0x000fe2000fffe03f */
[----:B------:R-:W-:Y:S01]  /*2010*/  UMOV UR13, 0x80000020 ;  /* 0x80000020000d7882 */ /* 0x000fe20000000000 */
[----:B------:R-:W-:Y:S01]  /*2020*/  UMOV UR15, 0x80000020 ;  /* 0x80000020000f7882 */ /* 0x000fe20000000000 */
[----:B------:R-:W-:-:S02]  /*2030*/  UIADD3 UR16, UR24, 0x400, URZ ;  /* 0x0000040018107890 */ /* 0x000fc4000fffe03f */
[----:B------:R-:W-:Y:S01]  /*2040*/  UIADD3 UR18, UR26, 0x400, URZ ;  /* 0x000004001a127890 */ /* 0x000fe2000fffe03f */
[----:B------:R-:W-:Y:S01]  /*2050*/  UMOV UR17, 0x80000020 ;  /* 0x8000002000117882 */ /* 0x000fe20000000000 */
[----:B------:R-:W-:Y:S01]  /*2060*/  UMOV UR19, 0x80000020 ;  /* 0x8000002000137882 */ /* 0x000fe20000000000 */
[----:B------:R-:W-:Y:S02]  /*2070*/  UIADD3 UR20, UR24, 0x402, URZ ;  /* 0x0000040218147890 */ /* 0x000fe4000fffe03f */
[----:B------:R-:W-:Y:S01]  /*2080*/  UIADD3 UR22, UR26, 0x402, URZ ;  /* 0x000004021a167890 */ /* 0x000fe2000fffe03f */
[----:B------:R-:W-:Y:S01]  /*2090*/  UMOV UR21, 0x80000020 ;  /* 0x8000002000157882 */ /* 0x000fe20000000000 */
[----:B------:R-:W-:Y:S01]  /*20a0*/  UMOV UR23, 0x80000020 ;  /* 0x8000002000177882 */ /* 0x000fe20000000000 */
[----:B------:R-:W-:Y:S02]  /*20b0*/  WARPGROUP.DEPBAR.LE gsb0, 0x0 ;  /* 0x00008000000079c5 */ /* 0x000fe40000010000 */
[----:B------:R-:W-:-:S06]  /*20c0*/  WARPGROUP.ARRIVE ;  /* 0x00000000000079c5 */ /* 0x000fcc0000000000 */
[----:B------:R-:W-:Y:S03]  /*20d0*/  QGMMA.64x128x32.F32.E4M3.E4M3 R24, gdesc[UR4], R24, gsb0 ;  /* 0x01e00000041879f3 */ /* 0x000fe60008000818 */
[----:B------:R-:W-:Y:S02]  /*20e0*/  WARPGROUP.DEPBAR.LE gsb0, 0x0 ;  /* 0x00008000000079c5 */ /* 0x000fe40000010000 */
[----:B------:R-:W-:-:S07]  /*20f0*/  WARPGROUP.ARRIVE ;  /* 0x00000000000079c5 */ /* 0x000fce0000000000 */
        /* <DEDUP_REMOVED lines=11> */
[----:B------:R-:W-:Y:S05]  /*21b0*/  @!P0 BRA `(.L_x_1022) ;  /* 0x0000000000048947 */ /* 0x000fea0003800000 */
[----:B------:R-:W-:Y:S01]  /*21c0*/  BPT.TRAP 0x1 ;  /* 0x000000040000795c */ /* 0x000fe20000300000 */
.L_x_1022:
[----:B------:R-:W-:Y:S01]  /*21d0*/  UISETP.NE.AND UP1, UPT, UR50, URZ, UPT ;  /* 0x0000003f3200728c */ /* 0x000fe2000bf25270 */
[C---:B------:R-:W-:Y:S01]  /*21e0*/  FMUL.FTZ R56, R0.reuse, R56 ;  /* 0x0000003800387220 */ /* 0x040fe20000410000 */
[----:B------:R-:W-:Y:S01]  /*21f0*/  R2UR UR6, R15 ;  /* 0x000000000f0672ca */ /* 0x000fe200000e0000 */
[----:B------:R-:W3:Y:S01]  /*2200*/  LDC R137, c[0x0][0x2f0] ;  /* 0x0000bc00ff897b82 */ /* 0x000ee20000000800 */
[----:B-12---:R-:W-:Y:S01]  /*2210*/  IMAD.MOV.U32 R15, RZ, RZ, -0x80 ;  /* 0xffffff80ff0f7424 */ /* 0x006fe200078e00ff */
[----:B------:R1:W2:Y:S01]  /*2220*/  MUFU.TANH R93, R56 ;  /* 0x00000038005d7308 */ /* 0x0002a20000002400 */
[----:B------:R-:W-:Y:S01]  /*2230*/  PLOP3.LUT P1, PT, PT, PT, UP1, 0x80, 0x0 ;  /* 0x000000000000781c */ /* 0x000fe20003f2f018 */
[C---:B------:R-:W-:Y:S01]  /*2240*/  FMUL.FTZ R45, R0.reuse, R45 ;  /* 0x0000002d002d7220 */ /* 0x040fe20000410000 */
[----:B------:R-:W-:Y:S01]  /*2250*/  PLOP3.LUT P2, PT, PT, PT, UP1, 0x80, 0x0 ;  /* 0x000000000000781c */ /* 0x000fe20003f4f018 */
[C---:B------:R-:W-:Y:S01]  /*2260*/  FMUL.FTZ R10, R0.reuse, R82 ;  /* 0x00000052000a7220 */ /* 0x040fe20000410000 */
[----:B------:R-:W-:Y:S01]  /*2270*/  FMUL.FTZ R5, R0, R31 ;  /* 0x0000001f00057220 */ /* 0x000fe20000410000 */
[----:B------:R-:W-:Y:S01]  /*2280*/  @UP1 ULDC UR7, c[0x0][0x44c] ;  /* 0x0001130000071ab9 */ /* 0x000fe20000000800 */
[----:B------:R-:W4:Y:S01]  /*2290*/  LDC R136, c[0x0][0x288] ;  /* 0x0000a200ff887b82 */ /* 0x000f220000000800 */
[----:B------:R-:W-:Y:S01]  /*22a0*/  IMAD R82, R88, R15, 0x80 ;  /* 0x0000008058527424 */ /* 0x000fe200078e020f */
[----:B------:R5:W2:Y:S01]  /*22b0*/  MUFU.TANH R31, R45 ;  /* 0x0000002d001f7308 */ /* 0x000aa20000002400 */
[----:B-1----:R-:W-:-:S02]  /*22c0*/  VIADD R56, R17, UR42 ;  /* 0x0000002a11387c36 */ /* 0x002fc40008000000 */
[C---:B0-----:R-:W-:Y:S01]  /*22d0*/  FMUL.FTZ R6, R0.reuse, R33 ;  /* 0x0000002100067220 */ /* 0x041fe20000410000 */
[C---:B------:R-:W-:Y:S01]  /*22e0*/  FMUL.FTZ R40, R0.reuse, R40 ;  /* 0x0000002800287220 */ /* 0x040fe20000410000 */
[----:B------:R-:W-:Y:S01]  /*22f0*/  FMUL.FTZ R41, R0, R41 ;  /* 0x0000002900297220 */ /* 0x000fe20000410000 */
[----:B------:R-:W-:Y:S01]  /*2300*/  @P1 IMAD.HI.U32 R12, R56, UR7, RZ ;  /* 0x00000007380c1c27 */ /* 0x000fe2000f8e00ff */
[----:B------:R-:W-:Y:S01]  /*2310*/  @UP1 ULDC UR7, c[0x0][0x450] ;  /* 0x0001140000071ab9 */ /* 0x000fe20000000800 */
[----:B------:R-:W-:Y:S02]  /*2320*/  UIADD3 UR6, UR6, 0x2a840, URZ ;  /* 0x0002a84006067890 */ /* 0x000fe4000fffe03f */
[C---:B------:R-:W-:Y:S01]  /*2330*/  FMUL.FTZ R33, R0.reuse, R34 ;  /* 0x0000002200217220 */ /* 0x040fe20000410000 */
[C---:B-----5:R-:W-:Y:S01]  /*2340*/  FMUL.FTZ R45, R0.reuse, R58 ;  /* 0x0000003a002d7220 */ /* 0x060fe20000410000 */
[----:B------:R-:W-:Y:S01]  /*2350*/  @P2 SHF.R.U32.HI R56, RZ, UR7, R12 ;  /* 0x00000007ff382c19 */ /* 0x000fe2000801160c */
[C---:B------:R-:W-:Y:S01]  /*2360*/  FMUL.FTZ R7, R0.reuse, R36 ;  /* 0x0000002400077220 */ /* 0x040fe20000410000 */
[C---:B------:R-:W-:Y:S01]  /*2370*/  FMUL.FTZ R8, R0.reuse, R37 ;  /* 0x0000002500087220 */ /* 0x040fe20000410000 */
[C---:B------:R-:W-:Y:S01]  /*2380*/  FMUL.FTZ R44, R0.reuse, R44 ;  /* 0x0000002c002c7220 */ /* 0x040fe20000410000 */
[C---:B------:R-:W-:Y:S01]  /*2390*/  FMUL.FTZ R48, R0.reuse, R48 ;  /* 0x0000003000307220 */ /* 0x040fe20000410000 */
[----:B------:R-:W0:Y:S01]  /*23a0*/  SHFL.IDX PT, R58, R56, RZ, 0x1c1f ;  /* 0x001c1fff383a7589 */ /* 0x000e2200000e0000 */
[C---:B------:R-:W-:Y:S01]  /*23b0*/  FMUL.FTZ R49, R0.reuse, R49 ;  /* 0x0000003100317220 */ /* 0x040fe20000410000 */
[C---:B------:R-:W-:Y:S01]  /*23c0*/  FMUL.FTZ R52, R0.reuse, R52 ;  /* 0x0000003400347220 */ /* 0x040fe20000410000 */
[----:B------:R-:W-:Y:S01]  /*23d0*/  FMUL.FTZ R53, R0, R53 ;  /* 0x0000003500357220 */ /* 0x000fe20000410000 */
[----:B------:R-:W-:-:S02]  /*23e0*/  VIADD R15, R82, 0x1 ;  /* 0x00000001520f7836 */ /* 0x000fc40000000000 */
[C---:B------:R-:W-:Y:S01]  /*23f0*/  FMUL.FTZ R34, R0.reuse, R35 ;  /* 0x0000002300227220 */ /* 0x040fe20000410000 */
[----:B------:R-:W-:Y:S01]  /*2400*/  UISETP.NE.AND UP0, UPT, UR49, URZ, UPT ;  /* 0x0000003f3100728c */ /* 0x000fe2000bf05270 */
        /* <DEDUP_REMOVED lines=8> */
[----:B------:R1:W0:Y:S01]  /*2490*/  MUFU.TANH R28, R40 ;  /* 0x00000028001c7308 */ /* 0x0002220000002400 */
[C---:B------:R-:W-:Y:S01]  /*24a0*/  FMUL.FTZ R37, R0.reuse, R42 ;  /* 0x0000002a00257220 */ /* 0x040fe20000410000 */
[C---:B------:R-:W-:Y:S01]  /*24b0*/  FMUL.FTZ R38, R0.reuse, R43 ;  /* 0x0000002b00267220 */ /* 0x040fe20000410000 */
[----:B------:R-:W-:Y:S01]  /*24c0*/  UPRMT UR6, UR38, 0x654, UR6 ;  /* 0x0000065426067896 */ /* 0x000fe20008000006 */
[C---:B------:R-:W-:Y:S01]  /*24d0*/  FMUL.FTZ R39, R0.reuse, R46 ;  /* 0x0000002e00277220 */ /* 0x040fe20000410000 */
[C---:B------:R-:W-:Y:S01]  /*24e0*/  FMUL.FTZ R42, R0.reuse, R51 ;  /* 0x00000033002a7220 */ /* 0x040fe20000410000 */
[----:B------:R-:W-:Y:S01]  /*24f0*/  FMUL.FTZ R43, R0, R54 ;  /* 0x00000036002b7220 */ /* 0x000fe20000410000 */
[----:B------:R-:W-:Y:S01]  /*2500*/  IMAD R20, R16, -0x2, R15 ;  /* 0xfffffffe10147824 */ /* 0x000fe200078e020f */
[----:B------:R5:W0:Y:S01]  /*2510*/  MUFU.TANH R29, R41 ;  /* 0x00000029001d7308 */ /* 0x000a220000002400 */
[C---:B-1----:R-:W-:Y:S01]  /*2520*/  FMUL.FTZ R40, R0.reuse, R47 ;  /* 0x0000002f00287220 */ /* 0x042fe20000410000 */
[C---:B------:R-:W-:Y:S01]  /*2530*/  FMUL.FTZ R11, R0.reuse, R25 ;  /* 0x00000019000b7220 */ /* 0x040fe20000410000 */
[C---:B------:R-:W-:Y:S01]  /*2540*/  FMUL.FTZ R32, R0.reuse, R32 ;  /* 0x0000002000207220 */ /* 0x040fe20000410000 */
[C---:B------:R-:W-:Y:S01]  /*2550*/  FMUL.FTZ R46, R0.reuse, R59 ;  /* 0x0000003b002e7220 */ /* 0x040fe20000410000 */
[C---:B------:R-:W-:Y:S01]  /*2560*/  FMUL.FTZ R47, R0.reuse, R62 ;  /* 0x0000003e002f7220 */ /* 0x040fe20000410000 */
[C---:B------:R-:W-:Y:S01]  /*2570*/  FMUL.FTZ R51, R0.reuse, R70 ;  /* 0x0000004600337220 */ /* 0x040fe20000410000 */
[C---:B------:R-:W-:Y:S01]  /*2580*/  FMUL.FTZ R72, R0.reuse, R72 ;  /* 0x0000004800487220 */ /* 0x040fe20000410000 */
[----:B------:R1:W0:Y:S01]  /*2590*/  MUFU.TANH R24, R6 ;  /* 0x0000000600187308 */ /* 0x0002220000002400 */
[C---:B-----5:R-:W-:Y:S01]  /*25a0*/  FMUL.FTZ R41, R0.reuse, R50 ;  /* 0x0000003200297220 */ /* 0x060fe20000410000 */
[C---:B------:R-:W-:Y:S01]  /*25b0*/  FMUL.FTZ R50, R0.reuse, R67 ;  /* 0x0000004300327220 */ /* 0x040fe20000410000 */
[C---:B------:R-:W-:Y:S01]  /*25c0*/  FMUL.FTZ R54, R0.reuse, R75 ;  /* 0x0000004b00367220 */ /* 0x040fe20000410000 */
[C---:B------:R-:W-:Y:S01]  /*25d0*/  FMUL.FTZ R76, R0.reuse, R76 ;  /* 0x0000004c004c7220 */ /* 0x040fe20000410000 */
[C---:B------:R-:W-:Y:S01]  /*25e0*/  FMUL.FTZ R77, R0.reuse, R77 ;  /* 0x0000004d004d7220 */ /* 0x040fe20000410000 */
[C---:B------:R-:W-:Y:S01]  /*25f0*/  FMUL.FTZ R80, R0.reuse, R80 ;  /* 0x0000005000507220 */ /* 0x040fe20000410000 */
[C---:B------:R-:W-:Y:S01]  /*2600*/  FMUL.FTZ R81, R0.reuse, R81 ;  /* 0x0000005100517220 */ /* 0x040fe20000410000 */
        /* <DEDUP_REMOVED lines=14> */
[----:B------:R-:W-:Y:S01]  /*26f0*/  PLOP3.LUT P1, PT, PT, PT, UP0, 0x40, 0x0 ;  /* 0x000000000000781c */ /* 0x000fe20003f2e808 */
[C---:B---3--:R-:W-:Y:S01]  /*2700*/  IMAD R25, R137.reuse, UR41, R20 ;  /* 0x0000002989197c24 */ /* 0x048fe2000f8e0214 */
[----:B------:R3:W0:Y:S01]  /*2710*/  MUFU.TANH R30, R44 ;  /* 0x0000002c001e7308 */ /* 0x0006220000002400 */
[C---:B-1----:R-:W-:Y:S01]  /*2720*/  FMUL.FTZ R8, R0.reuse, R83 ;  /* 0x0000005300087220 */ /* 0x042fe20000410000 */
[----:B------:R-:W-:Y:S01]  /*2730*/  ULDC UR31, c[0x0][0x9dc] ;  /* 0x00027700001f7ab9 */ /* 0x000fe20000000800 */
[----:B------:R-:W-:Y:S01]  /*2740*/  SYNCS.ARRIVE.TRANS64.RED.A1T0 RZ, [UR6], RZ ;  /* 0x000000ffffff79a7 */ /* 0x000fe20008100406 */
[----:B------:R-:W-:Y:S01]  /*2750*/  ULOP3.LUT UR6, URZ, UR31, URZ, 0x33, !UPT ;  /* 0x0000001f3f067292 */ /* 0x000fe2000f8e333f */
[----:B------:R-:W-:Y:S01]  /*2760*/  IMAD R21, R137, UR41, R82 ;  /* 0x0000002989157c24 */ /* 0x000fe2000f8e0252 */
[----:B------:R-:W-:Y:S01]  /*2770*/  ULDC UR14, c[0x0][0x9e0] ;  /* 0x00027800000e7ab9 */ /* 0x000fe20000000800 */
[----:B----4-:R-:W-:Y:S01]  /*2780*/  IMAD.IADD R25, R25, 0x1, -R136 ;  /* 0x0000000119197824 */ /* 0x010fe200078e0a88 */
[----:B------:R1:W4:Y:S01]  /*2790*/  MUFU.TANH R89, R48 ;  /* 0x0000003000597308 */ /* 0x0003220000002400 */
[C---:B---3--:R-:W-:Y:S01]  /*27a0*/  FMUL.FTZ R44, R0.reuse, R55 ;  /* 0x00000037002c7220 */ /* 0x048fe20000410000 */
[C---:B------:R-:W-:Y:S01]  /*27b0*/  FMUL.FTZ R57, R0.reuse, R57 ;  /* 0x0000003900397220 */ /* 0x040fe20000410000 */
[----:B------:R-:W-:Y:S01]  /*27c0*/  FMUL.FTZ R69, R0, R69 ;  /* 0x0000004500457220 */ /* 0x000fe20000410000 */
[----:B------:R-:W-:Y:S01]  /*27d0*/  IMAD R79, R16, -0x2, R21 ;  /* 0xfffffffe104f7824 */ /* 0x000fe200078e0215 */
[----:B------:R-:W-:Y:S01]  /*27e0*/  LEA R78, R88, 0xffffff80, 0x7 ;  /* 0xffffff80584e7811 */ /* 0x000fe200078e38ff */
[----:B------:R-:W-:-:S02]  /*27f0*/  VIADD R86, R25, UR14 ;  /* 0x0000000e19567c36 */ /* 0x000fc40008000000 */
[----:B------:R3:W0:Y:S01]  /*2800*/  MUFU.TANH R90, R49 ;  /* 0x00000031005a7308 */ /* 0x0006220000002400 */
[----:B-1----:R-:W-:Y:S01]  /*2810*/  FMUL.FTZ R48, R0, R63 ;  /* 0x0000003f00307220 */ /* 0x002fe20000410000 */
[----:B------:R-:W-:-:S06]  /*2820*/  VIADD R83, R25, UR6 ;  /* 0x0000000619537c36 */ /* 0x000fcc0008000000 */
[----:B------:R1:W0:Y:S01]  /*2830*/  MUFU.TANH R91, R52 ;  /* 0x00000034005b7308 */ /* 0x0002220000002400 */
[----:B---3--:R-:W-:-:S07]  /*2840*/  FMUL.FTZ R49, R0, R66 ;  /* 0x0000004200317220 */ /* 0x008fce0000410000 */
[----:B------:R3:W0:Y:S01]  /*2850*/  MUFU.TANH R92, R53 ;  /* 0x00000035005c7308 */ /* 0x0006220000002400 */
[----:B-1----:R-:W-:-:S07]  /*2860*/  FMUL.FTZ R52, R0, R71 ;  /* 0x0000004700347220 */ /* 0x002fce0000410000 */
[----:B------:R-:W1:Y:S01]  /*2870*/  MUFU.TANH R9, R9 ;  /* 0x0000000900097308 */ /* 0x000e620000002400 */
[----:B---3--:R-:W-:-:S07]  /*2880*/  FMUL.FTZ R53, R0, R74 ;  /* 0x0000004a00357220 */ /* 0x008fce0000410000 */
[----:B------:R-:W3:Y:S08]  /*2890*/  MUFU.TANH R11, R11 ;  /* 0x0000000b000b7308 */ /* 0x000ef00000002400 */
[----:B------:R-:W0:Y:S08]  /*28a0*/  MUFU.TANH R2, R2 ;  /* 0x0000000200027308 */ /* 0x000e300000002400 */
        /* <DEDUP_REMOVED lines=47> */
[----:B------:R0:W1:Y:S08]  /*2ba0*/  MUFU.TANH R94, R57 ;  /* 0x00000039005e7308 */ /* 0x0000700000002400 */
[----:B------:R5:W1:Y:S01]  /*2bb0*/  MUFU.TANH R100, R69 ;  /* 0x0000004500647308 */ /* 0x000a620000002400 */
[----:B0-----:R-:W-:Y:S01]  /*2bc0*/  VIADDMNMX R57, R58, R86, R79, PT ;  /* 0x000000563a397246 */ /* 0x001fe2000380014f */
[----:B-----5:R-:W-:Y:S01]  /*2bd0*/  IMAD.IADD R69, R83, 0x1, R58 ;  /* 0x0000000153457824 */ /* 0x020fe200078e023a */
[----:B--234-:R-:W-:Y:S06]  /*2be0*/  @P1 BRA `(.L_x_1023) ;  /* 0x0000000000641947 */ /* 0x01cfec0003800000 */
[----:B------:R-:W-:Y:S01]  /*2bf0*/  IMAD R21, R137, UR41, R58 ;  /* 0x0000002989157c24 */ /* 0x000fe2000f8e023a */
[----:B------:R-:W-:Y:S03]  /*2c00*/  BSSY B0, `(.L_x_1024) ;  /* 0x0000013000007945 */ /* 0x000fe60003800000 */
[----:B------:R-:W-:-:S05]  /*2c10*/  IMAD.IADD R21, R21, 0x1, -R136 ;  /* 0x0000000115157824 */ /* 0x000fca00078e0a88 */
[----:B------:R-:W-:-:S13]  /*2c20*/  ISETP.GT.AND P1, PT, R21, -0x1, PT ;  /* 0xffffffff1500780c */ /* 0x000fda0003f24270 */
[----:B------:R-:W-:Y:S05]  /*2c30*/  @P1 BRA `(.L_x_1025) ;  /* 0x0000000000241947 */ /* 0x000fea0003800000 */
[----:B------:R-:W-:Y:S01]  /*2c40*/  ULDC UR6, c[0x0][0x9e4] ;  /* 0x0002790000067ab9 */ /* 0x000fe20000000800 */
[----:B------:R-:W-:Y:S01]  /*2c50*/  LOP3.LUT R21, RZ, R21, RZ, 0x33, !PT ;  /* 0x00000015ff157212 */ /* 0x000fe200078e33ff */
[----:B------:R-:W-:-:S05]  /*2c60*/  IMAD.U32 R25, RZ, RZ, UR6 ;  /* 0x00000006ff197e24 */ /* 0x000fca000f8e00ff */
[----:B------:R-:W-:-:S13]  /*2c70*/  ISETP.NE.AND P1, PT, R25, 0x1, PT ;  /* 0x000000011900780c */ /* 0x000fda0003f25270 */
[----:B------:R-:W0:Y:S02]  /*2c80*/  @P1 LDC.64 R58, c[0x0][0x9e8] ;  /* 0x00027a00ff3a1b82 */ /* 0x000e240000000a00 */
[----:B0-----:R-:W-:-:S05]  /*2c90*/  @P1 IMAD.HI.U32 R20, R21, R58, RZ ;  /* 0x0000003a15141227 */ /* 0x001fca00078e00ff */
[----:B------:R-:W-:-:S04]  /*2ca0*/  @P1 SHF.R.U32.HI R21, RZ, R59, R20 ;  /* 0x0000003bff151219 */ /* 0x000fc80000011614 */
[----:B------:R-:W-:Y:S01]  /*2cb0*/  LOP3.LUT R21, RZ, R21, RZ, 0x33, !PT ;  /* 0x00000015ff157212 */ /* 0x000fe200078e33ff */
[----:B------:R-:W-:Y:S06]  /*2cc0*/  BRA `(.L_x_1026) ;  /* 0x0000000000187947 */ /* 0x000fec0003800000 */
.L_x_1025:
[----:B------:R-:W-:Y:S02]  /*2cd0*/  ULDC UR6, c[0x0][0x9e4] ;  /* 0x0002790000067ab9 */ /* 0x000fe40000000800 */
[----:B------:R-:W-:-:S05]  /*2ce0*/  IMAD.U32 R25, RZ, RZ, UR6 ;  /* 0x00000006ff197e24 */ /* 0x000fca000f8e00ff */
[----:B------:R-:W-:-:S13]  /*2cf0*/  ISETP.NE.AND P1, PT, R25, 0x1, PT ;  /* 0x000000011900780c */ /* 0x000fda0003f25270 */
[----:B------:R-:W0:Y:S02]  /*2d00*/  @P1 LDC.64 R58, c[0x0][0x9e8] ;  /* 0x00027a00ff3a1b82 */ /* 0x000e240000000a00 */
[----:B0-----:R-:W-:-:S05]  /*2d10*/  @P1 IMAD.HI.U32 R20, R21, R58, RZ ;  /* 0x0000003a15141227 */ /* 0x001fca00078e00ff */
[----:B------:R-:W-:-:S07]  /*2d20*/  @P1 SHF.R.U32.HI R21, RZ, R59, R20 ;  /* 0x0000003bff151219 */ /* 0x000fce0000011614 */
.L_x_1026:
[----:B------:R-:W-:Y:S05]  /*2d30*/  BSYNC B0 ;  /* 0x0000000000007941 */ /* 0x000fea0003800000 */
.L_x_1024:
[----:B------:R-:W-:-:S04]  /*2d40*/  IMAD R21, R21, R25, -R78 ;  /* 0x0000001915157224 */ /* 0x000fc800078e0a4e */
[----:B------:R-:W-:-:S05]  /*2d50*/  IMAD R20, R16, -0x2, R21 ;  /* 0xfffffffe10147824 */ /* 0x000fca00078e0215 */
[----:B------:R-:W-:Y:S02]  /*2d60*/  VIADDMNMX R57, R20, R25, R57, PT ;  /* 0x0000001914397246 */ /* 0x000fe40003800139 */
[----:B------:R-:W-:-:S07]  /*2d70*/  VIMNMX R69, R69, R20, !PT ;  /* 0x0000001445457248 */ /* 0x000fce0007fe0100 */
.L_x_1023:
[C---:B------:R-:W-:Y:S01]  /*2d80*/  ISETP.GE.AND P2, PT, R82.reuse, 0x9, PT ;  /* 0x000000095200780c */ /* 0x040fe20003f46270 */
[----:B------:R-:W0:Y:S01]  /*2d90*/  SHFL.IDX PT, R56, R56, 0x1, 0x1c1f ;  /* 0x003c1f0038387f89 */ /* 0x000e2200000e0000 */
[C---:B------:R-:W-:Y:S01]  /*2da0*/  ISETP.GE.AND P1, PT, R82.reuse, 0x2, PT ;  /* 0x000000025200780c */ /* 0x040fe20003f26270 */
[----:B------:R-:W-:Y:S01]  /*2db0*/  UISETP.NE.AND UP0, UPT, UR49, URZ, UPT ;  /* 0x0000003f3100728c */ /* 0x000fe2000bf05270 */
[C---:B------:R-:W-:Y:S02]  /*2dc0*/  ISETP.GT.AND P3, PT, R69.reuse, 0x8, !P2 ;  /* 0x000000084500780c */ /* 0x040fe40005764270 */
[----:B------:R-:W-:Y:S02]  /*2dd0*/  ISETP.GT.AND P4, PT, R69, 0x1, !P1 ;  /* 0x000000014500780c */ /* 0x000fe40004f84270 */
[----:B------:R-:W-:Y:S02]  /*2de0*/  ISETP.LT.OR P3, PT, R57, 0x9, P3 ;  /* 0x000000093900780c */ /* 0x000fe40001f61670 */
[----:B------:R-:W-:-:S02]  /*2df0*/  ISETP.GE.AND P5, PT, R82, 0x11, PT ;  /* 0x000000115200780c */ /* 0x000fc40003fa6270 */
[----:B------:R-:W-:Y:S02]  /*2e00*/  FSEL R75, R13, -INF , !P3 ;  /* 0xff8000000d4b7808 */ /* 0x000fe40005800000 */
[----:B------:R-:W-:Y:S02]  /*2e10*/  ISETP.LT.OR P4, PT, R57, 0x2, P4 ;  /* 0x000000023900780c */ /* 0x000fe40002781670 */
[----:B------:R-:W-:Y:S02]  /*2e20*/  ISETP.GT.AND P3, PT, R69, 0x10, !P5 ;  /* 0x000000104500780c */ /* 0x000fe40006f64270 */
[----:B------:R-:W-:Y:S02]  /*2e30*/  ISETP.GE.AND P6, PT, R82, 0xa, PT ;  /* 0x0000000a5200780c */ /* 0x000fe40003fc6270 */
[----:B------:R-:W-:Y:S02]  /*2e40*/  FSEL R55, R11, -INF , !P4 ;  /* 0xff8000000b377808 */ /* 0x000fe40006000000 */
[----:B------:R-:W-:-:S02]  /*2e50*/  P2R R102, PR, RZ, 0x20 ;  /* 0x00000020ff667803 */ /* 0x000fc40000000000 */
[----:B------:R-:W-:Y:S02]  /*2e60*/  ISETP.LT.OR P3, PT, R57, 0x11, P3 ;  /* 0x000000113900780c */ /* 0x000fe40001f61670 */
[----:B------:R-:W-:Y:S02]  /*2e70*/  ISETP.GT.AND P4, PT, R69, 0x9, !P6 ;  /* 0x000000094500780c */ /* 0x000fe40007784270 */
[----:B------:R-:W-:Y:S02]  /*2e80*/  ISETP.GE.AND P5, PT, R82, 0x12, PT ;  /* 0x000000125200780c */ /* 0x000fe40003fa6270 */
[----:B------:R-:W-:Y:S02]  /*2e90*/  FSEL R58, R32, -INF , !P3 ;  /* 0xff800000203a7808 */ /* 0x000fe40005800000 */
[----:B------:R-:W-:Y:S02]  /*2ea0*/  ISETP.LT.OR P4, PT, R57, 0xa, P4 ;  /* 0x0000000a3900780c */ /* 0x000fe40002781670 */
[----:B------:R-:W-:-:S02]  /*2eb0*/  ISETP.GT.AND P3, PT, R69, 0x11, !P5 ;  /* 0x000000114500780c */ /* 0x000fc40006f64270 */
[----:B------:R-:W-:Y:S02]  /*2ec0*/  FSEL R74, R14, -INF , !P4 ;  /* 0xff8000000e4a7808 */ /* 0x000fe40006000000 */
[----:B------:R-:W-:Y:S02]  /*2ed0*/  ISETP.LT.OR P3, PT, R57, 0x12, P3 ;  /* 0x000000123900780c */ /* 0x000fe40001f61670 */
[----:B------:R-:W-:Y:S02]  /*2ee0*/  ISETP.GE.AND P4, PT, R82, 0x19, PT ;  /* 0x000000195200780c */ /* 0x000fe40003f86270 */
[----:B------:R-:W-:Y:S02]  /*2ef0*/  FSEL R59, R24, -INF , !P3 ;  /* 0xff800000183b7808 */ /* 0x000fe40005800000 */
[----:B------:R-:W-:Y:S02]  /*2f00*/  ISETP.GT.AND P3, PT, R69, 0x18, !P4 ;  /* 0x000000184500780c */ /* 0x000fe40006764270 */
[----:B------:R-:W-:-:S02]  /*2f10*/  P2R R104, PR, RZ, 0x10 ;  /* 0x00000010ff687803 */ /* 0x000fc40000000000 */
[----:B------:R-:W-:Y:S02]  /*2f20*/  ISETP.LT.OR P3, PT, R57, 0x19, P3 ;  /* 0x000000193900780c */ /* 0x000fe40001f61670 */
[----:B------:R-:W-:Y:S02]  /*2f30*/  ISETP.GE.AND P4, PT, R82, 0x1a, PT ;  /* 0x0000001a5200780c */ /* 0x000fe40003f86270 */
[----:B------:R-:W-:Y:S02]  /*2f40*/  FSEL R60, R26, -INF , !P3 ;  /* 0xff8000001a3c7808 */ /* 0x000fe40005800000 */
[----:B------:R-:W-:Y:S02]  /*2f50*/  ISETP.GT.AND P3, PT, R69, 0x19, !P4 ;  /* 0x000000194500780c */ /* 0x000fe40006764270 */
[----:B------:R-:W-:Y:S02]  /*2f60*/  P2R R105, PR, RZ, 0x10 ;  /* 0x00000010ff697803 */ /* 0x000fe40000000000 */
[----:B------:R-:W-:-:S02]  /*2f70*/  ISETP.LT.OR P3, PT, R57, 0x1a, P3 ;  /* 0x0000001a3900780c */ /* 0x000fc40001f61670 */
[C---:B------:R-:W-:Y:S02]  /*2f80*/  ISETP.GE.AND P4, PT, R82.reuse, 0x21, PT ;  /* 0x000000215200780c */ /* 0x040fe40003f86270 */
[----:B------:R-:W-:Y:S02]  /*2f90*/  FSEL R73, R27, -INF , !P3 ;  /* 0xff8000001b497808 */ /* 0x000fe40005800000 */
[----:B------:R-:W-:Y:S02]  /*2fa0*/  ISETP.GT.AND P3, PT, R69, 0x20, !P4 ;  /* 0x000000204500780c */ /* 0x000fe40006764270 */
[----:B------:R-:W-:Y:S02]  /*2fb0*/  P2R R106, PR, RZ, 0x10 ;  /* 0x00000010ff6a7803 */ /* 0x000fe40000000000 */
[----:B------:R-:W-:Y:S02]  /*2fc0*/  ISETP.LT.OR P3, PT, R57, 0x21, P3 ;  /* 0x000000213900780c */ /* 0x000fe40001f61670 */
[----:B------:R-:W-:-:S02]  /*2fd0*/  ISETP.GE.AND P4, PT, R82, 0x22, PT ;  /* 0x000000225200780c */ /* 0x000fc40003f86270 */
[----:B------:R-:W-:Y:S02]  /*2fe0*/  FSEL R61, R28, -INF , !P3 ;  /* 0xff8000001c3d7808 */ /* 0x000fe40005800000 */
[----:B------:R-:W-:Y:S02]  /*2ff0*/  ISETP.GT.AND P3, PT, R69, 0x21, !P4 ;  /* 0x000000214500780c */ /* 0x000fe40006764270 */
[----:B------:R-:W-:Y:S02]  /*3000*/  P2R R107, PR, RZ, 0x10 ;  /* 0x00000010ff6b7803 */ /* 0x000fe40000000000 */
[----:B------:R-:W-:Y:S02]  /*3010*/  ISETP.LT.OR P3, PT, R57, 0x22, P3 ;  /* 0x000000223900780c */ /* 0x000fe40001f61670 */
[----:B------:R-:W-:Y:S02]  /*3020*/  ISETP.GE.AND P4, PT, R82, 0x29, PT ;  /* 0x000000295200780c */ /* 0x000fe40003f86270 */
[----:B------:R-:W-:-:S02]  /*3030*/  FSEL R62, R29, -INF , !P3 ;  /* 0xff8000001d3e7808 */ /* 0x000fc40005800000 */
[----:B------:R-:W-:Y:S02]  /*3040*/  ISETP.GT.AND P3, PT, R69, 0x28, !P4 ;  /* 0x000000284500780c */ /* 0x000fe40006764270 */
[----:B------:R-:W-:Y:S02]  /*3050*/  P2R R108, PR, RZ, 0x10 ;  /* 0x00000010ff6c7803 */ /* 0x000fe40000000000 */
[----:B------:R-:W-:Y:S02]  /*3060*/  ISETP.LT.OR P3, PT, R57, 0x29, P3 ;  /* 0x000000293900780c */ /* 0x000fe40001f61670 */
[----:B------:R-:W-:Y:S02]  /*3070*/  ISETP.GE.AND P4, PT, R82, 0x2a, PT ;  /* 0x0000002a5200780c */ /* 0x000fe40003f86270 */
[----:B------:R-:W-:Y:S02]  /*3080*/  FSEL R71, R30, -INF , !P3 ;  /* 0xff8000001e477808 */ /* 0x000fe40005800000 */
[----:B------:R-:W-:-:S02]  /*3090*/  ISETP.GT.AND P3, PT, R69, 0x29, !P4 ;  /* 0x000000294500780c */ /* 0x000fc40006764270 */
[----:B------:R-:W-:Y:S02]  /*30a0*/  P2R R109, PR, RZ, 0x10 ;  /* 0x00000010ff6d7803 */ /* 0x000fe40000000000 */
        /* <DEDUP_REMOVED lines=11> */
[----:B------:R-:W-:Y:S02]  /*3160*/  ISETP.GE.AND P4, PT, R82, 0x39, PT ;  /* 0x000000395200780c */ /* 0x000fe40003f86270 */
        /* <DEDUP_REMOVED lines=20> */
[----:B-1----:R-:W-:Y:S02]  /*32b0*/  FSEL R66, R94, -INF , !P3 ;  /* 0xff8000005e427808 */ /* 0x002fe40005800000 */
        /* <DEDUP_REMOVED lines=34> */
[----:B------:R-:W-:Y:S01]  /*34e0*/  FSEL R26, R72, -INF , !P3 ;  /* 0xff800000481a7808 */ /* 0x000fe20005800000 */
[----:B0-----:R-:W-:Y:S01]  /*34f0*/  IMAD.IADD R72, R83, 0x1, R56 ;  /* 0x0000000153487824 */ /* 0x001fe200078e0238 */
        /* <DEDUP_REMOVED lines=13> */
[----:B------:R-:W-:Y:S02]  /*35d0*/  P2R R103, PR, RZ, 0x20 ;  /* 0x00000020ff677803 */ /* 0x000fe40000000000 */
[----:B------:R-:W-:-:S02]  /*35e0*/  FSEL R21, R77, -INF , !P3 ;  /* 0xff8000004d157808 */ /* 0x000fc40005800000 */
[----:B------:R-:W-:Y:S02]  /*35f0*/  ISETP.GE.AND P3, PT, R82, 0x71, PT ;  /* 0x000000715200780c */ /* 0x000fe40003f66270 */
[----:B------:R-:W-:Y:S02]  /*3600*/  P2R R87, PR, RZ, 0x40 ;  /* 0x00000040ff577803 */ /* 0x000fe40000000000 */
[----:B------:R-:W-:-:S04]  /*3610*/  ISETP.GT.AND P4, PT, R69, 0x70, !P3 ;  /* 0x000000704500780c */ /* 0x000fc80005f84270 */
[----:B------:R-:W-:-:S04]  /*3620*/  ISETP.LT.OR P4, PT, R57, 0x71, P4 ;  /* 0x000000713900780c */ /* 0x000fc80002781670 */
[----:B------:R-:W-:Y:S02]  /*3630*/  FSEL R20, R80, -INF , !P4 ;  /* 0xff80000050147808 */ /* 0x000fe40006000000 */
[----:B------:R-:W-:-:S04]  /*3640*/  ISETP.GE.AND P4, PT, R82, 0x72, PT ;  /* 0x000000725200780c */ /* 0x000fc80003f86270 */
        /* <DEDUP_REMOVED lines=8> */
[----:B------:R-:W-:Y:S02]  /*36d0*/  P2R R80, PR, RZ, 0x40 ;  /* 0x00000040ff507803 */ /* 0x000fe40000000000 */
[----:B------:R-:W-:-:S04]  /*36e0*/  ISETP.GT.AND P6, PT, R69, RZ, !P6 ;  /* 0x000000ff4500720c */ /* 0x000fc800077c4270 */
[----:B------:R-:W-:-:S04]  /*36f0*/  ISETP.LT.OR P6, PT, R57, 0x1, P6 ;  /* 0x000000013900780c */ /* 0x000fc800037c1670 */
[----:B------:R-:W-:Y:S02]  /*3700*/  FSEL R77, R9, -INF , !P6 ;  /* 0xff800000094d7808 */ /* 0x000fe40007000000 */
[----:B------:R-:W-:-:S04]  /*3710*/  ISETP.GE.AND P6, PT, R82, 0x7a, PT ;  /* 0x0000007a5200780c */ /* 0x000fc80003fc6270 */
[----:B------:R-:W-:Y:S02]  /*3720*/  P2R R81, PR, RZ, 0x40 ;  /* 0x00000040ff517803 */ /* 0x000fe40000000000 */
[----:B------:R-:W-:Y:S02]  /*3730*/  ISETP.GT.AND P6, PT, R69, 0x79, !P6 ;  /* 0x000000794500780c */ /* 0x000fe400077c4270 */
[----:B------:R-:W-:Y:S02]  /*3740*/  VIADDMNMX R69, R56, R86, R79, PT ;  /* 0x0000005638457246 */ /* 0x000fe4000380014f */
[----:B------:R-:W-:-:S04]  /*3750*/  ISETP.LT.OR P6, PT, R57, 0x7a, P6 ;  /* 0x0000007a3900780c */ /* 0x000fc800037c1670 */
[----:B------:R-:W-:Y:S02]  /*3760*/  FSEL R13, R85, -INF , !P6 ;  /* 0xff800000550d7808 */ /* 0x000fe40007000000 */
[----:B------:R-:W-:-:S13]  /*3770*/  PLOP3.LUT P6, PT, PT, PT, UP0, 0x40, 0x0 ;  /* 0x000000000000781c */ /* 0x000fda0003fce808 */
[----:B------:R-:W-:Y:S05]  /*3780*/  @P6 BRA `(.L_x_1027) ;  /* 0x0000000000646947 */ /* 0x000fea0003800000 */
        /* <DEDUP_REMOVED lines=14> */
.L_x_1029:
[----:B------:R-:W-:Y:S02]  /*3870*/  ULDC UR6, c[0x0][0x9e4] ;  /* 0x0002790000067ab9 */ /* 0x000fe40000000800 */
[----:B------:R-:W-:-:S05]  /*3880*/  IMAD.U32 R76, RZ, RZ, UR6 ;  /* 0x00000006ff4c7e24 */ /* 0x000fca000f8e00ff */
[----:B------:R-:W-:-:S13]  /*3890*/  ISETP.NE.AND P6, PT, R76, 0x1, PT ;  /* 0x000000014c00780c */ /* 0x000fda0003fc5270 */
[----:B------:R-:W0:Y:S02]  /*38a0*/  @P6 LDC.64 R56, c[0x0][0x9e8] ;  /* 0x00027a00ff386b82 */ /* 0x000e240000000a00 */
[----:B0-----:R-:W-:-:S05]  /*38b0*/  @P6 IMAD.HI.U32 R56, R9, R56, RZ ;  /* 0x0000003809386227 */ /* 0x001fca00078e00ff */
[----:B------:R-:W-:-:S07]  /*38c0*/  @P6 SHF.R.U32.HI R9, RZ, R57, R56 ;  /* 0x00000039ff096219 */ /* 0x000fce0000011638 */
.L_x_1030:
[----:B------:R-:W-:Y:S05]  /*38d0*/  BSYNC B0 ;  /* 0x0000000000007941 */ /* 0x000fea0003800000 */
.L_x_1028:
[----:B------:R-:W-:-:S04]  /*38e0*/  IMAD R9, R9, R76, -R78 ;  /* 0x0000004c09097224 */ /* 0x000fc800078e0a4e */
[----:B------:R-:W-:-:S05]  /*38f0*/  IMAD R9, R16, -0x2, R9 ;  /* 0xfffffffe10097824 */ /* 0x000fca00078e0209 */
[----:B------:R-:W-:Y:S02]  /*3900*/  VIADDMNMX R69, R9, R76, R69, PT ;  /* 0x0000004c09457246 */ /* 0x000fe40003800145 */
[----:B------:R-:W-:-:S07]  /*3910*/  VIMNMX R72, R72, R9, !PT ;  /* 0x0000000948487248 */ /* 0x000fce0007fe0100 */
.L_x_1027:
[C---:B------:R-:W-:Y:S01]  /*3920*/  ISETP.GT.AND P1, PT, R72.reuse, 0x1, !P1 ;  /* 0x000000014800780c */ /* 0x040fe20004f24270 */
[----:B------:R-:W-:Y:S01]  /*3930*/  ULDC UR29, c[0x0][0x988] ;  /* 0x00026200001d7ab9 */ /* 0x000fe20000000800 */
[----:B------:R-:W-:Y:S01]  /*3940*/  ISETP.NE.AND P6, PT, R87, RZ, PT ;  /* 0x000000ff5700720c */ /* 0x000fe20003fc5270 */
[----:B------:R-:W-:Y:S01]  /*3950*/  UISETP.NE.AND UP1, UPT, UR50, URZ, UPT ;  /* 0x0000003f3200728c */ /* 0x000fe2000bf25270 */
[----:B------:R-:W-:Y:S01]  /*3960*/  ISETP.LT.OR P1, PT, R69, 0x2, P1 ;  /* 0x000000024500780c */ /* 0x000fe20000f21670 */
[----:B------:R-:W-:Y:S01]  /*3970*/  UISETP.NE.AND UP0, UPT, UR49, URZ, UPT ;  /* 0x0000003f3100728c */ /* 0x000fe2000bf05270 */
[----:B------:R-:W-:Y:S01]  /*3980*/  FMNMX.FTZ R56, R77, R55, !PT ;  /* 0x000000374d387209 */ /* 0x000fe20007810000 */
[----:B------:R-:W-:Y:S01]  /*3990*/  UMOV UR10, UR42 ;  /* 0x0000002a000a7c82 */ /* 0x000fe20008000000 */
[----:B------:R-:W-:Y:S02]  /*39a0*/  FSEL R3, R3, -INF , !P1 ;  /* 0xff80000003037808 */ /* 0x000fe40004800000 */
[----:B------:R-:W-:-:S02]  /*39b0*/  ISETP.GT.AND P1, PT, R72, 0x9, !P6 ;  /* 0x000000094800780c */ /* 0x000fc40007724270 */
[----:B------:R-:W-:Y:S02]  /*39c0*/  FMNMX.FTZ R9, R75, R56, !PT ;  /* 0x000000384b097209 */ /* 0x000fe40007810000 */
[----:B------:R-:W-:Y:S01]  /*39d0*/  ISETP.LT.OR P1, PT, R69, 0xa, P1 ;  /* 0x0000000a4500780c */ /* 0x000fe20000f21670 */
[----:B------:R-:W-:Y:S01]  /*39e0*/  @UP1 ULDC UR6, c[0x0][0x44c] ;  /* 0x0001130000061ab9 */ /* 0x000fe20000000800 */
[----:B------:R-:W-:Y:S01]  /*39f0*/  FMNMX.FTZ R9, R74, R9, !PT ;  /* 0x000000094a097209 */ /* 0x000fe20007810000 */
[----:B------:R-:W-:Y:S01]  /*3a00*/  UIMAD.WIDE.U32 UR6, UR42, UR6, URZ ;  /* 0x000000062a0672a5 */ /* 0x000fe2000f8e003f */
[----:B------:R-:W-:Y:S01]  /*3a10*/  FSEL R5, R5, -INF , !P1 ;  /* 0xff80000005057808 */ /* 0x000fe20004800000 */
[----:B------:R-:W-:Y:S01]  /*3a20*/  @UP1 ULDC UR11, c[0x0][0x450] ;  /* 0x00011400000b1ab9 */ /* 0x000fe20000000800 */
[----:B------:R-:W-:Y:S01]  /*3a30*/  ISETP.NE.AND P1, PT, R102, RZ, PT ;  /* 0x000000ff6600720c */ /* 0x000fe20003f25270 */
[----:B------:R-:W-:Y:S01]  /*3a40*/  @UP1 USHF.R.U32.HI UR10, URZ, UR11, UR7 ;  /* 0x0000000b3f0a1299 */ /* 0x000fe20008011607 */
[----:B------:R-:W-:-:S02]  /*3a50*/  FMNMX.FTZ R56, R58, R9, !PT ;  /* 0x000000093a387209 */ /* 0x000fc40007810000 */
[C---:B------:R-:W-:Y:S01]  /*3a60*/  ISETP.GT.AND P1, PT, R72.reuse, 0x10, !P1 ;  /* 0x000000104800780c */ /* 0x040fe20004f24270 */
[----:B------:R-:W-:Y:S01]  /*3a70*/  UIADD3 UR51, UR51, UR10, URZ ;  /* 0x0000000a33337290 */ /* 0x000fe2000fffe03f */
[----:B------:R-:W-:Y:S02]  /*3a80*/  FMNMX.FTZ R9, R59, R56, !PT ;  /* 0x000000383b097209 */ /* 0x000fe40007810000 */
[----:B------:R-:W-:Y:S01]  /*3a90*/  ISETP.LT.OR P1, PT, R69, 0x11, P1 ;  /* 0x000000114500780c */ /* 0x000fe20000f21670 */
[----:B------:R-:W-:Y:S01]  /*3aa0*/  UIADD3 UR14, UR51, UR14, URZ ;  /* 0x0000000e330e7290 */ /* 0x000fe2000fffe03f */
[----:B------:R-:W-:Y:S02]  /*3ab0*/  ISETP.GT.AND P2, PT, R72, 0x8, !P2 ;  /* 0x000000084800780c */ /* 0x000fe40005744270 */
[----:B------:R-:W-:Y:S02]  /*3ac0*/  FSEL R33, R33, -INF , !P1 ;  /* 0xff80000021217808 */ /* 0x000fe40004800000 */
[----:B------:R-:W-:-:S02]  /*3ad0*/  ISETP.NE.AND P1, PT, R103, RZ, PT ;  /* 0x000000ff6700720c */ /* 0x000fc40003f25270 */
[----:B------:R-:W-:Y:S02]  /*3ae0*/  FMNMX.FTZ R56, R60, R9, !PT ;  /* 0x000000093c387209 */ /* 0x000fe40007810000 */
[----:B------:R-:W-:Y:S02]  /*3af0*/  ISETP.GT.AND P1, PT, R72, 0x11, !P1 ;  /* 0x000000114800780c */ /* 0x000fe40004f24270 */
[C---:B------:R-:W-:Y:S02]  /*3b00*/  ISETP.LT.OR P2, PT, R69.reuse, 0x9, P2 ;  /* 0x000000094500780c */ /* 0x040fe40001741670 */
[----:B------:R-:W-:Y:S02]  /*3b10*/  ISETP.LT.OR P1, PT, R69, 0x12, P1 ;  /* 0x000000124500780c */ /* 0x000fe40000f21670 */
[----:B------:R-:W-:Y:S02]  /*3b20*/  FMNMX.FTZ R56, R73, R56, !PT ;  /* 0x0000003849387209 */ /* 0x000fe40007810000 */
[----:B------:R-:W-:-:S02]  /*3b30*/  FSEL R34, R34, -INF , !P1 ;  /* 0xff80000022227808 */ /* 0x000fc40004800000 */
[----:B------:R-:W-:Y:S02]  /*3b40*/  ISETP.NE.AND P1, PT, R104, RZ, PT ;  /* 0x000000ff6800720c */ /* 0x000fe40003f25270 */
[----:B------:R-:W-:Y:S02]  /*3b50*/  FSEL R4, R4, -INF , !P2 ;  /* 0xff80000004047808 */ /* 0x000fe40005000000 */
[----:B------:R-:W-:Y:S02]  /*3b60*/  ISETP.GT.AND P1, PT, R72, 0x18, !P1 ;  /* 0x000000184800780c */ /* 0x000fe40004f24270 */
[----:B------:R-:W-:Y:S02]  /*3b70*/  ISETP.NE.AND P2, PT, R89, RZ, PT ;  /* 0x000000ff5900720c */ /* 0x000fe40003f45270 */
[----:B------:R-:W-:Y:S02]  /*3b80*/  ISETP.LT.OR P1, PT, R69, 0x19, P1 ;  /* 0x000000194500780c */ /* 0x000fe40000f21670 */
[----:B------:R-:W-:-:S02]  /*3b90*/  FMNMX.FTZ R9, R61, R56, !PT ;  /* 0x000000383d097209 */ /* 0x000fc40007810000 */
[----:B------:R-:W-:Y:S02]  /*3ba0*/  FSEL R35, R35, -INF , !P1 ;  /* 0xff80000023237808 */ /* 0x000fe40004800000 */
[----:B------:R-:W-:Y:S02]  /*3bb0*/  ISETP.NE.AND P1, PT, R105, RZ, PT ;  /* 0x000000ff6900720c */ /* 0x000fe40003f25270 */
[----:B------:R-:W-:Y:S02]  /*3bc0*/  FMNMX.FTZ R56, R62, R9, !PT ;  /* 0x000000093e387209 */ /* 0x000fe40007810000 */
[----:B------:R-:W-:Y:S02]  /*3bd0*/  ISETP.GT.AND P1, PT, R72, 0x19, !P1 ;  /* 0x000000194800780c */ /* 0x000fe40004f24270 */
[----:B------:R-:W-:Y:S02]  /*3be0*/  ISETP.NE.AND P6, PT, R90, RZ, PT ;  /* 0x000000ff5a00720c */ /* 0x000fe40003fc5270 */
[----:B------:R-:W-:-:S02]  /*3bf0*/  ISETP.LT.OR P1, PT, R69, 0x1a, P1 ;  /* 0x0000001a4500780c */ /* 0x000fc40000f21670 */
[----:B------:R-:W-:Y:S02]  /*3c00*/  FMNMX.FTZ R9, R71, R56, !PT ;  /* 0x0000003847097209 */ /* 0x000fe40007810000 */
[----:B------:R-:W-:Y:S02]  /*3c10*/  FSEL R36, R36, -INF , !P1 ;  /* 0xff80000024247808 */ /* 0x000fe40004800000 */
[----:B------:R-:W-:Y:S02]  /*3c20*/  ISETP.NE.AND P1, PT, R106, RZ, PT ;  /* 0x000000ff6a00720c */ /* 0x000fe40003f25270 */
[----:B------:R-:W-:Y:S02]  /*3c30*/  FMNMX.FTZ R56, R70, R9, !PT ;  /* 0x0000000946387209 */ /* 0x000fe40007810000 */
[----:B------:R-:W-:Y:S02]  /*3c40*/  ISETP.GT.AND P1, PT, R72, 0x20, !P1 ;  /* 0x000000204800780c */ /* 0x000fe40004f24270 */
[----:B------:R-:W-:-:S02]  /*3c50*/  FMNMX.FTZ R9, R63, R56, !PT ;  /* 0x000000383f097209 */ /* 0x000fc40007810000 */
[----:B------:R-:W-:Y:S02]  /*3c60*/  ISETP.LT.OR P1, PT, R69, 0x21, P1 ;  /* 0x000000214500780c */ /* 0x000fe40000f21670 */
[----:B------:R-:W-:Y:S02]  /*3c70*/  FMNMX.FTZ R56, R68, R9, !PT ;  /* 0x0000000944387209 */ /* 0x000fe40007810000 */
[----:B------:R-:W-:Y:S02]  /*3c80*/  FSEL R37, R37, -INF , !P1 ;  /* 0xff80000025257808 */ /* 0x000fe40004800000 */
[----:B------:R-:W-:Y:S02]  /*3c90*/  ISETP.NE.AND P1, PT, R107, RZ, PT ;  /* 0x000000ff6b00720c */ /* 0x000fe40003f25270 */
[----:B------:R-:W-:Y:S02]  /*3ca0*/  FMNMX.FTZ R9, R65, R56, !PT ;  /* 0x0000003841097209 */ /* 0x000fe40007810000 */
[----:B------:R-:W-:-:S02]  /*3cb0*/  ISETP.GT.AND P1, PT, R72, 0x21, !P1 ;  /* 0x000000214800780c */ /* 0x000fc40004f24270 */
[----:B------:R-:W-:Y:S02]  /*3cc0*/  FMNMX.FTZ R56, R64, R9, !PT ;  /* 0x0000000940387209 */ /* 0x000fe40007810000 */
[----:B------:R-:W-:Y:S02]  /*3cd0*/  ISETP.LT.OR P1, PT, R69, 0x22, P1 ;  /* 0x000000224500780c */ /* 0x000fe40000f21670 */
[----:B------:R-:W-:Y:S02]  /*3ce0*/  FMNMX.FTZ R9, R67, R56, !PT ;  /* 0x0000003843097209 */ /* 0x000fe40007810000 */
[----:B------:R-:W-:Y:S02]  /*3cf0*/  FSEL R38, R38, -INF , !P1 ;  /* 0xff80000026267808 */ /* 0x000fe40004800000 */
[----:B------:R-:W-:Y:S02]  /*3d00*/  ISETP.NE.AND P1, PT, R108, RZ, PT ;  /* 0x000000ff6c00720c */ /* 0x000fe40003f25270 */
[----:B------:R-:W-:-:S02]  /*3d10*/  FMNMX.FTZ R9, R66, R9, !PT ;  /* 0x0000000942097209 */ /* 0x000fc40007810000 */
[----:B------:R-:W-:Y:S02]  /*3d20*/  ISETP.GT.AND P1, PT, R72, 0x28, !P1 ;  /* 0x000000284800780c */ /* 0x000fe40004f24270 */
[----:B------:R-:W-:Y:S02]  /*3d30*/  FMNMX.FTZ R56, R32, R9, !PT ;  /* 0x0000000920387209 */ /* 0x000fe40007810000 */
[----:B------:R-:W-:Y:S02]  /*3d40*/  ISETP.LT.OR P1, PT, R69, 0x29, P1 ;  /* 0x000000294500780c */ /* 0x000fe40000f21670 */
[----:B------:R-:W-:Y:S02]  /*3d50*/  FMNMX.FTZ R9, R31, R56, !PT ;  /* 0x000000381f097209 */ /* 0x000fe40007810000 */
[----:B------:R-:W-:Y:S02]  /*3d60*/  FSEL R39, R39, -INF , !P1 ;  /* 0xff80000027277808 */ /* 0x000fe40004800000 */
[----:B------:R-:W-:-:S02]  /*3d70*/  ISETP.NE.AND P1, PT, R109, RZ, PT ;  /* 0x000000ff6d00720c */ /* 0x000fc40003f25270 */
[----:B------:R-:W-:Y:S02]  /*3d80*/  FMNMX.FTZ R9, R28, R9, !PT ;  /* 0x000000091c097209 */ /* 0x000fe40007810000 */
[----:B------:R-:W-:Y:S02]  /*3d90*/  ISETP.GT.AND P1, PT, R72, 0x29, !P1 ;  /* 0x000000294800780c */ /* 0x000fe40004f24270 */
[----:B------:R-:W-:Y:S02]  /*3da0*/  FMNMX.FTZ R56, R30, R9, !PT ;  /* 0x000000091e387209 */ /* 0x000fe40007810000 */
[----:B------:R-:W-:Y:S02]  /*3db0*/  ISETP.LT.OR P1, PT, R69, 0x2a, P1 ;  /* 0x0000002a4500780c */ /* 0x000fe40000f21670 */
[----:B------:R-:W-:Y:S02]  /*3dc0*/  FMNMX.FTZ R56, R29, R56, !PT ;  /* 0x000000381d387209 */ /* 0x000fe40007810000 */
[----:B------:R-:W-:-:S02]  /*3dd0*/  FSEL R40, R40, -INF , !P1 ;  /* 0xff80000028287808 */ /* 0x000fc40004800000 */
[----:B------:R-:W-:Y:S02]  /*3de0*/  ISETP.NE.AND P1, PT, R110, RZ, PT ;  /* 0x000000ff6e00720c */ /* 0x000fe40003f25270 */
[----:B------:R-:W-:Y:S02]  /*3df0*/  FMNMX.FTZ R9, R27, R56, !PT ;  /* 0x000000381b097209 */ /* 0x000fe40007810000 */
[----:B------:R-:W-:Y:S02]  /*3e00*/  ISETP.GT.AND P1, PT, R72, 0x30, !P1 ;  /* 0x000000304800780c */ /* 0x000fe40004f24270 */
[----:B------:R-:W-:Y:S02]  /*3e10*/  FMNMX.FTZ R56, R26, R9, !PT ;  /* 0x000000091a387209 */ /* 0x000fe40007810000 */
[----:B------:R-:W-:Y:S02]  /*3e20*/  ISETP.LT.OR P1, PT, R69, 0x31, P1 ;  /* 0x000000314500780c */ /* 0x000fe40000f21670 */
[----:B------:R-:W-:-:S02]  /*3e30*/  FMNMX.FTZ R9, R25, R56, !PT ;  /* 0x0000003819097209 */ /* 0x000fc40007810000 */
[----:B------:R-:W-:Y:S02]  /*3e40*/  FSEL R41, R41, -INF , !P1 ;  /* 0xff80000029297808 */ /* 0x000fe40004800000 */
[----:B------:R-:W-:Y:S02]  /*3e50*/  ISETP.GT.AND P1, PT, R72, 0x31, !P2 ;  /* 0x000000314800780c */ /* 0x000fe40005724270 */
[----:B------:R-:W-:Y:S02]  /*3e60*/  FMNMX.FTZ R56, R24, R9, !PT ;  /* 0x0000000918387209 */ /* 0x000fe40007810000 */
[----:B------:R-:W-:Y:S02]  /*3e70*/  ISETP.LT.OR P1, PT, R69, 0x32, P1 ;  /* 0x000000324500780c */ /* 0x000fe40000f21670 */
[----:B------:R-:W-:Y:S02]  /*3e80*/  FMNMX.FTZ R9, R21, R56, !PT ;  /* 0x0000003815097209 */ /* 0x000fe40007810000 */
[----:B------:R-:W-:-:S02]  /*3e90*/  FSEL R42, R42, -INF , !P1 ;  /* 0xff8000002a2a7808 */ /* 0x000fc40004800000 */
        /* <DEDUP_REMOVED lines=10> */
[----:B------:R-:W-:Y:S01]  /*3f40*/  ISETP.NE.AND P2, PT, R100, RZ, PT ;  /* 0x000000ff6400720c */ /* 0x000fe20003f45270 */
[----:B------:R-:W0:Y:S01]  /*3f50*/  SHFL.BFLY PT, R9, R56, 0x2, 0x1f ;  /* 0x0c401f0038097f89 */ /* 0x000e2200000e0000 */
[----:B------:R-:W-:-:S02]  /*3f60*/  FSEL R44, R44, -INF , !P1 ;  /* 0xff8000002c2c7808 */ /* 0x000fc40004800000 */
[----:B------:R-:W-:Y:S02]  /*3f70*/  ISETP.NE.AND P1, PT, R92, RZ, PT ;  /* 0x000000ff5c00720c */ /* 0x000fe40003f25270 */
[----:B------:R-:W-:Y:S02]  /*3f80*/  ISETP.NE.AND P6, PT, R111, RZ, PT ;  /* 0x000000ff6f00720c */ /* 0x000fe40003fc5270 */
[C---:B------:R-:W-:Y:S02]  /*3f90*/  ISETP.GT.AND P1, PT, R72.reuse, 0x40, !P1 ;  /* 0x000000404800780c */ /* 0x040fe40004f24270 */
[C---:B------:R-:W-:Y:S02]  /*3fa0*/  ISETP.GT.AND P3, PT, R72.reuse, 0x70, !P3 ;  /* 0x000000704800780c */ /* 0x040fe40005f64270 */
[----:B------:R-:W-:Y:S02]  /*3fb0*/  ISETP.LT.OR P1, PT, R69, 0x41, P1 ;  /* 0x000000414500780c */ /* 0x000fe40000f21670 */
[----:B------:R-:W-:-:S02]  /*3fc0*/  ISETP.GT.AND P4, PT, R72, 0x71, !P4 ;  /* 0x000000714800780c */ /* 0x000fc40006784270 */
[----:B------:R-:W-:Y:S02]  /*3fd0*/  FSEL R45, R45, -INF , !P1 ;  /* 0xff8000002d2d7808 */ /* 0x000fe40004800000 */
[----:B------:R-:W-:Y:S02]  /*3fe0*/  ISETP.NE.AND P1, PT, R93, RZ, PT ;  /* 0x000000ff5d00720c */ /* 0x000fe40003f25270 */
[C---:B------:R-:W-:Y:S02]  /*3ff0*/  ISETP.GT.AND P5, PT, R72.reuse, 0x78, !P5 ;  /* 0x000000784800780c */ /* 0x040fe40006fa4270 */
[----:B------:R-:W-:Y:S02]  /*4000*/  ISETP.GT.AND P1, PT, R72, 0x41, !P1 ;  /* 0x000000414800780c */ /* 0x000fe40004f24270 */
[C---:B------:R-:W-:Y:S02]  /*4010*/  ISETP.LT.OR P3, PT, R69.reuse, 0x71, P3 ;  /* 0x000000714500780c */ /* 0x040fe40001f61670 */
[----:B------:R-:W-:-:S02]  /*4020*/  ISETP.LT.OR P1, PT, R69, 0x42, P1 ;  /* 0x000000424500780c */ /* 0x000fc40000f21670 */
[----:B0-----:R-:W-:Y:S02]  /*4030*/  FMNMX.FTZ R57, R56, R9, !PT ;  /* 0x0000000938397209 */ /* 0x001fe40007810000 */
[----:B------:R-:W-:Y:S02]  /*4040*/  FSEL R46, R46, -INF , !P1 ;  /* 0xff8000002e2e7808 */ /* 0x000fe40004800000 */
[----:B------:R-:W-:Y:S01]  /*4050*/  ISETP.NE.AND P1, PT, R94, RZ, PT ;  /* 0x000000ff5e00720c */ /* 0x000fe20003f25270 */
[----:B------:R-:W0:Y:S01]  /*4060*/  SHFL.BFLY PT, R76, R57, 0x1, 0x1f ;  /* 0x0c201f00394c7f89 */ /* 0x000e2200000e0000 */
[C---:B------:R-:W-:Y:S02]  /*4070*/  ISETP.LT.OR P4, PT, R69.reuse, 0x72, P4 ;  /* 0x000000724500780c */ /* 0x040fe40002781670 */
[----:B------:R-:W-:Y:S02]  /*4080*/  ISETP.GT.AND P1, PT, R72, 0x48, !P1 ;  /* 0x000000484800780c */ /* 0x000fe40004f24270 */
[----:B------:R-:W-:-:S02]  /*4090*/  ISETP.LT.OR P5, PT, R69, 0x79, P5 ;  /* 0x000000794500780c */ /* 0x000fc40002fa1670 */
[----:B------:R-:W-:-:S04]  /*40a0*/  ISETP.LT.OR P1, PT, R69, 0x49, P1 ;  /* 0x000000494500780c */ /* 0x000fc80000f21670 */
[----:B------:R-:W-:Y:S02]  /*40b0*/  FSEL R47, R47, -INF , !P1 ;  /* 0xff8000002f2f7808 */ /* 0x000fe40004800000 */
[----:B------:R-:W-:-:S04]  /*40c0*/  ISETP.NE.AND P1, PT, R95, RZ, PT ;  /* 0x000000ff5f00720c */ /* 0x000fc80003f25270 */
[----:B------:R-:W-:-:S04]  /*40d0*/  ISETP.GT.AND P1, PT, R72, 0x49, !P1 ;  /* 0x000000494800780c */ /* 0x000fc80004f24270 */
[----:B------:R-:W-:Y:S02]  /*40e0*/  ISETP.LT.OR P1, PT, R69, 0x4a, P1 ;  /* 0x0000004a4500780c */ /* 0x000fe40000f21670 */
[----:B0-----:R-:W-:Y:S01]  /*40f0*/  FMNMX.FTZ R9, R57, R76, !PT ;  /* 0x0000004c39097209 */ /* 0x001fe20007810000 */
[----:B------:R-:W-:Y:S01]  /*4100*/  IMAD.U32 R76, RZ, RZ, UR29 ;  /* 0x0000001dff4c7e24 */ /* 0x000fe2000f8e00ff */
[----:B------:R-:W-:Y:S02]  /*4110*/  FSEL R48, R48, -INF , !P1 ;  /* 0xff80000030307808 */ /* 0x000fe40004800000 */
[----:B------:R-:W-:Y:S01]  /*4120*/  ISETP.NE.AND P1, PT, R96, RZ, PT ;  /* 0x000000ff6000720c */ /* 0x000fe20003f25270 */
[----:B------:R-:W-:-:S03]  /*4130*/  FFMA.FTZ R76, R9, R76, -8 ;  /* 0xc1000000094c7423 */ /* 0x000fc6000001004c */
[----:B------:R-:W-:-:S04]  /*4140*/  ISETP.GT.AND P1, PT, R72, 0x50, !P1 ;  /* 0x000000504800780c */ /* 0x000fc80004f24270 */
[----:B------:R-:W-:-:S04]  /*4150*/  ISETP.LT.OR P1, PT, R69, 0x51, P1 ;  /* 0x000000514500780c */ /* 0x000fc80000f21670 */
[----:B------:R-:W-:Y:S02]  /*4160*/  FSEL R49, R49, -INF , !P1 ;  /* 0xff80000031317808 */ /* 0x000fe40004800000 */
[----:B------:R-:W-:-:S04]  /*4170*/  ISETP.NE.AND P1, PT, R97, RZ, PT ;  /* 0x000000ff6100720c */ /* 0x000fc80003f25270 */
        /* <DEDUP_REMOVED lines=11> */
[----:B------:R-:W-:Y:S02]  /*4230*/  ISETP.GT.AND P1, PT, R72, 0x60, !P2 ;  /* 0x000000604800780c */ /* 0x000fe40005724270 */
[----:B------:R-:W-:Y:S02]  /*4240*/  ISETP.NE.AND P2, PT, R112, RZ, PT ;  /* 0x000000ff7000720c */ /* 0x000fe40003f45270 */
[----:B------:R-:W-:Y:S02]  /*4250*/  ISETP.LT.OR P1, PT, R69, 0x61, P1 ;  /* 0x000000614500780c */ /* 0x000fe40000f21670 */
[----:B------:R-:W-:Y:S02]  /*4260*/  ISETP.GT.AND P2, PT, R72, 0x69, !P2 ;  /* 0x000000694800780c */ /* 0x000fe40005744270 */
[----:B------:R-:W-:-:S02]  /*4270*/  FSEL R53, R53, -INF , !P1 ;  /* 0xff80000035357808 */ /* 0x000fc40004800000 */
[----:B------:R-:W-:Y:S02]  /*4280*/  ISETP.GT.AND P1, PT, R72, 0x61, !P6 ;  /* 0x000000614800780c */ /* 0x000fe40007724270 */
[----:B------:R-:W-:Y:S02]  /*4290*/  ISETP.NE.AND P6, PT, R80, RZ, PT ;  /* 0x000000ff5000720c */ /* 0x000fe40003fc5270 */
[C---:B------:R-:W-:Y:S02]  /*42a0*/  ISETP.LT.OR P1, PT, R69.reuse, 0x62, P1 ;  /* 0x000000624500780c */ /* 0x040fe40000f21670 */
[----:B------:R-:W-:Y:S02]  /*42b0*/  ISETP.LT.OR P2, PT, R69, 0x6a, P2 ;  /* 0x0000006a4500780c */ /* 0x000fe40001741670 */
[----:B------:R-:W-:Y:S02]  /*42c0*/  FSEL R54, R54, -INF , !P1 ;  /* 0xff80000036367808 */ /* 0x000fe40004800000 */
[----:B------:R-:W-:-:S04]  /*42d0*/  FSETP.NEU.FTZ.AND P1, PT, R9, -INF , PT ;  /* 0xff8000000900780b */ /* 0x000fc80003f3d000 */
[----:B------:R-:W-:Y:S02]  /*42e0*/  FSEL R78, R76, RZ, P1 ;  /* 0x000000ff4c4e7208 */ /* 0x000fe40000800000 */
[----:B------:R-:W-:Y:S02]  /*42f0*/  ISETP.GT.AND P1, PT, R72, RZ, !P6 ;  /* 0x000000ff4800720c */ /* 0x000fe40007724270 */
[----:B------:R-:W-:Y:S01]  /*4300*/  ISETP.NE.AND P6, PT, R81, RZ, PT ;  /* 0x000000ff5100720c */ /* 0x000fe20003fc5270 */
[----:B------:R-:W-:-:S01]  /*4310*/  FFMA.FTZ R56, R75, UR29, -R78 ;  /* 0x0000001d4b387c23 */ /* 0x000fc2000801084e */
[----:B------:R-:W-:Y:S01]  /*4320*/  ISETP.LT.OR P1, PT, R69, 0x1, P1 ;  /* 0x000000014500780c */ /* 0x000fe20000f21670 */
[----:B------:R-:W-:-:S01]  /*4330*/  FFMA.FTZ R57, R74, UR29, -R78 ;  /* 0x0000001d4a397c23 */ /* 0x000fc2000801084e */
[--C-:B------:R-:W-:Y:S01]  /*4340*/  FFMA.FTZ R79, R68, UR29, -R78.reuse ;  /* 0x0000001d444f7c23 */ /* 0x100fe2000801084e */
[----:B------:R-:W-:Y:S01]  /*4350*/  ISETP.GT.AND P6, PT, R72, 0x79, !P6 ;  /* 0x000000794800780c */ /* 0x000fe200077c4270 */
[--C-:B------:R-:W-:Y:S01]  /*4360*/  FFMA.FTZ R55, R55, UR29, -R78.reuse ;  /* 0x0000001d37377c23 */ /* 0x100fe2000801084e */
[----:B------:R-:W-:Y:S01]  /*4370*/  FSEL R76, R2, -INF , !P1 ;  /* 0xff800000024c7808 */ /* 0x000fe20004800000 */
[--C-:B------:R-:W-:Y:S01]  /*4380*/  FFMA.FTZ R2, R77, UR29, -R78.reuse ;  /* 0x0000001d4d027c23 */ /* 0x100fe2000801084e */
[----:B------:R-:W-:-:S01]  /*4390*/  FFMA.FTZ R77, R70, UR29, -R78 ;  /* 0x0000001d464d7c23 */ /* 0x000fc2000801084e */
[----:B------:R-:W-:Y:S01]  /*43a0*/  ISETP.NE.AND P1, PT, R101, RZ, PT ;  /* 0x000000ff6500720c */ /* 0x000fe20003f25270 */
[----:B------:R-:W-:Y:S01]  /*43b0*/  MUFU.EX2 R56, R56 ;  /* 0x0000003800387308 */ /* 0x000fe20000000800 */
[----:B------:R-:W-:Y:S01]  /*43c0*/  FMNMX.FTZ R75, R76, R3, !PT ;  /* 0x000000034c4b7209 */ /* 0x000fe20007810000 */
[--C-:B------:R-:W-:Y:S01]  /*43d0*/  FFMA.FTZ R58, R58, UR29, -R78.reuse ;  /* 0x0000001d3a3a7c23 */ /* 0x100fe2000801084e */
[----:B------:R-:W-:Y:S01]  /*43e0*/  ISETP.GT.AND P1, PT, R72, 0x68, !P1 ;  /* 0x000000684800780c */ /* 0x000fe20004f24270 */
[--C-:B------:R-:W-:Y:S01]  /*43f0*/  FFMA.FTZ R72, R64, UR29, -R78.reuse ;  /* 0x0000001d40487c23 */ /* 0x100fe2000801084e */
[----:B------:R-:W-:Y:S01]  /*4400*/  FMNMX.FTZ R74, R4, R75, !PT ;  /* 0x0000004b044a7209 */ /* 0x000fe20007810000 */
[--C-:B------:R-:W-:Y:S01]  /*4410*/  FFMA.FTZ R59, R59, UR29, -R78.reuse ;  /* 0x0000001d3b3b7c23 */ /* 0x100fe2000801084e */
[----:B------:R-:W-:Y:S01]  /*4420*/  ISETP.LT.OR P1, PT, R69, 0x69, P1 ;  /* 0x000000694500780c */ /* 0x000fe20000f21670 */
[----:B------:R-:W-:Y:S01]  /*4430*/  MUFU.EX2 R2, R2 ;  /* 0x0000000200027308 */ /* 0x000fe20000000800 */
[----:B------:R-:W-:Y:S01]  /*4440*/  FMNMX.FTZ R74, R5, R74, !PT ;  /* 0x0000004a054a7209 */ /* 0x000fe20007810000 */
[--C-:B------:R-:W-:Y:S01]  /*4450*/  FFMA.FTZ R60, R60, UR29, -R78.reuse ;  /* 0x0000001d3c3c7c23 */ /* 0x100fe2000801084e */
[----:B------:R-:W-:Y:S01]  /*4460*/  FSEL R64, R7, -INF , !P1 ;  /* 0xff80000007407808 */ /* 0x000fe20004800000 */
[--C-:B------:R-:W-:Y:S01]  /*4470*/  FFMA.FTZ R61, R61, UR29, -R78.reuse ;  /* 0x0000001d3d3d7c23 */ /* 0x100fe2000801084e */
[----:B------:R-:W-:Y:S01]  /*4480*/  FMNMX.FTZ R75, R33, R74, !PT ;  /* 0x0000004a214b7209 */ /* 0x000fe20007810000 */
[--C-:B------:R-:W-:Y:S01]  /*4490*/  FFMA.FTZ R62, R62, UR29, -R78.reuse ;  /* 0x0000001d3e3e7c23 */ /* 0x100fe2000801084e */
[----:B------:R-:W-:Y:S01]  /*44a0*/  ISETP.LT.OR P6, PT, R69, 0x7a, P6 ;  /* 0x0000007a4500780c */ /* 0x000fe200037c1670 */
[----:B------:R-:W0:Y:S01]  /*44b0*/  MUFU.EX2 R55, R55 ;  /* 0x0000003700377308 */ /* 0x000e220000000800 */
[----:B------:R-:W-:Y:S01]  /*44c0*/  FMNMX.FTZ R74, R34, R75, !PT ;  /* 0x0000004b224a7209 */ /* 0x000fe20007810000 */
[--C-:B------:R-:W-:Y:S01]  /*44d0*/  FFMA.FTZ R63, R63, UR29, -R78.reuse ;  /* 0x0000001d3f3f7c23 */ /* 0x100fe2000801084e */
[----:B------:R-:W-:Y:S01]  /*44e0*/  FSEL R69, R15, -INF , !P6 ;  /* 0xff8000000f457808 */ /* 0x000fe20007000000 */
[--C-:B------:R-:W-:Y:S01]  /*44f0*/  FFMA.FTZ R15, R24, UR29, -R78.reuse ;  /* 0x0000001d180f7c23 */ /* 0x100fe2000801084e */
[----:B------:R-:W-:Y:S01]  /*4500*/  FMNMX.FTZ R75, R35, R74, !PT ;  /* 0x0000004a234b7209 */ /* 0x000fe20007810000 */
[--C-:B------:R-:W-:Y:S01]  /*4510*/  FFMA.FTZ R32, R32, UR29, -R78.reuse ;  /* 0x0000001d20207c23 */ /* 0x100fe2000801084e */
[----:B------:R-:W-:-:S01]  /*4520*/  FFMA.FTZ R31, R31, UR29, -R78 ;  /* 0x0000001d1f1f7c23 */ /* 0x000fc2000801084e */
[----:B------:R-:W1:Y:S01]  /*4530*/  MUFU.EX2 R57, R57 ;  /* 0x0000003900397308 */ /* 0x000e620000000800 */
[----:B------:R-:W-:Y:S01]  /*4540*/  FMNMX.FTZ R74, R36, R75, !PT ;  /* 0x0000004b244a7209 */ /* 0x000fe20007810000 */
[--C-:B------:R-:W-:Y:S01]  /*4550*/  FFMA.FTZ R75, R73, UR29, -R78.reuse ;  /* 0x0000001d494b7c23 */ /* 0x100fe2000801084e */
[----:B------:R-:W-:-:S01]  /*4560*/  FFMA.FTZ R27, R27, UR29, -R78 ;  /* 0x0000001d1b1b7c23 */ /* 0x000fc2000801084e */
[--C-:B------:R-:W-:Y:S01]  /*4570*/  FFMA.FTZ R30, R30, UR29, -R78.reuse ;  /* 0x0000001d1e1e7c23 */ /* 0x100fe2000801084e */
[----:B------:R-:W-:Y:S01]  /*4580*/  FMNMX.FTZ R73, R37, R74, !PT ;  /* 0x0000004a25497209 */ /* 0x000fe20007810000 */
[--C-:B------:R-:W-:Y:S01]  /*4590*/  FFMA.FTZ R26, R26, UR29, -R78.reuse ;  /* 0x0000001d1a1a7c23 */ /* 0x100fe2000801084e */
[----:B------:R-:W-:-:S01]  /*45a0*/  FFMA.FTZ R25, R25, UR29, -R78 ;  /* 0x0000001d19197c23 */ /* 0x000fc2000801084e */
[----:B------:R-:W2:Y:S01]  /*45b0*/  MUFU.EX2 R58, R58 ;  /* 0x0000003a003a7308 */ /* 0x000ea20000000800 */
[----:B------:R-:W-:-:S04]  /*45c0*/  FMNMX.FTZ R74, R38, R73, !PT ;  /* 0x00000049264a7209 */ /* 0x000fc80007810000 */
[----:B------:R-:W-:-:S03]  /*45d0*/  FMNMX.FTZ R73, R39, R74, !PT ;  /* 0x0000004a27497209 */ /* 0x000fc60007810000 */
[----:B------:R-:W3:Y:S01]  /*45e0*/  MUFU.EX2 R59, R59 ;  /* 0x0000003b003b7308 */ /* 0x000ee20000000800 */
[----:B------:R-:W-:-:S04]  /*45f0*/  FMNMX.FTZ R74, R40, R73, !PT ;  /* 0x00000049284a7209 */ /* 0x000fc80007810000 */
[----:B------:R-:W-:-:S03]  /*4600*/  FMNMX.FTZ R73, R41, R74, !PT ;  /* 0x0000004a29497209 */ /* 0x000fc60007810000 */
[----:B------:R-:W4:Y:S01]  /*4610*/  MUFU.EX2 R60, R60 ;  /* 0x0000003c003c7308 */ /* 0x000f220000000800 */
[----:B------:R-:W-:Y:S01]  /*4620*/  FMNMX.FTZ R74, R42, R73, !PT ;  /* 0x000000492a4a7209 */ /* 0x000fe20007810000 */
[----:B------:R-:W-:-:S03]  /*4630*/  FFMA.FTZ R73, R71, UR29, -R78 ;  /* 0x0000001d47497c23 */ /* 0x000fc6000801084e */
[----:B------:R-:W-:-:S03]  /*4640*/  FMNMX.FTZ R71, R43, R74, !PT ;  /* 0x0000004a2b477209 */ /* 0x000fc60007810000 */
[----:B------:R-:W5:Y:S01]  /*4650*/  MUFU.EX2 R75, R75 ;  /* 0x0000004b004b7308 */ /* 0x000f620000000800 */
[----:B------:R-:W-:-:S04]  /*4660*/  FMNMX.FTZ R74, R44, R71, !PT ;  /* 0x000000472c4a7209 */ /* 0x000fc80007810000 */
[----:B------:R-:W-:-:S03]  /*4670*/  FMNMX.FTZ R71, R45, R74, !PT ;  /* 0x0000004a2d477209 */ /* 0x000fc60007810000 */
[----:B------:R0:W-:Y:S01]  /*4680*/  MUFU.EX2 R74, R77 ;  /* 0x0000004d004a7308 */ /* 0x0001e20000000800 */
[----:B------:R-:W-:-:S04]  /*4690*/  FMNMX.FTZ R70, R46, R71, !PT ;  /* 0x000000472e467209 */ /* 0x000fc80007810000 */
[----:B------:R-:W-:-:S03]  /*46a0*/  FMNMX.FTZ R71, R47, R70, !PT ;  /* 0x000000462f477209 */ /* 0x000fc60007810000 */
[----:B------:R-:W5:Y:S01]  /*46b0*/  MUFU.EX2 R61, R61 ;  /* 0x0000003d003d7308 */ /* 0x000f620000000800 */
[----:B------:R-:W-:Y:S01]  /*46c0*/  FMNMX.FTZ R70, R48, R71, !PT ;  /* 0x0000004730467209 */ /* 0x000fe20007810000 */
[--C-:B0-----:R-:W-:Y:S01]  /*46d0*/  FFMA.FTZ R77, R67, UR29, -R78.reuse ;  /* 0x0000001d434d7c23 */ /* 0x101fe2000801084e */
[----:B------:R-:W-:Y:S01]  /*46e0*/  FSEL R67, R10, -INF , !P3 ;  /* 0xff8000000a437808 */ /* 0x000fe20005800000 */
[--C-:B------:R-:W-:Y:S01]  /*46f0*/  FFMA.FTZ R10, R28, UR29, -R78.reuse ;  /* 0x0000001d1c0a7c23 */ /* 0x100fe2000801084e */
[----:B------:R-:W-:Y:S01]  /*4700*/  FMNMX.FTZ R71, R49, R70, !PT ;  /* 0x0000004631477209 */ /* 0x000fe20007810000 */
[--C-:B------:R-:W-:Y:S02]  /*4710*/  FFMA.FTZ R28, R29, UR29, -R78.reuse ;  /* 0x0000001d1d1c7c23 */ /* 0x100fe4000801084e */
[----:B------:R-:W-:Y:S01]  /*4720*/  MUFU.EX2 R70, R79 ;  /* 0x0000004f00467308 */ /* 0x000fe20000000800 */
[----:B------:R-:W-:Y:S01]  /*4730*/  FMNMX.FTZ R68, R50, R71, !PT ;  /* 0x0000004732447209 */ /* 0x000fe20007810000 */
[----:B------:R-:W-:-:S03]  /*4740*/  FFMA.FTZ R71, R65, UR29, -R78 ;  /* 0x0000001d41477c23 */ /* 0x000fc6000801084e */
[----:B------:R-:W-:-:S03]  /*4750*/  FMNMX.FTZ R65, R51, R68, !PT ;  /* 0x0000004433417209 */ /* 0x000fc60007810000 */
[----:B------:R-:W-:Y:S01]  /*4760*/  MUFU.EX2 R79, R10 ;  /* 0x0000000a004f7308 */ /* 0x000fe20000000800 */
[----:B------:R-:W-:-:S04]  /*4770*/  FMNMX.FTZ R68, R52, R65, !PT ;  /* 0x0000004134447209 */ /* 0x000fc80007810000 */
[----:B------:R-:W-:Y:S02]  /*4780*/  FMNMX.FTZ R65, R53, R68, !PT ;  /* 0x0000004435417209 */ /* 0x000fe40007810000 */
[----:B------:R-:W-:Y:S01]  /*4790*/  FSEL R68, R8, -INF , !P4 ;  /* 0xff80000008447808 */ /* 0x000fe20006000000 */
[--C-:B------:R-:W-:Y:S01]  /*47a0*/  FFMA.FTZ R8, R66, UR29, -R78.reuse ;  /* 0x0000001d42087c23 */ /* 0x100fe2000801084e */
[----:B------:R-:W-:Y:S01]  /*47b0*/  FMNMX.FTZ R7, R54, R65, !PT ;  /* 0x0000004136077209 */ /* 0x000fe20007810000 */
[----:B------:R-:W-:Y:S01]  /*47c0*/  MUFU.EX2 R62, R62 ;  /* 0x0000003e003e7308 */ /* 0x000fe20000000800 */
[----:B------:R-:W-:Y:S02]  /*47d0*/  FSEL R65, R6, -INF , !P2 ;  /* 0xff80000006417808 */ /* 0x000fe40005000000 */
[----:B------:R-:W-:Y:S02]  /*47e0*/  FMNMX.FTZ R6, R64, R7, !PT ;  /* 0x0000000740067209 */ /* 0x000fe40007810000 */
[----:B------:R-:W-:Y:S01]  /*47f0*/  FSEL R66, R12, -INF , !P5 ;  /* 0xff8000000c427808 */ /* 0x000fe20006800000 */
[----:B------:R-:W-:Y:S01]  /*4800*/  FFMA.FTZ R12, R21, UR29, -R78 ;  /* 0x0000001d150c7c23 */ /* 0x000fe2000801084e */
[----:B------:R-:W-:Y:S01]  /*4810*/  FMNMX.FTZ R6, R65, R6, !PT ;  /* 0x0000000641067209 */ /* 0x000fe20007810000 */
[----:B------:R0:W-:Y:S01]  /*4820*/  MUFU.EX2 R80, R8 ;  /* 0x0000000800507308 */ /* 0x0001e20000000800 */
[----:B------:R-:W-:-:S02]  /*4830*/  IMAD.U32 R21, RZ, RZ, UR29 ;  /* 0x0000001dff157e24 */ /* 0x000fc4000f8e00ff */
[----:B------:R-:W-:-:S04]  /*4840*/  FMNMX.FTZ R7, R67, R6, !PT ;  /* 0x0000000643077209 */ /* 0x000fc80007810000 */
[----:B------:R-:W-:Y:S01]  /*4850*/  FMNMX.FTZ R7, R68, R7, !PT ;  /* 0x0000000744077209 */ /* 0x000fe20007810000 */
[----:B------:R-:W-:Y:S03]  /*4860*/  MUFU.EX2 R73, R73 ;  /* 0x0000004900497308 */ /* 0x000fe60000000800 */
[----:B------:R-:W-:-:S04]  /*4870*/  FMNMX.FTZ R6, R66, R7, !PT ;  /* 0x0000000742067209 */ /* 0x000fc80007810000 */
[----:B------:R-:W-:Y:S01]  /*4880*/  FMNMX.FTZ R6, R69, R6, !PT ;  /* 0x0000000645067209 */ /* 0x000fe20007810000 */
[----:B------:R-:W-:Y:S04]  /*4890*/  MUFU.EX2 R63, R63 ;  /* 0x0000003f003f7308 */ /* 0x000fe80000000800 */
[----:B------:R-:W0:Y:S04]  /*48a0*/  SHFL.BFLY PT, R7, R6, 0x2, 0x1f ;  /* 0x0c401f0006077f89 */ /* 0x000e2800000e0000 */
[----:B------:R-:W-:Y:S08]  /*48b0*/  MUFU.EX2 R71, R71 ;  /* 0x0000004700477308 */ /* 0x000ff00000000800 */
[----:B------:R-:W-:Y:S08]  /*48c0*/  MUFU.EX2 R72, R72 ;  /* 0x0000004800487308 */ /* 0x000ff00000000800 */
[----:B------:R-:W-:Y:S01]  /*48d0*/  MUFU.EX2 R77, R77 ;  /* 0x0000004d004d7308 */ /* 0x000fe20000000800 */
[----:B0-----:R-:W-:Y:S01]  /*48e0*/  FMNMX.FTZ R8, R6, R7, !PT ;  /* 0x0000000706087209 */ /* 0x001fe20007810000 */
[--C-:B------:R-:W-:Y:S01]  /*48f0*/  FFMA.FTZ R6, R14, UR29, -R78.reuse ;  /* 0x0000001d0e067c23 */ /* 0x100fe2000801084e */
[----:B------:R-:W-:-:S05]  /*4900*/  FFMA.FTZ R7, R20, UR29, -R78 ;  /* 0x0000001d14077c23 */ /* 0x000fca000801084e */
[----:B------:R-:W-:Y:S01]  /*4910*/  MUFU.EX2 R32, R32 ;  /* 0x0000002000207308 */ /* 0x000fe20000000800 */
[----:B------:R-:W0:Y:S07]  /*4920*/  SHFL.BFLY PT, R29, R8, 0x1, 0x1f ;  /* 0x0c201f00081d7f89 */ /* 0x000e2e00000e0000 */
[----:B------:R-:W-:Y:S08]  /*4930*/  MUFU.EX2 R31, R31 ;  /* 0x0000001f001f7308 */ /* 0x000ff00000000800 */
[----:B------:R-:W-:Y:S08]  /*4940*/  MUFU.EX2 R28, R28 ;  /* 0x0000001c001c7308 */ /* 0x000ff00000000800 */
[----:B------:R-:W-:Y:S01]  /*4950*/  MUFU.EX2 R27, R27 ;  /* 0x0000001b001b7308 */ /* 0x000fe20000000800 */
[----:B0-----:R-:W-:Y:S01]  /*4960*/  FMNMX.FTZ R10, R8, R29, !PT ;  /* 0x0000001d080a7209 */ /* 0x001fe20007810000 */
[--C-:B------:R-:W-:Y:S01]  /*4970*/  FFMA.FTZ R8, R11, UR29, -R78.reuse ;  /* 0x0000001d0b087c23 */ /* 0x100fe2000801084e */
[----:B------:R-:W-:-:S01]  /*4980*/  FFMA.FTZ R11, R13, UR29, -R78 ;  /* 0x0000001d0d0b7c23 */ /* 0x000fc2000801084e */
[----:B------:R-:W-:Y:S01]  /*4990*/  FADD.FTZ R13, R2, R55 ;  /* 0x00000037020d7221 */ /* 0x000fe20000010000 */
[C---:B------:R-:W-:Y:S01]  /*49a0*/  FSETP.NEU.FTZ.AND P1, PT, R10.reuse, -INF , PT ;  /* 0xff8000000a00780b */ /* 0x040fe20003f3d000 */
[----:B------:R-:W-:-:S02]  /*49b0*/  FFMA.FTZ R14, R10, R21, -8 ;  /* 0xc10000000a0e7423 */ /* 0x000fc40000010015 */
[----:B------:R-:W-:-:S01]  /*49c0*/  FADD.FTZ R20, R56, R13 ;  /* 0x0000000d38147221 */ /* 0x000fc20000010000 */
[C---:B-1----:R-:W-:Y:S01]  /*49d0*/  F2FP.SATFINITE.E4M3.F32.PACK_AB_MERGE_C R56, R57.reuse, R56, RZ ;  /* 0x000000383938723e */ /* 0x042fe200048070ff */
[----:B------:R-:W-:Y:S01]  /*49e0*/  MUFU.EX2 R30, R30 ;  /* 0x0000001e001e7308 */ /* 0x000fe20000000800 */
[----:B------:R-:W-:Y:S01]  /*49f0*/  FSEL R14, R14, RZ, P1 ;  /* 0x000000ff0e0e7208 */ /* 0x000fe20000800000 */
[----:B------:R-:W-:Y:S01]  /*4a00*/  FADD.FTZ R13, R57, R20 ;  /* 0x00000014390d7221 */ /* 0x000fe20000010000 */
[----:B------:R-:W-:Y:S02]  /*4a10*/  F2FP.SATFINITE.E4M3.F32.PACK_AB_MERGE_C R196, R55, R2, R56 ;  /* 0x0000000237c4723e */ /* 0x000fe40004807038 */
[----:B------:R-:W-:Y:S01]  /*4a20*/  PLOP3.LUT P1, PT, PT, PT, UP0, 0x40, 0x0 ;  /* 0x000000000000781c */ /* 0x000fe20003f2e808 */
[----:B------:R-:W-:-:S01]  /*4a30*/  FFMA.FTZ R76, R76, UR29, -R14 ;  /* 0x0000001d4c4c7c23 */ /* 0x000fc2000801080e */
[--C-:B------:R-:W-:Y:S01]  /*4a40*/  FFMA.FTZ R3, R3, UR29, -R14.reuse ;  /* 0x0000001d03037c23 */ /* 0x100fe2000801080e */
[----:B------:R-:W-:-:S01]  /*4a50*/  FFMA.FTZ R4, R4, UR29, -R14 ;  /* 0x0000001d04047c23 */ /* 0x000fc2000801080e */
[--C-:B------:R-:W-:Y:S01]  /*4a60*/  FFMA.FTZ R5, R5, UR29, -R14.reuse ;  /* 0x0000001d05057c23 */ /* 0x100fe2000801080e */
[----:B------:R-:W-:-:S01]  /*4a70*/  FFMA.FTZ R33, R33, UR29, -R14 ;  /* 0x0000001d21217c23 */ /* 0x000fc2000801080e */
[--C-:B------:R-:W-:Y:S01]  /*4a80*/  FFMA.FTZ R34, R34, UR29, -R14.reuse ;  /* 0x0000001d22227c23 */ /* 0x100fe2000801080e */
[----:B------:R-:W-:Y:S01]  /*4a90*/  MUFU.EX2 R76, R76 ;  /* 0x0000004c004c7308 */ /* 0x000fe20000000800 */
[----:B------:R-:W-:-:S01]  /*4aa0*/  FFMA.FTZ R35, R35, UR29, -R14 ;  /* 0x0000001d23237c23 */ /* 0x000fc2000801080e */
[----:B--2---:R-:W-:Y:S01]  /*4ab0*/  FADD.FTZ R20, R58, R13 ;  /* 0x0000000d3a147221 */ /* 0x004fe20000010000 */
[----:B------:R-:W-:-:S01]  /*4ac0*/  FFMA.FTZ R36, R36, UR29, -R14 ;  /* 0x0000001d24247c23 */ /* 0x000fc2000801080e */
[--C-:B------:R-:W-:Y:S01]  /*4ad0*/  FFMA.FTZ R37, R37, UR29, -R14.reuse ;  /* 0x0000001d25257c23 */ /* 0x100fe2000801080e */
[----:B------:R-:W-:-:S01]  /*4ae0*/  FFMA.FTZ R38, R38, UR29, -R14 ;  /* 0x0000001d26267c23 */ /* 0x000fc2000801080e */
[----:B---3--:R-:W-:Y:S01]  /*4af0*/  FADD.FTZ R21, R59, R20 ;  /* 0x000000143b157221 */ /* 0x008fe20000010000 */
[----:B------:R-:W-:-:S01]  /*4b00*/  FFMA.FTZ R39, R39, UR29, -R14 ;  /* 0x0000001d27277c23 */ /* 0x000fc2000801080e */
[----:B------:R-:W0:Y:S01]  /*4b10*/  MUFU.EX2 R3, R3 ;  /* 0x0000000300037308 */ /* 0x000e220000000800 */
[----:B------:R-:W-:-:S01]  /*4b20*/  FFMA.FTZ R40, R40, UR29, -R14 ;  /* 0x0000001d28287c23 */ /* 0x000fc2000801080e */
[----:B----4-:R-:W-:Y:S01]  /*4b30*/  FADD.FTZ R24, R60, R21 ;  /* 0x000000153c187221 */ /* 0x010fe20000010000 */
[----:B------:R-:W-:-:S01]  /*4b40*/  FFMA.FTZ R41, R41, UR29, -R14 ;  /* 0x0000001d29297c23 */ /* 0x000fc2000801080e */
[--C-:B------:R-:W-:Y:S01]  /*4b50*/  FFMA.FTZ R42, R42, UR29, -R14.reuse ;  /* 0x0000001d2a2a7c23 */ /* 0x100fe2000801080e */
[----:B------:R-:W-:-:S01]  /*4b60*/  FFMA.FTZ R43, R43, UR29, -R14 ;  /* 0x0000001d2b2b7c23 */ /* 0x000fc2000801080e */
[----:B-----5:R-:W-:Y:S01]  /*4b70*/  FADD.FTZ R24, R75, R24 ;  /* 0x000000184b187221 */ /* 0x020fe20000010000 */
[----:B------:R-:W-:-:S01]  /*4b80*/  FFMA.FTZ R44, R44, UR29, -R14 ;  /* 0x0000001d2c2c7c23 */ /* 0x000fc2000801080e */
[----:B------:R-:W1:Y:S01]  /*4b90*/  MUFU.EX2 R4, R4 ;  /* 0x0000000400047308 */ /* 0x000e620000000800 */
[----:B------:R-:W-:-:S01]  /*4ba0*/  FFMA.FTZ R45, R45, UR29, -R14 ;  /* 0x0000001d2d2d7c23 */ /* 0x000fc2000801080e */
[----:B------:R-:W-:Y:S01]  /*4bb0*/  FADD.FTZ R21, R61, R24 ;  /* 0x000000183d157221 */ /* 0x000fe20000010000 */
        /* <DEDUP_REMOVED lines=19> */
[----:B------:R-:W-:-:S02]  /*4cf0*/  F2FP.SATFINITE.E4M3.F32.PACK_AB_MERGE_C R60, R75, R60, RZ ;  /* 0x0000003c4b3c723e */ /* 0x000fc400048070ff */
[----:B------:R-:W1:Y:S01]  /*4d00*/  MUFU.EX2 R34, R34 ;  /* 0x0000002200227308 */ /* 0x000e620000000800 */
[----:B--2---:R-:W-:-:S01]  /*4d10*/  FADD.FTZ R20, R5, R20 ;  /* 0x0000001405147221 */ /* 0x004fc20000010000 */
[----:B------:R-:W-:Y:S02]  /*4d20*/  F2FP.SATFINITE.E4M3.F32.PACK_AB_MERGE_C R4, R5, R4, RZ ;  /* 0x000000040504723e */ /* 0x000fe400048070ff */
[----:B------:R-:W-:Y:S02]  /*4d30*/  F2FP.SATFINITE.E4M3.F32.PACK_AB_MERGE_C R198, R59, R58, R60 ;  /* 0x0000003a3bc6723e */ /* 0x000fe4000480703c */
[----:B------:R-:W-:Y:S02]  /*4d40*/  F2FP.SATFINITE.E4M3.F32.PACK_AB_MERGE_C R197, R3, R76, R4 ;  /* 0x0000004c03c5723e */ /* 0x000fe40004807004 */
[----:B------:R-:W2:Y:S01]  /*4d50*/  MUFU.EX2 R35, R35 ;  /* 0x0000002300237308 */ /* 0x000ea20000000800 */
[----:B0-----:R-:W-:-:S01]  /*4d60*/  FADD.FTZ R13, R33, R20 ;  /* 0x00000014210d7221 */ /* 0x001fc20000010000 */
[----:B------:R-:W-:-:S04]  /*4d70*/  FADD.FTZ R20, R62, R21 ;  /* 0x000000153e147221 */ /* 0x000fc80000010000 */
[----:B------:R-:W-:Y:S01]  /*4d80*/  FADD.FTZ R21, R73, R20 ;  /* 0x0000001449157221 */ /* 0x000fe20000010000 */
[----:B------:R-:W-:Y:S01]  /*4d90*/  F2FP.SATFINITE.E4M3.F32.PACK_AB_MERGE_C R73, R74, R73, RZ ;  /* 0x000000494a49723e */ /* 0x000fe200048070ff */
[----:B------:R-:W0:Y:S01]  /*4da0*/  MUFU.EX2 R36, R36 ;  /* 0x0000002400247308 */ /* 0x000e220000000800 */
[----:B-1----:R-:W-:-:S01]  /*4db0*/  FADD.FTZ R2, R34, R13 ;  /* 0x0000000d22027221 */ /* 0x002fc20000010000 */
[----:B------:R-:W-:Y:S01]  /*4dc0*/  FADD.FTZ R74, R74, R21 ;  /* 0x000000154a4a7221 */ /* 0x000fe20000010000 */
[----:B------:R-:W-:-:S03]  /*4dd0*/  F2FP.SATFINITE.E4M3.F32.PACK_AB_MERGE_C R192, R62, R61, R73 ;  /* 0x0000003d3ec0723e */ /* 0x000fc60004807049 */
[----:B------:R-:W-:Y:S02]  /*4de0*/  FADD.FTZ R21, R63, R74 ;  /* 0x0000004a3f157221 */ /* 0x000fe40000010000 */
[----:B------:R-:W1:Y:S01]  /*4df0*/  MUFU.EX2 R37, R37 ;  /* 0x0000002500257308 */ /* 0x000e620000000800 */
[----:B--2---:R-:W-:-:S01]  /*4e00*/  FADD.FTZ R13, R35, R2 ;  /* 0x00000002230d7221 */ /* 0x004fc20000010000 */
[----:B------:R-:W-:Y:S01]  /*4e10*/  FADD.FTZ R20, R70, R21 ;  /* 0x0000001546147221 */ /* 0x000fe20000010000 */
[----:B------:R-:W-:-:S03]  /*4e20*/  F2FP.SATFINITE.E4M3.F32.PACK_AB_MERGE_C R21, R72, R71, RZ ;  /* 0x000000474815723e */ /* 0x000fc600048070ff */
[----:B------:R-:W-:Y:S01]  /*4e30*/  FADD.FTZ R71, R71, R20 ;  /* 0x0000001447477221 */ /* 0x000fe20000010000 */
[----:B------:R-:W-:Y:S01]  /*4e40*/  F2FP.SATFINITE.E4M3.F32.PACK_AB_MERGE_C R194, R70, R63, R21 ;  /* 0x0000003f46c2723e */ /* 0x000fe20004807015 */
[----:B------:R-:W2:Y:S01]  /*4e50*/  MUFU.EX2 R38, R38 ;  /* 0x0000002600267308 */ /* 0x000ea20000000800 */
[----:B0-----:R-:W-:-:S01]  /*4e60*/  FADD.FTZ R2, R36, R13 ;  /* 0x0000000d24027221 */ /* 0x001fc20000010000 */
[----:B------:R-:W-:Y:S01]  /*4e70*/  FADD.FTZ R72, R72, R71 ;  /* 0x0000004748487221 */ /* 0x000fe20000010000 */
[----:B------:R-:W-:Y:S02]  /*4e80*/  F2FP.SATFINITE.E4M3.F32.PACK_AB_MERGE_C R20, R31, R32, RZ ;  /* 0x000000201f14723e */ /* 0x000fe400048070ff */
[----:B------:R-:W-:Y:S01]  /*4e90*/  F2FP.SATFINITE.E4M3.F32.PACK_AB_MERGE_C R35, R36, R35, RZ ;  /* 0x000000232423723e */ /* 0x000fe200048070ff */
[----:B------:R-:W-:-:S01]  /*4ea0*/  FADD.FTZ R21, R77, R72 ;  /* 0x000000484d157221 */ /* 0x000fc20000010000 */
[----:B------:R-:W-:Y:S01]  /*4eb0*/  F2FP.SATFINITE.E4M3.F32.PACK_AB_MERGE_C R188, R80, R77, R20 ;  /* 0x0000004d50bc723e */ /* 0x000fe20004807014 */
[----:B------:R-:W0:Y:S01]  /*4ec0*/  MUFU.EX2 R39, R39 ;  /* 0x0000002700277308 */ /* 0x000e220000000800 */
[----:B-1----:R-:W-:-:S01]  /*4ed0*/  FADD.FTZ R13, R37, R2 ;  /* 0x00000002250d7221 */ /* 0x002fc20000010000 */
[----:B------:R-:W-:Y:S01]  /*4ee0*/  FADD.FTZ R21, R80, R21 ;  /* 0x0000001550157221 */ /* 0x000fe20000010000 */
[----:B------:R-:W-:-:S03]  /*4ef0*/  F2FP.SATFINITE.E4M3.F32.PACK_AB_MERGE_C R199, R34, R33, R35 ;  /* 0x0000002122c7723e */ /* 0x000fc60004807023 */
[----:B------:R-:W-:Y:S02]  /*4f00*/  FADD.FTZ R32, R32, R21 ;  /* 0x0000001520207221 */ /* 0x000fe40000010000 */
[----:B------:R-:W1:Y:S01]  /*4f10*/  MUFU.EX2 R40, R40 ;  /* 0x0000002800287308 */ /* 0x000e620000000800 */
[----:B--2---:R-:W-:-:S01]  /*4f20*/  FADD.FTZ R2, R38, R13 ;  /* 0x0000000d26027221 */ /* 0x004fc20000010000 */
[----:B------:R-:W-:-:S06]  /*4f30*/  FADD.FTZ R32, R31, R32 ;  /* 0x000000201f207221 */ /* 0x000fcc0000010000 */
[----:B------:R-:W2:Y:S01]  /*4f40*/  MUFU.EX2 R41, R41 ;  /* 0x0000002900297308 */ /* 0x000ea20000000800 */
[----:B0-----:R-:W-:-:S07]  /*4f50*/  FADD.FTZ R13, R39, R2 ;  /* 0x00000002270d7221 */ /* 0x001fce0000010000 */
[----:B------:R-:W0:Y:S01]  /*4f60*/  MUFU.EX2 R42, R42 ;  /* 0x0000002a002a7308 */ /* 0x000e220000000800 */
[----:B-1----:R-:W-:-:S01]  /*4f70*/  FADD.FTZ R2, R40, R13 ;  /* 0x0000000d28027221 */ /* 0x002fc20000010000 */
[----:B------:R-:W-:-:S04]  /*4f80*/  F2FP.SATFINITE.E4M3.F32.PACK_AB_MERGE_C R39, R40, R39, RZ ;  /* 0x000000272827723e */ /* 0x000fc800048070ff */
[----:B------:R-:W-:Y:S02]  /*4f90*/  F2FP.SATFINITE.E4M3.F32.PACK_AB_MERGE_C R193, R38, R37, R39 ;  /* 0x0000002526c1723e */ /* 0x000fe40004807027 */
        /* <DEDUP_REMOVED lines=8> */
[----:B------:R-:W-:Y:S02]  /*5020*/  F2FP.SATFINITE.E4M3.F32.PACK_AB_MERGE_C R13, R27, R28, RZ ;  /* 0x0000001c1b0d723e */ /* 0x000fe400048070ff */
[----:B------:R-:W-:Y:S02]  /*5030*/  F2FP.SATFINITE.E4M3.F32.PACK_AB_MERGE_C R43, R44, R43, RZ ;  /* 0x0000002b2c2b723e */ /* 0x000fe400048070ff */
[----:B------:R-:W-:Y:S01]  /*5040*/  F2FP.SATFINITE.E4M3.F32.PACK_AB_MERGE_C R190, R30, R79, R13 ;  /* 0x0000004f1ebe723e */ /* 0x000fe2000480700d */
[----:B------:R-:W-:-:S01]  /*5050*/  FADD.FTZ R79, R79, R32 ;  /* 0x000000204f4f7221 */ /* 0x000fc20000010000 */
[----:B------:R-:W2:Y:S01]  /*5060*/  MUFU.EX2 R47, R47 ;  /* 0x0000002f002f7308 */ /* 0x000ea20000000800 */
[----:B0-----:R-:W-:-:S01]  /*5070*/  FADD.FTZ R5, R45, R2 ;  /* 0x000000022d057221 */ /* 0x001fc20000010000 */
[----:B------:R-:W-:Y:S01]  /*5080*/  F2FP.SATFINITE.E4M3.F32.PACK_AB_MERGE_C R195, R42, R41, R43 ;  /* 0x000000292ac3723e */ /* 0x000fe2000480702b */
[----:B------:R-:W-:-:S04]  /*5090*/  FADD.FTZ R79, R30, R79 ;  /* 0x0000004f1e4f7221 */ /* 0x000fc80000010000 */
[----:B------:R-:W-:Y:S01]  /*50a0*/  FADD.FTZ R28, R28, R79 ;  /* 0x0000004f1c1c7221 */ /* 0x000fe20000010000 */
[----:B------:R-:W0:Y:S01]  /*50b0*/  MUFU.EX2 R48, R48 ;  /* 0x0000003000307308 */ /* 0x000e220000000800 */
[----:B-1----:R-:W-:-:S02]  /*50c0*/  FADD.FTZ R2, R46, R5 ;  /* 0x000000052e027221 */ /* 0x002fc40000010000 */
[----:B------:R-:W-:-:S05]  /*50d0*/  FADD.FTZ R27, R27, R28 ;  /* 0x0000001c1b1b7221 */ /* 0x000fca0000010000 */
[----:B------:R-:W1:Y:S01]  /*50e0*/  MUFU.EX2 R49, R49 ;  /* 0x0000003100317308 */ /* 0x000e620000000800 */
[----:B--2---:R-:W-:-:S07]  /*50f0*/  FADD.FTZ R5, R47, R2 ;  /* 0x000000022f057221 */ /* 0x004fce0000010000 */
[----:B------:R-:W2:Y:S01]  /*5100*/  MUFU.EX2 R50, R50 ;  /* 0x0000003200327308 */ /* 0x000ea20000000800 */
[----:B0-----:R-:W-:-:S01]  /*5110*/  FADD.FTZ R2, R48, R5 ;  /* 0x0000000530027221 */ /* 0x001fc20000010000 */
[----:B------:R-:W-:-:S04]  /*5120*/  F2FP.SATFINITE.E4M3.F32.PACK_AB_MERGE_C R47, R48, R47, RZ ;  /* 0x0000002f302f723e */ /* 0x000fc800048070ff */
[----:B------:R-:W-:Y:S02]  /*5130*/  F2FP.SATFINITE.E4M3.F32.PACK_AB_MERGE_C R189, R46, R45, R47 ;  /* 0x0000002d2ebd723e */ /* 0x000fe4000480702f */
[----:B------:R-:W0:Y:S01]  /*5140*/  MUFU.EX2 R51, R51 ;  /* 0x0000003300337308 */ /* 0x000e220000000800 */
[----:B-1----:R-:W-:-:S07]  /*5150*/  FADD.FTZ R5, R49, R2 ;  /* 0x0000000231057221 */ /* 0x002fce0000010000 */
[----:B------:R-:W-:Y:S01]  /*5160*/  MUFU.EX2 R15, R15 ;  /* 0x0000000f000f7308 */ /* 0x000fe20000000800 */
[----:B--2---:R-:W-:-:S07]  /*5170*/  FADD.FTZ R2, R50, R5 ;  /* 0x0000000532027221 */ /* 0x004fce0000010000 */
[----:B------:R-:W1:Y:S01]  /*5180*/  MUFU.EX2 R12, R12 ;  /* 0x0000000c000c7308 */ /* 0x000e620000000800 */
[----:B0-----:R-:W-:-:S07]  /*5190*/  FADD.FTZ R3, R51, R2 ;  /* 0x0000000233037221 */ /* 0x001fce0000010000 */
[----:B------:R-:W0:Y:S08]  /*51a0*/  MUFU.EX2 R52, R52 ;  /* 0x0000003400347308 */ /* 0x000e300000000800 */
[----:B------:R-:W-:Y:S01]  /*51b0*/  MUFU.EX2 R26, R26 ;  /* 0x0000001a001a7308 */ /* 0x000fe20000000800 */
[----:B-1----:R-:W-:-:S07]  /*51c0*/  F2FP.SATFINITE.E4M3.F32.PACK_AB_MERGE_C R13, R12, R15, RZ ;  /* 0x0000000f0c0d723e */ /* 0x002fce00048070ff */
[----:B------:R-:W1:Y:S01]  /*51d0*/  MUFU.EX2 R25, R25 ;  /* 0x0000001900197308 */ /* 0x000e620000000800 */
[C---:B0-----:R-:W-:Y:S01]  /*51e0*/  F2FP.SATFINITE.E4M3.F32.PACK_AB_MERGE_C R51, R52.reuse, R51, RZ ;  /* 0x000000333433723e */ /* 0x041fe200048070ff */
[----:B------:R-:W-:-:S03]  /*51f0*/  FADD.FTZ R52, R52, R3 ;  /* 0x0000000334347221 */ /* 0x000fc60000010000 */
[----:B------:R-:W-:-:S03]  /*5200*/  F2FP.SATFINITE.E4M3.F32.PACK_AB_MERGE_C R191, R50, R49, R51 ;  /* 0x0000003132bf723e */ /* 0x000fc60004807033 */
[----:B------:R-:W0:Y:S08]  /*5210*/  MUFU.EX2 R53, R53 ;  /* 0x0000003500357308 */ /* 0x000e300000000800 */
[----:B------:R-:W-:Y:S01]  /*5220*/  MUFU.EX2 R8, R8 ;  /* 0x0000000800087308 */ /* 0x000fe20000000800 */
[----:B-1----:R-:W-:Y:S01]  /*5230*/  F2FP.SATFINITE.E4M3.F32.PACK_AB_MERGE_C R184, R25, R26, R13 ;  /* 0x0000001a19b8723e */ /* 0x002fe2000480700d */
[----:B------:R-:W-:-:S04]  /*5240*/  FADD.FTZ R26, R26, R27 ;  /* 0x0000001b1a1a7221 */ /* 0x000fc80000010000 */
[----:B------:R-:W-:Y:S02]  /*5250*/  FADD.FTZ R26, R25, R26 ;  /* 0x0000001a191a7221 */ /* 0x000fe40000010000 */
[----:B------:R-:W1:Y:S01]  /*5260*/  MUFU.EX2 R11, R11 ;  /* 0x0000000b000b7308 */ /* 0x000e620000000800 */
[----:B0-----:R-:W-:-:S01]  /*5270*/  FADD.FTZ R3, R53, R52 ;  /* 0x0000003435037221 */ /* 0x001fc20000010000 */
[----:B------:R-:W-:-:S04]  /*5280*/  FADD.FTZ R15, R15, R26 ;  /* 0x0000001a0f0f7221 */ /* 0x000fc80000010000 */
[----:B------:R-:W-:Y:S02]  /*5290*/  FADD.FTZ R12, R12, R15 ;  /* 0x0000000f0c0c7221 */ /* 0x000fe40000010000 */
[----:B------:R-:W0:Y:S08]  /*52a0*/  MUFU.EX2 R54, R54 ;  /* 0x0000003600367308 */ /* 0x000e300000000800 */
[----:B------:R-:W-:Y:S01]  /*52b0*/  MUFU.EX2 R7, R7 ;  /* 0x0000000700077308 */ /* 0x000fe20000000800 */
[----:B-1----:R-:W-:-:S07]  /*52c0*/  F2FP.SATFINITE.E4M3.F32.PACK_AB_MERGE_C R2, R11, R8, RZ ;  /* 0x000000080b02723e */ /* 0x002fce00048070ff */
[----:B------:R-:W1:Y:S01]  /*52d0*/  MUFU.EX2 R6, R6 ;  /* 0x0000000600067308 */ /* 0x000e620000000800 */
[----:B0-----:R-:W-:-:S07]  /*52e0*/  FADD.FTZ R3, R54, R3 ;  /* 0x0000000336037221 */ /* 0x001fce0000010000 */
[----:B------:R-:W0:Y:S08]  /*52f0*/  MUFU.EX2 R64, R64 ;  /* 0x0000004000407308 */ /* 0x000e300000000800 */
[----:B------:R-:W2:Y:S01]  /*5300*/  MUFU.EX2 R65, R65 ;  /* 0x0000004100417308 */ /* 0x000ea20000000800 */
[----:B-1----:R-:W-:Y:S01]  /*5310*/  F2FP.SATFINITE.E4M3.F32.PACK_AB_MERGE_C R186, R6, R7, R2 ;  /* 0x0000000706ba723e */ /* 0x002fe20004807002 */
[----:B------:R-:W-:-:S04]  /*5320*/  FADD.FTZ R7, R7, R12 ;  /* 0x0000000c07077221 */ /* 0x000fc80000010000 */
[----:B------:R-:W-:Y:S01]  /*5330*/  FADD.FTZ R7, R6, R7 ;  /* 0x0000000706077221 */ /* 0x000fe20000010000 */
[----:B------:R-:W-:Y:S01]  /*5340*/  VIADD R6, R88, 0xfffffffe ;  /* 0xfffffffe58067836 */ /* 0x000fe20000000000 */
[----:B------:R-:W1:Y:S01]  /*5350*/  MUFU.EX2 R67, R67 ;  /* 0x0000004300437308 */ /* 0x000e620000000800 */
[----:B0-----:R-:W-:-:S01]  /*5360*/  FADD.FTZ R2, R64, R3 ;  /* 0x0000000340027221 */ /* 0x001fc20000010000 */
[----:B------:R-:W-:-:S06]  /*5370*/  FADD.FTZ R8, R8, R7 ;  /* 0x0000000708087221 */ /* 0x000fcc0000010000 */
[----:B------:R-:W0:Y:S01]  /*5380*/  MUFU.EX2 R68, R68 ;  /* 0x0000004400447308 */ /* 0x000e220000000800 */
[----:B--2---:R-:W-:-:S01]  /*5390*/  FADD.FTZ R2, R65, R2 ;  /* 0x0000000241027221 */ /* 0x004fc20000010000 */
[----:B------:R-:W-:-:S04]  /*53a0*/  F2FP.SATFINITE.E4M3.F32.PACK_AB_MERGE_C R64, R65, R64, RZ ;  /* 0x000000404140723e */ /* 0x000fc800048070ff */
[----:B------:R-:W-:Y:S02]  /*53b0*/  F2FP.SATFINITE.E4M3.F32.PACK_AB_MERGE_C R185, R54, R53, R64 ;  /* 0x0000003536b9723e */ /* 0x000fe40004807040 */
[----:B------:R-:W2:Y:S01]  /*53c0*/  MUFU.EX2 R66, R66 ;  /* 0x0000004200427308 */ /* 0x000ea20000000800 */
[----:B-1----:R-:W-:-:S07]  /*53d0*/  FADD.FTZ R3, R67, R2 ;  /* 0x0000000243037221 */ /* 0x002fce0000010000 */
[----:B------:R-:W1:Y:S01]  /*53e0*/  MUFU.EX2 R5, R14 ;  /* 0x0000000e00057308 */ /* 0x000e620000000800 */
[----:B0-----:R-:W-:-:S04]  /*53f0*/  FADD.FTZ R3, R68, R3 ;  /* 0x0000000344037221 */ /* 0x001fc80000010000 */
[----:B--2---:R-:W-:Y:S01]  /*5400*/  FADD.FTZ R2, R66, R3 ;  /* 0x0000000342027221 */ /* 0x004fe20000010000 */
[----:B------:R-:W-:-:S01]  /*5410*/  FADD.FTZ R3, R11, R8 ;  /* 0x000000080b037221 */ /* 0x000fc20000010000 */
[C---:B-1----:R-:W-:Y:S02]  /*5420*/  F2FP.SATFINITE.E4M3.F32.PACK_AB_MERGE_C R4, R5.reuse, R66, RZ ;  /* 0x000000420504723e */ /* 0x042fe400048070ff */
[----:B------:R-:W-:-:S02]  /*5430*/  FADD.FTZ R2, R5, R2 ;  /* 0x0000000205027221 */ /* 0x000fc40000010000 */
[----:B------:R-:W-:Y:S01]  /*5440*/  F2FP.SATFINITE.E4M3.F32.PACK_AB_MERGE_C R187, R68, R67, R4 ;  /* 0x0000004344bb723e */ /* 0x000fe20004807004 */
[----:B------:R-:W-:Y:S06]  /*5450*/  @P1 BRA `(.L_x_1031) ;  /* 0x00000000004c1947 */ /* 0x000fec0003800000 */
[----:B------:R-:W-:Y:S01]  /*5460*/  ISETP.LT.AND P1, PT, RZ, UR51, PT ;  /* 0x00000033ff007c0c */ /* 0x000fe2000bf21270 */
[----:B------:R-:W-:-:S12]  /*5470*/  UIADD3 UR15, UR51, -0x1, URZ ;  /* 0xffffffff330f7890 */ /* 0x000fd8000fffe03f */
[----:B------:R-:W-:Y:S05]  /*5480*/  @P1 BRA `(.L_x_1032) ;  /* 0x0000000000201947 */ /* 0x000fea0003800000 */
[----:B------:R-:W-:Y:S01]  /*5490*/  ULDC UR18, c[0x0][0x9e4] ;  /* 0x0002790000127ab9 */ /* 0x000fe20000000800 */
[----:B------:R-:W-:Y:S02]  /*54a0*/  UIADD3 UR15, -UR51, URZ, URZ ;  /* 0x0000003f330f7290 */ /* 0x000fe4000fffe13f */
[----:B------:R-:W-:-:S11]  /*54b0*/  UISETP.NE.AND UP0, UPT, UR18, 0x1, UPT ;  /* 0x000000011200788c */ /* 0x000fd6000bf05270 */
[----:B------:R-:W-:Y:S02]  /*54c0*/  @UP0 ULDC.64 UR6, c[0x0][0x9e8] ;  /* 0x00027a0000060ab9 */ /* 0x000fe40000000a00 */
[----:B------:R-:W-:-:S04]  /*54d0*/  UIMAD.WIDE.U32 UR10, UR15, UR6, URZ ;  /* 0x000000060f0a72a5 */ /* 0x000fc8000f8e003f */
[----:B------:R-:W-:-:S04]  /*54e0*/  @UP0 USHF.R.U32.HI UR15, URZ, UR7, UR11 ;  /* 0x000000073f0f0299 */ /* 0x000fc8000801160b */
[----:B------:R-:W-:Y:S01]  /*54f0*/  ULOP3.LUT UR15, URZ, UR15, URZ, 0x33, !UPT ;  /* 0x0000000f3f0f7292 */ /* 0x000fe2000f8e333f */
[----:B------:R-:W-:Y:S11]  /*5500*/  BRA `(.L_x_1033) ;  /* 0x0000000000147947 */ /* 0x000ff60003800000 */
.L_x_1032:
[----:B------:R-:W-:Y:S02]  /*5510*/  ULDC UR18, c[0x0][0x9e4] ;  /* 0x0002790000127ab9 */ /* 0x000fe40000000800 */
[----:B------:R-:W-:-:S11]  /*5520*/  UISETP.NE.AND UP0, UPT, UR18, 0x1, UPT ;  /* 0x000000011200788c */ /* 0x000fd6000bf05270 */
[----:B------:R-:W-:Y:S02]  /*5530*/  @UP0 ULDC.64 UR6, c[0x0][0x9e8] ;  /* 0x00027a0000060ab9 */ /* 0x000fe40000000a00 */
[----:B------:R-:W-:-:S04]  /*5540*/  UIMAD.WIDE.U32 UR10, UR15, UR6, URZ ;  /* 0x000000060f0a72a5 */ /* 0x000fc8000f8e003f */
[----:B------:R-:W-:-:S12]  /*5550*/  @UP0 USHF.R.U32.HI UR15, URZ, UR7, UR11 ;  /* 0x000000073f0f0299 */ /* 0x000fd8000801160b */
.L_x_1033:
[----:B------:R-:W-:-:S04]  /*5560*/  UIMAD UR15, UR15, UR18, UR18 ;  /* 0x000000120f0f72a4 */ /* 0x000fc8000f8e0212 */
[----:B------:R-:W-:-:S04]  /*5570*/  UISETP.LT.AND UP0, UPT, UR14, UR15, UPT ;  /* 0x0000000f0e00728c */ /* 0x000fc8000bf01270 */
[----:B------:R-:W-:-:S12]  /*5580*/  USEL UR14, UR14, UR15, UP0 ;  /* 0x0000000f0e0e7287 */ /* 0x000fd80008000000 */
.L_x_1031:
[----:B------:R-:W-:Y:S01]  /*5590*/  USHF.R.S32.HI UR6, URZ, 0x1f, UR14 ;  /* 0x0000001f3f067899 */ /* 0x000fe2000801140e */
[----:B------:R-:W-:Y:S02]  /*55a0*/  CS2R R118, SRZ ;  /* 0x0000000000767805 */ /* 0x000fe4000001ff00 */
[----:B------:R-:W-:Y:S02]  /*55b0*/  CS2R R116, SRZ ;  /* 0x0000000000747805 */ /* 0x000fe4000001ff00 */
[----:B------:R-:W-:Y:S01]  /*55c0*/  CS2R R114, SRZ ;  /* 0x0000000000727805 */ /* 0x000fe2000001ff00 */
[----:B------:R-:W-:Y:S01]  /*55d0*/  ULEA.HI UR6, UR6, UR14, URZ, 0x7 ;  /* 0x0000000e06067291 */ /* 0x000fe2000f8f383f */
[----:B------:R-:W-:Y:S02]  /*55e0*/  CS2R R112, SRZ ;  /* 0x0000000000707805 */ /* 0x000fe4000001ff00 */
[----:B------:R-:W-:Y:S02]  /*55f0*/  CS2R R110, SRZ ;  /* 0x00000000006e7805 */ /* 0x000fe4000001ff00 */
[----:B------:R-:W-:Y:S01]  /*5600*/  CS2R R108, SRZ ;  /* 0x00000000006c7805 */ /* 0x000fe2000001ff00 */
[----:B------:R-:W-:Y:S01]  /*5610*/  USHF.R.S32.HI UR6, URZ, 0x7, UR6 ;  /* 0x000000073f067899 */ /* 0x000fe20008011406 */
[----:B------:R-:W-:-:S02]  /*5620*/  CS2R R106, SRZ ;  /* 0x00000000006a7805 */ /* 0x000fc4000001ff00 */
[----:B------:R-:W-:Y:S02]  /*5630*/  CS2R R104, SRZ ;  /* 0x0000000000687805 */ /* 0x000fe4000001ff00 */
[----:B------:R-:W-:Y:S01]  /*5640*/  CS2R R102, SRZ ;  /* 0x0000000000667805 */ /* 0x000fe2000001ff00 */
[----:B------:R-:W-:Y:S01]  /*5650*/  UISETP.LT.AND UP0, UPT, UR39, UR6, UPT ;  /* 0x000000062700728c */ /* 0x000fe2000bf01270 */
[----:B------:R-:W-:Y:S02]  /*5660*/  CS2R R100, SRZ ;  /* 0x0000000000647805 */ /* 0x000fe4000001ff00 */
[----:B------:R-:W-:Y:S02]  /*5670*/  CS2R R98, SRZ ;  /* 0x0000000000627805 */ /* 0x000fe4000001ff00 */
[----:B------:R-:W-:Y:S01]  /*5680*/  CS2R R96, SRZ ;  /* 0x0000000000607805 */ /* 0x000fe2000001ff00 */
[----:B------:R-:W-:Y:S01]  /*5690*/  USEL UR33, UR39, UR6, !UP0 ;  /* 0x0000000627217287 */ /* 0x000fe2000c000000 */
[----:B------:R-:W-:-:S02]  /*56a0*/  CS2R R94, SRZ ;  /* 0x00000000005e7805 */ /* 0x000fc4000001ff00 */
[----:B------:R-:W-:Y:S02]  /*56b0*/  CS2R R92, SRZ ;  /* 0x00000000005c7805 */ /* 0x000fe4000001ff00 */
[----:B------:R-:W-:Y:S02]  /*56c0*/  CS2R R90, SRZ ;  /* 0x00000000005a7805 */ /* 0x000fe4000001ff00 */
[----:B------:R-:W-:Y:S02]  /*56d0*/  CS2R R88, SRZ ;  /* 0x0000000000587805 */ /* 0x000fe4000001ff00 */
[----:B------:R-:W-:Y:S02]  /*56e0*/  CS2R R86, SRZ ;  /* 0x0000000000567805 */ /* 0x000fe4000001ff00 */
[----:B------:R-:W-:Y:S02]  /*56f0*/  ISETP.GE.AND P1, PT, R6, UR33, PT ;  /* 0x0000002106007c0c */ /* 0x000fe4000bf26270 */
        /* <DEDUP_REMOVED lines=31> */
[----:B------:R-:W-:Y:S06]  /*58f0*/  @!P1 BRA `(.L_x_1034) ;  /* 0x0000003800889947 */ /* 0x000fec0003800000 */
[----:B------:R-:W-:Y:S01]  /*5900*/  IMAD.MOV.U32 R5, RZ, RZ, R10 ;  /* 0x000000ffff057224 */ /* 0x000fe200078e000a */
[----:B------:R-:W-:Y:S01]  /*5910*/  UMOV UR35, UR46 ;  /* 0x0000002e00237c82 */ /* 0x000fe20008000000 */
[----:B------:R-:W-:Y:S01]  /*5920*/  IMAD.MOV.U32 R4, RZ, RZ, R9 ;  /* 0x000000ffff047224 */ /* 0x000fe200078e0009 */
[----:B------:R-:W-:Y:S01]  /*5930*/  UMOV UR34, UR45 ;  /* 0x0000002d00227c82 */ /* 0x000fe20008000000 */
[----:B------:R-:W-:Y:S01]  /*5940*/  IMAD.MOV.U32 R119, RZ, RZ, RZ ;  /* 0x000000ffff777224 */ /* 0x000fe200078e00ff */
[----:B------:R-:W-:Y:S01]  /*5950*/  ULDC UR30, c[0x0][0x9e4] ;  /* 0x00027900001e7ab9 */ /* 0x000fe20000000800 */
[----:B------:R-:W-:Y:S01]  /*5960*/  ULDC UR31, c[0x0][0x9dc] ;  /* 0x00027700001f7ab9 */ /* 0x000fe20000000800 */
[----:B------:R-:W-:Y:S01]  /*5970*/  ULDC UR29, c[0x0][0x988] ;  /* 0x00026200001d7ab9 */ /* 0x000fe20000000800 */
[----:B------:R-:W-:-:S05]  /*5980*/  ULDC UR32, c[0x0][0x9e0] ;  /* 0x0002780000207ab9 */ /* 0x000fca0000000800 */
.L_x_1053:
[----:B------:R-:W-:Y:S01]  /*5990*/  ISETP.NE.AND P2, PT, RZ, UR37, PT ;  /* 0x00000025ff007c0c */ /* 0x000fe2000bf45270 */
[----:B------:R-:W-:-:S04]  /*59a0*/  UISETP.NE.AND UP0, UPT, UR34, 0x1, UPT ;  /* 0x000000012200788c */ /* 0x000fc8000bf05270 */
[----:B------:R-:W-:-:S04]  /*59b0*/  USEL UR46, URZ, 0x1, UP0 ;  /* 0x000000013f2e7887 */ /* 0x000fc80008000000 */
[----:B------:R-:W-:-:S04]  /*59c0*/  ULOP3.LUT UR46, UR35, UR46, URZ, 0x3c, !UPT ;  /* 0x0000002e232e7292 */ /* 0x000fc8000f8e3c3f */
[----:B------:R-:W-:Y:S08]  /*59d0*/  @P2 BRA `(.L_x_1035) ;  /* 0x0000000000382947 */ /* 0x000ff00003800000 */
[----:B------:R-:W-:Y:S05]  /*59e0*/  @!P0 BRA `(.L_x_1036) ;  /* 0x0000000000048947 */ /* 0x000fea0003800000 */
[----:B------:R-:W-:Y:S01]  /*59f0*/  BPT.TRAP 0x1 ;  /* 0x000000040000795c */ /* 0x000fe20000300000 */
.L_x_1036:
        /* <DEDUP_REMOVED lines=9> */
.L_x_1037:
[----:B-1----:R-:W-:Y:S05]  /*5a90*/  @P1 BRA `(.L_x_1035) ;  /* 0x0000000000081947 */ /* 0x002fea0003800000 */
[----:B------:R-:W1:Y:S02]  /*5aa0*/  SYNCS.PHASECHK.TRANS64.TRYWAIT P1, [UR6+0x2a830], R7 ;  /* 0x02a83007ff0075a7 */ /* 0x000e640008020146 */
[----:B-1----:R-:W-:Y:S05]  /*5ab0*/  @!P1 BRA `(.L_x_1038) ;  /* 0x0000012400909947 */ /* 0x002fea0003800000 */
.L_x_1035:
[----:B-1----:R-:W1:Y:S01]  /*5ac0*/  S2R R8, SR_TID.X ;  /* 0x0000000000087919 */ /* 0x002e620000002100 */
[----:B------:R-:W-:Y:S01]  /*5ad0*/  UIADD3 UR45, UR34, 0x1, URZ ;  /* 0x00000001222d7890 */ /* 0x000fe2000fffe03f */
[----:B------:R-:W-:Y:S01]  /*5ae0*/  UMOV UR27, 0x80000020 ;  /* 0x80000020001b7882 */ /* 0x000fe20000000000 */
[----:B------:R-:W-:Y:S02]  /*5af0*/  UMOV UR7, 0x80000020 ;  /* 0x8000002000077882 */ /* 0x000fe40000000000 */
[----:B------:R-:W-:Y:S01]  /*5b00*/  UISETP.NE.AND UP0, UPT, UR45, 0x2, UPT ;  /* 0x000000022d00788c */ /* 0x000fe2000bf05270 */
[----:B------:R-:W-:Y:S01]  /*5b10*/  UMOV UR11, 0x80000020 ;  /* 0x80000020000b7882 */ /* 0x000fe20000000000 */
[----:B------:R-:W-:Y:S02]  /*5b20*/  UMOV UR15, 0x80000020 ;  /* 0x80000020000f7882 */ /* 0x000fe40000000000 */
[----:B------:R-:W-:Y:S01]  /*5b30*/  USEL UR45, UR45, URZ, UP0 ;  /* 0x0000003f2d2d7287 */ /* 0x000fe20008000000 */
[----:B------:R-:W-:Y:S01]  /*5b40*/  UMOV UR19, 0x80000020 ;  /* 0x8000002000137882 */ /* 0x000fe20000000000 */
[----:B------:R-:W-:-:S02]  /*5b50*/  UMOV UR23, 0x80000020 ;  /* 0x8000002000177882 */ /* 0x000fc40000000000 */
[----:B------:R-:W-:-:S04]  /*5b60*/  UIMAD UR26, UR45, 0x600, UR28 ;  /* 0x000006002d1a78a4 */ /* 0x000fc8000f8e021c */
[----:B------:R-:W-:Y:S02]  /*5b70*/  UIADD3 UR6, UR26, 0x2, URZ ;  /* 0x000000021a067890 */ /* 0x000fe4000fffe03f */
[----:B------:R-:W-:Y:S02]  /*5b80*/  UIADD3 UR10, UR26, 0x200, URZ ;  /* 0x000002001a0a7890 */ /* 0x000fe4000fffe03f */
[----:B------:R-:W-:Y:S02]  /*5b90*/  UIADD3 UR14, UR26, 0x202, URZ ;  /* 0x000002021a0e7890 */ /* 0x000fe4000fffe03f */
[----:B------:R-:W-:Y:S02]  /*5ba0*/  UIADD3 UR18, UR26, 0x400, URZ ;  /* 0x000004001a127890 */ /* 0x000fe4000fffe03f */
[----:B------:R-:W-:Y:S01]  /*5bb0*/  UIADD3 UR22, UR26, 0x402, URZ ;  /* 0x000004021a167890 */ /* 0x000fe2000fffe03f */
[----:B-1----:R-:W-:-:S05]  /*5bc0*/  SHF.R.U32.HI R8, RZ, 0x7, R8 ;  /* 0x00000007ff087819 */ /* 0x002fca0000011608 */
[----:B0-----:R-:W-:-:S05]  /*5bd0*/  VIADD R7, R8, 0x8 ;  /* 0x0000000808077836 */ /* 0x001fca0000000000 */
[----:B------:R0:W-:Y:S06]  /*5be0*/  BAR.SYNC.DEFER_BLOCKING R7, 0x100 ;  /* 0x000400070000751d */ /* 0x0001ec0000010000 */
[----:B------:R-:W-:-:S06]  /*5bf0*/  WARPGROUP.ARRIVE ;  /* 0x00000000000079c5 */ /* 0x000fcc0000000000 */
[----:B------:R-:W-:Y:S03]  /*5c00*/  QGMMA.64x128x32.F32.E4M3.E4M3 R120, gdesc[UR24], RZ, !UPT, gsb0 ;  /* 0x01e00000187879f3 */ /* 0x000fe6000c0008ff */
        /* <DEDUP_REMOVED lines=16> */
[----:B0-----:R-:W-:Y:S05]  /*5d10*/  @P2 BRA `(.L_x_1039) ;  /* 0x00000000002c2947 */ /* 0x001fea0003800000 */
[----:B------:R-:W-:Y:S05]  /*5d20*/  @!P0 BRA `(.L_x_1040) ;  /* 0x0000000000048947 */ /* 0x000fea0003800000 */
[----:B------:R-:W-:Y:S01]  /*5d30*/  BPT.TRAP 0x1 ;  /* 0x000000040000795c */ /* 0x000fe20000300000 */
.L_x_1040:
[----:B------:R-:W-:Y:S01]  /*5d40*/  ULEA UR6, UR34, UR36, 0x3 ;  /* 0x0000002422067291 */ /* 0x000fe2000f8e183f */
[----:B------:R-:W-:-:S05]  /*5d50*/  IMAD.U32 R7, RZ, RZ, UR35 ;  /* 0x00000023ff077e24 */ /* 0x000fca000f8e00ff */
[----:B------:R-:W-:-:S04]  /*5d60*/  SHF.L.U32 R7, R7, 0x1f, RZ ;  /* 0x0000001f07077819 */ /* 0x000fc800000006ff */
[----:B------:R0:W1:Y:S01]  /*5d70*/  SYNCS.PHASECHK.TRANS64.TRYWAIT P1, [UR6+0x2a850], R7 ;  /* 0x02a85007ff0075a7 */ /* 0x0000620008020146 */
[----:B------:R-:W-:Y:S05]  /*5d80*/  @!P0 BRA `(.L_x_1041) ;  /* 0x0000000000048947 */ /* 0x000fea0003800000 */
[----:B------:R-:W-:Y:S01]  /*5d90*/  BPT.TRAP 0x1 ;  /* 0x000000040000795c */ /* 0x000fe20000300000 */
.L_x_1041:
[----:B-1----:R-:W-:Y:S05]  /*5da0*/  @P1 BRA `(.L_x_1039) ;  /* 0x0000000000081947 */ /* 0x002fea0003800000 */
[----:B------:R-:W1:Y:S02]  /*5db0*/  SYNCS.PHASECHK.TRANS64.TRYWAIT P1, [UR6+0x2a850], R7 ;  /* 0x02a85007ff0075a7 */ /* 0x000e640008020146 */
[----:B-1----:R-:W-:Y:S05]  /*5dc0*/  @!P1 BRA `(.L_x_1042) ;  /* 0x0000012000e49947 */ /* 0x002fea0003800000 */
.L_x_1039:
[----:B------:R-:W-:Y:S01]  /*5dd0*/  UIADD3 UR6, UR36, 0x400, URZ ;  /* 0x0000040024067890 */ /* 0x000fe2000fffe03f */
[----:B------:R-:W-:Y:S01]  /*5de0*/  WARPGROUP.ARRIVE ;  /* 0x00000000000079c5 */ /* 0x000fe20000000000 */
[----:B------:R-:W-:-:S05]  /*5df0*/  UMOV UR7, 0x40000040 ;  /* 0x4000004000077882 */ /* 0x000fca0000000000 */
[----:B-1----:R-:W1:Y:S01]  /*5e00*/  S2R R8, SR_TID.X ;  /* 0x0000000000087919 */ /* 0x002e620000002100 */
        /* <DEDUP_REMOVED lines=8> */
[----:B-1----:R-:W-:-:S04]  /*5e90*/  SHF.R.U32.HI R8, RZ, 0x7, R8 ;  /* 0x00000007ff087819 */ /* 0x002fc80000011608 */
[----:B0-----:R-:W-:Y:S01]  /*5ea0*/  IADD3 R7, -R8, 0xb, RZ ;  /* 0x0000000b08077810 */ /* 0x001fe20007ffe1ff */
        /* <DEDUP_REMOVED lines=17> */
.L_x_1043:
[----:B------:R-:W-:Y:S01]  /*5fc0*/  UISETP.NE.AND UP1, UPT, UR50, URZ, UPT ;  /* 0x0000003f3200728c */ /* 0x000fe2000bf25270 */
[C---:B------:R-:W-:Y:S01]  /*5fd0*/  FMUL.FTZ R189, R0.reuse, R141 ;  /* 0x0000008d00bd7220 */ /* 0x040fe20000410000 */
[C---:B------:R-:W-:Y:S01]  /*5fe0*/  FMUL.FTZ R141, R0.reuse, R167 ;  /* 0x000000a7008d7220 */ /* 0x040fe20000410000 */
[----:B------:R-:W-:Y:S02]  /*5ff0*/  VIADD R167, R17, UR42 ;  /* 0x0000002a11a77c36 */ /* 0x000fe40008000000 */
[C---:B------:R-:W-:Y:S01]  /*6000*/  FMUL.FTZ R187, R0.reuse, R137 ;  /* 0x0000008900bb7220 */ /* 0x040fe20000410000 */
[C---:B------:R-:W-:Y:S01]  /*6010*/  FMUL.FTZ R188, R0.reuse, R136 ;  /* 0x0000008800bc7220 */ /* 0x040fe20000410000 */
[----:B------:R-:W-:Y:S01]  /*6020*/  PLOP3.LUT P1, PT, PT, PT, UP1, 0x80, 0x0 ;  /* 0x000000000000781c */ /* 0x000fe20003f2f018 */
[----:B------:R-:W1:Y:S01]  /*6030*/  LDC R137, c[0x0][0x2f0] ;  /* 0x0000bc00ff897b82 */ /* 0x000e620000000800 */
[----:B------:R-:W-:Y:S01]  /*6040*/  PLOP3.LUT P2, PT, PT, PT, UP1, 0x80, 0x0 ;  /* 0x000000000000781c */ /* 0x000fe20003f4f018 */
[C---:B------:R-:W-:Y:S01]  /*6050*/  FMUL.FTZ R9, R0.reuse, R120 ;  /* 0x0000007800097220 */ /* 0x040fe20000410000 */
[C---:B------:R-:W-:Y:S01]  /*6060*/  FMUL.FTZ R120, R0.reuse, R131 ;  /* 0x0000008300787220 */ /* 0x040fe20000410000 */
[----:B------:R-:W-:Y:S01]  /*6070*/  @UP1 ULDC UR7, c[0x0][0x44c] ;  /* 0x0001130000071ab9 */ /* 0x000fe20000000800 */
[C---:B------:R-:W-:Y:S01]  /*6080*/  FMUL.FTZ R131, R0.reuse, R151 ;  /* 0x0000009700837220 */ /* 0x040fe20000410000 */
[C---:B------:R-:W-:Y:S01]  /*6090*/  FMUL.FTZ R20, R0.reuse, R130 ;  /* 0x0000008200147220 */ /* 0x040fe20000410000 */
[C---:B------:R-:W-:Y:S01]  /*60a0*/  FMUL.FTZ R151, R0.reuse, R152 ;  /* 0x0000009800977220 */ /* 0x040fe20000410000 */
[----:B------:R-:W2:Y:S01]  /*60b0*/  LDC R136, c[0x0][0x288] ;  /* 0x0000a200ff887b82 */ /* 0x000ea20000000800 */
[C---:B------:R-:W-:Y:S01]  /*60c0*/  FMUL.FTZ R130, R0.reuse, R150 ;  /* 0x0000009600827220 */ /* 0x040fe20000410000 */
[----:B------:R-:W-:Y:S01]  /*60d0*/  FMUL.FTZ R152, R0, R157 ;  /* 0x0000009d00987220 */ /* 0x000fe20000410000 */
[----:B------:R-:W-:Y:S01]  /*60e0*/  ULEA UR6, UR45, UR36, 0x3 ;  /* 0x000000242d067291 */ /* 0x000fe2000f8e183f */
[----:B------:R-:W-:Y:S01]  /*60f0*/  @P1 IMAD.HI.U32 R10, R167, UR7, RZ ;  /* 0x00000007a70a1c27 */ /* 0x000fe2000f8e00ff */
[----:B------:R-:W-:-:S03]  /*6100*/  @UP1 ULDC UR7, c[0x0][0x450] ;  /* 0x0001140000071ab9 */ /* 0x000fc60000000800 */
[C---:B------:R-:W-:Y:S01]  /*6110*/  FMUL.FTZ R150, R0.reuse, R153 ;  /* 0x0000009900967220 */ /* 0x040fe20000410000 */
[C---:B------:R-:W-:Y:S01]  /*6120*/  FMUL.FTZ R157, R0.reuse, R164 ;  /* 0x000000a4009d7220 */ /* 0x040fe20000410000 */
[----:B------:R-:W-:Y:S01]  /*6130*/  FMUL.FTZ R153, R0, R156 ;  /* 0x0000009c00997220 */ /* 0x000fe20000410000 */
[----:B------:R-:W-:Y:S01]  /*6140*/  @P2 SHF.R.U32.HI R167, RZ, UR7, R10 ;  /* 0x00000007ffa72c19 */ /* 0x000fe2000801160a */
[----:B------:R-:W-:Y:S02]  /*6150*/  IMAD.SHL.U32 R164, R6, 0x80, RZ ;  /* 0x0000008006a47824 */ /* 0x000fe400078e00ff */
[C---:B------:R-:W-:Y:S01]  /*6160*/  FMUL.FTZ R156, R0.reuse, R165 ;  /* 0x000000a5009c7220 */ /* 0x040fe20000410000 */
[----:B------:R-:W-:Y:S01]  /*6170*/  UIADD3 UR6, UR6, 0x2a840, URZ ;  /* 0x0002a84006067890 */ /* 0x000fe2000fffe03f */
[C---:B------:R-:W-:Y:S01]  /*6180*/  FMUL.FTZ R8, R0.reuse, R123 ;  /* 0x0000007b00087220 */ /* 0x040fe20000410000 */
[----:B------:R-:W3:Y:S01]  /*6190*/  SHFL.IDX PT, R165, R167, RZ, 0x1c1f ;  /* 0x001c1fffa7a57589 */ /* 0x000ee200000e0000 */
[----:B------:R-:W-:Y:S01]  /*61a0*/  UISETP.NE.AND UP0, UPT, UR49, URZ, UPT ;  /* 0x0000003f3100728c */ /* 0x000fe2000bf05270 */
[C---:B------:R-:W-:Y:S01]  /*61b0*/  FMUL.FTZ R13, R0.reuse, R121 ;  /* 0x00000079000d7220 */ /* 0x040fe20000410000 */
[C---:B0-----:R-:W-:Y:S01]  /*61c0*/  FMUL.FTZ R7, R0.reuse, R122 ;  /* 0x0000007a00077220 */ /* 0x041fe20000410000 */
[C---:B------:R-:W-:Y:S01]  /*61d0*/  FMUL.FTZ R15, R0.reuse, R124 ;  /* 0x0000007c000f7220 */ /* 0x040fe20000410000 */
[C---:B------:R-:W-:Y:S01]  /*61e0*/  FMUL.FTZ R21, R0.reuse, R125 ;  /* 0x0000007d00157220 */ /* 0x040fe20000410000 */
[C---:B------:R-:W-:Y:S01]  /*61f0*/  FMUL.FTZ R186, R0.reuse, R132 ;  /* 0x0000008400ba7220 */ /* 0x040fe20000410000 */
[C---:B------:R-:W-:Y:S01]  /*6200*/  FMUL.FTZ R185, R0.reuse, R133 ;  /* 0x0000008500b97220 */ /* 0x040fe20000410000 */
[----:B------:R-:W-:Y:S01]  /*6210*/  FMUL.FTZ R123, R0, R135 ;  /* 0x00000087007b7220 */ /* 0x000fe20000410000 */
[----:B------:R-:W-:Y:S01]  /*6220*/  IADD3 R11, -R164, 0x1, RZ ;  /* 0x00000001a40b7810 */ /* 0x000fe20007ffe1ff */
        /* <DEDUP_REMOVED lines=11> */
[----:B------:R-:W-:Y:S01]  /*62e0*/  UPRMT UR6, UR38, 0x654, UR6 ;  /* 0x0000065426067896 */ /* 0x000fe20008000006 */
        /* <DEDUP_REMOVED lines=29> */
[----:B------:R-:W-:Y:S01]  /*64c0*/  FMUL.FTZ R149, R0, R183 ;  /* 0x000000b700957220 */ /* 0x000fe20000410000 */
[----:B------:R-:W-:Y:S01]  /*64d0*/  IMAD R10, R16, -0x2, R11 ;  /* 0xfffffffe100a7824 */ /* 0x000fe200078e020b */
[----:B------:R-:W-:Y:S01]  /*64e0*/  PLOP3.LUT P1, PT, PT, PT, UP0, 0x40, 0x0 ;  /* 0x000000000000781c */ /* 0x000fe20003f2e808 */
[----:B------:R-:W0:Y:S01]  /*64f0*/  MUFU.TANH R9, R9 ;  /* 0x0000000900097308 */ /* 0x000e220000002400 */
[----:B------:R-:W-:Y:S01]  /*6500*/  SYNCS.ARRIVE.TRANS64.RED.A1T0 RZ, [UR6], RZ ;  /* 0x000000ffffff79a7 */ /* 0x000fe20008100406 */
[----:B-1----:R-:W-:Y:S01]  /*6510*/  IMAD R11, R137, UR41, R10 ;  /* 0x00000029890b7c24 */ /* 0x002fe2000f8e020a */
[----:B------:R-:W-:-:S03]  /*6520*/  ULOP3.LUT UR6, URZ, UR31, URZ, 0x33, !UPT ;  /* 0x0000001f3f067292 */ /* 0x000fc6000f8e333f */
[----:B--2---:R-:W-:Y:S02]  /*6530*/  IMAD.IADD R11, R11, 0x1, -R136 ;  /* 0x000000010b0b7824 */ /* 0x004fe400078e0a88 */
[----:B------:R-:W1:Y:S02]  /*6540*/  MUFU.TANH R13, R13 ;  /* 0x0000000d000d7308 */ /* 0x000e640000002400 */
[C---:B------:R-:W-:Y:S02]  /*6550*/  VIADD R170, R11.reuse, UR32 ;  /* 0x000000200baa7c36 */ /* 0x040fe40008000000 */
[----:B------:R-:W-:Y:S02]  /*6560*/  VIADD R172, R11, UR6 ;  /* 0x000000060bac7c36 */ /* 0x000fe40008000000 */
[--C-:B---3--:R-:W-:Y:S02]  /*6570*/  IMAD.IADD R174, R170, 0x1, R165.reuse ;  /* 0x00000001aaae7824 */ /* 0x108fe400078e02a5 */
[----:B------:R-:W2:Y:S01]  /*6580*/  MUFU.TANH R7, R7 ;  /* 0x0000000700077308 */ /* 0x000ea20000002400 */
[----:B------:R-:W-:-:S07]  /*6590*/  IMAD.IADD R176, R172, 0x1, R165 ;  /* 0x00000001acb07824 */ /* 0x000fce00078e02a5 */
[----:B------:R-:W3:Y:S08]  /*65a0*/  MUFU.TANH R8, R8 ;  /* 0x0000000800087308 */ /* 0x000ef00000002400 */
[----:B------:R-:W4:Y:S08]  /*65b0*/  MUFU.TANH R15, R15 ;  /* 0x0000000f000f7308 */ /* 0x000f300000002400 */
        /* <DEDUP_REMOVED lines=58> */
[----:B------:R-:W0:Y:S01]  /*6960*/  MUFU.TANH R149, R149 ;  /* 0x0000009500957308 */ /* 0x000e220000002400 */
[----:B-1234-:R-:W-:Y:S05]  /*6970*/  @P1 BRA `(.L_x_1044) ;  /* 0x00000000005c1947 */ /* 0x01efea0003800000 */
[----:B------:R-:W-:Y:S01]  /*6980*/  IMAD R11, R137, UR41, R165 ;  /* 0x00000029890b7c24 */ /* 0x000fe2000f8e02a5 */
[----:B------:R-:W-:Y:S03]  /*6990*/  BSSY B0, `(.L_x_1045) ;  /* 0x0000011000007945 */ /* 0x000fe60003800000 */
[----:B------:R-:W-:-:S05]  /*69a0*/  IMAD.IADD R165, R11, 0x1, -R136 ;  /* 0x000000010ba57824 */ /* 0x000fca00078e0a88 */
[----:B------:R-:W-:-:S13]  /*69b0*/  ISETP.GT.AND P1, PT, R165, -0x1, PT ;  /* 0xffffffffa500780c */ /* 0x000fda0003f24270 */
[----:B------:R-:W-:Y:S05]  /*69c0*/  @P1 BRA `(.L_x_1046) ;  /* 0x0000000000201947 */ /* 0x000fea0003800000 */
[----:B------:R-:W-:Y:S01]  /*69d0*/  IMAD.U32 R169, RZ, RZ, UR30 ;  /* 0x0000001effa97e24 */ /* 0x000fe2000f8e00ff */
[----:B------:R-:W-:-:S04]  /*69e0*/  LOP3.LUT R165, RZ, R165, RZ, 0x33, !PT ;  /* 0x000000a5ffa57212 */ /* 0x000fc800078e33ff */
[----:B------:R-:W-:-:S13]  /*69f0*/  ISETP.NE.AND P1, PT, R169, 0x1, PT ;  /* 0x00000001a900780c */ /* 0x000fda0003f25270 */
[----:B------:R-:W1:Y:S02]  /*6a00*/  @P1 LDC.64 R10, c[0x0][0x9e8] ;  /* 0x00027a00ff0a1b82 */ /* 0x000e640000000a00 */
[----:B-1----:R-:W-:-:S05]  /*6a10*/  @P1 IMAD.HI.U32 R10, R165, R10, RZ ;  /* 0x0000000aa50a1227 */ /* 0x002fca00078e00ff */
[----:B------:R-:W-:-:S04]  /*6a20*/  @P1 SHF.R.U32.HI R165, RZ, R11, R10 ;  /* 0x0000000bffa51219 */ /* 0x000fc8000001160a */
[----:B------:R-:W-:Y:S01]  /*6a30*/  LOP3.LUT R165, RZ, R165, RZ, 0x33, !PT ;  /* 0x000000a5ffa57212 */ /* 0x000fe200078e33ff */
[----:B------:R-:W-:Y:S06]  /*6a40*/  BRA `(.L_x_1047) ;  /* 0x0000000000147947 */ /* 0x000fec0003800000 */
.L_x_1046:
[----:B------:R-:W-:-:S05]  /*6a50*/  IMAD.U32 R169, RZ, RZ, UR30 ;  /* 0x0000001effa97e24 */ /* 0x000fca000f8e00ff */
[----:B------:R-:W-:-:S13]  /*6a60*/  ISETP.NE.AND P1, PT, R169, 0x1, PT ;  /* 0x00000001a900780c */ /* 0x000fda0003f25270 */
[----:B------:R-:W1:Y:S02]  /*6a70*/  @P1 LDC.64 R10, c[0x0][0x9e8] ;  /* 0x00027a00ff0a1b82 */ /* 0x000e640000000a00 */
[----:B-1----:R-:W-:-:S05]  /*6a80*/  @P1 IMAD.HI.U32 R10, R165, R10, RZ ;  /* 0x0000000aa50a1227 */ /* 0x002fca00078e00ff */
[----:B------:R-:W-:-:S07]  /*6a90*/  @P1 SHF.R.U32.HI R165, RZ, R11, R10 ;  /* 0x0000000bffa51219 */ /* 0x000fce000001160a */
.L_x_1047:
[----:B------:R-:W-:Y:S05]  /*6aa0*/  BSYNC B0 ;  /* 0x0000000000007941 */ /* 0x000fea0003800000 */
.L_x_1045:
[----:B------:R-:W-:-:S04]  /*6ab0*/  IMAD R165, R165, R169, -R164 ;  /* 0x000000a9a5a57224 */ /* 0x000fc800078e0aa4 */
[----:B------:R-:W-:-:S05]  /*6ac0*/  IMAD R165, R16, -0x2, R165 ;  /* 0xfffffffe10a57824 */ /* 0x000fca00078e02a5 */
[----:B------:R-:W-:Y:S02]  /*6ad0*/  VIADDMNMX R174, R165, R169, R174, PT ;  /* 0x000000a9a5ae7246 */ /* 0x000fe400038001ae */
[----:B------:R-:W-:-:S07]  /*6ae0*/  VIMNMX R176, R176, R165, !PT ;  /* 0x000000a5b0b07248 */ /* 0x000fce0007fe0100 */
.L_x_1044:
[----:B------:R-:W-:Y:S01]  /*6af0*/  ISETP.GT.AND P1, PT, R6, -0x1, PT ;  /* 0xffffffff0600780c */ /* 0x000fe20003f24270 */
[----:B------:R1:W2:Y:S01]  /*6b00*/  SHFL.IDX PT, R11, R167, 0x1, 0x1c1f ;  /* 0x003c1f00a70b7f89 */ /* 0x0002a200000e0000 */
[----:B------:R-:W-:Y:S02]  /*6b10*/  UISETP.NE.AND UP0, UPT, UR49, URZ, UPT ;  /* 0x0000003f3100728c */ /* 0x000fe4000bf05270 */
[C---:B------:R-:W-:Y:S02]  /*6b20*/  ISETP.GT.AND P3, PT, R176.reuse, 0x8, P1 ;  /* 0x00000008b000780c */ /* 0x040fe40000f64270 */
[----:B------:R-:W-:Y:S02]  /*6b30*/  ISETP.GT.AND P6, PT, R176, RZ, P1 ;  /* 0x000000ffb000720c */ /* 0x000fe40000fc4270 */
[----:B------:R-:W-:Y:S02]  /*6b40*/  ISETP.LT.OR P3, PT, R174, 0x9, P3 ;  /* 0x00000009ae00780c */ /* 0x000fe40001f61670 */
[----:B------:R-:W-:-:S02]  /*6b50*/  ISETP.GT.AND P2, PT, R176, 0x1, P1 ;  /* 0x00000001b000780c */ /* 0x000fc40000f44270 */
[C---:B------:R-:W-:Y:S02]  /*6b60*/  ISETP.GT.AND P4, PT, R176.reuse, 0x10, P1 ;  /* 0x00000010b000780c */ /* 0x040fe40000f84270 */
[----:B------:R-:W-:Y:S02]  /*6b70*/  FSEL R173, R15, -INF , !P3 ;  /* 0xff8000000fad7808 */ /* 0x000fe40005800000 */
[----:B------:R-:W-:Y:S02]  /*6b80*/  ISETP.GT.AND P3, PT, R176, 0x19, P1 ;  /* 0x00000019b000780c */ /* 0x000fe40000f64270 */
[C---:B------:R-:W-:Y:S02]  /*6b90*/  ISETP.LT.OR P6, PT, R174.reuse, 0x1, P6 ;  /* 0x00000001ae00780c */ /* 0x040fe400037c1670 */
[C---:B------:R-:W-:Y:S02]  /*6ba0*/  ISETP.LT.OR P2, PT, R174.reuse, 0x2, P2 ;  /* 0x00000002ae00780c */ /* 0x040fe40001741670 */
[----:B------:R-:W-:-:S02]  /*6bb0*/  ISETP.LT.OR P4, PT, R174, 0x11, P4 ;  /* 0x00000011ae00780c */ /* 0x000fc40002781670 */
[----:B------:R-:W-:Y:S02]  /*6bc0*/  ISETP.LT.OR P3, PT, R174, 0x1a, P3 ;  /* 0x0000001aae00780c */ /* 0x000fe40001f61670 */
[C---:B------:R-:W-:Y:S02]  /*6bd0*/  ISETP.GT.AND P5, PT, R176.reuse, 0x9, P1 ;  /* 0x00000009b000780c */ /* 0x040fe40000fa4270 */
[----:B0-----:R-:W-:Y:S02]  /*6be0*/  FSEL R175, R9, -INF , !P6 ;  /* 0xff80000009af7808 */ /* 0x001fe40007000000 */
[----:B------:R-:W-:Y:S02]  /*6bf0*/  FSEL R165, R13, -INF , !P2 ;  /* 0xff8000000da57808 */ /* 0x000fe40005000000 */
[C---:B------:R-:W-:Y:S02]  /*6c00*/  ISETP.GT.AND P6, PT, R176.reuse, 0x11, P1 ;  /* 0x00000011b000780c */ /* 0x040fe40000fc4270 */
[----:B------:R-:W-:-:S02]  /*6c10*/  ISETP.GT.AND P2, PT, R176, 0x18, P1 ;  /* 0x00000018b000780c */ /* 0x000fc40000f44270 */
[----:B------:R-:W-:Y:S02]  /*6c20*/  FSEL R169, R121, -INF , !P4 ;  /* 0xff80000079a97808 */ /* 0x000fe40006000000 */
[C---:B------:R-:W-:Y:S02]  /*6c30*/  ISETP.GT.AND P4, PT, R176.reuse, 0x21, P1 ;  /* 0x00000021b000780c */ /* 0x040fe40000f84270 */
[----:B------:R-:W-:Y:S02]  /*6c40*/  FSEL R185, R185, -INF , !P3 ;  /* 0xff800000b9b97808 */ /* 0x000fe40005800000 */
[----:B------:R-:W-:Y:S02]  /*6c50*/  ISETP.GT.AND P3, PT, R176, 0x30, P1 ;  /* 0x00000030b000780c */ /* 0x000fe40000f64270 */
[C---:B------:R-:W-:Y:S02]  /*6c60*/  ISETP.LT.OR P5, PT, R174.reuse, 0xa, P5 ;  /* 0x0000000aae00780c */ /* 0x040fe40002fa1670 */
[----:B------:R-:W-:-:S02]  /*6c70*/  ISETP.LT.OR P6, PT, R174, 0x12, P6 ;  /* 0x00000012ae00780c */ /* 0x000fc400037c1670 */
[C---:B------:R-:W-:Y:S02]  /*6c80*/  ISETP.LT.OR P2, PT, R174.reuse, 0x19, P2 ;  /* 0x00000019ae00780c */ /* 0x040fe40001741670 */
[C---:B------:R-:W-:Y:S02]  /*6c90*/  ISETP.LT.OR P4, PT, R174.reuse, 0x22, P4 ;  /* 0x00000022ae00780c */ /* 0x040fe40002781670 */
[----:B------:R-:W-:Y:S02]  /*6ca0*/  ISETP.LT.OR P3, PT, R174, 0x31, P3 ;  /* 0x00000031ae00780c */ /* 0x000fe40001f61670 */
[----:B------:R-:W-:Y:S02]  /*6cb0*/  FSEL R171, R21, -INF , !P5 ;  /* 0xff80000015ab7808 */ /* 0x000fe40006800000 */
[----:B------:R-:W-:Y:S02]  /*6cc0*/  ISETP.GT.AND P5, PT, R176, 0x20, P1 ;  /* 0x00000020b000780c */ /* 0x000fe40000fa4270 */
[----:B-1----:R-:W-:-:S02]  /*6cd0*/  FSEL R167, R184, -INF , !P6 ;  /* 0xff800000b8a77808 */ /* 0x002fc40007000000 */
[----:B------:R-:W-:Y:S02]  /*6ce0*/  FSEL R186, R186, -INF , !P2 ;  /* 0xff800000baba7808 */ /* 0x000fe40005000000 */
[C---:B------:R-:W-:Y:S02]  /*6cf0*/  ISETP.GT.AND P6, PT, R176.reuse, 0x28, P1 ;  /* 0x00000028b000780c */ /* 0x040fe40000fc4270 */
[C---:B------:R-:W-:Y:S02]  /*6d00*/  ISETP.GT.AND P2, PT, R176.reuse, 0x29, P1 ;  /* 0x00000029b000780c */ /* 0x040fe40000f44270 */
[----:B------:R-:W-:Y:S02]  /*6d10*/  FSEL R187, R187, -INF , !P4 ;  /* 0xff800000bbbb7808 */ /* 0x000fe40006000000 */
[----:B------:R-:W-:Y:S02]  /*6d20*/  ISETP.GT.AND P4, PT, R176, 0x38, P1 ;  /* 0x00000038b000780c */ /* 0x000fe40000f84270 */
[----:B------:R-:W-:-:S02]  /*6d30*/  FSEL R192, R192, -INF , !P3 ;  /* 0xff800000c0c07808 */ /* 0x000fc40005800000 */
[----:B------:R-:W-:Y:S02]  /*6d40*/  ISETP.GT.AND P3, PT, R176, 0x41, P1 ;  /* 0x00000041b000780c */ /* 0x000fe40000f64270 */
[C---:B------:R-:W-:Y:S02]  /*6d50*/  ISETP.LT.OR P5, PT, R174.reuse, 0x21, P5 ;  /* 0x00000021ae00780c */ /* 0x040fe40002fa1670 */
[C---:B------:R-:W-:Y:S02]  /*6d60*/  ISETP.LT.OR P6, PT, R174.reuse, 0x29, P6 ;  /* 0x00000029ae00780c */ /* 0x040fe400037c1670 */
[C---:B------:R-:W-:Y:S02]  /*6d70*/  ISETP.LT.OR P2, PT, R174.reuse, 0x2a, P2 ;  /* 0x0000002aae00780c */ /* 0x040fe40001741670 */
[C---:B------:R-:W-:Y:S02]  /*6d80*/  ISETP.LT.OR P4, PT, R174.reuse, 0x39, P4 ;  /* 0x00000039ae00780c */ /* 0x040fe40002781670 */
[----:B------:R-:W-:-:S02]  /*6d90*/  ISETP.LT.OR P3, PT, R174, 0x42, P3 ;  /* 0x00000042ae00780c */ /* 0x000fc40001f61670 */
[----:B------:R-:W-:Y:S02]  /*6da0*/  FSEL R188, R188, -INF , !P5 ;  /* 0xff800000bcbc7808 */ /* 0x000fe40006800000 */
[----:B------:R-:W-:Y:S02]  /*6db0*/  ISETP.GT.AND P5, PT, R176, 0x31, P1 ;  /* 0x00000031b000780c */ /* 0x000fe40000fa4270 */
[----:B------:R-:W-:Y:S02]  /*6dc0*/  FSEL R190, R190, -INF , !P6 ;  /* 0xff800000bebe7808 */ /* 0x000fe40007000000 */
[----:B------:R-:W-:Y:S02]  /*6dd0*/  FSEL R189, R189, -INF , !P2 ;  /* 0xff800000bdbd7808 */ /* 0x000fe40005000000 */
[C---:B------:R-:W-:Y:S02]  /*6de0*/  ISETP.GT.AND P6, PT, R176.reuse, 0x39, P1 ;  /* 0x00000039b000780c */ /* 0x040fe40000fc4270 */
[----:B------:R-:W-:-:S02]  /*6df0*/  ISETP.GT.AND P2, PT, R176, 0x40, P1 ;  /* 0x00000040b000780c */ /* 0x000fc40000f44270 */
[----:B------:R-:W-:Y:S02]  /*6e00*/  FSEL R194, R194, -INF , !P4 ;  /* 0xff800000c2c27808 */ /* 0x000fe40006000000 */
[----:B------:R-:W-:Y:S02]  /*6e10*/  ISETP.GT.AND P4, PT, R176, 0x49, P1 ;  /* 0x00000049b000780c */ /* 0x000fe40000f84270 */
        /* <DEDUP_REMOVED lines=9> */
[----:B------:R-:W-:-:S02]  /*6eb0*/  FSEL R193, R193, -INF , !P6 ;  /* 0xff800000c1c17808 */ /* 0x000fc40007000000 */
[----:B------:R-:W-:Y:S02]  /*6ec0*/  FSEL R151, R151, -INF , !P2 ;  /* 0xff80000097977808 */ /* 0x000fe40005000000 */
[C---:B------:R-:W-:Y:S02]  /*6ed0*/  ISETP.GT.AND P6, PT, R176.reuse, 0x50, P1 ;  /* 0x00000050b000780c */ /* 0x040fe40000fc4270 */
[----:B------:R-:W-:Y:S02]  /*6ee0*/  ISETP.GT.AND P2, PT, R176, 0x51, P1 ;  /* 0x00000051b000780c */ /* 0x000fe40000f44270 */
[----:B------:R-:W-:Y:S02]  /*6ef0*/  FSEL R15, R152, -INF , !P4 ;  /* 0xff800000980f7808 */ /* 0x000fe40006000000 */
[----:B------:R-:W-:Y:S02]  /*6f00*/  FSEL R152, R157, -INF , !P3 ;  /* 0xff8000009d987808 */ /* 0x000fe40005800000 */
[----:B------:R-:W-:-:S02]  /*6f10*/  ISETP.GT.AND P3, PT, R176, 0x69, P1 ;  /* 0x00000069b000780c */ /* 0x000fc40000f64270 */
[C---:B------:R-:W-:Y:S02]  /*6f20*/  ISETP.LT.OR P5, PT, R174.reuse, 0x49, P5 ;  /* 0x00000049ae00780c */ /* 0x040fe40002fa1670 */
[C---:B------:R-:W-:Y:S02]  /*6f30*/  ISETP.LT.OR P6, PT, R174.reuse, 0x51, P6 ;  /* 0x00000051ae00780c */ /* 0x040fe400037c1670 */
[C---:B------:R-:W-:Y:S02]  /*6f40*/  ISETP.LT.OR P2, PT, R174.reuse, 0x52, P2 ;  /* 0x00000052ae00780c */ /* 0x040fe40001741670 */
[----:B------:R-:W-:Y:S02]  /*6f50*/  ISETP.LT.OR P3, PT, R174, 0x6a, P3 ;  /* 0x0000006aae00780c */ /* 0x000fe40001f61670 */
[----:B------:R-:W-:Y:S02]  /*6f60*/  FSEL R13, R153, -INF , !P5 ;  /* 0xff800000990d7808 */ /* 0x000fe40006800000 */
[----:B------:R-:W-:-:S02]  /*6f70*/  ISETP.GT.AND P5, PT, R176, 0x59, P1 ;  /* 0x00000059b000780c */ /* 0x000fc40000fa4270 */
[----:B------:R-:W-:Y:S02]  /*6f80*/  FSEL R21, R155, -INF , !P6 ;  /* 0xff8000009b157808 */ /* 0x000fe40007000000 */
[----:B------:R-:W-:Y:S02]  /*6f90*/  FSEL R121, R154, -INF , !P2 ;  /* 0xff8000009a797808 */ /* 0x000fe40005000000 */
[C---:B------:R-:W-:Y:S02]  /*6fa0*/  ISETP.GT.AND P4, PT, R176.reuse, 0x60, P1 ;  /* 0x00000060b000780c */ /* 0x040fe40000f84270 */
[C---:B------:R-:W-:Y:S02]  /*6fb0*/  ISETP.GT.AND P6, PT, R176.reuse, 0x61, P1 ;  /* 0x00000061b000780c */ /* 0x040fe40000fc4270 */
[----:B------:R-:W-:Y:S02]  /*6fc0*/  ISETP.GT.AND P2, PT, R176, 0x68, P1 ;  /* 0x00000068b000780c */ /* 0x000fe40000f44270 */
[----:B------:R-:W-:Y:S01]  /*6fd0*/  FSEL R155, R162, -INF , !P3 ;  /* 0xff800000a29b7808 */ /* 0x000fe20005800000 */
[----:B--2---:R-:W-:Y:S01]  /*6fe0*/  IMAD.IADD R162, R172, 0x1, R11 ;  /* 0x00000001aca27824 */ /* 0x004fe200078e020b */
[----:B------:R-:W-:-:S02]  /*6ff0*/  PLOP3.LUT P3, PT, PT, PT, UP0, 0x40, 0x0 ;  /* 0x000000000000781c */ /* 0x000fc40003f6e808 */
        /* <DEDUP_REMOVED lines=8> */
[----:B------:R-:W-:Y:S01]  /*7080*/  FSEL R156, R163, -INF , !P2 ;  /* 0xff800000a39c7808 */ /* 0x000fe20005000000 */
[----:B------:R-:W-:Y:S01]  /*7090*/  IMAD.IADD R163, R170, 0x1, R11 ;  /* 0x00000001aaa37824 */ /* 0x000fe200078e020b */
[C---:B------:R-:W-:Y:S02]  /*70a0*/  ISETP.GT.AND P4, PT, R176.reuse, 0x71, P1 ;  /* 0x00000071b000780c */ /* 0x040fe40000f84270 */
[C---:B------:R-:W-:Y:S02]  /*70b0*/  ISETP.GT.AND P6, PT, R176.reuse, 0x78, P1 ;  /* 0x00000078b000780c */ /* 0x040fe40000fc4270 */
[----:B------:R-:W-:-:S02]  /*70c0*/  ISETP.GT.AND P2, PT, R176, 0x79, P1 ;  /* 0x00000079b000780c */ /* 0x000fc40000f44270 */
[C---:B------:R-:W-:Y:S02]  /*70d0*/  ISETP.LT.OR P5, PT, R174.reuse, 0x71, P5 ;  /* 0x00000071ae00780c */ /* 0x040fe40002fa1670 */
[C---:B------:R-:W-:Y:S02]  /*70e0*/  ISETP.LT.OR P4, PT, R174.reuse, 0x72, P4 ;  /* 0x00000072ae00780c */ /* 0x040fe40002781670 */
[C---:B------:R-:W-:Y:S02]  /*70f0*/  ISETP.LT.OR P6, PT, R174.reuse, 0x79, P6 ;  /* 0x00000079ae00780c */ /* 0x040fe400037c1670 */
[----:B------:R-:W-:Y:S02]  /*7100*/  ISETP.LT.OR P2, PT, R174, 0x7a, P2 ;  /* 0x0000007aae00780c */ /* 0x000fe40001741670 */
[----:B------:R-:W-:Y:S02]  /*7110*/  FSEL R159, R161, -INF , !P5 ;  /* 0xff800000a19f7808 */ /* 0x000fe40006800000 */
[----:B------:R-:W-:-:S02]  /*7120*/  FSEL R160, R160, -INF , !P4 ;  /* 0xff800000a0a07808 */ /* 0x000fc40006000000 */
[----:B------:R-:W-:Y:S02]  /*7130*/  FSEL R161, R166, -INF , !P6 ;  /* 0xff800000a6a17808 */ /* 0x000fe40007000000 */
[----:B------:R-:W-:Y:S01]  /*7140*/  FSEL R158, R168, -INF , !P2 ;  /* 0xff800000a89e7808 */ /* 0x000fe20005000000 */
[----:B------:R-:W-:Y:S06]  /*7150*/  @P3 BRA `(.L_x_1048) ;  /* 0x00000000005c3947 */ /* 0x000fec0003800000 */
        /* <DEDUP_REMOVED lines=8> */
[----:B------:R-:W0:Y:S02]  /*71e0*/  @P2 LDC.64 R10, c[0x0][0x9e8] ;  /* 0x00027a00ff0a2b82 */ /* 0x000e240000000a00 */
[----:B0-----:R-:W-:-:S05]  /*71f0*/  @P2 IMAD.HI.U32 R10, R9, R10, RZ ;  /* 0x0000000a090a2227 */ /* 0x001fca00078e00ff */
[----:B------:R-:W-:-:S04]  /*7200*/  @P2 SHF.R.U32.HI R9, RZ, R11, R10 ;  /* 0x0000000bff092219 */ /* 0x000fc8000001160a */
[----:B------:R-:W-:Y:S01]  /*7210*/  LOP3.LUT R9, RZ, R9, RZ, 0x33, !PT ;  /* 0x00000009ff097212 */ /* 0x000fe200078e33ff */
[----:B------:R-:W-:Y:S06]  /*7220*/  BRA `(.L_x_1051) ;  /* 0x0000000000147947 */ /* 0x000fec0003800000 */
.L_x_1050:
[----:B------:R-:W-:-:S05]  /*7230*/  IMAD.U32 R166, RZ, RZ, UR30 ;  /* 0x0000001effa67e24 */ /* 0x000fca000f8e00ff */
[----:B------:R-:W-:-:S13]  /*7240*/  ISETP.NE.AND P2, PT, R166, 0x1, PT ;  /* 0x00000001a600780c */ /* 0x000fda0003f45270 */
[----:B------:R-:W0:Y:S02]  /*7250*/  @P2 LDC.64 R10, c[0x0][0x9e8] ;  /* 0x00027a00ff0a2b82 */ /* 0x000e240000000a00 */
[----:B0-----:R-:W-:-:S05]  /*7260*/  @P2 IMAD.HI.U32 R10, R9, R10, RZ ;  /* 0x0000000a090a2227 */ /* 0x001fca00078e00ff */
[----:B------:R-:W-:-:S07]  /*7270*/  @P2 SHF.R.U32.HI R9, RZ, R11, R10 ;  /* 0x0000000bff092219 */ /* 0x000fce000001160a */
.L_x_1051:
[----:B------:R-:W-:Y:S05]  /*7280*/  BSYNC B0 ;  /* 0x0000000000007941 */ /* 0x000fea0003800000 */
.L_x_1049:
[----:B------:R-:W-:-:S04]  /*7290*/  IMAD R9, R9, R166, -R164 ;  /* 0x000000a609097224 */ /* 0x000fc800078e0aa4 */
[----:B------:R-:W-:-:S05]  /*72a0*/  IMAD R9, R16, -0x2, R9 ;  /* 0xfffffffe10097824 */ /* 0x000fca00078e0209 */
[----:B------:R-:W-:Y:S02]  /*72b0*/  VIADDMNMX R163, R9, R166, R163, PT ;  /* 0x000000a609a37246 */ /* 0x000fe400038001a3 */
[----:B------:R-:W-:-:S07]  /*72c0*/  VIMNMX R162, R162, R9, !PT ;  /* 0x00000009a2a27248 */ /* 0x000fce0007fe0100 */
.L_x_1048:
[----:B------:R-:W-:Y:S01]  /*72d0*/  FMNMX.FTZ R10, R175, R4, !PT ;  /* 0x00000004af0a7209 */ /* 0x000fe20007810000 */
[----:B------:R-:W-:Y:S01]  /*72e0*/  IMAD.U32 R166, RZ, RZ, UR29 ;  /* 0x0000001dffa67e24 */ /* 0x000fe2000f8e00ff */
[----:B------:R-:W-:Y:S02]  /*72f0*/  ISETP.GT.AND P5, PT, R162, 0x10, P1 ;  /* 0x00000010a200780c */ /* 0x000fe40000fa4270 */
[----:B------:R-:W-:Y:S02]  /*7300*/  FMNMX.FTZ R10, R165, R10, !PT ;  /* 0x0000000aa50a7209 */ /* 0x000fe40007810000 */
[----:B------:R-:W-:Y:S02]  /*7310*/  ISETP.LT.OR P5, PT, R163, 0x11, P5 ;  /* 0x00000011a300780c */ /* 0x000fe40002fa1670 */
[----:B------:R-:W-:Y:S02]  /*7320*/  FMNMX.FTZ R10, R173, R10, !PT ;  /* 0x0000000aad0a7209 */ /* 0x000fe40007810000 */
[----:B------:R-:W-:-:S02]  /*7330*/  FSEL R20, R20, -INF , !P5 ;  /* 0xff80000014147808 */ /* 0x000fc40006800000 */
[----:B------:R-:W-:Y:S02]  /*7340*/  FMNMX.FTZ R10, R171, R10, !PT ;  /* 0x0000000aab0a7209 */ /* 0x000fe40007810000 */
[----:B------:R-:W-:Y:S02]  /*7350*/  ISETP.GT.AND P5, PT, R162, 0x20, P1 ;  /* 0x00000020a200780c */ /* 0x000fe40000fa4270 */
[----:B------:R-:W-:Y:S02]  /*7360*/  FMNMX.FTZ R10, R169, R10, !PT ;  /* 0x0000000aa90a7209 */ /* 0x000fe40007810000 */
[----:B------:R-:W-:Y:S02]  /*7370*/  ISETP.LT.OR P5, PT, R163, 0x21, P5 ;  /* 0x00000021a300780c */ /* 0x000fe40002fa1670 */
[----:B------:R-:W-:Y:S02]  /*7380*/  FMNMX.FTZ R9, R167, R10, !PT ;  /* 0x0000000aa7097209 */ /* 0x000fe40007810000 */
[----:B------:R-:W-:-:S02]  /*7390*/  FSEL R124, R124, -INF , !P5 ;  /* 0xff8000007c7c7808 */ /* 0x000fc40006800000 */
[----:B------:R-:W-:Y:S02]  /*73a0*/  FMNMX.FTZ R10, R186, R9, !PT ;  /* 0x00000009ba0a7209 */ /* 0x000fe40007810000 */
[C---:B------:R-:W-:Y:S02]  /*73b0*/  ISETP.GT.AND P5, PT, R162.reuse, RZ, P1 ;  /* 0x000000ffa200720c */ /* 0x040fe40000fa4270 */
[----:B------:R-:W-:Y:S02]  /*73c0*/  FMNMX.FTZ R9, R185, R10, !PT ;  /* 0x0000000ab9097209 */ /* 0x000fe40007810000 */
[----:B------:R-:W-:Y:S02]  /*73d0*/  ISETP.GT.AND P2, PT, R162, 0x1, P1 ;  /* 0x00000001a200780c */ /* 0x000fe40000f44270 */
[----:B------:R-:W-:Y:S02]  /*73e0*/  FMNMX.FTZ R10, R188, R9, !PT ;  /* 0x00000009bc0a7209 */ /* 0x000fe40007810000 */
[----:B------:R-:W-:-:S02]  /*73f0*/  ISETP.LT.OR P5, PT, R163, 0x1, P5 ;  /* 0x00000001a300780c */ /* 0x000fc40002fa1670 */
[----:B------:R-:W-:Y:S02]  /*7400*/  FMNMX.FTZ R9, R187, R10, !PT ;  /* 0x0000000abb097209 */ /* 0x000fe40007810000 */
        /* <DEDUP_REMOVED lines=12> */
[----:B------:R-:W-:Y:S02]  /*74d0*/  ISETP.LT.OR P4, PT, R163, 0xa, P4 ;  /* 0x0000000aa300780c */ /* 0x000fe40002781670 */
[----:B------:R-:W-:Y:S02]  /*74e0*/  FMNMX.FTZ R9, R151, R10, !PT ;  /* 0x0000000a97097209 */ /* 0x000fe40007810000 */
[----:B------:R-:W-:Y:S02]  /*74f0*/  FSEL R12, R12, -INF , !P3 ;  /* 0xff8000000c0c7808 */ /* 0x000fe40005800000 */
[----:B------:R-:W-:Y:S02]  /*7500*/  FMNMX.FTZ R10, R150, R9, !PT ;  /* 0x00000009960a7209 */ /* 0x000fe40007810000 */
[----:B------:R-:W-:-:S02]  /*7510*/  ISETP.GT.AND P2, PT, R162, 0x11, P1 ;  /* 0x00000011a200780c */ /* 0x000fc40000f44270 */
[----:B------:R-:W-:Y:S02]  /*7520*/  FMNMX.FTZ R10, R13, R10, !PT ;  /* 0x0000000a0d0a7209 */ /* 0x000fe40007810000 */
[----:B------:R-:W-:Y:S02]  /*7530*/  ISETP.GT.AND P3, PT, R162, 0x18, P1 ;  /* 0x00000018a200780c */ /* 0x000fe40000f64270 */
[----:B------:R-:W-:Y:S02]  /*7540*/  FMNMX.FTZ R10, R15, R10, !PT ;  /* 0x0000000a0f0a7209 */ /* 0x000fe40007810000 */
[----:B------:R-:W-:Y:S02]  /*7550*/  ISETP.LT.OR P2, PT, R163, 0x12, P2 ;  /* 0x00000012a300780c */ /* 0x000fe40001741670 */
[----:B------:R-:W-:Y:S02]  /*7560*/  FMNMX.FTZ R10, R21, R10, !PT ;  /* 0x0000000a150a7209 */ /* 0x000fe40007810000 */
[----:B------:R-:W-:-:S02]  /*7570*/  ISETP.LT.OR P3, PT, R163, 0x19, P3 ;  /* 0x00000019a300780c */ /* 0x000fc40001f61670 */
[----:B------:R-:W-:Y:S02]  /*7580*/  FMNMX.FTZ R9, R121, R10, !PT ;  /* 0x0000000a79097209 */ /* 0x000fe40007810000 */
[----:B------:R-:W-:Y:S02]  /*7590*/  FSEL R120, R120, -INF , !P2 ;  /* 0xff80000078787808 */ /* 0x000fe40005000000 */
[----:B------:R-:W-:Y:S02]  /*75a0*/  FMNMX.FTZ R10, R152, R9, !PT ;  /* 0x00000009980a7209 */ /* 0x000fe40007810000 */
[----:B------:R-:W-:Y:S02]  /*75b0*/  FSEL R122, R122, -INF , !P3 ;  /* 0xff8000007a7a7808 */ /* 0x000fe40005800000 */
[----:B------:R-:W-:Y:S02]  /*75c0*/  FMNMX.FTZ R9, R153, R10, !PT ;  /* 0x0000000a99097209 */ /* 0x000fe40007810000 */
[----:B------:R-:W-:-:S02]  /*75d0*/  ISETP.GT.AND P2, PT, R162, 0x21, P1 ;  /* 0x00000021a200780c */ /* 0x000fc40000f44270 */
[----:B------:R-:W-:Y:S02]  /*75e0*/  FMNMX.FTZ R10, R154, R9, !PT ;  /* 0x000000099a0a7209 */ /* 0x000fe40007810000 */
[----:B------:R-:W-:Y:S02]  /*75f0*/  ISETP.GT.AND P3, PT, R162, 0x28, P1 ;  /* 0x00000028a200780c */ /* 0x000fe40000f64270 */
[----:B------:R-:W-:Y:S02]  /*7600*/  FMNMX.FTZ R9, R157, R10, !PT ;  /* 0x0000000a9d097209 */ /* 0x000fe40007810000 */
[C---:B------:R-:W-:Y:S02]  /*7610*/  ISETP.LT.OR P2, PT, R163.reuse, 0x22, P2 ;  /* 0x00000022a300780c */ /* 0x040fe40001741670 */
[----:B------:R-:W-:Y:S02]  /*7620*/  FMNMX.FTZ R10, R156, R9, !PT ;  /* 0x000000099c0a7209 */ /* 0x000fe40007810000 */
[----:B------:R-:W-:-:S02]  /*7630*/  ISETP.LT.OR P3, PT, R163, 0x29, P3 ;  /* 0x00000029a300780c */ /* 0x000fc40001f61670 */
[----:B------:R-:W-:Y:S02]  /*7640*/  FMNMX.FTZ R10, R155, R10, !PT ;  /* 0x0000000a9b0a7209 */ /* 0x000fe40007810000 */
[----:B------:R-:W-:Y:S02]  /*7650*/  FSEL R125, R125, -INF , !P2 ;  /* 0xff8000007d7d7808 */ /* 0x000fe40005000000 */
[----:B------:R-:W-:Y:S02]  /*7660*/  FMNMX.FTZ R9, R159, R10, !PT ;  /* 0x0000000a9f097209 */ /* 0x000fe40007810000 */
[----:B------:R-:W-:Y:S02]  /*7670*/  ISETP.GT.AND P2, PT, R162, 0x30, P1 ;  /* 0x00000030a200780c */ /* 0x000fe40000f44270 */
[----:B------:R-:W-:Y:S02]  /*7680*/  FMNMX.FTZ R10, R160, R9, !PT ;  /* 0x00000009a00a7209 */ /* 0x000fe40007810000 */
[----:B------:R-:W-:-:S02]  /*7690*/  FSEL R126, R126, -INF , !P3 ;  /* 0xff8000007e7e7808 */ /* 0x000fc40005800000 */
[----:B------:R-:W-:Y:S02]  /*76a0*/  FMNMX.FTZ R9, R161, R10, !PT ;  /* 0x0000000aa1097209 */ /* 0x000fe40007810000 */
[----:B------:R-:W-:Y:S02]  /*76b0*/  ISETP.GT.AND P3, PT, R162, 0x31, P1 ;  /* 0x00000031a200780c */ /* 0x000fe40000f64270 */
[----:B------:R-:W-:Y:S02]  /*76c0*/  FMNMX.FTZ R10, R158, R9, !PT ;  /* 0x000000099e0a7209 */ /* 0x000fe40007810000 */
[----:B------:R-:W-:Y:S02]  /*76d0*/  ISETP.LT.OR P2, PT, R163, 0x31, P2 ;  /* 0x00000031a300780c */ /* 0x000fe40001741670 */
[----:B------:R-:W-:Y:S01]  /*76e0*/  ISETP.GT.AND P5, PT, R162, 0x38, P1 ;  /* 0x00000038a200780c */ /* 0x000fe20000fa4270 */
[----:B------:R-:W0:Y:S01]  /*76f0*/  SHFL.BFLY PT, R9, R10, 0x2, 0x1f ;  /* 0x0c401f000a097f89 */ /* 0x000e2200000e0000 */
[----:B------:R-:W-:-:S02]  /*7700*/  FSEL R128, R128, -INF , !P2 ;  /* 0xff80000080807808 */ /* 0x000fc40005000000 */
[C---:B------:R-:W-:Y:S02]  /*7710*/  ISETP.LT.OR P3, PT, R163.reuse, 0x32, P3 ;  /* 0x00000032a300780c */ /* 0x040fe40001f61670 */
[----:B------:R-:W-:Y:S02]  /*7720*/  ISETP.LT.OR P5, PT, R163, 0x39, P5 ;  /* 0x00000039a300780c */ /* 0x000fe40002fa1670 */
[----:B------:R-:W-:Y:S02]  /*7730*/  FSEL R129, R129, -INF , !P3 ;  /* 0xff80000081817808 */ /* 0x000fe40005800000 */
[C---:B------:R-:W-:Y:S02]  /*7740*/  ISETP.GT.AND P2, PT, R162.reuse, 0x40, P1 ;  /* 0x00000040a200780c */ /* 0x040fe40000f44270 */
[----:B------:R-:W-:Y:S02]  /*7750*/  ISETP.GT.AND P3, PT, R162, 0x41, P1 ;  /* 0x00000041a200780c */ /* 0x000fe40000f64270 */
[----:B------:R-:W-:-:S02]  /*7760*/  ISETP.LT.OR P2, PT, R163, 0x41, P2 ;  /* 0x00000041a300780c */ /* 0x000fc40001741670 */
[----:B------:R-:W-:Y:S02]  /*7770*/  ISETP.LT.OR P3, PT, R163, 0x42, P3 ;  /* 0x00000042a300780c */ /* 0x000fe40001f61670 */
[----:B------:R-:W-:Y:S02]  /*7780*/  FSEL R132, R132, -INF , !P2 ;  /* 0xff80000084847808 */ /* 0x000fe40005000000 */
[----:B------:R-:W-:Y:S02]  /*7790*/  FSEL R133, R133, -INF , !P3 ;  /* 0xff80000085857808 */ /* 0x000fe40005800000 */
[C---:B------:R-:W-:Y:S02]  /*77a0*/  ISETP.GT.AND P2, PT, R162.reuse, 0x50, P1 ;  /* 0x00000050a200780c */ /* 0x040fe40000f44270 */
[----:B------:R-:W-:Y:S02]  /*77b0*/  ISETP.GT.AND P3, PT, R162, 0x51, P1 ;  /* 0x00000051a200780c */ /* 0x000fe40000f64270 */
[----:B0-----:R-:W-:-:S02]  /*77c0*/  FMNMX.FTZ R11, R10, R9, !PT ;  /* 0x000000090a0b7209 */ /* 0x001fc40007810000 */
[C---:B------:R-:W-:Y:S02]  /*77d0*/  ISETP.LT.OR P2, PT, R163.reuse, 0x51, P2 ;  /* 0x00000051a300780c */ /* 0x040fe40001741670 */
[----:B------:R-:W-:Y:S01]  /*77e0*/  ISETP.LT.OR P3, PT, R163, 0x52, P3 ;  /* 0x00000052a300780c */ /* 0x000fe20001f61670 */
[----:B------:R-:W0:Y:S01]  /*77f0*/  SHFL.BFLY PT, R164, R11, 0x1, 0x1f ;  /* 0x0c201f000ba47f89 */ /* 0x000e2200000e0000 */
[----:B------:R-:W-:Y:S02]  /*7800*/  FSEL R138, R138, -INF , !P2 ;  /* 0xff8000008a8a7808 */ /* 0x000fe40005000000 */
[----:B------:R-:W-:Y:S02]  /*7810*/  FSEL R139, R139, -INF , !P3 ;  /* 0xff8000008b8b7808 */ /* 0x000fe40005800000 */
[C---:B------:R-:W-:Y:S02]  /*7820*/  ISETP.GT.AND P2, PT, R162.reuse, 0x60, P1 ;  /* 0x00000060a200780c */ /* 0x040fe40000f44270 */
[----:B------:R-:W-:-:S02]  /*7830*/  ISETP.GT.AND P3, PT, R162, 0x61, P1 ;  /* 0x00000061a200780c */ /* 0x000fc40000f64270 */
[C---:B------:R-:W-:Y:S02]  /*7840*/  ISETP.LT.OR P2, PT, R163.reuse, 0x61, P2 ;  /* 0x00000061a300780c */ /* 0x040fe40001741670 */
[----:B------:R-:W-:Y:S02]  /*7850*/  ISETP.LT.OR P3, PT, R163, 0x62, P3 ;  /* 0x00000062a300780c */ /* 0x000fe40001f61670 */
[----:B------:R-:W-:Y:S02]  /*7860*/  FSEL R142, R142, -INF , !P2 ;  /* 0xff8000008e8e7808 */ /* 0x000fe40005000000 */
[----:B------:R-:W-:Y:S02]  /*7870*/  FSEL R143, R143, -INF , !P3 ;  /* 0xff8000008f8f7808 */ /* 0x000fe40005800000 */
[C---:B------:R-:W-:Y:S02]  /*7880*/  ISETP.GT.AND P2, PT, R162.reuse, 0x70, P1 ;  /* 0x00000070a200780c */ /* 0x040fe40000f44270 */
[----:B------:R-:W-:-:S02]  /*7890*/  ISETP.GT.AND P3, PT, R162, 0x71, P1 ;  /* 0x00000071a200780c */ /* 0x000fc40000f64270 */
[C---:B------:R-:W-:Y:S02]  /*78a0*/  ISETP.LT.OR P2, PT, R163.reuse, 0x71, P2 ;  /* 0x00000071a300780c */ /* 0x040fe40001741670 */
[----:B------:R-:W-:Y:S02]  /*78b0*/  ISETP.LT.OR P3, PT, R163, 0x72, P3 ;  /* 0x00000072a300780c */ /* 0x000fe40001f61670 */
[----:B0-----:R-:W-:Y:S02]  /*78c0*/  FMNMX.FTZ R9, R11, R164, !PT ;  /* 0x000000a40b097209 */ /* 0x001fe40007810000 */
[----:B------:R-:W-:Y:S02]  /*78d0*/  FSEL R11, R14, -INF , !P4 ;  /* 0xff8000000e0b7808 */ /* 0x000fe40006000000 */
[C---:B------:R-:W-:Y:S01]  /*78e0*/  FSETP.NEU.FTZ.AND P6, PT, R9.reuse, -INF , PT ;  /* 0xff8000000900780b */ /* 0x040fe20003fdd000 */
[----:B------:R-:W-:-:S01]  /*78f0*/  FFMA.FTZ R164, R9, R166, -8 ;  /* 0xc100000009a47423 */ /* 0x000fc200000100a6 */
[----:B------:R-:W-:-:S02]  /*7900*/  ISETP.GT.AND P4, PT, R162, 0x19, P1 ;  /* 0x00000019a200780c */ /* 0x000fc40000f84270 */
[----:B------:R-:W-:Y:S02]  /*7910*/  FSEL R146, R146, -INF , !P2 ;  /* 0xff80000092927808 */ /* 0x000fe40005000000 */
[----:B------:R-:W-:Y:S02]  /*7920*/  FSEL R10, R164, RZ, P6 ;  /* 0x000000ffa40a7208 */ /* 0x000fe40003000000 */
[----:B------:R-:W-:Y:S02]  /*7930*/  ISETP.LT.OR P4, PT, R163, 0x1a, P4 ;  /* 0x0000001aa300780c */ /* 0x000fe40002781670 */
[----:B------:R-:W-:Y:S01]  /*7940*/  FSEL R147, R147, -INF , !P3 ;  /* 0xff80000093937808 */ /* 0x000fe20005800000 */
[----:B------:R-:W-:-:S01]  /*7950*/  FFMA.FTZ R166, R171, UR29, -R10 ;  /* 0x0000001daba67c23 */ /* 0x000fc2000801080a */
[--C-:B------:R-:W-:Y:S01]  /*7960*/  FFMA.FTZ R171, R169, UR29, -R10.reuse ;  /* 0x0000001da9ab7c23 */ /* 0x100fe2000801080a */
[----:B------:R-:W-:Y:S01]  /*7970*/  FMNMX.FTZ R169, R168, R5, !PT ;  /* 0x00000005a8a97209 */ /* 0x000fe20007810000 */
[--C-:B------:R-:W-:Y:S01]  /*7980*/  FFMA.FTZ R173, R173, UR29, -R10.reuse ;  /* 0x0000001dadad7c23 */ /* 0x100fe2000801080a */
[----:B------:R-:W-:Y:S01]  /*7990*/  FSEL R164, R123, -INF , !P4 ;  /* 0xff8000007ba47808 */ /* 0x000fe20006000000 */
[----:B------:R0:W-:Y:S01]  /*79a0*/  MUFU.EX2 R7, R171 ;  /* 0x000000ab00077308 */ /* 0x0001e20000000800 */
[----:B------:R-:W-:Y:S01]  /*79b0*/  FMNMX.FTZ R169, R8, R169, !PT ;  /* 0x000000a908a97209 */ /* 0x000fe20007810000 */
[--C-:B------:R-:W-:Y:S01]  /*79c0*/  FFMA.FTZ R175, R175, UR29, -R10.reuse ;  /* 0x0000001dafaf7c23 */ /* 0x100fe2000801080a */
[----:B------:R-:W-:Y:S01]  /*79d0*/  ISETP.GT.AND P4, PT, R162, 0x29, P1 ;  /* 0x00000029a200780c */ /* 0x000fe20000f84270 */
[--C-:B------:R-:W-:Y:S01]  /*79e0*/  FFMA.FTZ R181, R151, UR29, -R10.reuse ;  /* 0x0000001d97b57c23 */ /* 0x100fe2000801080a */
[----:B------:R-:W-:Y:S01]  /*79f0*/  FMNMX.FTZ R172, R12, R169, !PT ;  /* 0x000000a90cac7209 */ /* 0x000fe20007810000 */
[--C-:B------:R-:W-:Y:S01]  /*7a00*/  FFMA.FTZ R182, R150, UR29, -R10.reuse ;  /* 0x0000001d96b67c23 */ /* 0x100fe2000801080a */
[----:B------:R-:W-:Y:S01]  /*7a10*/  ISETP.LT.OR P4, PT, R163, 0x2a, P4 ;  /* 0x0000002aa300780c */ /* 0x000fe20002781670 */
[----:B------:R1:W-:Y:S01]  /*7a20*/  MUFU.EX2 R123, R173 ;  /* 0x000000ad007b7308 */ /* 0x0003e20000000800 */
[----:B------:R-:W-:Y:S01]  /*7a30*/  FMNMX.FTZ R169, R11, R172, !PT ;  /* 0x000000ac0ba97209 */ /* 0x000fe20007810000 */
[--C-:B------:R-:W-:Y:S01]  /*7a40*/  FFMA.FTZ R170, R167, UR29, -R10.reuse ;  /* 0x0000001da7aa7c23 */ /* 0x100fe2000801080a */
[----:B------:R-:W-:Y:S01]  /*7a50*/  FSEL R127, R127, -INF , !P4 ;  /* 0xff8000007f7f7808 */ /* 0x000fe20006000000 */
[--C-:B------:R-:W-:Y:S01]  /*7a60*/  FFMA.FTZ R165, R165, UR29, -R10.reuse ;  /* 0x0000001da5a57c23 */ /* 0x100fe2000801080a */
[----:B------:R-:W-:Y:S01]  /*7a70*/  FMNMX.FTZ R169, R20, R169, !PT ;  /* 0x000000a914a97209 */ /* 0x000fe20007810000 */
[--C-:B------:R-:W-:Y:S01]  /*7a80*/  FFMA.FTZ R167, R186, UR29, -R10.reuse ;  /* 0x0000001dbaa77c23 */ /* 0x100fe2000801080a */
[----:B------:R-:W-:Y:S01]  /*7a90*/  ISETP.GT.AND P4, PT, R162, 0x39, P1 ;  /* 0x00000039a200780c */ /* 0x000fe20000f84270 */
[----:B------:R2:W-:Y:S01]  /*7aa0*/  MUFU.EX2 R14, R175 ;  /* 0x000000af000e7308 */ /* 0x0005e20000000800 */
[----:B0-----:R-:W-:Y:S01]  /*7ab0*/  FMNMX.FTZ R171, R120, R169, !PT ;  /* 0x000000a978ab7209 */ /* 0x001fe20007810000 */
[--C-:B------:R-:W-:Y:S01]  /*7ac0*/  FFMA.FTZ R185, R185, UR29, -R10.reuse ;  /* 0x0000001db9b97c23 */ /* 0x100fe2000801080a */
[----:B------:R-:W-:Y:S01]  /*7ad0*/  FSEL R169, R130, -INF , !P5 ;  /* 0xff80000082a97808 */ /* 0x000fe20006800000 */
[--C-:B------:R-:W-:Y:S01]  /*7ae0*/  FFMA.FTZ R188, R188, UR29, -R10.reuse ;  /* 0x0000001dbcbc7c23 */ /* 0x100fe2000801080a */
[----:B------:R-:W-:Y:S01]  /*7af0*/  FMNMX.FTZ R171, R122, R171, !PT ;  /* 0x000000ab7aab7209 */ /* 0x000fe20007810000 */
[--C-:B------:R-:W-:Y:S01]  /*7b00*/  FFMA.FTZ R187, R187, UR29, -R10.reuse ;  /* 0x0000001dbbbb7c23 */ /* 0x100fe2000801080a */
[----:B------:R-:W-:Y:S01]  /*7b10*/  ISETP.LT.OR P4, PT, R163, 0x3a, P4 ;  /* 0x0000003aa300780c */ /* 0x000fe20002781670 */
[--C-:B------:R-:W-:Y:S01]  /*7b20*/  FFMA.FTZ R190, R190, UR29, -R10.reuse ;  /* 0x0000001dbebe7c23 */ /* 0x100fe2000801080a */
[----:B-1----:R-:W-:Y:S01]  /*7b30*/  FMNMX.FTZ R173, R164, R171, !PT ;  /* 0x000000aba4ad7209 */ /* 0x002fe20007810000 */
[--C-:B------:R-:W-:Y:S01]  /*7b40*/  FFMA.FTZ R189, R189, UR29, -R10.reuse ;  /* 0x0000001dbdbd7c23 */ /* 0x100fe2000801080a */
[----:B------:R-:W-:Y:S01]  /*7b50*/  FSEL R171, R131, -INF , !P4 ;  /* 0xff80000083ab7808 */ /* 0x000fe20006000000 */
[--C-:B------:R-:W-:Y:S01]  /*7b60*/  FFMA.FTZ R191, R191, UR29, -R10.reuse ;  /* 0x0000001dbfbf7c23 */ /* 0x100fe2000801080a */
[----:B------:R-:W-:Y:S01]  /*7b70*/  FMNMX.FTZ R172, R124, R173, !PT ;  /* 0x000000ad7cac7209 */ /* 0x000fe20007810000 */
[--C-:B------:R-:W-:Y:S01]  /*7b80*/  FFMA.FTZ R194, R194, UR29, -R10.reuse ;  /* 0x0000001dc2c27c23 */ /* 0x100fe2000801080a */
[C---:B------:R-:W-:Y:S01]  /*7b90*/  ISETP.GT.AND P5, PT, R162.reuse, 0x48, P1 ;  /* 0x00000048a200780c */ /* 0x040fe20000fa4270 */
[--C-:B------:R-:W-:Y:S01]  /*7ba0*/  FFMA.FTZ R193, R193, UR29, -R10.reuse ;  /* 0x0000001dc1c17c23 */ /* 0x100fe2000801080a */
[----:B------:R-:W-:Y:S01]  /*7bb0*/  FMNMX.FTZ R173, R125, R172, !PT ;  /* 0x000000ac7dad7209 */ /* 0x000fe20007810000 */
[--C-:B------:R-:W-:Y:S01]  /*7bc0*/  FFMA.FTZ R13, R13, UR29, -R10.reuse ;  /* 0x0000001d0d0d7c23 */ /* 0x100fe2000801080a */
[----:B------:R-:W-:Y:S01]  /*7bd0*/  ISETP.GT.AND P4, PT, R162, 0x49, P1 ;  /* 0x00000049a200780c */ /* 0x000fe20000f84270 */
[--C-:B------:R-:W-:Y:S01]  /*7be0*/  FFMA.FTZ R160, R160, UR29, -R10.reuse ;  /* 0x0000001da0a07c23 */ /* 0x100fe2000801080a */
[----:B------:R-:W-:Y:S01]  /*7bf0*/  FMNMX.FTZ R174, R126, R173, !PT ;  /* 0x000000ad7eae7209 */ /* 0x000fe20007810000 */
[----:B------:R-:W-:Y:S01]  /*7c00*/  FFMA.FTZ R158, R158, UR29, -R10 ;  /* 0x0000001d9e9e7c23 */ /* 0x000fe2000801080a */
[----:B------:R-:W-:Y:S01]  /*7c10*/  ISETP.LT.OR P5, PT, R163, 0x49, P5 ;  /* 0x00000049a300780c */ /* 0x000fe20002fa1670 */
[----:B------:R-:W-:Y:S01]  /*7c20*/  MUFU.EX2 R165, R165 ;  /* 0x000000a500a57308 */ /* 0x000fe20000000800 */
[----:B--2---:R-:W-:-:S02]  /*7c30*/  FMNMX.FTZ R175, R127, R174, !PT ;  /* 0x000000ae7faf7209 */ /* 0x004fc40007810000 */
[----:B------:R-:W-:Y:S02]  /*7c40*/  FSEL R173, R134, -INF , !P5 ;  /* 0xff80000086ad7808 */ /* 0x000fe40006800000 */
[----:B------:R-:W-:Y:S01]  /*7c50*/  FMNMX.FTZ R174, R128, R175, !PT ;  /* 0x000000af80ae7209 */ /* 0x000fe20007810000 */
[----:B------:R-:W-:Y:S01]  /*7c60*/  FFMA.FTZ R175, R192, UR29, -R10 ;  /* 0x0000001dc0af7c23 */ /* 0x000fe2000801080a */
[----:B------:R-:W-:Y:S01]  /*7c70*/  ISETP.LT.OR P4, PT, R163, 0x4a, P4 ;  /* 0x0000004aa300780c */ /* 0x000fe20002781670 */
[----:B------:R-:W-:Y:S01]  /*7c80*/  MUFU.EX2 R166, R166 ;  /* 0x000000a600a67308 */ /* 0x000fe20000000800 */
[----:B------:R-:W-:Y:S02]  /*7c90*/  FMNMX.FTZ R176, R129, R174, !PT ;  /* 0x000000ae81b07209 */ /* 0x000fe40007810000 */
[----:B------:R-:W-:Y:S02]  /*7ca0*/  FSEL R174, R135, -INF , !P4 ;  /* 0xff80000087ae7808 */ /* 0x000fe40006000000 */
[----:B------:R-:W-:-:S02]  /*7cb0*/  FMNMX.FTZ R176, R169, R176, !PT ;  /* 0x000000b0a9b07209 */ /* 0x000fc40007810000 */
[C---:B------:R-:W-:Y:S01]  /*7cc0*/  ISETP.GT.AND P5, PT, R162.reuse, 0x58, P1 ;  /* 0x00000058a200780c */ /* 0x040fe20000fa4270 */
[----:B------:R-:W-:Y:S01]  /*7cd0*/  MUFU.EX2 R170, R170 ;  /* 0x000000aa00aa7308 */ /* 0x000fe20000000800 */
[----:B------:R-:W-:Y:S02]  /*7ce0*/  FMNMX.FTZ R177, R171, R176, !PT ;  /* 0x000000b0abb17209 */ /* 0x000fe40007810000 */
[----:B------:R-:W-:Y:S02]  /*7cf0*/  ISETP.GT.AND P4, PT, R162, 0x59, P1 ;  /* 0x00000059a200780c */ /* 0x000fe40000f84270 */
[----:B------:R-:W-:Y:S02]  /*7d00*/  FMNMX.FTZ R176, R132, R177, !PT ;  /* 0x000000b184b07209 */ /* 0x000fe40007810000 */
[----:B------:R-:W-:Y:S01]  /*7d10*/  ISETP.LT.OR P5, PT, R163, 0x59, P5 ;  /* 0x00000059a300780c */ /* 0x000fe20002fa1670 */
[----:B------:R-:W-:Y:S01]  /*7d20*/  MUFU.EX2 R167, R167 ;  /* 0x000000a700a77308 */ /* 0x000fe20000000800 */
[----:B------:R-:W-:-:S02]  /*7d30*/  FMNMX.FTZ R178, R133, R176, !PT ;  /* 0x000000b085b27209 */ /* 0x000fc40007810000 */
[----:B------:R-:W-:Y:S02]  /*7d40*/  FSEL R176, R140, -INF , !P5 ;  /* 0xff8000008cb07808 */ /* 0x000fe40006800000 */
[----:B------:R-:W-:Y:S02]  /*7d50*/  FMNMX.FTZ R177, R173, R178, !PT ;  /* 0x000000b2adb17209 */ /* 0x000fe40007810000 */
        /* <DEDUP_REMOVED lines=20> */
[----:B------:R-:W-:Y:S01]  /*7ea0*/  ISETP.GT.AND P5, PT, R162, 0x78, P1 ;  /* 0x00000078a200780c */ /* 0x000fe20000fa4270 */
[----:B------:R0:W-:Y:S01]  /*7eb0*/  MUFU.EX2 R145, R182 ;  /* 0x000000b600917308 */ /* 0x0001e20000000800 */
[----:B------:R-:W-:Y:S02]  /*7ec0*/  FMNMX.FTZ R179, R150, R179, !PT ;  /* 0x000000b396b37209 */ /* 0x000fe40007810000 */
[----:B------:R-:W-:Y:S02]  /*7ed0*/  ISETP.GT.AND P1, PT, R162, 0x79, P1 ;  /* 0x00000079a200780c */ /* 0x000fe40000f24270 */
[----:B------:R-:W-:Y:S02]  /*7ee0*/  ISETP.LT.OR P5, PT, R163, 0x79, P5 ;  /* 0x00000079a300780c */ /* 0x000fe40002fa1670 */
[----:B------:R-:W-:Y:S01]  /*7ef0*/  FMNMX.FTZ R162, R146, R179, !PT ;  /* 0x000000b392a27209 */ /* 0x000fe20007810000 */
[----:B------:R-:W-:-:S01]  /*7f00*/  FFMA.FTZ R179, R15, UR29, -R10 ;  /* 0x0000001d0fb37c23 */ /* 0x000fc2000801080a */
[----:B------:R-:W-:Y:S01]  /*7f10*/  ISETP.LT.OR P1, PT, R163, 0x7a, P1 ;  /* 0x0000007aa300780c */ /* 0x000fe20000f21670 */
[----:B------:R-:W-:Y:S01]  /*7f20*/  MUFU.EX2 R134, R190 ;  /* 0x000000be00867308 */ /* 0x000fe20000000800 */
[----:B------:R-:W-:-:S02]  /*7f30*/  FSEL R148, R148, -INF , !P5 ;  /* 0xff80000094947808 */ /* 0x000fc40006800000 */
[----:B------:R-:W-:Y:S02]  /*7f40*/  FMNMX.FTZ R15, R147, R162, !PT ;  /* 0x000000a2930f7209 */ /* 0x000fe40007810000 */
[----:B------:R-:W-:Y:S02]  /*7f50*/  FSEL R149, R149, -INF , !P1 ;  /* 0xff80000095957808 */ /* 0x000fe40004800000 */
        /* <DEDUP_REMOVED lines=8> */
[--C-:B------:R-:W-:Y:S01]  /*7fe0*/  FFMA.FTZ R154, R157, UR29, -R10.reuse ;  /* 0x0000001d9d9a7c23 */ /* 0x100fe2000801080a */
[----:B0-----:R-:W0:Y:S01]  /*7ff0*/  SHFL.BFLY PT, R182, R163, 0x2, 0x1f ;  /* 0x0c401f00a3b67f89 */ /* 0x001e2200000e0000 */
[----:B------:R-:W-:-:S01]  /*8000*/  FFMA.FTZ R156, R155, UR29, -R10 ;  /* 0x0000001d9b9c7c23 */ /* 0x000fc2000801080a */
[--C-:B------:R-:W-:Y:S01]  /*8010*/  FFMA.FTZ R155, R159, UR29, -R10.reuse ;  /* 0x0000001d9f9b7c23 */ /* 0x100fe2000801080a */
[----:B------:R-:W-:-:S01]  /*8020*/  FFMA.FTZ R157, R161, UR29, -R10 ;  /* 0x0000001da19d7c23 */ /* 0x000fc2000801080a */
[----:B------:R-:W-:Y:S01]  /*8030*/  FSEL R159, R9, RZ, P6 ;  /* 0x000000ff099f7208 */ /* 0x000fe20003000000 */
[----:B------:R1:W-:Y:S04]  /*8040*/  MUFU.EX2 R162, R179 ;  /* 0x000000b300a27308 */ /* 0x0003e80000000800 */
[----:B------:R-:W-:-:S04]  /*8050*/  FADD.FTZ R159, -R159, R4 ;  /* 0x000000049f9f7221 */ /* 0x000fc80000010100 */
[----:B------:R-:W-:Y:S01]  /*8060*/  FMUL.FTZ R161, R159, UR29 ;  /* 0x0000001d9fa17c20 */ /* 0x000fe20008410000 */
[----:B------:R-:W-:Y:S08]  /*8070*/  MUFU.EX2 R4, R158 ;  /* 0x0000009e00047308 */ /* 0x000ff00000000800 */
[----:B------:R-:W2:Y:S01]  /*8080*/  MUFU.EX2 R161, R161 ;  /* 0x000000a100a17308 */ /* 0x000ea20000000800 */
[----:B0-----:R-:W-:-:S05]  /*8090*/  FMNMX.FTZ R182, R163, R182, !PT ;  /* 0x000000b6a3b67209 */ /* 0x001fca0007810000 */
[----:B------:R-:W0:Y:S02]  /*80a0*/  SHFL.BFLY PT, R163, R182, 0x1, 0x1f ;  /* 0x0c201f00b6a37f89 */ /* 0x000e2400000e0000 */
[----:B------:R-:W-:Y:S08]  /*80b0*/  MUFU.EX2 R135, R189 ;  /* 0x000000bd00877308 */ /* 0x000ff00000000800 */
[----:B------:R-:W-:Y:S08]  /*80c0*/  MUFU.EX2 R175, R175 ;  /* 0x000000af00af7308 */ /* 0x000ff00000000800 */
[----:B------:R-:W-:Y:S01]  /*80d0*/  MUFU.EX2 R140, R191 ;  /* 0x000000bf008c7308 */ /* 0x000fe20000000800 */
[----:B0-----:R-:W-:Y:S01]  /*80e0*/  FMNMX.FTZ R10, R182, R163, !PT ;  /* 0x000000a3b60a7209 */ /* 0x001fe20007810000 */
[----:B------:R-:W-:-:S06]  /*80f0*/  IMAD.U32 R163, RZ, RZ, UR29 ;  /* 0x0000001dffa37e24 */ /* 0x000fcc000f8e00ff */
[----:B------:R-:W-:Y:S01]  /*8100*/  MUFU.EX2 R141, R194 ;  /* 0x000000c2008d7308 */ /* 0x000fe20000000800 */
[C---:B------:R-:W-:Y:S01]  /*8110*/  FSETP.NEU.FTZ.AND P1, PT, R10.reuse, -INF , PT ;  /* 0xff8000000a00780b */ /* 0x040fe20003f3d000 */
[----:B------:R-:W-:-:S05]  /*8120*/  FFMA.FTZ R163, R10, R163, -8 ;  /* 0xc10000000aa37423 */ /* 0x000fca00000100a3 */
[----:B------:R-:W-:Y:S01]  /*8130*/  FSEL R159, R163, RZ, P1 ;  /* 0x000000ffa39f7208 */ /* 0x000fe20000800000 */
[----:B------:R-:W-:Y:S04]  /*8140*/  MUFU.EX2 R178, R193 ;  /* 0x000000c100b27308 */ /* 0x000fe80000000800 */
[----:B-1----:R-:W-:-:S01]  /*8150*/  FFMA.FTZ R179, R120, UR29, -R159 ;  /* 0x0000001d78b37c23 */ /* 0x002fc2000801089f */
[--C-:B------:R-:W-:Y:S01]  /*8160*/  FFMA.FTZ R120, R122, UR29, -R159.reuse ;  /* 0x0000001d7a787c23 */ /* 0x100fe2000801089f */
[----:B------:R-:W-:-:S01]  /*8170*/  FFMA.FTZ R122, R124, UR29, -R159 ;  /* 0x0000001d7c7a7c23 */ /* 0x000fc2000801089f */
[--C-:B------:R-:W-:Y:S01]  /*8180*/  FFMA.FTZ R124, R126, UR29, -R159.reuse ;  /* 0x0000001d7e7c7c23 */ /* 0x100fe2000801089f */
[----:B------:R-:W-:-:S01]  /*8190*/  FFMA.FTZ R126, R128, UR29, -R159 ;  /* 0x0000001d807e7c23 */ /* 0x000fc2000801089f */
[----:B------:R-:W-:Y:S01]  /*81a0*/  FSEL R128, R10, RZ, P1 ;  /* 0x000000ff0a807208 */ /* 0x000fe20000800000 */
[----:B------:R-:W-:-:S01]  /*81b0*/  FFMA.FTZ R163, R168, UR29, -R159 ;  /* 0x0000001da8a37c23 */ /* 0x000fc2000801089f */
[--C-:B------:R-:W-:Y:S01]  /*81c0*/  FFMA.FTZ R8, R8, UR29, -R159.reuse ;  /* 0x0000001d08087c23 */ /* 0x100fe2000801089f */
[----:B------:R-:W-:-:S01]  /*81d0*/  FFMA.FTZ R12, R12, UR29, -R159 ;  /* 0x0000001d0c0c7c23 */ /* 0x000fc2000801089f */
[----:B------:R-:W-:Y:S01]  /*81e0*/  FFMA.FTZ R11, R11, UR29, -R159 ;  /* 0x0000001d0b0b7c23 */ /* 0x000fe2000801089f */
[----:B------:R-:W-:-:S01]  /*81f0*/  FADD.FTZ R128, -R128, R5 ;  /* 0x0000000580807221 */ /* 0x000fc20000010100 */
[----:B------:R-:W-:Y:S01]  /*8200*/  FFMA.FTZ R20, R20, UR29, -R159 ;  /* 0x0000001d14147c23 */ /* 0x000fe2000801089f */
[----:B------:R-:W-:Y:S01]  /*8210*/  MUFU.EX2 R163, R163 ;  /* 0x000000a300a37308 */ /* 0x000fe20000000800 */
[----:B--2---:R-:W-:-:S01]  /*8220*/  FFMA.FTZ R168, R161, R3, R14 ;  /* 0x00000003a1a87223 */ /* 0x004fc2000001000e */
[----:B------:R-:W-:Y:S01]  /*8230*/  FMUL.FTZ R128, R128, UR29 ;  /* 0x0000001d80807c20 */ /* 0x000fe20008410000 */
[----:B------:R-:W-:-:S01]  /*8240*/  FFMA.FTZ R181, R164, UR29, -R159 ;  /* 0x0000001da4b57c23 */ /* 0x000fc2000801089f */
[----:B------:R-:W-:Y:S01]  /*8250*/  FFMA.FTZ R158, R171, UR29, -R159 ;  /* 0x0000001dab9e7c23 */ /* 0x000fe2000801089f */
[----:B------:R-:W-:-:S01]  /*8260*/  FADD.FTZ R168, R165, R168 ;  /* 0x000000a8a5a87221 */ /* 0x000fc20000010000 */
[--C-:B------:R-:W-:Y:S01]  /*8270*/  FFMA.FTZ R125, R125, UR29, -R159.reuse ;  /* 0x0000001d7d7d7c23 */ /* 0x100fe2000801089f */
[----:B------:R-:W-:-:S01]  /*8280*/  FFMA.FTZ R127, R127, UR29, -R159 ;  /* 0x0000001d7f7f7c23 */ /* 0x000fc2000801089f */
[----:B------:R-:W0:Y:S01]  /*8290*/  MUFU.EX2 R128, R128 ;  /* 0x0000008000807308 */ /* 0x000e220000000800 */
[----:B------:R-:W-:-:S01]  /*82a0*/  FADD.FTZ R171, R123, R168 ;  /* 0x000000a87bab7221 */ /* 0x000fc20000010000 */
[--C-:B------:R-:W-:Y:S01]  /*82b0*/  FFMA.FTZ R169, R169, UR29, -R159.reuse ;  /* 0x0000001da9a97c23 */ /* 0x100fe2000801089f */
[----:B------:R-:W-:-:S01]  /*82c0*/  FFMA.FTZ R129, R129, UR29, -R159 ;  /* 0x0000001d81817c23 */ /* 0x000fc2000801089f */
[----:B------:R-:W-:Y:S01]  /*82d0*/  FFMA.FTZ R164, R173, UR29, -R159 ;  /* 0x0000001dada47c23 */ /* 0x000fe2000801089f */
[----:B------:R-:W-:-:S01]  /*82e0*/  FADD.FTZ R168, R166, R171 ;  /* 0x000000aba6a87221 */ /* 0x000fc20000010000 */
        /* <DEDUP_REMOVED lines=11> */
[----:B0-----:R-:W-:-:S01]  /*83a0*/  FFMA.FTZ R3, R128, R2, R163 ;  /* 0x0000000280037223 */ /* 0x001fc200000100a3 */
[----:B------:R-:W-:Y:S01]  /*83b0*/  FADD.FTZ R171, R167, R168 ;  /* 0x000000a8a7ab7221 */ /* 0x000fe20000010000 */
[----:B------:R-:W-:-:S01]  /*83c0*/  FFMA.FTZ R168, R176, UR29, -R159 ;  /* 0x0000001db0a87c23 */ /* 0x000fc2000801089f */
[--C-:B------:R-:W-:Y:S01]  /*83d0*/  FFMA.FTZ R150, R150, UR29, -R159.reuse ;  /* 0x0000001d96967c23 */ /* 0x100fe2000801089f */
[----:B------:R-:W-:-:S01]  /*83e0*/  FFMA.FTZ R146, R146, UR29, -R159 ;  /* 0x0000001d92927c23 */ /* 0x000fc2000801089f */
[--C-:B------:R-:W-:Y:S01]  /*83f0*/  FFMA.FTZ R147, R147, UR29, -R159.reuse ;  /* 0x0000001d93937c23 */ /* 0x100fe2000801089f */
[----:B------:R-:W-:-:S01]  /*8400*/  FFMA.FTZ R148, R148, UR29, -R159 ;  /* 0x0000001d94947c23 */ /* 0x000fc2000801089f */
[----:B------:R-:W0:Y:S01]  /*8410*/  MUFU.EX2 R11, R11 ;  /* 0x0000000b000b7308 */ /* 0x000e220000000800 */
[----:B-1----:R-:W-:-:S01]  /*8420*/  FADD.FTZ R3, R8, R3 ;  /* 0x0000000308037221 */ /* 0x002fc20000010000 */
[----:B------:R-:W-:-:S06]  /*8430*/  FFMA.FTZ R149, R149, UR29, -R159 ;  /* 0x0000001d95957c23 */ /* 0x000fcc000801089f */
        /* <DEDUP_REMOVED lines=14> */
[----:B------:R2:W-:Y:S01]  /*8520*/  MUFU.EX2 R5, R169 ;  /* 0x000000a900057308 */ /* 0x0005e20000000800 */
[----:B0-----:R-:W-:-:S07]  /*8530*/  FADD.FTZ R173, R125, R2 ;  /* 0x000000027dad7221 */ /* 0x001fce0000010000 */
[----:B------:R-:W0:Y:S01]  /*8540*/  MUFU.EX2 R127, R127 ;  /* 0x0000007f007f7308 */ /* 0x000e220000000800 */
[----:B--2---:R-:W-:-:S01]  /*8550*/  FFMA.FTZ R169, R174, UR29, -R159 ;  /* 0x0000001daea97c23 */ /* 0x004fc2000801089f */
[----:B------:R-:W-:-:S04]  /*8560*/  FADD.FTZ R174, R130, R171 ;  /* 0x000000ab82ae7221 */ /* 0x000fc80000010000 */
[----:B------:R-:W-:Y:S01]  /*8570*/  FADD.FTZ R171, R131, R174 ;  /* 0x000000ae83ab7221 */ /* 0x000fe20000010000 */
[----:B-1----:R-:W-:-:S01]  /*8580*/  FADD.FTZ R174, R124, R173 ;  /* 0x000000ad7cae7221 */ /* 0x002fc20000010000 */
[----:B------:R-:W1:Y:S02]  /*8590*/  MUFU.EX2 R126, R126 ;  /* 0x0000007e007e7308 */ /* 0x000e640000000800 */
[----:B------:R-:W-:-:S01]  /*85a0*/  FADD.FTZ R3, R172, R171 ;  /* 0x000000abac037221 */ /* 0x000fc20000010000 */
[----:B------:R-:W-:-:S03]  /*85b0*/  FFMA.FTZ R171, R177, UR29, -R159 ;  /* 0x0000001db1ab7c23 */ /* 0x000fc6000801089f */
[----:B------:R-:W-:Y:S02]  /*85c0*/  FADD.FTZ R2, R134, R3 ;  /* 0x0000000386027221 */ /* 0x000fe40000010000 */
[----:B------:R-:W2:Y:S01]  /*85d0*/  MUFU.EX2 R129, R129 ;  /* 0x0000008100817308 */ /* 0x000ea20000000800 */
[----:B0-----:R-:W-:-:S01]  /*85e0*/  FADD.FTZ R3, R127, R174 ;  /* 0x000000ae7f037221 */ /* 0x001fc20000010000 */
[----:B------:R-:W-:-:S04]  /*85f0*/  FADD.FTZ R2, R135, R2 ;  /* 0x0000000287027221 */ /* 0x000fc80000010000 */
[----:B------:R-:W-:Y:S02]  /*8600*/  FADD.FTZ R173, R175, R2 ;  /* 0x00000002afad7221 */ /* 0x000fe40000010000 */
[----:B------:R-:W0:Y:S01]  /*8610*/  MUFU.EX2 R158, R158 ;  /* 0x0000009e009e7308 */ /* 0x000e220000000800 */
[----:B-1----:R-:W-:-:S01]  /*8620*/  FADD.FTZ R2, R126, R3 ;  /* 0x000000037e027221 */ /* 0x002fc20000010000 */
[----:B------:R-:W-:-:S04]  /*8630*/  FADD.FTZ R174, R140, R173 ;  /* 0x000000ad8cae7221 */ /* 0x000fc80000010000 */
[----:B------:R-:W-:Y:S02]  /*8640*/  FADD.FTZ R3, R141, R174 ;  /* 0x000000ae8d037221 */ /* 0x000fe40000010000 */
[----:B------:R-:W1:Y:S01]  /*8650*/  MUFU.EX2 R132, R132 ;  /* 0x0000008400847308 */ /* 0x000e620000000800 */
[----:B--2---:R-:W-:-:S01]  /*8660*/  FADD.FTZ R2, R129, R2 ;  /* 0x0000000281027221 */ /* 0x004fc20000010000 */
[----:B------:R-:W-:-:S03]  /*8670*/  FADD.FTZ R3, R178, R3 ;  /* 0x00000003b2037221 */ /* 0x000fc60000010000 */
[----:B------:R-:W-:Y:S01]  /*8680*/  FADD.FTZ R173, R5, R2 ;  /* 0x0000000205ad7221 */ /* 0x000fe20000010000 */
[----:B------:R-:W-:-:S02]  /*8690*/  FADD.FTZ R2, R144, R3 ;  /* 0x0000000390027221 */ /* 0x000fc40000010000 */
[----:B------:R-:W2:Y:S01]  /*86a0*/  MUFU.EX2 R133, R133 ;  /* 0x0000008500857308 */ /* 0x000ea20000000800 */
[----:B0-----:R-:W-:-:S01]  /*86b0*/  FADD.FTZ R173, R158, R173 ;  /* 0x000000ad9ead7221 */ /* 0x001fc20000010000 */
[----:B------:R-:W-:-:S06]  /*86c0*/  FADD.FTZ R2, R145, R2 ;  /* 0x0000000291027221 */ /* 0x000fcc0000010000 */
[----:B------:R-:W0:Y:S01]  /*86d0*/  MUFU.EX2 R13, R13 ;  /* 0x0000000d000d7308 */ /* 0x000e220000000800 */
[----:B-1----:R-:W-:-:S07]  /*86e0*/  FADD.FTZ R174, R132, R173 ;  /* 0x000000ad84ae7221 */ /* 0x002fce0000010000 */
[----:B------:R-:W1:Y:S01]  /*86f0*/  MUFU.EX2 R164, R164 ;  /* 0x000000a400a47308 */ /* 0x000e620000000800 */
[----:B--2---:R-:W-:-:S07]  /*8700*/  FADD.FTZ R3, R133, R174 ;  /* 0x000000ae85037221 */ /* 0x004fce0000010000 */
[----:B------:R-:W2:Y:S01]  /*8710*/  MUFU.EX2 R169, R169 ;  /* 0x000000a900a97308 */ /* 0x000ea20000000800 */
[----:B0-----:R-:W-:-:S04]  /*8720*/  FADD.FTZ R173, R13, R2 ;  /* 0x000000020dad7221 */ /* 0x001fc80000010000 */
[----:B------:R-:W-:-:S03]  /*8730*/  FADD.FTZ R174, R162, R173 ;  /* 0x000000ada2ae7221 */ /* 0x000fc60000010000 */
        /* <DEDUP_REMOVED lines=36> */
[----:B------:R-:W-:Y:S01]  /*8980*/  MUFU.EX2 R160, R160 ;  /* 0x000000a000a07308 */ /* 0x000fe20000000800 */
[----:B-1----:R-:W-:-:S07]  /*8990*/  FADD.FTZ R3, R155, R2 ;  /* 0x000000029b037221 */ /* 0x002fce0000010000 */
[----:B------:R-:W0:Y:S01]  /*89a0*/  MUFU.EX2 R147, R147 ;  /* 0x0000009300937308 */ /* 0x000e220000000800 */
[----:B--2---:R-:W-:-:S07]  /*89b0*/  FADD.FTZ R2, R146, R159 ;  /* 0x0000009f92027221 */ /* 0x004fce0000010000 */
[----:B------:R-:W1:Y:S08]  /*89c0*/  MUFU.EX2 R157, R157 ;  /* 0x0000009d009d7308 */ /* 0x000e700000000800 */
[----:B------:R2:W3:Y:S01]  /*89d0*/  MUFU.EX2 R177, R148 ;  /* 0x0000009400b17308 */ /* 0x0004e20000000800 */
[----:B0-----:R-:W-:-:S07]  /*89e0*/  FADD.FTZ R2, R147, R2 ;  /* 0x0000000293027221 */ /* 0x001fce0000010000 */
[----:B------:R-:W0:Y:S01]  /*89f0*/  MUFU.EX2 R149, R149 ;  /* 0x0000009500957308 */ /* 0x000e220000000800 */
[----:B--2---:R-:W-:-:S04]  /*8a00*/  FADD.FTZ R148, R160, R3 ;  /* 0x00000003a0947221 */ /* 0x004fc80000010000 */
[----:B-1----:R-:W-:Y:S01]  /*8a10*/  FADD.FTZ R3, R157, R148 ;  /* 0x000000949d037221 */ /* 0x002fe20000010000 */
[----:B---3--:R-:W-:-:S03]  /*8a20*/  FADD.FTZ R2, R177, R2 ;  /* 0x00000002b1027221 */ /* 0x008fc60000010000 */
[----:B------:R-:W-:Y:S01]  /*8a30*/  FADD.FTZ R3, R4, R3 ;  /* 0x0000000304037221 */ /* 0x000fe20000010000 */
[----:B0-----:R-:W-:-:S01]  /*8a40*/  FADD.FTZ R2, R149, R2 ;  /* 0x0000000295027221 */ /* 0x001fc20000010000 */
[----:B------:R-:W-:Y:S06]  /*8a50*/  @!P0 BRA `(.L_x_1052) ;  /* 0x0000000000048947 */ /* 0x000fec0003800000 */
[----:B------:R-:W-:Y:S01]  /*8a60*/  BPT.TRAP 0x1 ;  /* 0x000000040000795c */ /* 0x000fe20000300000 */
.L_x_1052:
[----:B------:R-:W-:Y:S01]  /*8a70*/  ULEA UR6, UR34, UR36, 0x3 ;  /* 0x0000002422067291 */ /* 0x000fe2000f8e183f */
[----:B------:R-:W-:Y:S01]  /*8a80*/  ISETP.GT.AND P1, PT, R6, UR33, PT ;  /* 0x0000002106007c0c */ /* 0x000fe2000bf24270 */
[----:B------:R-:W-:Y:S01]  /*8a90*/  UMOV UR35, UR46 ;  /* 0x0000002e00237c82 */ /* 0x000fe20008000000 */
[----:B------:R-:W-:Y:S01]  /*8aa0*/  F2FP.SATFINITE.E4M3.F32.PACK_AB_MERGE_C R11, R11, R12, RZ ;  /* 0x0000000c0b0b723e */ /* 0x000fe200048070ff */
[----:B------:R-:W-:Y:S01]  /*8ab0*/  UIADD3 UR6, UR6, 0x2a860, URZ ;  /* 0x0002a86006067890 */ /* 0x000fe2000fffe03f */
[----:B------:R-:W-:Y:S01]  /*8ac0*/  F2FP.SATFINITE.E4M3.F32.PACK_AB_MERGE_C R5, R158, R5, RZ ;  /* 0x000000059e05723e */ /* 0x000fe200048070ff */
[----:B------:R-:W-:Y:S01]  /*8ad0*/  UMOV UR34, UR45 ;  /* 0x0000002d00227c82 */ /* 0x000fe20008000000 */
[----:B------:R-:W-:Y:S01]  /*8ae0*/  F2FP.SATFINITE.E4M3.F32.PACK_AB_MERGE_C R4, R4, R157, RZ ;  /* 0x0000009d0404723e */ /* 0x000fe200048070ff */
[----:B------:R-:W-:Y:S01]  /*8af0*/  UPRMT UR6, UR38, 0x654, UR6 ;  /* 0x0000065426067896 */ /* 0x000fe20008000006 */
[----:B------:R-:W-:Y:S01]  /*8b00*/  F2FP.SATFINITE.E4M3.F32.PACK_AB_MERGE_C R123, R166, R123, RZ ;  /* 0x0000007ba67b723e */ /* 0x000fe200048070ff */
[----:B------:R-:W-:Y:S01]  /*8b10*/  FMUL.FTZ R24, R24, R161 ;  /* 0x000000a118187220 */ /* 0x000fe20000410000 */
[----:B------:R-:W-:Y:S01]  /*8b20*/  F2FP.SATFINITE.E4M3.F32.PACK_AB_MERGE_C R130, R130, R167, RZ ;  /* 0x000000a78282723e */ /* 0x000fe200048070ff */
[-C--:B------:R-:W-:Y:S01]  /*8b30*/  FMUL.FTZ R25, R25, R161.reuse ;  /* 0x000000a119197220 */ /* 0x080fe20000410000 */
[----:B------:R-:W-:Y:S01]  /*8b40*/  F2FP.SATFINITE.E4M3.F32.PACK_AB_MERGE_C R120, R181, R120, RZ ;  /* 0x00000078b578723e */ /* 0x000fe200048070ff */
[-C--:B------:R-:W-:Y:S01]  /*8b50*/  FMUL.FTZ R28, R28, R161.reuse ;  /* 0x000000a11c1c7220 */ /* 0x080fe20000410000 */
[----:B------:R-:W-:Y:S01]  /*8b60*/  F2FP.SATFINITE.E4M3.F32.PACK_AB_MERGE_C R134, R135, R134, RZ ;  /* 0x000000868786723e */ /* 0x000fe200048070ff */
[----:B------:R-:W-:Y:S01]  /*8b70*/  FMUL.FTZ R29, R29, R161 ;  /* 0x000000a11d1d7220 */ /* 0x000fe20000410000 */
[----:B------:R-:W-:Y:S01]  /*8b80*/  F2FP.SATFINITE.E4M3.F32.PACK_AB_MERGE_C R124, R127, R124, RZ ;  /* 0x0000007c7f7c723e */ /* 0x000fe200048070ff */
[----:B------:R-:W-:Y:S01]  /*8b90*/  SYNCS.ARRIVE.TRANS64.RED.A1T0 RZ, [UR6], RZ ;  /* 0x000000ffffff79a7 */ /* 0x000fe20008100406 */
        /* <DEDUP_REMOVED lines=16> */
[----:B------:R-:W-:Y:S01]  /*8ca0*/  F2FP.SATFINITE.E4M3.F32.PACK_AB_MERGE_C R195, R129, R126, R5 ;  /* 0x0000007e81c3723e */ /* 0x000fe20004807005 */
[----:B------:R-:W-:Y:S01]  /*8cb0*/  FMUL.FTZ R48, R48, R161 ;  /* 0x000000a130307220 */ /* 0x000fe20000410000 */
[----:B------:R-:W-:Y:S01]  /*8cc0*/  F2FP.SATFINITE.E4M3.F32.PACK_AB_MERGE_C R186, R160, R155, R4 ;  /* 0x0000009ba0ba723e */ /* 0x000fe20004807004 */
[-C--:B------:R-:W-:Y:S01]  /*8cd0*/  FMUL.FTZ R49, R49, R161.reuse ;  /* 0x000000a131317220 */ /* 0x080fe20000410000 */
[----:B------:R-:W-:Y:S01]  /*8ce0*/  F2FP.SATFINITE.E4M3.F32.PACK_AB_MERGE_C R196, R165, R14, R123 ;  /* 0x0000000ea5c4723e */ /* 0x000fe2000480707b */
[----:B------:R-:W-:Y:S01]  /*8cf0*/  FMUL.FTZ R52, R52, R161 ;  /* 0x000000a134347220 */ /* 0x000fe20000410000 */
[----:B------:R-:W-:Y:S01]  /*8d00*/  F2FP.SATFINITE.E4M3.F32.PACK_AB_MERGE_C R197, R8, R163, R11 ;  /* 0x000000a308c5723e */ /* 0x000fe2000480700b */
[----:B------:R-:W-:Y:S01]  /*8d10*/  FMUL.FTZ R53, R53, R161 ;  /* 0x000000a135357220 */ /* 0x000fe20000410000 */
[----:B------:R-:W-:Y:S01]  /*8d20*/  F2FP.SATFINITE.E4M3.F32.PACK_AB_MERGE_C R198, R170, R7, R130 ;  /* 0x00000007aac6723e */ /* 0x000fe20004807082 */
        /* <DEDUP_REMOVED lines=91> */
[----:B------:R-:W-:-:S02]  /*92e0*/  VIADD R6, R6, 0xffffffff ;  /* 0xffffffff06067836 */ /* 0x000fc40000000000 */
[----:B------:R-:W-:Y:S02]  /*92f0*/  IMAD.MOV.U32 R5, RZ, RZ, R10 ;  /* 0x000000ffff057224 */ /* 0x000fe400078e000a */
[----:B------:R-:W-:Y:S01]  /*9300*/  IMAD.MOV.U32 R4, RZ, RZ, R9 ;  /* 0x000000ffff047224 */ /* 0x000fe200078e0009 */
[----:B------:R-:W-:Y:S06]  /*9310*/  @P1 BRA `(.L_x_1053) ;  /* 0xffffffc4009c1947 */ /* 0x000fec000383ffff */
.L_x_1034:
[----:B------:R-:W-:Y:S01]  /*9320*/  UISETP.NE.AND UP1, UPT, UR50, URZ, UPT ;  /* 0x0000003f3200728c */ /* 0x000fe2000bf25270 */
[----:B------:R-:W-:Y:S01]  /*9330*/  IADD3 R136, -R136, 0x1, RZ ;  /* 0x0000000188887810 */ /* 0x000fe20007ffe1ff */
[----:B------:R-:W-:Y:S02]  /*9340*/  UISETP.NE.AND UP0, UPT, UR49, URZ, UPT ;  /* 0x0000003f3100728c */ /* 0x000fe4000bf05270 */
[----:B------:R-:W-:Y:S02]  /*9350*/  UIADD3 UR10, UR42, 0x7f, URZ ;  /* 0x0000007f2a0a7890 */ /* 0x000fe4000fffe03f */
[----:B------:R-:W-:Y:S02]  /*9360*/  IMAD R4, R137, UR41, R136 ;  /* 0x0000002989047c24 */ /* 0x000fe4000f8e0288 */
[----:B------:R-:W-:-:S03]  /*9370*/  PLOP3.LUT P1, PT, PT, PT, UP0, 0x40, 0x0 ;  /* 0x000000000000781c */ /* 0x000fc60003f2e808 */
[----:B------:R-:W-:Y:S01]  /*9380*/  @UP1 ULDC UR6, c[0x0][0x44c] ;  /* 0x0001130000061ab9 */ /* 0x000fe20000000800 */
[----:B------:R-:W-:Y:S01]  /*9390*/  @UP1 ULDC UR11, c[0x0][0x450] ;  /* 0x00011400000b1ab9 */ /* 0x000fe20000000800 */
[----:B------:R-:W-:-:S04]  /*93a0*/  UIMAD.WIDE.U32 UR6, UR10, UR6, URZ ;  /* 0x000000060a0672a5 */ /* 0x000fc8000f8e003f */
[----:B------:R-:W-:-:S06]  /*93b0*/  @UP1 USHF.R.U32.HI UR10, URZ, UR11, UR7 ;  /* 0x0000000b3f0a1299 */ /* 0x000fcc0008011607 */
[----:B------:R-:W-:-:S04]  /*93c0*/  VIADD R4, R4, UR10 ;  /* 0x0000000a04047c36 */ /* 0x000fc80008000000 */
[----:B------:R-:W-:Y:S01]  /*93d0*/  VIADD R5, R4, -UR31 ;  /* 0x8000001f04057c36 */ /* 0x000fe20008000000 */
[----:B------:R-:W-:Y:S06]  /*93e0*/  @P1 BRA `(.L_x_1054) ;  /* 0x0000000000441947 */ /* 0x000fec0003800000 */
[----:B------:R-:W-:-:S13]  /*93f0*/  ISETP.GT.AND P1, PT, R4, -0x1, PT ;  /* 0xffffffff0400780c */ /* 0x000fda0003f24270 */
[----:B------:R-:W-:Y:S05]  /*9400*/  @P1 BRA `(.L_x_1055) ;  /* 0x0000000000201947 */ /* 0x000fea0003800000 */
[----:B------:R-:W0:Y:S01]  /*9410*/  LDC R11, c[0x0][0x9e4] ;  /* 0x00027900ff0b7b82 */ /* 0x000e220000000800 */
[----:B------:R-:W-:Y:S02]  /*9420*/  LOP3.LUT R7, RZ, R4, RZ, 0x33, !PT ;  /* 0x00000004ff077212 */ /* 0x000fe400078e33ff */
[----:B0-----:R-:W-:-:S13]  /*9430*/  ISETP.NE.AND P1, PT, R11, 0x1, PT ;  /* 0x000000010b00780c */ /* 0x001fda0003f25270 */
[----:B------:R-:W0:Y:S02]  /*9440*/  @P1 LDC.64 R12, c[0x0][0x9e8] ;  /* 0x00027a00ff0c1b82 */ /* 0x000e240000000a00 */
[----:B0-----:R-:W-:-:S05]  /*9450*/  @P1 IMAD.HI.U32 R4, R7, R12, RZ ;  /* 0x0000000c07041227 */ /* 0x001fca00078e00ff */
[----:B------:R-:W-:-:S04]  /*9460*/  @P1 SHF.R.U32.HI R7, RZ, R13, R4 ;  /* 0x0000000dff071219 */ /* 0x000fc80000011604 */
[----:B------:R-:W-:Y:S01]  /*9470*/  LOP3.LUT R4, RZ, R7, RZ, 0x33, !PT ;  /* 0x00000007ff047212 */ /* 0x000fe200078e33ff */
[----:B------:R-:W-:Y:S06]  /*9480*/  BRA `(.L_x_1056) ;  /* 0x0000000000147947 */ /* 0x000fec0003800000 */
.L_x_1055:
[----:B------:R-:W0:Y:S02]  /*9490*/  LDC R11, c[0x0][0x9e4] ;  /* 0x00027900ff0b7b82 */ /* 0x000e240000000800 */
[----:B0-----:R-:W-:-:S13]  /*94a0*/  ISETP.NE.AND P1, PT, R11, 0x1, PT ;  /* 0x000000010b00780c */ /* 0x001fda0003f25270 */
[----:B------:R-:W0:Y:S02]  /*94b0*/  @P1 LDC.64 R12, c[0x0][0x9e8] ;  /* 0x00027a00ff0c1b82 */ /* 0x000e240000000a00 */
[----:B0-----:R-:W-:-:S05]  /*94c0*/  @P1 IMAD.HI.U32 R8, R4, R12, RZ ;  /* 0x0000000c04081227 */ /* 0x001fca00078e00ff */
[----:B------:R-:W-:-:S07]  /*94d0*/  @P1 SHF.R.U32.HI R4, RZ, R13, R8 ;  /* 0x0000000dff041219 */ /* 0x000fce0000011608 */
.L_x_1056:
[----:B------:R-:W-:-:S05]  /*94e0*/  IMAD R4, R4, R11, RZ ;  /* 0x0000000b04047224 */ /* 0x000fca00078e02ff */
[----:B------:R-:W-:-:S07]  /*94f0*/  VIMNMX R5, R5, R4, !PT ;  /* 0x0000000405057248 */ /* 0x000fce0007fe0100 */
.L_x_1054:
[----:B------:R-:W-:-:S05]  /*9500*/  VIADD R5, R5, 0x7f ;  /* 0x0000007f05057836 */ /* 0x000fca0000000000 */
[----:B------:R-:W-:-:S04]  /*9510*/  SHF.R.S32.HI R4, RZ, 0x1f, R5 ;  /* 0x0000001fff047819 */ /* 0x000fc80000011405 */
[----:B------:R-:W-:-:S04]  /*9520*/  LEA.HI R4, R4, R5, RZ, 0x7 ;  /* 0x0000000504047211 */ /* 0x000fc800078f38ff */
[----:B------:R-:W-:-:S04]  /*9530*/  SHF.R.S32.HI R4, RZ, 0x7, R4 ;  /* 0x00000007ff047819 */ /* 0x000fc80000011404 */
[----:B------:R-:W-:-:S04]  /*9540*/  VIMNMX R5, R4, UR39, !PT ;  /* 0x0000002704057c48 */ /* 0x000fc8000ffe0100 */
[----:B------:R-:W-:-:S13]  /*9550*/  ISETP.GE.AND P1, PT, R6, R5, PT ;  /* 0x000000050600720c */ /* 0x000fda0003f26270 */
[----:B------:R-:W-:Y:S05]  /*9560*/  @!P1 BRA `(.L_x_1057) ;  /* 0x00000028002c9947 */ /* 0x000fea0003800000 */
[----:B------:R-:W-:Y:S01]  /*9570*/  IMAD.MOV.U32 R7, RZ, RZ, R10 ;  /* 0x000000ffff077224 */ /* 0x000fe200078e000a */
[----:B------:R-:W-:Y:S01]  /*9580*/  UMOV UR31, UR46 ;  /* 0x0000002e001f7c82 */ /* 0x000fe20008000000 */
[----:B------:R-:W-:Y:S01]  /*9590*/  IMAD.MOV.U32 R4, RZ, RZ, R9 ;  /* 0x000000ffff047224 */ /* 0x000fe200078e0009 */
[----:B------:R-:W-:Y:S01]  /*95a0*/  UMOV UR30, UR45 ;  /* 0x0000002d001e7c82 */ /* 0x000fe20008000000 */
[----:B------:R-:W-:-:S05]  /*95b0*/  ULDC UR29, c[0x0][0x988] ;  /* 0x00026200001d7ab9 */ /* 0x000fca0000000800 */
.L_x_1068:
[----:B------:R-:W-:Y:S01]  /*95c0*/  ISETP.NE.AND P2, PT, RZ, UR37, PT ;  /* 0x00000025ff007c0c */ /* 0x000fe2000bf45270 */
[----:B------:R-:W-:-:S04]  /*95d0*/  UISETP.NE.AND UP0, UPT, UR30, 0x1, UPT ;  /* 0x000000011e00788c */ /* 0x000fc8000bf05270 */
[----:B------:R-:W-:-:S04]  /*95e0*/  USEL UR46, URZ, 0x1, UP0 ;  /* 0x000000013f2e7887 */ /* 0x000fc80008000000 */
[----:B------:R-:W-:-:S04]  /*95f0*/  ULOP3.LUT UR46, UR31, UR46, URZ, 0x3c, !UPT ;  /* 0x0000002e1f2e7292 */ /* 0x000fc8000f8e3c3f */
[----:B------:R-:W-:Y:S08]  /*9600*/  @P2 BRA `(.L_x_1058) ;  /* 0x0000000000382947 */ /* 0x000ff00003800000 */
[----:B------:R-:W-:Y:S05]  /*9610*/  @!P0 BRA `(.L_x_1059) ;  /* 0x0000000000048947 */ /* 0x000fea0003800000 */
[----:B------:R-:W-:Y:S01]  /*9620*/  BPT.TRAP 0x1 ;  /* 0x000000040000795c */ /* 0x000fe20000300000 */
.L_x_1059:
        /* <DEDUP_REMOVED lines=9> */
.L_x_1060:
[----:B-1----:R-:W-:Y:S05]  /*96c0*/  @P1 BRA `(.L_x_1058) ;  /* 0x0000000000081947 */ /* 0x002fea0003800000 */
[----:B------:R-:W1:Y:S02]  /*96d0*/  SYNCS.PHASECHK.TRANS64.TRYWAIT P1, [UR6+0x2a830], R8 ;  /* 0x02a83008ff0075a7 */ /* 0x000e640008020146 */
[----:B-1----:R-:W-:Y:S05]  /*96e0*/  @!P1 BRA `(.L_x_1061) ;  /* 0x000000e800b49947 */ /* 0x002fea0003800000 */
.L_x_1058:
        /* <DEDUP_REMOVED lines=40> */
.L_x_1063:
[----:B------:R-:W-:Y:S01]  /*9970*/  ULEA UR6, UR30, UR36, 0x3 ;  /* 0x000000241e067291 */ /* 0x000fe2000f8e183f */
[----:B------:R-:W-:-:S05]  /*9980*/  IMAD.U32 R8, RZ, RZ, UR31 ;  /* 0x0000001fff087e24 */ /* 0x000fca000f8e00ff */
[----:B------:R-:W-:-:S04]  /*9990*/  SHF.L.U32 R8, R8, 0x1f, RZ ;  /* 0x0000001f08087819 */ /* 0x000fc800000006ff */
[----:B------:R0:W1:Y:S01]  /*99a0*/  SYNCS.PHASECHK.TRANS64.TRYWAIT P1, [UR6+0x2a850], R8 ;  /* 0x02a85008ff0075a7 */ /* 0x0000620008020146 */
[----:B------:R-:W-:Y:S05]  /*99b0*/  @!P0 BRA `(.L_x_1064) ;  /* 0x0000000000048947 */ /* 0x000fea0003800000 */
[----:B------:R-:W-:Y:S01]  /*99c0*/  BPT.TRAP 0x1 ;  /* 0x000000040000795c */ /* 0x000fe20000300000 */
.L_x_1064:
[----:B-1----:R-:W-:Y:S05]  /*99d0*/  @P1 BRA `(.L_x_1062) ;  /* 0x0000000000081947 */ /* 0x002fea0003800000 */
[----:B------:R-:W1:Y:S02]  /*99e0*/  SYNCS.PHASECHK.TRANS64.TRYWAIT P1, [UR6+0x2a850], R8 ;  /* 0x02a85008ff0075a7 */ /* 0x000e640008020146 */
[----:B-1----:R-:W-:Y:S05]  /*99f0*/  @!P1 BRA `(.L_x_1065) ;  /* 0x000000e800089947 */ /* 0x002fea0003800000 */
.L_x_1062:
        /* <DEDUP_REMOVED lines=31> */
.L_x_1066:
        /* <DEDUP_REMOVED lines=37> */
[----:B------:R-:W-:Y:S01]  /*9e40*/  FMUL.FTZ R139, R0, R147 ;  /* 0x00000093008b7220 */ /* 0x000fe20000410000 */
        /* <DEDUP_REMOVED lines=34> */
[----:B------:R-:W-:-:S04]  /*a070*/  ULEA UR6, UR45, UR36, 0x3 ;  /* 0x000000242d067291 */ /* 0x000fc8000f8e183f */
[----:B------:R-:W-:Y:S02]  /*a080*/  UIADD3 UR6, UR6, 0x2a840, URZ ;  /* 0x0002a84006067890 */ /* 0x000fe4000fffe03f */
[----:B------:R-:W0:Y:S01]  /*a090*/  MUFU.TANH R122, R122 ;  /* 0x0000007a007a7308 */ /* 0x000e220000002400 */
[----:B-1----:R-:W-:Y:S01]  /*a0a0*/  FMNMX.FTZ R163, R21, R162, !PT ;  /* 0x000000a215a37209 */ /* 0x002fe20007810000 */
[----:B------:R-:W-:-:S06]  /*a0b0*/  UPRMT UR6, UR38, 0x654, UR6 ;  /* 0x0000065426067896 */ /* 0x000fcc0008000006 */
[----:B------:R-:W1:Y:S01]  /*a0c0*/  MUFU.TANH R121, R121 ;  /* 0x0000007900797308 */ /* 0x000e620000002400 */
[----:B--2---:R-:W-:Y:S02]  /*a0d0*/  FMNMX.FTZ R10, R120, R9, !PT ;  /* 0x00000009780a7209 */ /* 0x004fe40007810000 */
[----:B------:R-:W-:Y:S05]  /*a0e0*/  SYNCS.ARRIVE.TRANS64.RED.A1T0 RZ, [UR6], RZ ;  /* 0x000000ffffff79a7 */ /* 0x000fea0008100406 */
        /* <DEDUP_REMOVED lines=13> */
[----:B0-----:R-:W-:Y:S01]  /*a1c0*/  FMNMX.FTZ R163, R127, R162, !PT ;  /* 0x000000a27fa37209 */ /* 0x001fe20007810000 */
[C---:B------:R-:W-:Y:S01]  /*a1d0*/  FMUL.FTZ R162, R0.reuse, R174 ;  /* 0x000000ae00a27220 */ /* 0x040fe20000410000 */
[----:B------:R-:W-:Y:S01]  /*a1e0*/  FMUL.FTZ R174, R0, R180 ;  /* 0x000000b400ae7220 */ /* 0x000fe20000410000 */
[----:B------:R-:W-:-:S04]  /*a1f0*/  IMAD.U32 R180, RZ, RZ, UR29 ;  /* 0x0000001dffb47e24 */ /* 0x000fc8000f8e00ff */
[----:B------:R-:W0:Y:S01]  /*a200*/  MUFU.TANH R129, R129 ;  /* 0x0000008100817308 */ /* 0x000e220000002400 */
[----:B-1----:R-:W-:-:S07]  /*a210*/  FMNMX.FTZ R10, R128, R9, !PT ;  /* 0x00000009800a7209 */ /* 0x002fce0007810000 */
[----:B------:R-:W1:Y:S01]  /*a220*/  MUFU.TANH R131, R131 ;  /* 0x0000008300837308 */ /* 0x000e620000002400 */
[----:B--2---:R-:W-:Y:S01]  /*a230*/  FMNMX.FTZ R164, R130, R163, !PT ;  /* 0x000000a382a47209 */ /* 0x004fe20007810000 */
[C---:B------:R-:W-:Y:S01]  /*a240*/  FMUL.FTZ R163, R0.reuse, R175 ;  /* 0x000000af00a37220 */ /* 0x040fe20000410000 */
[----:B------:R-:W-:-:S05]  /*a250*/  FMUL.FTZ R175, R0, R181 ;  /* 0x000000b500af7220 */ /* 0x000fca0000410000 */
        /* <DEDUP_REMOVED lines=27> */
[----:B-1----:R-:W-:Y:S01]  /*a410*/  FMNMX.FTZ R165, R141, R164, !PT ;  /* 0x000000a48da57209 */ /* 0x002fe20007810000 */
[----:B------:R-:W-:-:S06]  /*a420*/  FMUL.FTZ R164, R0, R178 ;  /* 0x000000b200a47220 */ /* 0x000fcc0000410000 */
[----:B------:R-:W1:Y:S01]  /*a430*/  MUFU.TANH R147, R147 ;  /* 0x0000009300937308 */ /* 0x000e620000002400 */
[----:B--2---:R-:W-:-:S07]  /*a440*/  FMNMX.FTZ R10, R146, R9, !PT ;  /* 0x00000009920a7209 */ /* 0x004fce0007810000 */
[----:B------:R-:W2:Y:S01]  /*a450*/  MUFU.TANH R145, R145 ;  /* 0x0000009100917308 */ /* 0x000ea20000002400 */
[----:B0-----:R-:W-:Y:S01]  /*a460*/  FMNMX.FTZ R166, R144, R165, !PT ;  /* 0x000000a590a67209 */ /* 0x001fe20007810000 */
[----:B------:R-:W-:-:S06]  /*a470*/  FMUL.FTZ R165, R0, R179 ;  /* 0x000000b300a57220 */ /* 0x000fcc0000410000 */
        /* <DEDUP_REMOVED lines=27> */
[----:B--2---:R-:W-:Y:S01]  /*a630*/  FMNMX.FTZ R167, R159, R166, !PT ;  /* 0x000000a69fa77209 */ /* 0x004fe20007810000 */
[----:B------:R-:W-:-:S06]  /*a640*/  FMUL.FTZ R166, R0, R182 ;  /* 0x000000b600a67220 */ /* 0x000fcc0000410000 */
        /* <DEDUP_REMOVED lines=28> */
[----:B-1----:R-:W-:Y:S02]  /*a810*/  FMNMX.FTZ R176, R166, R177, !PT ;  /* 0x000000b1a6b07209 */ /* 0x002fe40007810000 */
[----:B--2---:R-:W-:-:S05]  /*a820*/  FMNMX.FTZ R177, R175, R10, !PT ;  /* 0x0000000aafb17209 */ /* 0x004fca0007810000 */
[----:B------:R-:W1:Y:S01]  /*a830*/  SHFL.BFLY PT, R10, R177, 0x2, 0x1f ;  /* 0x0c401f00b10a7f89 */ /* 0x000e6200000e0000 */
[----:B0-----:R-:W-:-:S05]  /*a840*/  FMNMX.FTZ R176, R167, R176, !PT ;  /* 0x000000b0a7b07209 */ /* 0x001fca0007810000 */
[----:B------:R-:W0:Y:S01]  /*a850*/  SHFL.BFLY PT, R9, R176, 0x2, 0x1f ;  /* 0x0c401f00b0097f89 */ /* 0x000e2200000e0000 */
[----:B-1----:R-:W-:Y:S02]  /*a860*/  FMNMX.FTZ R178, R177, R10, !PT ;  /* 0x0000000ab1b27209 */ /* 0x002fe40007810000 */
[----:B0-----:R-:W-:-:S03]  /*a870*/  FMNMX.FTZ R179, R176, R9, !PT ;  /* 0x00000009b0b37209 */ /* 0x001fc60007810000 */
[----:B------:R-:W0:Y:S04]  /*a880*/  SHFL.BFLY PT, R9, R178, 0x1, 0x1f ;  /* 0x0c201f00b2097f89 */ /* 0x000e2800000e0000 */
[----:B------:R-:W1:Y:S01]  /*a890*/  SHFL.BFLY PT, R10, R179, 0x1, 0x1f ;  /* 0x0c201f00b30a7f89 */ /* 0x000e6200000e0000 */
[----:B0-----:R-:W-:Y:S02]  /*a8a0*/  FMNMX.FTZ R9, R178, R9, !PT ;  /* 0x00000009b2097209 */ /* 0x001fe40007810000 */
[----:B-1----:R-:W-:-:S03]  /*a8b0*/  FMNMX.FTZ R10, R179, R10, !PT ;  /* 0x0000000ab30a7209 */ /* 0x002fc60007810000 */
[C---:B------:R-:W-:Y:S01]  /*a8c0*/  FFMA.FTZ R176, R9.reuse, R180, -8 ;  /* 0xc100000009b07423 */ /* 0x040fe200000100b4 */
[----:B------:R-:W-:Y:S02]  /*a8d0*/  IMAD.U32 R179, RZ, RZ, UR29 ;  /* 0x0000001dffb37e24 */ /* 0x000fe4000f8e00ff */
[----:B------:R-:W-:Y:S01]  /*a8e0*/  FADD.FTZ R4, -R9, R4 ;  /* 0x0000000409047221 */ /* 0x000fe20000010100 */
[----:B------:R-:W-:-:S01]  /*a8f0*/  FFMA.FTZ R177, R175, UR29, -R176 ;  /* 0x0000001dafb17c23 */ /* 0x000fc200080108b0 */
[C---:B------:R-:W-:Y:S01]  /*a900*/  FADD.FTZ R7, -R10.reuse, R7 ;  /* 0x000000070a077221 */ /* 0x040fe20000010100 */
[----:B------:R-:W-:-:S01]  /*a910*/  FFMA.FTZ R175, R10, R179, -8 ;  /* 0xc10000000aaf7423 */ /* 0x000fc200000100b3 */
[----:B------:R-:W-:Y:S01]  /*a920*/  FMUL.FTZ R4, R4, UR29 ;  /* 0x0000001d04047c20 */ /* 0x000fe20008410000 */
[----:B------:R-:W-:-:S01]  /*a930*/  FFMA.FTZ R11, R11, UR29, -R176 ;  /* 0x0000001d0b0b7c23 */ /* 0x000fc200080108b0 */
[----:B------:R-:W-:Y:S01]  /*a940*/  FMUL.FTZ R7, R7, UR29 ;  /* 0x0000001d07077c20 */ /* 0x000fe20008410000 */
        /* <DEDUP_REMOVED lines=15> */
[----:B------:R-:W-:Y:S01]  /*aa40*/  FFMA.FTZ R125, R125, UR29, -R176 ;  /* 0x0000001d7d7d7c23 */ /* 0x000fe200080108b0 */
        /* <DEDUP_REMOVED lines=28> */
[----:B-1----:R-:W-:-:S01]  /*ac10*/  FFMA.FTZ R2, R7, R2, R12 ;  /* 0x0000000207027223 */ /* 0x002fc2000001000c */
[----:B------:R-:W-:Y:S01]  /*ac20*/  FFMA.FTZ R174, R174, UR29, -R176 ;  /* 0x0000001daeae7c23 */ /* 0x000fe200080108b0 */
[----:B------:R-:W-:-:S01]  /*ac30*/  FFMA.FTZ R130, R130, UR29, -R175 ;  /* 0x0000001d82827c23 */ /* 0x000fc200080108af */
[--C-:B------:R-:W-:Y:S01]  /*ac40*/  FFMA.FTZ R131, R131, UR29, -R175.reuse ;  /* 0x0000001d83837c23 */ /* 0x100fe200080108af */
[----:B------:R-:W-:-:S01]  /*ac50*/  FFMA.FTZ R134, R134, UR29, -R175 ;  /* 0x0000001d86867c23 */ /* 0x000fc200080108af */
[--C-:B------:R-:W-:Y:S01]  /*ac60*/  FFMA.FTZ R135, R135, UR29, -R175.reuse ;  /* 0x0000001d87877c23 */ /* 0x100fe200080108af */
[----:B------:R-:W-:-:S01]  /*ac70*/  FFMA.FTZ R138, R138, UR29, -R175 ;  /* 0x0000001d8a8a7c23 */ /* 0x000fc200080108af */
[----:B------:R-:W1:Y:S01]  /*ac80*/  MUFU.EX2 R14, R14 ;  /* 0x0000000e000e7308 */ /* 0x000e620000000800 */
        /* <DEDUP_REMOVED lines=16> */
[----:B-1----:R-:W-:-:S01]  /*ad90*/  FADD.FTZ R2, R14, R3 ;  /* 0x000000030e027221 */ /* 0x002fc20000010000 */
[--C-:B------:R-:W-:Y:S01]  /*ada0*/  FFMA.FTZ R161, R161, UR29, -R175.reuse ;  /* 0x0000001da1a17c23 */ /* 0x100fe200080108af */
[----:B------:R-:W-:-:S01]  /*adb0*/  FFMA.FTZ R162, R162, UR29, -R175 ;  /* 0x0000001da2a27c23 */ /* 0x000fc200080108af */
[--C-:B------:R-:W-:Y:S01]  /*adc0*/  FFMA.FTZ R166, R166, UR29, -R175.reuse ;  /* 0x0000001da6a67c23 */ /* 0x100fe200080108af */
[----:B------:R-:W-:-:S03]  /*add0*/  FFMA.FTZ R167, R167, UR29, -R175 ;  /* 0x0000001da7a77c23 */ /* 0x000fc600080108af */
[----:B------:R-:W1:Y:S01]  /*ade0*/  MUFU.EX2 R21, R21 ;  /* 0x0000001500157308 */ /* 0x000e620000000800 */
[----:B0-----:R-:W-:-:S07]  /*adf0*/  FADD.FTZ R176, R20, R179 ;  /* 0x000000b314b07221 */ /* 0x001fce0000010000 */
[----:B------:R-:W0:Y:S01]  /*ae00*/  MUFU.EX2 R120, R120 ;  /* 0x0000007800787308 */ /* 0x000e220000000800 */
[----:B--2---:R-:W-:-:S07]  /*ae10*/  FADD.FTZ R3, R15, R2 ;  /* 0x000000020f037221 */ /* 0x004fce0000010000 */
[----:B------:R-:W2:Y:S01]  /*ae20*/  MUFU.EX2 R122, R122 ;  /* 0x0000007a007a7308 */ /* 0x000ea20000000800 */
[----:B-1----:R-:W-:-:S07]  /*ae30*/  FADD.FTZ R179, R21, R176 ;  /* 0x000000b015b37221 */ /* 0x002fce0000010000 */
        /* <DEDUP_REMOVED lines=51> */
[----:B--2---:R-:W-:-:S01]  /*b170*/  FADD.FTZ R176, R144, R179 ;  /* 0x000000b390b07221 */ /* 0x004fc20000010000 */
[--C-:B------:R-:W-:Y:S01]  /*b180*/  FFMA.FTZ R179, R163, UR29, -R175.reuse ;  /* 0x0000001da3b37c23 */ /* 0x100fe200080108af */
[----:B------:R-:W-:-:S05]  /*b190*/  FFMA.FTZ R163, R164, UR29, -R175 ;  /* 0x0000001da4a37c23 */ /* 0x000fca00080108af */
        /* <DEDUP_REMOVED lines=19> */
[----:B-1----:R-:W-:-:S01]  /*b2d0*/  FADD.FTZ R181, R155, R164 ;  /* 0x000000a49bb57221 */ /* 0x002fc20000010000 */
[----:B------:R-:W-:-:S06]  /*b2e0*/  FFMA.FTZ R164, R165, UR29, -R175 ;  /* 0x0000001da5a47c23 */ /* 0x000fcc00080108af */
        /* <DEDUP_REMOVED lines=36> */
[----:B0-----:R-:W-:-:S03]  /*b530*/  FADD.FTZ R3, R177, R2 ;  /* 0x00000002b1037221 */ /* 0x001fc60000010000 */
[----:B--2---:R-:W-:Y:S01]  /*b540*/  FADD.FTZ R2, R167, R165 ;  /* 0x000000a5a7027221 */ /* 0x004fe20000010000 */
[----:B------:R-:W-:Y:S06]  /*b550*/  @!P0 BRA `(.L_x_1067) ;  /* 0x0000000000048947 */ /* 0x000fec0003800000 */
[----:B------:R-:W-:Y:S01]  /*b560*/  BPT.TRAP 0x1 ;  /* 0x000000040000795c */ /* 0x000fe20000300000 */
.L_x_1067:
[----:B------:R-:W-:Y:S01]  /*b570*/  ULEA UR6, UR30, UR36, 0x3 ;  /* 0x000000241e067291 */ /* 0x000fe2000f8e183f */
[----:B------:R-:W-:Y:S01]  /*b580*/  ISETP.GT.AND P1, PT, R6, R5, PT ;  /* 0x000000050600720c */ /* 0x000fe20003f24270 */
        /* <DEDUP_REMOVED lines=16> */
[----:B------:R-:W-:Y:S01]  /*b690*/  SYNCS.ARRIVE.TRANS64.RED.A1T0 RZ, [UR6], RZ ;  /* 0x000000ffffff79a7 */ /* 0x000fe20008100406 */
        /* <DEDUP_REMOVED lines=101> */
[----:B------:R-:W-:Y:S01]  /*bcf0*/  VIADD R6, R6, 0xffffffff ;  /* 0xffffffff06067836 */ /* 0x000fe20000000000 */
        /* <DEDUP_REMOVED lines=16> */
[----:B------:R-:W-:Y:S01]  /*be00*/  F2FP.SATFINITE.E4M3.F32.PACK_AB_MERGE_C R187, R164, R163, R15 ;  /* 0x000000a3a4bb723e */ /* 0x000fe2000480700f */
[----:B------:R-:W-:Y:S06]  /*be10*/  @P1 BRA `(.L_x_1068) ;  /* 0xffffffd400e81947 */ /* 0x000fec000383ffff */
.L_x_1057:
[----:B------:R-:W-:-:S13]  /*be20*/  ISETP.GE.AND P1, PT, R6, UR39, PT ;  /* 0x0000002706007c0c */ /* 0x000fda000bf26270 */
[----:B------:R-:W-:Y:S05]  /*be30*/  @!P1 BRA `(.L_x_1069) ;  /* 0x0000003800749947 */ /* 0x000fea0003800000 */
[----:B------:R-:W-:Y:S01]  /*be40*/  IMAD.MOV.U32 R5, RZ, RZ, R10 ;  /* 0x000000ffff057224 */ /* 0x000fe200078e000a */
[----:B------:R-:W-:Y:S01]  /*be50*/  UMOV UR35, UR46 ;  /* 0x0000002e00237c82 */ /* 0x000fe20008000000 */
[----:B------:R-:W-:Y:S01]  /*be60*/  IMAD.MOV.U32 R4, RZ, RZ, R9 ;  /* 0x000000ffff047224 */ /* 0x000fe200078e0009 */
[----:B------:R-:W-:Y:S01]  /*be70*/  UMOV UR34, UR45 ;  /* 0x0000002d00227c82 */ /* 0x000fe20008000000 */
[----:B------:R-:W-:Y:S01]  /*be80*/  ULDC UR30, c[0x0][0x9e4] ;  /* 0x00027900001e7ab9 */ /* 0x000fe20000000800 */
[----:B------:R-:W-:Y:S01]  /*be90*/  ULDC UR33, c[0x0][0x9dc] ;  /* 0x0002770000217ab9 */ /* 0x000fe20000000800 */
[----:B------:R-:W-:Y:S01]  /*bea0*/  ULDC UR32, c[0x0][0x288] ;  /* 0x0000a20000207ab9 */ /* 0x000fe20000000800 */
[----:B------:R-:W-:Y:S01]  /*beb0*/  ULDC UR29, c[0x0][0x988] ;  /* 0x00026200001d7ab9 */ /* 0x000fe20000000800 */
[----:B------:R-:W-:-:S05]  /*bec0*/  ULDC UR31, c[0x0][0x9e0] ;  /* 0x00027800001f7ab9 */ /* 0x000fca0000000800 */
.L_x_1088:
[----:B------:R-:W-:Y:S01]  /*bed0*/  UIADD3 UR45, UR34, 0x1, URZ ;  /* 0x00000001222d7890 */ /* 0x000fe2000fffe03f */
[----:B------:R-:W-:-:S03]  /*bee0*/  ISETP.NE.AND P2, PT, RZ, UR37, PT ;  /* 0x00000025ff007c0c */ /* 0x000fc6000bf45270 */
[----:B------:R-:W-:-:S04]  /*bef0*/  UISETP.NE.AND UP0, UPT, UR45, 0x2, UPT ;  /* 0x000000022d00788c */ /* 0x000fc8000bf05270 */
[----:B------:R-:W-:Y:S02]  /*bf00*/  USEL UR46, URZ, 0x1, UP0 ;  /* 0x000000013f2e7887 */ /* 0x000fe40008000000 */
[----:B------:R-:W-:Y:S02]  /*bf10*/  USEL UR45, UR45, URZ, UP0 ;  /* 0x0000003f2d2d7287 */ /* 0x000fe40008000000 */
[----:B------:R-:W-:Y:S02]  /*bf20*/  ULOP3.LUT UR46, UR35, UR46, URZ, 0x3c, !UPT ;  /* 0x0000002e232e7292 */ /* 0x000fe4000f8e3c3f */
[----:B------:R-:W-:Y:S10]  /*bf30*/  @P2 BRA `(.L_x_1070) ;  /* 0x00000000002c2947 */ /* 0x000ff40003800000 */
[----:B------:R-:W-:Y:S05]  /*bf40*/  @!P0 BRA `(.L_x_1071) ;  /* 0x0000000000048947 */ /* 0x000fea0003800000 */
[----:B------:R-:W-:Y:S01]  /*bf50*/  BPT.TRAP 0x1 ;  /* 0x000000040000795c */ /* 0x000fe20000300000 */
.L_x_1071:
[----:B------:R-:W-:Y:S01]  /*bf60*/  ULEA UR6, UR45, UR36, 0x3 ;  /* 0x000000242d067291 */ /* 0x000fe2000f8e183f */
[----:B------:R-:W-:-:S05]  /*bf70*/  IMAD.U32 R7, RZ, RZ, UR46 ;  /* 0x0000002eff077e24 */ /* 0x000fca000f8e00ff */
[----:B------:R-:W-:-:S04]  /*bf80*/  SHF.L.U32 R7, R7, 0x1f, RZ ;  /* 0x0000001f07077819 */ /* 0x000fc800000006ff */
[----:B------:R0:W1:Y:S01]  /*bf90*/  SYNCS.PHASECHK.TRANS64.TRYWAIT P1, [UR6+0x2a830], R7 ;  /* 0x02a83007ff0075a7 */ /* 0x0000620008020146 */
[----:B------:R-:W-:Y:S05]  /*bfa0*/  @!P0 BRA `(.L_x_1072) ;  /* 0x0000000000048947 */ /* 0x000fea0003800000 */
[----:B------:R-:W-:Y:S01]  /*bfb0*/  BPT.TRAP 0x1 ;  /* 0x000000040000795c */ /* 0x000fe20000300000 */
.L_x_1072:
[----:B-1----:R-:W-:Y:S05]  /*bfc0*/  @P1 BRA `(.L_x_1070) ;  /* 0x0000000000081947 */ /* 0x002fea0003800000 */
[----:B------:R-:W1:Y:S02]  /*bfd0*/  SYNCS.PHASECHK.TRANS64.TRYWAIT P1, [UR6+0x2a830], R7 ;  /* 0x02a83007ff0075a7 */ /* 0x000e640008020146 */
[----:B-1----:R-:W-:Y:S05]  /*bfe0*/  @!P1 BRA `(.L_x_1073) ;  /* 0x000000c000a49947 */ /* 0x002fea0003800000 */
.L_x_1070:
[----:B-1----:R-:W1:Y:S01]  /*bff0*/  S2R R8, SR_TID.X ;  /* 0x0000000000087919 */ /* 0x002e620000002100 */
[----:B------:R-:W-:Y:S01]  /*c000*/  UIMAD UR26, UR45, 0x600, UR28 ;  /* 0x000006002d1a78a4 */ /* 0x000fe2000f8e021c */
[----:B------:R-:W-:Y:S01]  /*c010*/  UMOV UR27, 0x80000020 ;  /* 0x80000020001b7882 */ /* 0x000fe20000000000 */
[----:B------:R-:W-:Y:S02]  /*c020*/  UMOV UR7, 0x80000020 ;  /* 0x8000002000077882 */ /* 0x000fe40000000000 */
[----:B------:R-:W-:Y:S02]  /*c030*/  UIADD3 UR6, UR26, 0x2, URZ ;  /* 0x000000021a067890 */ /* 0x000fe4000fffe03f */
[----:B------:R-:W-:Y:S01]  /*c040*/  UIADD3 UR10, UR26, 0x200, URZ ;  /* 0x000002001a0a7890 */ /* 0x000fe2000fffe03f */
[----:B------:R-:W-:Y:S01]  /*c050*/  UMOV UR11, 0x80000020 ;  /* 0x80000020000b7882 */ /* 0x000fe20000000000 */
[----:B------:R-:W-:Y:S01]  /*c060*/  UIADD3 UR14, UR26, 0x202, URZ ;  /* 0x000002021a0e7890 */ /* 0x000fe2000fffe03f */
[----:B------:R-:W-:Y:S01]  /*c070*/  UMOV UR15, 0x80000020 ;  /* 0x80000020000f7882 */ /* 0x000fe20000000000 */
[----:B------:R-:W-:Y:S01]  /*c080*/  UIADD3 UR18, UR26, 0x400, URZ ;  /* 0x000004001a127890 */ /* 0x000fe2000fffe03f */
[----:B------:R-:W-:Y:S01]  /*c090*/  UMOV UR19, 0x80000020 ;  /* 0x8000002000137882 */ /* 0x000fe20000000000 */
[----:B------:R-:W-:Y:S01]  /*c0a0*/  UIADD3 UR22, UR26, 0x402, URZ ;  /* 0x000004021a167890 */ /* 0x000fe2000fffe03f */
[----:B------:R-:W-:Y:S01]  /*c0b0*/  UMOV UR23, 0x80000020 ;  /* 0x8000002000177882 */ /* 0x000fe20000000000 */
        /* <DEDUP_REMOVED lines=24> */
.L_x_1075:
[----:B------:R-:W-:Y:S01]  /*c240*/  ULEA UR6, UR34, UR36, 0x3 ;  /* 0x0000002422067291 */ /* 0x000fe2000f8e183f */
[----:B------:R-:W-:-:S05]  /*c250*/  IMAD.U32 R7, RZ, RZ, UR35 ;  /* 0x00000023ff077e24 */ /* 0x000fca000f8e00ff */
[----:B------:R-:W-:-:S04]  /*c260*/  SHF.L.U32 R7, R7, 0x1f, RZ ;  /* 0x0000001f07077819 */ /* 0x000fc800000006ff */
[----:B------:R0:W1:Y:S01]  /*c270*/  SYNCS.PHASECHK.TRANS64.TRYWAIT P1, [UR6+0x2a850], R7 ;  /* 0x02a85007ff0075a7 */ /* 0x0000620008020146 */
[----:B------:R-:W-:Y:S05]  /*c280*/  @!P0 BRA `(.L_x_1076) ;  /* 0x0000000000048947 */ /* 0x000fea0003800000 */
[----:B------:R-:W-:Y:S01]  /*c290*/  BPT.TRAP 0x1 ;  /* 0x000000040000795c */ /* 0x000fe20000300000 */
.L_x_1076:
[----:B-1----:R-:W-:Y:S05]  /*c2a0*/  @P1 BRA `(.L_x_1074) ;  /* 0x0000000000081947 */ /* 0x002fea0003800000 */
[----:B------:R-:W1:Y:S02]  /*c2b0*/  SYNCS.PHASECHK.TRANS64.TRYWAIT P1, [UR6+0x2a850], R7 ;  /* 0x02a85007ff0075a7 */ /* 0x000e640008020146 */
[----:B-1----:R-:W-:Y:S05]  /*c2c0*/  @!P1 BRA `(.L_x_1077) ;  /* 0x000000c000049947 */ /* 0x002fea0003800000 */
.L_x_1074:
        /* <DEDUP_REMOVED lines=31> */
.L_x_1078:
[----:B------:R-:W-:Y:S01]  /*c4c0*/  UISETP.NE.AND UP1, UPT, UR50, URZ, UPT ;  /* 0x0000003f3200728c */ /* 0x000fe2000bf25270 */
[C---:B------:R-:W-:Y:S01]  /*c4d0*/  FMUL.FTZ R189, R0.reuse, R137 ;  /* 0x0000008900bd7220 */ /* 0x040fe20000410000 */
[C---:B------:R-:W-:Y:S01]  /*c4e0*/  FMUL.FTZ R137, R0.reuse, R167 ;  /* 0x000000a700897220 */ /* 0x040fe20000410000 */
[C---:B------:R-:W-:Y:S01]  /*c4f0*/  FMUL.FTZ R190, R0.reuse, R136 ;  /* 0x0000008800be7220 */ /* 0x040fe20000410000 */
[----:B------:R-:W-:Y:S02]  /*c500*/  VIADD R167, R17, UR42 ;  /* 0x0000002a11a77c36 */ /* 0x000fe40008000000 */
[C---:B------:R-:W-:Y:S01]  /*c510*/  FMUL.FTZ R136, R0.reuse, R166 ;  /* 0x000000a600887220 */ /* 0x040fe20000410000 */
[----:B------:R-:W-:Y:S01]  /*c520*/  PLOP3.LUT P1, PT, PT, PT, UP1, 0x80, 0x0 ;  /* 0x000000000000781c */ /* 0x000fe20003f2f018 */
[----:B------:R-:W1:Y:S01]  /*c530*/  LDC R166, c[0x0][0x2f0] ;  /* 0x0000bc00ffa67b82 */ /* 0x000e620000000800 */
[----:B------:R-:W-:Y:S01]  /*c540*/  PLOP3.LUT P2, PT, PT, PT, UP1, 0x80, 0x0 ;  /* 0x000000000000781c */ /* 0x000fe20003f4f018 */
[C---:B------:R-:W-:Y:S01]  /*c550*/  FMUL.FTZ R21, R0.reuse, R131 ;  /* 0x0000008300157220 */ /* 0x040fe20000410000 */
[C---:B------:R-:W-:Y:S01]  /*c560*/  FMUL.FTZ R131, R0.reuse, R155 ;  /* 0x0000009b00837220 */ /* 0x040fe20000410000 */
[----:B------:R-:W-:Y:S01]  /*c570*/  @UP1 ULDC UR7, c[0x0][0x44c] ;  /* 0x0001130000071ab9 */ /* 0x000fe20000000800 */
[----:B------:R-:W-:Y:S01]  /*c580*/  ULEA UR6, UR45, UR36, 0x3 ;  /* 0x000000242d067291 */ /* 0x000fe2000f8e183f */
[C---:B------:R-:W-:Y:S01]  /*c590*/  FMUL.FTZ R188, R0.reuse, R132 ;  /* 0x0000008400bc7220 */ /* 0x040fe20000410000 */
[C---:B------:R-:W-:Y:S01]  /*c5a0*/  FMUL.FTZ R155, R0.reuse, R165 ;  /* 0x000000a5009b7220 */ /* 0x040fe20000410000 */
[----:B------:R-:W-:Y:S01]  /*c5b0*/  FMUL.FTZ R132, R0, R158 ;  /* 0x0000009e00847220 */ /* 0x000fe20000410000 */
[----:B------:R-:W-:-:S02]  /*c5c0*/  IMAD.SHL.U32 R165, R6, 0x80, RZ ;  /* 0x0000008006a57824 */ /* 0x000fc400078e00ff */
[----:B------:R-:W-:Y:S01]  /*c5d0*/  FMUL.FTZ R158, R0, R169 ;  /* 0x000000a9009e7220 */ /* 0x000fe20000410000 */
[----:B------:R-:W-:Y:S01]  /*c5e0*/  UIADD3 UR6, UR6, 0x2a840, URZ ;  /* 0x0002a84006067890 */ /* 0x000fe2000fffe03f */
[----:B------:R-:W-:Y:S01]  /*c5f0*/  @P1 IMAD.HI.U32 R10, R167, UR7, RZ ;  /* 0x00000007a70a1c27 */ /* 0x000fe2000f8e00ff */
[----:B------:R-:W-:-:S03]  /*c600*/  @UP1 ULDC UR7, c[0x0][0x450] ;  /* 0x0001140000071ab9 */ /* 0x000fc60000000800 */
[C---:B------:R-:W-:Y:S01]  /*c610*/  FMUL.FTZ R14, R0.reuse, R127 ;  /* 0x0000007f000e7220 */ /* 0x040fe20000410000 */
[C---:B------:R-:W-:Y:S01]  /*c620*/  FMUL.FTZ R185, R0.reuse, R128 ;  /* 0x0000008000b97220 */ /* 0x040fe20000410000 */
[C---:B------:R-:W-:Y:S01]  /*c630*/  FMUL.FTZ R186, R0.reuse, R129 ;  /* 0x0000008100ba7220 */ /* 0x040fe20000410000 */
[----:B------:R-:W-:Y:S01]  /*c640*/  @P2 SHF.R.U32.HI R167, RZ, UR7, R10 ;  /* 0x00000007ffa72c19 */ /* 0x000fe2000801160a */
[C---:B------:R-:W-:Y:S01]  /*c650*/  FMUL.FTZ R127, R0.reuse, R147 ;  /* 0x00000093007f7220 */ /* 0x040fe20000410000 */
[----:B------:R-:W-:Y:S01]  /*c660*/  UISETP.NE.AND UP0, UPT, UR49, URZ, UPT ;  /* 0x0000003f3100728c */ /* 0x000fe2000bf05270 */
[C---:B------:R-:W-:Y:S01]  /*c670*/  FMUL.FTZ R9, R0.reuse, R120 ;  /* 0x0000007800097220 */ /* 0x040fe20000410000 */
[C---:B0-----:R-:W-:Y:S01]  /*c680*/  FMUL.FTZ R7, R0.reuse, R122 ;  /* 0x0000007a00077220 */ /* 0x041fe20000410000 */
[----:B------:R-:W0:Y:S01]  /*c690*/  SHFL.IDX PT, R169, R167, RZ, 0x1c1f ;  /* 0x001c1fffa7a97589 */ /* 0x000e2200000e0000 */
[C---:B------:R-:W-:Y:S01]  /*c6a0*/  FMUL.FTZ R20, R0.reuse, R130 ;  /* 0x0000008200147220 */ /* 0x040fe20000410000 */
[C---:B------:R-:W-:Y:S01]  /*c6b0*/  FMUL.FTZ R147, R0.reuse, R149 ;  /* 0x0000009500937220 */ /* 0x040fe20000410000 */
[C---:B------:R-:W-:Y:S01]  /*c6c0*/  FMUL.FTZ R128, R0.reuse, R150 ;  /* 0x0000009600807220 */ /* 0x040fe20000410000 */
[C---:B------:R-:W-:Y:S01]  /*c6d0*/  FMUL.FTZ R129, R0.reuse, R151 ;  /* 0x0000009700817220 */ /* 0x040fe20000410000 */
        /* <DEDUP_REMOVED lines=48> */
[----:B------:R-:W2:Y:S01]  /*c9e0*/  MUFU.TANH R9, R9 ;  /* 0x0000000900097308 */ /* 0x000ea20000002400 */
[----:B------:R-:W-:Y:S01]  /*c9f0*/  SYNCS.ARRIVE.TRANS64.RED.A1T0 RZ, [UR6], RZ ;  /* 0x000000ffffff79a7 */ /* 0x000fe20008100406 */
[----:B-1----:R-:W-:Y:S01]  /*ca00*/  IMAD R11, R166, UR41, R11 ;  /* 0x00000029a60b7c24 */ /* 0x002fe2000f8e020b */
[----:B------:R-:W-:-:S03]  /*ca10*/  ULOP3.LUT UR6, URZ, UR33, URZ, 0x33, !UPT ;  /* 0x000000213f067292 */ /* 0x000fc6000f8e333f */
[----:B------:R-:W-:Y:S02]  /*ca20*/  VIADD R11, R11, -UR32 ;  /* 0x800000200b0b7c36 */ /* 0x000fe40008000000 */
[----:B------:R-:W1:Y:S02]  /*ca30*/  MUFU.TANH R13, R13 ;  /* 0x0000000d000d7308 */ /* 0x000e640000002400 */
[C---:B------:R-:W-:Y:S02]  /*ca40*/  VIADD R164, R11.reuse, UR31 ;  /* 0x0000001f0ba47c36 */ /* 0x040fe40008000000 */
[----:B------:R-:W-:Y:S02]  /*ca50*/  VIADD R163, R11, UR6 ;  /* 0x000000060ba37c36 */ /* 0x000fe40008000000 */
[--C-:B0-----:R-:W-:Y:S02]  /*ca60*/  IMAD.IADD R174, R164, 0x1, R169.reuse ;  /* 0x00000001a4ae7824 */ /* 0x101fe400078e02a9 */
[----:B------:R-:W0:Y:S01]  /*ca70*/  MUFU.TANH R7, R7 ;  /* 0x0000000700077308 */ /* 0x000e220000002400 */
        /* <DEDUP_REMOVED lines=65> */
[----:B------:R-:W-:-:S05]  /*ce90*/  VIADD R169, R10, -UR32 ;  /* 0x800000200aa97c36 */ /* 0x000fca0008000000 */
        /* <DEDUP_REMOVED lines=10> */
.L_x_1081:
[----:B------:R-:W-:-:S05]  /*cf40*/  IMAD.U32 R176, RZ, RZ, UR30 ;  /* 0x0000001effb07e24 */ /* 0x000fca000f8e00ff */
[----:B------:R-:W-:-:S13]  /*cf50*/  ISETP.NE.AND P1, PT, R176, 0x1, PT ;  /* 0x00000001b000780c */ /* 0x000fda0003f25270 */
[----:B------:R-:W1:Y:S02]  /*cf60*/  @P1 LDC.64 R10, c[0x0][0x9e8] ;  /* 0x00027a00ff0a1b82 */ /* 0x000e640000000a00 */
[----:B-1----:R-:W-:-:S05]  /*cf70*/  @P1 IMAD.HI.U32 R10, R169, R10, RZ ;  /* 0x0000000aa90a1227 */ /* 0x002fca00078e00ff */
[----:B------:R-:W-:-:S07]  /*cf80*/  @P1 SHF.R.U32.HI R169, RZ, R11, R10 ;  /* 0x0000000bffa91219 */ /* 0x000fce000001160a */
.L_x_1082:
[----:B------:R-:W-:Y:S05]  /*cf90*/  BSYNC B0 ;  /* 0x0000000000007941 */ /* 0x000fea0003800000 */
.L_x_1080:
[----:B------:R-:W-:-:S04]  /*cfa0*/  IMAD R169, R169, R176, -R165 ;  /* 0x000000b0a9a97224 */ /* 0x000fc800078e0aa5 */
[----:B------:R-:W-:-:S05]  /*cfb0*/  IMAD R169, R16, -0x2, R169 ;  /* 0xfffffffe10a97824 */ /* 0x000fca00078e02a9 */
[----:B------:R-:W-:Y:S02]  /*cfc0*/  VIADDMNMX R174, R169, R176, R174, PT ;  /* 0x000000b0a9ae7246 */ /* 0x000fe400038001ae */
[----:B------:R-:W-:-:S07]  /*cfd0*/  VIMNMX R172, R172, R169, !PT ;  /* 0x000000a9acac7248 */ /* 0x000fce0007fe0100 */
.L_x_1079:
[----:B------:R-:W-:Y:S01]  /*cfe0*/  ISETP.GT.AND P1, PT, R6, -0x1, PT ;  /* 0xffffffff0600780c */ /* 0x000fe20003f24270 */
[----:B------:R-:W1:Y:S01]  /*cff0*/  SHFL.IDX PT, R11, R167, 0x1, 0x1c1f ;  /* 0x003c1f00a70b7f89 */ /* 0x000e6200000e0000 */
[----:B------:R-:W-:Y:S02]  /*d000*/  UISETP.NE.AND UP0, UPT, UR49, URZ, UPT ;  /* 0x0000003f3100728c */ /* 0x000fe4000bf05270 */
[C---:B------:R-:W-:Y:S02]  /*d010*/  ISETP.GT.AND P2, PT, R172.reuse, 0x1, P1 ;  /* 0x00000001ac00780c */ /* 0x040fe40000f44270 */
[----:B------:R-:W-:Y:S02]  /*d020*/  ISETP.GT.AND P3, PT, R172, 0x8, P1 ;  /* 0x00000008ac00780c */ /* 0x000fe40000f64270 */
[C---:B------:R-:W-:Y:S02]  /*d030*/  ISETP.LT.OR P2, PT, R174.reuse, 0x2, P2 ;  /* 0x00000002ae00780c */ /* 0x040fe40001741670 */
[----:B------:R-:W-:-:S02]  /*d040*/  ISETP.LT.OR P3, PT, R174, 0x9, P3 ;  /* 0x00000009ae00780c */ /* 0x000fc40001f61670 */
[C---:B------:R-:W-:Y:S02]  /*d050*/  ISETP.GT.AND P6, PT, R172.reuse, RZ, P1 ;  /* 0x000000ffac00720c */ /* 0x040fe40000fc4270 */
[C---:B------:R-:W-:Y:S02]  /*d060*/  ISETP.GT.AND P5, PT, R172.reuse, 0x9, P1 ;  /* 0x00000009ac00780c */ /* 0x040fe40000fa4270 */
[----:B------:R-:W-:Y:S02]  /*d070*/  FSEL R175, R13, -INF , !P2 ;  /* 0xff8000000daf7808 */ /* 0x000fe40005000000 */
[C---:B------:R-:W-:Y:S02]  /*d080*/  ISETP.GT.AND P2, PT, R172.reuse, 0x18, P1 ;  /* 0x00000018ac00780c */ /* 0x040fe40000f44270 */
[----:B------:R-:W-:Y:S02]  /*d090*/  FSEL R173, R15, -INF , !P3 ;  /* 0xff8000000fad7808 */ /* 0x000fe40005800000 */
[----:B------:R-:W-:-:S02]  /*d0a0*/  ISETP.GT.AND P3, PT, R172, 0x19, P1 ;  /* 0x00000019ac00780c */ /* 0x000fc40000f64270 */
[----:B------:R-:W-:Y:S01]  /*d0b0*/  ISETP.LT.OR P6, PT, R174, 0x1, P6 ;  /* 0x00000001ae00780c */ /* 0x000fe200037c1670 */
[--C-:B-1----:R-:W-:Y:S01]  /*d0c0*/  IMAD.IADD R164, R164, 0x1, R11.reuse ;  /* 0x00000001a4a47824 */ /* 0x102fe200078e020b */
[C---:B------:R-:W-:Y:S01]  /*d0d0*/  ISETP.LT.OR P5, PT, R174.reuse, 0xa, P5 ;  /* 0x0000000aae00780c */ /* 0x040fe20002fa1670 */
[----:B------:R-:W-:Y:S01]  /*d0e0*/  IMAD.IADD R163, R163, 0x1, R11 ;  /* 0x00000001a3a37824 */ /* 0x000fe200078e020b */
[C---:B------:R-:W-:Y:S02]  /*d0f0*/  ISETP.LT.OR P2, PT, R174.reuse, 0x19, P2 ;  /* 0x00000019ae00780c */ /* 0x040fe40001741670 */
[----:B------:R-:W-:Y:S02]  /*d100*/  ISETP.LT.OR P3, PT, R174, 0x1a, P3 ;  /* 0x0000001aae00780c */ /* 0x000fe40001f61670 */
[----:B------:R-:W-:Y:S02]  /*d110*/  ISETP.GT.AND P4, PT, R172, 0x10, P1 ;  /* 0x00000010ac00780c */ /* 0x000fe40000f84270 */
[----:B------:R-:W-:-:S02]  /*d120*/  FSEL R177, R9, -INF , !P6 ;  /* 0xff80000009b17808 */ /* 0x000fc40007000000 */
[----:B0-----:R-:W-:Y:S02]  /*d130*/  FSEL R171, R184, -INF , !P5 ;  /* 0xff800000b8ab7808 */ /* 0x001fe40006800000 */
[C---:B------:R-:W-:Y:S02]  /*d140*/  ISETP.GT.AND P6, PT, R172.reuse, 0x11, P1 ;  /* 0x00000011ac00780c */ /* 0x040fe40000fc4270 */
[----:B------:R-:W-:Y:S02]  /*d150*/  ISETP.GT.AND P5, PT, R172, 0x20, P1 ;  /* 0x00000020ac00780c */ /* 0x000fe40000fa4270 */
        /* <DEDUP_REMOVED lines=43> */
[----:B------:R-:W-:Y:S02]  /*d410*/  ISETP.GT.AND P6, PT, R172, 0x50, P1 ;  /* 0x00000050ac00780c */ /* 0x000fe40000fc4270 */
[----:B------:R-:W-:-:S02]  /*d420*/  FSEL R152, R153, -INF , !P2 ;  /* 0xff80000099987808 */ /* 0x000fc40005000000 */
[----:B------:R-:W-:Y:S02]  /*d430*/  FSEL R153, R156, -INF , !P3 ;  /* 0xff8000009c997808 */ /* 0x000fe40005800000 */
[----:B------:R-:W-:Y:S02]  /*d440*/  ISETP.GT.AND P3, PT, R172, 0x69, P1 ;  /* 0x00000069ac00780c */ /* 0x000fe40000f64270 */
[C---:B------:R-:W-:Y:S02]  /*d450*/  ISETP.LT.OR P4, PT, R174.reuse, 0x4a, P4 ;  /* 0x0000004aae00780c */ /* 0x040fe40002781670 */
[C---:B------:R-:W-:Y:S02]  /*d460*/  ISETP.LT.OR P6, PT, R174.reuse, 0x51, P6 ;  /* 0x00000051ae00780c */ /* 0x040fe400037c1670 */
[----:B------:R-:W-:Y:S02]  /*d470*/  ISETP.LT.OR P3, PT, R174, 0x6a, P3 ;  /* 0x0000006aae00780c */ /* 0x000fe40001f61670 */
[----:B------:R-:W-:-:S02]  /*d480*/  ISETP.GT.AND P5, PT, R172, 0x59, P1 ;  /* 0x00000059ac00780c */ /* 0x000fc40000fa4270 */
[----:B------:R-:W-:Y:S02]  /*d490*/  FSEL R150, R151, -INF , !P4 ;  /* 0xff80000097967808 */ /* 0x000fe40006000000 */
[----:B------:R-:W-:Y:S02]  /*d4a0*/  ISETP.GT.AND P4, PT, R172, 0x60, P1 ;  /* 0x00000060ac00780c */ /* 0x000fe40000f84270 */
[----:B------:R-:W-:Y:S02]  /*d4b0*/  FSEL R151, R154, -INF , !P6 ;  /* 0xff8000009a977808 */ /* 0x000fe40007000000 */
[C---:B------:R-:W-:Y:S02]  /*d4c0*/  ISETP.GT.AND P6, PT, R172.reuse, 0x61, P1 ;  /* 0x00000061ac00780c */ /* 0x040fe40000fc4270 */
[----:B------:R-:W-:Y:S02]  /*d4d0*/  ISETP.GT.AND P2, PT, R172, 0x68, P1 ;  /* 0x00000068ac00780c */ /* 0x000fe40000f44270 */
[----:B------:R-:W-:-:S02]  /*d4e0*/  FSEL R156, R159, -INF , !P3 ;  /* 0xff8000009f9c7808 */ /* 0x000fc40005800000 */
[C---:B------:R-:W-:Y:S02]  /*d4f0*/  ISETP.LT.OR P5, PT, R174.reuse, 0x5a, P5 ;  /* 0x0000005aae00780c */ /* 0x040fe40002fa1670 */
[----:B------:R-:W-:Y:S02]  /*d500*/  PLOP3.LUT P3, PT, PT, PT, UP0, 0x40, 0x0 ;  /* 0x000000000000781c */ /* 0x000fe40003f6e808 */
[C---:B------:R-:W-:Y:S02]  /*d510*/  ISETP.LT.OR P4, PT, R174.reuse, 0x61, P4 ;  /* 0x00000061ae00780c */ /* 0x040fe40002781670 */
[C---:B------:R-:W-:Y:S02]  /*d520*/  ISETP.LT.OR P6, PT, R174.reuse, 0x62, P6 ;  /* 0x00000062ae00780c */ /* 0x040fe400037c1670 */
[----:B------:R-:W-:Y:S02]  /*d530*/  ISETP.LT.OR P2, PT, R174, 0x69, P2 ;  /* 0x00000069ae00780c */ /* 0x000fe40001741670 */
[----:B------:R-:W-:-:S02]  /*d540*/  FSEL R154, R155, -INF , !P5 ;  /* 0xff8000009b9a7808 */ /* 0x000fc40006800000 */
[----:B------:R-:W-:Y:S02]  /*d550*/  FSEL R155, R157, -INF , !P4 ;  /* 0xff8000009d9b7808 */ /* 0x000fe40006000000 */
[----:B------:R-:W-:Y:S02]  /*d560*/  FSEL R158, R158, -INF , !P6 ;  /* 0xff8000009e9e7808 */ /* 0x000fe40007000000 */
[----:B------:R-:W-:Y:S02]  /*d570*/  FSEL R157, R162, -INF , !P2 ;  /* 0xff800000a29d7808 */ /* 0x000fe40005000000 */
[C---:B------:R-:W-:Y:S02]  /*d580*/  ISETP.GT.AND P5, PT, R172.reuse, 0x70, P1 ;  /* 0x00000070ac00780c */ /* 0x040fe40000fa4270 */
[C---:B------:R-:W-:Y:S02]  /*d590*/  ISETP.GT.AND P4, PT, R172.reuse, 0x71, P1 ;  /* 0x00000071ac00780c */ /* 0x040fe40000f84270 */
[----:B------:R-:W-:-:S02]  /*d5a0*/  ISETP.GT.AND P6, PT, R172, 0x78, P1 ;  /* 0x00000078ac00780c */ /* 0x000fc40000fc4270 */
[----:B------:R-:W-:Y:S02]  /*d5b0*/  ISETP.GT.AND P2, PT, R172, 0x79, P1 ;  /* 0x00000079ac00780c */ /* 0x000fe40000f44270 */
[C---:B------:R-:W-:Y:S02]  /*d5c0*/  ISETP.LT.OR P5, PT, R174.reuse, 0x71, P5 ;  /* 0x00000071ae00780c */ /* 0x040fe40002fa1670 */
[C---:B------:R-:W-:Y:S02]  /*d5d0*/  ISETP.LT.OR P4, PT, R174.reuse, 0x72, P4 ;  /* 0x00000072ae00780c */ /* 0x040fe40002781670 */
[C---:B------:R-:W-:Y:S02]  /*d5e0*/  ISETP.LT.OR P6, PT, R174.reuse, 0x79, P6 ;  /* 0x00000079ae00780c */ /* 0x040fe400037c1670 */
[----:B------:R-:W-:Y:S02]  /*d5f0*/  ISETP.LT.OR P2, PT, R174, 0x7a, P2 ;  /* 0x0000007aae00780c */ /* 0x000fe40001741670 */
[----:B------:R-:W-:-:S02]  /*d600*/  FSEL R160, R160, -INF , !P5 ;  /* 0xff800000a0a07808 */ /* 0x000fc40006800000 */
[----:B------:R-:W-:Y:S02]  /*d610*/  FSEL R161, R161, -INF , !P4 ;  /* 0xff800000a1a17808 */ /* 0x000fe40006000000 */
[----:B------:R-:W-:Y:S02]  /*d620*/  FSEL R162, R168, -INF , !P6 ;  /* 0xff800000a8a27808 */ /* 0x000fe40007000000 */
[----:B------:R-:W-:Y:S01]  /*d630*/  FSEL R159, R170, -INF , !P2 ;  /* 0xff800000aa9f7808 */ /* 0x000fe20005000000 */
[----:B------:R-:W-:Y:S06]  /*d640*/  @P3 BRA `(.L_x_1083) ;  /* 0x00000000005c3947 */ /* 0x000fec0003800000 */
        /* <DEDUP_REMOVED lines=13> */
.L_x_1085:
[----:B------:R-:W-:-:S05]  /*d720*/  IMAD.U32 R168, RZ, RZ, UR30 ;  /* 0x0000001effa87e24 */ /* 0x000fca000f8e00ff */
[----:B------:R-:W-:-:S13]  /*d730*/  ISETP.NE.AND P2, PT, R168, 0x1, PT ;  /* 0x00000001a800780c */ /* 0x000fda0003f45270 */
[----:B------:R-:W0:Y:S02]  /*d740*/  @P2 LDC.64 R10, c[0x0][0x9e8] ;  /* 0x00027a00ff0a2b82 */ /* 0x000e240000000a00 */
[----:B0-----:R-:W-:-:S05]  /*d750*/  @P2 IMAD.HI.U32 R10, R166, R10, RZ ;  /* 0x0000000aa60a2227 */ /* 0x001fca00078e00ff */
[----:B------:R-:W-:-:S07]  /*d760*/  @P2 SHF.R.U32.HI R166, RZ, R11, R10 ;  /* 0x0000000bffa62219 */ /* 0x000fce000001160a */
.L_x_1086:
[----:B------:R-:W-:Y:S05]  /*d770*/  BSYNC B0 ;  /* 0x0000000000007941 */ /* 0x000fea0003800000 */
.L_x_1084:
[----:B------:R-:W-:-:S04]  /*d780*/  IMAD R165, R166, R168, -R165 ;  /* 0x000000a8a6a57224 */ /* 0x000fc800078e0aa5 */
[----:B------:R-:W-:-:S05]  /*d790*/  IMAD R165, R16, -0x2, R165 ;  /* 0xfffffffe10a57824 */ /* 0x000fca00078e02a5 */
[----:B------:R-:W-:Y:S02]  /*d7a0*/  VIADDMNMX R164, R165, R168, R164, PT ;  /* 0x000000a8a5a47246 */ /* 0x000fe400038001a4 */
[----:B------:R-:W-:-:S07]  /*d7b0*/  VIMNMX R163, R163, R165, !PT ;  /* 0x000000a5a3a37248 */ /* 0x000fce0007fe0100 */
.L_x_1083:
        /* <DEDUP_REMOVED lines=14> */
[----:B------:R-:W-:Y:S02]  /*d8a0*/  ISETP.GT.AND P5, PT, R163, RZ, P1 ;  /* 0x000000ffa300720c */ /* 0x000fe40000fa4270 */
        /* <DEDUP_REMOVED lines=33> */
[----:B------:R-:W-:-:S02]  /*dac0*/  ISETP.LT.OR P3, PT, R164, 0x29, P3 ;  /* 0x00000029a400780c */ /* 0x000fc40001f61670 */
[----:B------:R-:W-:Y:S02]  /*dad0*/  FMNMX.FTZ R9, R155, R10, !PT ;  /* 0x0000000a9b097209 */ /* 0x000fe40007810000 */
[----:B------:R-:W-:Y:S02]  /*dae0*/  FSEL R124, R124, -INF , !P3 ;  /* 0xff8000007c7c7808 */ /* 0x000fe40005800000 */
[----:B------:R-:W-:Y:S02]  /*daf0*/  FMNMX.FTZ R10, R158, R9, !PT ;  /* 0x000000099e0a7209 */ /* 0x000fe40007810000 */
[----:B------:R-:W-:Y:S02]  /*db00*/  ISETP.GT.AND P3, PT, R163, 0x31, P1 ;  /* 0x00000031a300780c */ /* 0x000fe40000f64270 */
[----:B------:R-:W-:Y:S02]  /*db10*/  FMNMX.FTZ R9, R157, R10, !PT ;  /* 0x0000000a9d097209 */ /* 0x000fe40007810000 */
[----:B------:R-:W-:-:S02]  /*db20*/  ISETP.GT.AND P5, PT, R163, 0x38, P1 ;  /* 0x00000038a300780c */ /* 0x000fc40000fa4270 */
[----:B------:R-:W-:Y:S02]  /*db30*/  FMNMX.FTZ R9, R156, R9, !PT ;  /* 0x000000099c097209 */ /* 0x000fe40007810000 */
[----:B------:R-:W-:Y:S02]  /*db40*/  ISETP.LT.OR P3, PT, R164, 0x32, P3 ;  /* 0x00000032a400780c */ /* 0x000fe40001f61670 */
[----:B------:R-:W-:Y:S02]  /*db50*/  FMNMX.FTZ R10, R160, R9, !PT ;  /* 0x00000009a00a7209 */ /* 0x000fe40007810000 */
[----:B------:R-:W-:Y:S02]  /*db60*/  ISETP.LT.OR P5, PT, R164, 0x39, P5 ;  /* 0x00000039a400780c */ /* 0x000fe40002fa1670 */
[----:B------:R-:W-:Y:S02]  /*db70*/  FMNMX.FTZ R9, R161, R10, !PT ;  /* 0x0000000aa1097209 */ /* 0x000fe40007810000 */
[----:B------:R-:W-:-:S02]  /*db80*/  FSEL R127, R127, -INF , !P3 ;  /* 0xff8000007f7f7808 */ /* 0x000fc40005800000 */
[----:B------:R-:W-:Y:S02]  /*db90*/  FMNMX.FTZ R10, R162, R9, !PT ;  /* 0x00000009a20a7209 */ /* 0x000fe40007810000 */
[----:B------:R-:W-:Y:S02]  /*dba0*/  ISETP.GT.AND P3, PT, R163, 0x41, P1 ;  /* 0x00000041a300780c */ /* 0x000fe40000f64270 */
[----:B------:R-:W-:Y:S02]  /*dbb0*/  FMNMX.FTZ R10, R159, R10, !PT ;  /* 0x0000000a9f0a7209 */ /* 0x000fe40007810000 */
[----:B------:R-:W-:-:S03]  /*dbc0*/  ISETP.LT.OR P3, PT, R164, 0x42, P3 ;  /* 0x00000042a400780c */ /* 0x000fc60001f61670 */
[----:B------:R-:W0:Y:S01]  /*dbd0*/  SHFL.BFLY PT, R9, R10, 0x2, 0x1f ;  /* 0x0c401f000a097f89 */ /* 0x000e2200000e0000 */
[----:B------:R-:W-:Y:S02]  /*dbe0*/  FSEL R131, R131, -INF , !P3 ;  /* 0xff80000083837808 */ /* 0x000fe40005800000 */
[----:B------:R-:W-:-:S04]  /*dbf0*/  ISETP.GT.AND P3, PT, R163, 0x51, P1 ;  /* 0x00000051a300780c */ /* 0x000fc80000f64270 */
[----:B------:R-:W-:-:S04]  /*dc00*/  ISETP.LT.OR P3, PT, R164, 0x52, P3 ;  /* 0x00000052a400780c */ /* 0x000fc80001f61670 */
[----:B------:R-:W-:Y:S02]  /*dc10*/  FSEL R135, R135, -INF , !P3 ;  /* 0xff80000087877808 */ /* 0x000fe40005800000 */
[----:B------:R-:W-:-:S04]  /*dc20*/  ISETP.GT.AND P3, PT, R163, 0x61, P1 ;  /* 0x00000061a300780c */ /* 0x000fc80000f64270 */
[----:B------:R-:W-:-:S04]  /*dc30*/  ISETP.LT.OR P3, PT, R164, 0x62, P3 ;  /* 0x00000062a400780c */ /* 0x000fc80001f61670 */
[----:B------:R-:W-:Y:S02]  /*dc40*/  FSEL R139, R139, -INF , !P3 ;  /* 0xff8000008b8b7808 */ /* 0x000fe40005800000 */
[----:B------:R-:W-:Y:S02]  /*dc50*/  ISETP.GT.AND P3, PT, R163, 0x71, P1 ;  /* 0x00000071a300780c */ /* 0x000fe40000f64270 */
[----:B0-----:R-:W-:Y:S02]  /*dc60*/  FMNMX.FTZ R11, R10, R9, !PT ;  /* 0x000000090a0b7209 */ /* 0x001fe40007810000 */
[----:B------:R-:W-:-:S03]  /*dc70*/  ISETP.LT.OR P3, PT, R164, 0x72, P3 ;  /* 0x00000072a400780c */ /* 0x000fc60001f61670 */
[----:B------:R-:W0:Y:S01]  /*dc80*/  SHFL.BFLY PT, R166, R11, 0x1, 0x1f ;  /* 0x0c201f000ba67f89 */ /* 0x000e2200000e0000 */
[----:B------:R-:W-:Y:S02]  /*dc90*/  FSEL R143, R143, -INF , !P3 ;  /* 0xff8000008f8f7808 */ /* 0x000fe40005800000 */
[----:B0-----:R-:W-:Y:S02]  /*dca0*/  FMNMX.FTZ R9, R11, R166, !PT ;  /* 0x000000a60b097209 */ /* 0x001fe40007810000 */
[----:B------:R-:W-:Y:S02]  /*dcb0*/  FSEL R11, R14, -INF , !P4 ;  /* 0xff8000000e0b7808 */ /* 0x000fe40006000000 */
[C---:B------:R-:W-:Y:S01]  /*dcc0*/  FSETP.NEU.FTZ.AND P6, PT, R9.reuse, -INF , PT ;  /* 0xff8000000900780b */ /* 0x040fe20003fdd000 */
[----:B------:R-:W-:-:S01]  /*dcd0*/  FFMA.FTZ R165, R9, R168, -8 ;  /* 0xc100000009a57423 */ /* 0x000fc200000100a8 */
[----:B------:R-:W-:-:S04]  /*dce0*/  ISETP.GT.AND P4, PT, R163, 0x19, P1 ;  /* 0x00000019a300780c */ /* 0x000fc80000f84270 */
[----:B------:R-:W-:Y:S02]  /*dcf0*/  FSEL R10, R165, RZ, P6 ;  /* 0x000000ffa50a7208 */ /* 0x000fe40003000000 */
[----:B------:R-:W-:Y:S02]  /*dd00*/  FSEL R165, R21, -INF , !P2 ;  /* 0xff80000015a57808 */ /* 0x000fe40005000000 */
[----:B------:R-:W-:Y:S01]  /*dd10*/  ISETP.LT.OR P4, PT, R164, 0x1a, P4 ;  /* 0x0000001aa400780c */ /* 0x000fe20002781670 */
[----:B------:R-:W-:-:S01]  /*dd20*/  FFMA.FTZ R168, R171, UR29, -R10 ;  /* 0x0000001daba87c23 */ /* 0x000fc2000801080a */
[----:B------:R-:W-:Y:S01]  /*dd30*/  FMNMX.FTZ R171, R170, R5, !PT ;  /* 0x00000005aaab7209 */ /* 0x000fe20007810000 */
[----:B------:R-:W-:-:S01]  /*dd40*/  FFMA.FTZ R172, R169, UR29, -R10 ;  /* 0x0000001da9ac7c23 */ /* 0x000fc2000801080a */
[--C-:B------:R-:W-:Y:S01]  /*dd50*/  FFMA.FTZ R173, R173, UR29, -R10.reuse ;  /* 0x0000001dadad7c23 */ /* 0x100fe2000801080a */
[----:B------:R-:W-:Y:S01]  /*dd60*/  ISETP.GT.AND P2, PT, R163, 0x21, P1 ;  /* 0x00000021a300780c */ /* 0x000fe20000f44270 */
[--C-:B------:R-:W-:Y:S01]  /*dd70*/  FFMA.FTZ R175, R175, UR29, -R10.reuse ;  /* 0x0000001dafaf7c23 */ /* 0x100fe2000801080a */
[----:B------:R-:W-:Y:S01]  /*dd80*/  FMNMX.FTZ R171, R8, R171, !PT ;  /* 0x000000ab08ab7209 */ /* 0x000fe20007810000 */
[--C-:B------:R-:W-:Y:S01]  /*dd90*/  FFMA.FTZ R177, R177, UR29, -R10.reuse ;  /* 0x0000001db1b17c23 */ /* 0x100fe2000801080a */
[----:B------:R-:W-:Y:S01]  /*dda0*/  FSEL R166, R121, -INF , !P4 ;  /* 0xff80000079a67808 */ /* 0x000fe20006000000 */
[----:B------:R-:W-:Y:S01]  /*ddb0*/  MUFU.EX2 R21, R175 ;  /* 0x000000af00157308 */ /* 0x000fe20000000800 */
[----:B------:R-:W-:Y:S01]  /*ddc0*/  FMNMX.FTZ R174, R12, R171, !PT ;  /* 0x000000ab0cae7209 */ /* 0x000fe20007810000 */
[--C-:B------:R-:W-:Y:S01]  /*ddd0*/  FFMA.FTZ R179, R148, UR29, -R10.reuse ;  /* 0x0000001d94b37c23 */ /* 0x100fe2000801080a */
[----:B------:R-:W-:Y:S01]  /*dde0*/  ISETP.LT.OR P2, PT, R164, 0x22, P2 ;  /* 0x00000022a400780c */ /* 0x000fe20001741670 */
[--C-:B------:R-:W-:Y:S01]  /*ddf0*/  FFMA.FTZ R185, R185, UR29, -R10.reuse ;  /* 0x0000001db9b97c23 */ /* 0x100fe2000801080a */
[----:B------:R-:W-:Y:S01]  /*de00*/  FMNMX.FTZ R169, R11, R174, !PT ;  /* 0x000000ae0ba97209 */ /* 0x000fe20007810000 */
[--C-:B------:R-:W-:Y:S01]  /*de10*/  FFMA.FTZ R167, R167, UR29, -R10.reuse ;  /* 0x0000001da7a77c23 */ /* 0x100fe2000801080a */
[----:B------:R-:W-:Y:S01]  /*de20*/  ISETP.GT.AND P4, PT, R163, 0x29, P1 ;  /* 0x00000029a300780c */ /* 0x000fe20000f84270 */
        /* <DEDUP_REMOVED lines=9> */
[----:B------:R-:W-:Y:S01]  /*dec0*/  FMNMX.FTZ R171, R120, R171, !PT ;  /* 0x000000ab78ab7209 */ /* 0x000fe20007810000 */
[--C-:B------:R-:W-:Y:S01]  /*ded0*/  FFMA.FTZ R192, R192, UR29, -R10.reuse ;  /* 0x0000001dc0c07c23 */ /* 0x100fe2000801080a */
[----:B------:R-:W-:Y:S01]  /*dee0*/  ISETP.LT.OR P4, PT, R164, 0x2a, P4 ;  /* 0x0000002aa400780c */ /* 0x000fe20002781670 */
[--C-:B------:R-:W-:Y:S01]  /*def0*/  FFMA.FTZ R191, R191, UR29, -R10.reuse ;  /* 0x0000001dbfbf7c23 */ /* 0x100fe2000801080a */
[----:B0-----:R-:W-:Y:S01]  /*df00*/  FMNMX.FTZ R173, R166, R171, !PT ;  /* 0x000000aba6ad7209 */ /* 0x001fe20007810000 */
[--C-:B------:R-:W-:Y:S01]  /*df10*/  FFMA.FTZ R193, R193, UR29, -R10.reuse ;  /* 0x0000001dc1c17c23 */ /* 0x100fe2000801080a */
[----:B------:R-:W-:Y:S01]  /*df20*/  ISETP.LT.OR P2, PT, R164, 0x31, P2 ;  /* 0x00000031a400780c */ /* 0x000fe20001741670 */
[--C-:B------:R-:W-:Y:S01]  /*df30*/  FFMA.FTZ R145, R145, UR29, -R10.reuse ;  /* 0x0000001d91917c23 */ /* 0x100fe2000801080a */
[----:B------:R-:W-:Y:S01]  /*df40*/  FMNMX.FTZ R174, R122, R173, !PT ;  /* 0x000000ad7aae7209 */ /* 0x000fe20007810000 */
[--C-:B------:R-:W-:Y:S01]  /*df50*/  FFMA.FTZ R13, R13, UR29, -R10.reuse ;  /* 0x0000001d0d0d7c23 */ /* 0x100fe2000801080a */
[----:B------:R-:W-:Y:S01]  /*df60*/  FSEL R125, R125, -INF , !P4 ;  /* 0xff8000007d7d7808 */ /* 0x000fe20006000000 */
[----:B------:R-:W-:Y:S01]  /*df70*/  FFMA.FTZ R156, R156, UR29, -R10 ;  /* 0x0000001d9c9c7c23 */ /* 0x000fe2000801080a */
[----:B------:R-:W-:Y:S01]  /*df80*/  FMNMX.FTZ R173, R123, R174, !PT ;  /* 0x000000ae7bad7209 */ /* 0x000fe20007810000 */
[----:B------:R-:W-:Y:S01]  /*df90*/  MUFU.EX2 R168, R168 ;  /* 0x000000a800a87308 */ /* 0x000fe20000000800 */
[----:B------:R-:W-:-:S02]  /*dfa0*/  FSEL R126, R126, -INF , !P2 ;  /* 0xff8000007e7e7808 */ /* 0x000fc40005000000 */
[----:B------:R-:W-:Y:S02]  /*dfb0*/  FMNMX.FTZ R176, R124, R173, !PT ;  /* 0x000000ad7cb07209 */ /* 0x000fe40007810000 */
[----:B------:R-:W-:Y:S02]  /*dfc0*/  ISETP.GT.AND P4, PT, R163, 0x39, P1 ;  /* 0x00000039a300780c */ /* 0x000fe40000f84270 */
[----:B------:R-:W-:Y:S01]  /*dfd0*/  FMNMX.FTZ R175, R125, R176, !PT ;  /* 0x000000b07daf7209 */ /* 0x000fe20007810000 */
[----:B------:R-:W-:Y:S01]  /*dfe0*/  MUFU.EX2 R7, R185 ;  /* 0x000000b900077308 */ /* 0x000fe20000000800 */
[----:B------:R-:W-:Y:S02]  /*dff0*/  ISETP.GT.AND P2, PT, R163, 0x40, P1 ;  /* 0x00000040a300780c */ /* 0x000fe40000f44270 */
[----:B------:R-:W-:Y:S02]  /*e000*/  FMNMX.FTZ R176, R126, R175, !PT ;  /* 0x000000af7eb07209 */ /* 0x000fe40007810000 */
[----:B------:R-:W-:-:S02]  /*e010*/  FSEL R169, R128, -INF , !P5 ;  /* 0xff80000080a97808 */ /* 0x000fc40006800000 */
[C---:B------:R-:W-:Y:S01]  /*e020*/  ISETP.LT.OR P4, PT, R164.reuse, 0x3a, P4 ;  /* 0x0000003aa400780c */ /* 0x040fe20002781670 */
[----:B------:R-:W-:Y:S01]  /*e030*/  MUFU.EX2 R172, R172 ;  /* 0x000000ac00ac7308 */ /* 0x000fe20000000800 */
[----:B------:R-:W-:Y:S02]  /*e040*/  FMNMX.FTZ R176, R127, R176, !PT ;  /* 0x000000b07fb07209 */ /* 0x000fe40007810000 */
[----:B------:R-:W-:Y:S02]  /*e050*/  ISETP.LT.OR P2, PT, R164, 0x41, P2 ;  /* 0x00000041a400780c */ /* 0x000fe40001741670 */
[----:B------:R-:W-:Y:S02]  /*e060*/  FSEL R171, R129, -INF , !P4 ;  /* 0xff80000081ab7808 */ /* 0x000fe40006000000 */
[----:B------:R-:W-:Y:S01]  /*e070*/  FMNMX.FTZ R176, R169, R176, !PT ;  /* 0x000000b0a9b07209 */ /* 0x000fe20007810000 */
[----:B------:R-:W-:Y:S01]  /*e080*/  MUFU.EX2 R167, R167 ;  /* 0x000000a700a77308 */ /* 0x000fe20000000800 */
[----:B------:R-:W-:-:S02]  /*e090*/  ISETP.GT.AND P5, PT, R163, 0x48, P1 ;  /* 0x00000048a300780c */ /* 0x000fc40000fa4270 */
[----:B------:R-:W-:Y:S02]  /*e0a0*/  FSEL R130, R130, -INF , !P2 ;  /* 0xff80000082827808 */ /* 0x000fe40005000000 */
[----:B-1----:R-:W-:Y:S02]  /*e0b0*/  FMNMX.FTZ R177, R171, R176, !PT ;  /* 0x000000b0abb17209 */ /* 0x002fe40007810000 */
[C---:B------:R-:W-:Y:S01]  /*e0c0*/  ISETP.GT.AND P4, PT, R163.reuse, 0x49, P1 ;  /* 0x00000049a300780c */ /* 0x040fe20000f84270 */
[----:B------:R-:W-:Y:S01]  /*e0d0*/  MUFU.EX2 R128, R187 ;  /* 0x000000bb00807308 */ /* 0x000fe20000000800 */
[----:B------:R-:W-:Y:S02]  /*e0e0*/  ISETP.LT.OR P5, PT, R164, 0x49, P5 ;  /* 0x00000049a400780c */ /* 0x000fe40002fa1670 */
[----:B------:R-:W-:Y:S02]  /*e0f0*/  FMNMX.FTZ R178, R130, R177, !PT ;  /* 0x000000b182b27209 */ /* 0x000fe40007810000 */
[----:B------:R-:W-:-:S02]  /*e100*/  ISETP.GT.AND P2, PT, R163, 0x50, P1 ;  /* 0x00000050a300780c */ /* 0x000fc40000f44270 */
[----:B------:R-:W-:Y:S01]  /*e110*/  FSEL R173, R132, -INF , !P5 ;  /* 0xff80000084ad7808 */ /* 0x000fe20006800000 */
[----:B------:R-:W-:Y:S01]  /*e120*/  MUFU.EX2 R129, R190 ;  /* 0x000000be00817308 */ /* 0x000fe20000000800 */
[C---:B------:R-:W-:Y:S02]  /*e130*/  ISETP.LT.OR P4, PT, R164.reuse, 0x4a, P4 ;  /* 0x0000004aa400780c */ /* 0x040fe40002781670 */
[----:B------:R-:W-:Y:S02]  /*e140*/  FMNMX.FTZ R178, R131, R178, !PT ;  /* 0x000000b283b27209 */ /* 0x000fe40007810000 */
[----:B------:R-:W-:Y:S02]  /*e150*/  ISETP.LT.OR P2, PT, R164, 0x51, P2 ;  /* 0x00000051a400780c */ /* 0x000fe40001741670 */
[----:B------:R-:W-:Y:S01]  /*e160*/  FSEL R175, R133, -INF , !P4 ;  /* 0xff80000085af7808 */ /* 0x000fe20006000000 */
[----:B------:R-:W-:Y:S01]  /*e170*/  MUFU.EX2 R174, R189 ;  /* 0x000000bd00ae7308 */ /* 0x000fe20000000800 */
[----:B------:R-:W-:-:S02]  /*e180*/  FMNMX.FTZ R178, R173, R178, !PT ;  /* 0x000000b2adb27209 */ /* 0x000fc40007810000 */
[----:B------:R-:W-:Y:S02]  /*e190*/  ISETP.GT.AND P5, PT, R163, 0x58, P1 ;  /* 0x00000058a300780c */ /* 0x000fe40000fa4270 */
[----:B------:R-:W-:Y:S02]  /*e1a0*/  FSEL R134, R134, -INF , !P2 ;  /* 0xff80000086867808 */ /* 0x000fe40005000000 */
[----:B------:R-:W-:Y:S01]  /*e1b0*/  FMNMX.FTZ R177, R175, R178, !PT ;  /* 0x000000b2afb17209 */ /* 0x000fe20007810000 */
[----:B------:R-:W-:Y:S01]  /*e1c0*/  MUFU.EX2 R132, R192 ;  /* 0x000000c000847308 */ /* 0x000fe20000000800 */
[----:B------:R-:W-:Y:S02]  /*e1d0*/  ISETP.GT.AND P4, PT, R163, 0x59, P1 ;  /* 0x00000059a300780c */ /* 0x000fe40000f84270 */
[----:B------:R-:W-:Y:S02]  /*e1e0*/  ISETP.LT.OR P5, PT, R164, 0x59, P5 ;  /* 0x00000059a400780c */ /* 0x000fe40002fa1670 */
[----:B------:R-:W-:Y:S01]  /*e1f0*/  FMNMX.FTZ R178, R134, R177, !PT ;  /* 0x000000b186b27209 */ /* 0x000fe20007810000 */
[----:B------:R-:W-:Y:S01]  /*e200*/  FFMA.FTZ R177, R147, UR29, -R10 ;  /* 0x0000001d93b17c23 */ /* 0x000fe2000801080a */
[----:B------:R-:W-:Y:S01]  /*e210*/  ISETP.GT.AND P2, PT, R163, 0x60, P1 ;  /* 0x00000060a300780c */ /* 0x000fe20000f44270 */
[----:B------:R-:W-:Y:S01]  /*e220*/  MUFU.EX2 R133, R191 ;  /* 0x000000bf00857308 */ /* 0x000fe20000000800 */
[----:B------:R-:W-:-:S02]  /*e230*/  FSEL R136, R136, -INF , !P5 ;  /* 0xff80000088887808 */ /* 0x000fc40006800000 */
[C---:B------:R-:W-:Y:S02]  /*e240*/  ISETP.LT.OR P4, PT, R164.reuse, 0x5a, P4 ;  /* 0x0000005aa400780c */ /* 0x040fe40002781670 */
[----:B------:R-:W-:Y:S02]  /*e250*/  FMNMX.FTZ R147, R135, R178, !PT ;  /* 0x000000b287937209 */ /* 0x000fe40007810000 */
[----:B------:R-:W-:Y:S01]  /*e260*/  ISETP.GT.AND P5, PT, R163, 0x68, P1 ;  /* 0x00000068a300780c */ /* 0x000fe20000fa4270 */
[----:B------:R0:W-:Y:S01]  /*e270*/  MUFU.EX2 R178, R177 ;  /* 0x000000b100b27308 */ /* 0x0001e20000000800 */
[----:B------:R-:W-:Y:S02]  /*e280*/  ISETP.LT.OR P2, PT, R164, 0x61, P2 ;  /* 0x00000061a400780c */ /* 0x000fe40001741670 */
[----:B------:R-:W-:Y:S02]  /*e290*/  FSEL R148, R137, -INF , !P4 ;  /* 0xff80000089947808 */ /* 0x000fe40006000000 */
[----:B------:R-:W-:-:S02]  /*e2a0*/  FMNMX.FTZ R147, R136, R147, !PT ;  /* 0x0000009388937209 */ /* 0x000fc40007810000 */
[----:B------:R-:W-:Y:S01]  /*e2b0*/  FSEL R138, R138, -INF , !P2 ;  /* 0xff8000008a8a7808 */ /* 0x000fe20005000000 */
[----:B------:R-:W-:Y:S01]  /*e2c0*/  MUFU.EX2 R137, R179 ;  /* 0x000000b300897308 */ /* 0x000fe20000000800 */
[----:B------:R-:W-:Y:S01]  /*e2d0*/  ISETP.LT.OR P5, PT, R164, 0x69, P5 ;  /* 0x00000069a400780c */ /* 0x000fe20002fa1670 */
[----:B0-----:R-:W-:Y:S01]  /*e2e0*/  FFMA.FTZ R177, R150, UR29, -R10 ;  /* 0x0000001d96b17c23 */ /* 0x001fe2000801080a */
[----:B------:R-:W-:Y:S02]  /*e2f0*/  FMNMX.FTZ R147, R148, R147, !PT ;  /* 0x0000009394937209 */ /* 0x000fe40007810000 */
[----:B------:R-:W-:Y:S02]  /*e300*/  ISETP.GT.AND P4, PT, R163, 0x69, P1 ;  /* 0x00000069a300780c */ /* 0x000fe40000f84270 */
[----:B------:R-:W-:Y:S01]  /*e310*/  FSEL R140, R140, -INF , !P5 ;  /* 0xff8000008c8c7808 */ /* 0x000fe20006800000 */
[----:B------:R-:W-:Y:S01]  /*e320*/  MUFU.EX2 R176, R193 ;  /* 0x000000c100b07308 */ /* 0x000fe20000000800 */
[----:B------:R-:W-:-:S02]  /*e330*/  FMNMX.FTZ R180, R138, R147, !PT ;  /* 0x000000938ab47209 */ /* 0x000fc40007810000 */
[C---:B------:R-:W-:Y:S02]  /*e340*/  ISETP.GT.AND P2, PT, R163.reuse, 0x70, P1 ;  /* 0x00000070a300780c */ /* 0x040fe40000f44270 */
[C---:B------:R-:W-:Y:S02]  /*e350*/  ISETP.GT.AND P5, PT, R163.reuse, 0x78, P1 ;  /* 0x00000078a300780c */ /* 0x040fe40000fa4270 */
[----:B------:R-:W-:Y:S01]  /*e360*/  ISETP.GT.AND P1, PT, R163, 0x79, P1 ;  /* 0x00000079a300780c */ /* 0x000fe20000f24270 */
[----:B------:R-:W-:-:S01]  /*e370*/  FFMA.FTZ R163, R15, UR29, -R10 ;  /* 0x0000001d0fa37c23 */ /* 0x000fc2000801080a */
[C---:B------:R-:W-:Y:S01]  /*e380*/  ISETP.LT.OR P4, PT, R164.reuse, 0x6a, P4 ;  /* 0x0000006aa400780c */ /* 0x040fe20002781670 */
[----:B------:R-:W-:Y:S01]  /*e390*/  MUFU.EX2 R145, R145 ;  /* 0x0000009100917308 */ /* 0x000fe20000000800 */
[----:B------:R-:W-:Y:S02]  /*e3a0*/  FMNMX.FTZ R15, R139, R180, !PT ;  /* 0x000000b48b0f7209 */ /* 0x000fe40007810000 */
[----:B------:R-:W-:-:S02]  /*e3b0*/  ISETP.LT.OR P2, PT, R164, 0x71, P2 ;  /* 0x00000071a400780c */ /* 0x000fc40001741670 */
[----:B------:R-:W-:Y:S02]  /*e3c0*/  FSEL R141, R141, -INF , !P4 ;  /* 0xff8000008d8d7808 */ /* 0x000fe40006000000 */
[----:B------:R-:W-:Y:S01]  /*e3d0*/  FMNMX.FTZ R182, R140, R15, !PT ;  /* 0x0000000f8cb67209 */ /* 0x000fe20007810000 */
[----:B------:R-:W-:-:S01]  /*e3e0*/  FFMA.FTZ R15, R149, UR29, -R10 ;  /* 0x0000001d950f7c23 */ /* 0x000fc2000801080a */
[----:B------:R-:W-:Y:S01]  /*e3f0*/  FSEL R142, R142, -INF , !P2 ;  /* 0xff8000008e8e7808 */ /* 0x000fe20005000000 */
[----:B------:R0:W-:Y:S01]  /*e400*/  MUFU.EX2 R180, R163 ;  /* 0x000000a300b47308 */ /* 0x0001e20000000800 */
[----:B------:R-:W-:Y:S02]  /*e410*/  FMNMX.FTZ R147, R141, R182, !PT ;  /* 0x000000b68d937209 */ /* 0x000fe40007810000 */
[----:B------:R-:W-:Y:S02]  /*e420*/  ISETP.LT.OR P5, PT, R164, 0x79, P5 ;  /* 0x00000079a400780c */ /* 0x000fe40002fa1670 */
[----:B------:R-:W-:-:S02]  /*e430*/  FMNMX.FTZ R182, R142, R147, !PT ;  /* 0x000000938eb67209 */ /* 0x000fc40007810000 */
[----:B------:R-:W-:Y:S01]  /*e440*/  ISETP.LT.OR P1, PT, R164, 0x7a, P1 ;  /* 0x0000007aa400780c */ /* 0x000fe20000f21670 */
[----:B------:R-:W-:Y:S01]  /*e450*/  MUFU.EX2 R13, R13 ;  /* 0x0000000d000d7308 */ /* 0x000fe20000000800 */
[----:B------:R-:W-:Y:S02]  /*e460*/  FSEL R144, R144, -INF , !P5 ;  /* 0xff80000090907808 */ /* 0x000fe40006800000 */
[----:B------:R-:W-:Y:S02]  /*e470*/  FMNMX.FTZ R149, R143, R182, !PT ;  /* 0x000000b68f957209 */ /* 0x000fe40007810000 */
[----:B------:R-:W-:Y:S02]  /*e480*/  FSEL R147, R146, -INF , !P1 ;  /* 0xff80000092937808 */ /* 0x000fe40004800000 */
[----:B------:R-:W-:Y:S01]  /*e490*/  FMNMX.FTZ R150, R144, R149, !PT ;  /* 0x0000009590967209 */ /* 0x000fe20007810000 */
[----:B------:R-:W-:-:S01]  /*e4a0*/  FFMA.FTZ R149, R151, UR29, -R10 ;  /* 0x0000001d97957c23 */ /* 0x000fc2000801080a */
[--C-:B------:R-:W-:Y:S01]  /*e4b0*/  FFMA.FTZ R151, R153, UR29, -R10.reuse ;  /* 0x0000001d99977c23 */ /* 0x100fe2000801080a */
[----:B------:R-:W-:-:S01]  /*e4c0*/  FFMA.FTZ R153, R155, UR29, -R10 ;  /* 0x0000001d9b997c23 */ /* 0x000fc2000801080a */
[----:B0-----:R-:W-:Y:S01]  /*e4d0*/  FMNMX.FTZ R163, R147, R150, !PT ;  /* 0x0000009693a37209 */ /* 0x001fe20007810000 */
[----:B------:R-:W-:-:S01]  /*e4e0*/  FFMA.FTZ R150, R152, UR29, -R10 ;  /* 0x0000001d98967c23 */ /* 0x000fc2000801080a */
[--C-:B------:R-:W-:Y:S01]  /*e4f0*/  FFMA.FTZ R155, R157, UR29, -R10.reuse ;  /* 0x0000001d9d9b7c23 */ /* 0x100fe2000801080a */
[----:B------:R-:W-:-:S01]  /*e500*/  FFMA.FTZ R152, R154, UR29, -R10 ;  /* 0x0000001d9a987c23 */ /* 0x000fc2000801080a */
[--C-:B------:R-:W-:Y:S01]  /*e510*/  FFMA.FTZ R157, R160, UR29, -R10.reuse ;  /* 0x0000001da09d7c23 */ /* 0x100fe2000801080a */
[----:B------:R-:W0:Y:S01]  /*e520*/  SHFL.BFLY PT, R164, R163, 0x2, 0x1f ;  /* 0x0c401f00a3a47f89 */ /* 0x000e2200000e0000 */
[----:B------:R-:W-:-:S01]  /*e530*/  FFMA.FTZ R154, R158, UR29, -R10 ;  /* 0x0000001d9e9a7c23 */ /* 0x000fc2000801080a */
[--C-:B------:R-:W-:Y:S01]  /*e540*/  FFMA.FTZ R160, R162, UR29, -R10.reuse ;  /* 0x0000001da2a07c23 */ /* 0x100fe2000801080a */
[----:B------:R-:W-:-:S01]  /*e550*/  FFMA.FTZ R158, R161, UR29, -R10 ;  /* 0x0000001da19e7c23 */ /* 0x000fc2000801080a */
[----:B------:R-:W-:Y:S01]  /*e560*/  FFMA.FTZ R162, R159, UR29, -R10 ;  /* 0x0000001d9fa27c23 */ /* 0x000fe2000801080a */
[----:B------:R-:W-:Y:S01]  /*e570*/  IMAD.U32 R161, RZ, RZ, UR29 ;  /* 0x0000001dffa17e24 */ /* 0x000fe2000f8e00ff */
[----:B------:R-:W-:Y:S01]  /*e580*/  FSEL R159, R9, RZ, P6 ;  /* 0x000000ff099f7208 */ /* 0x000fe20003000000 */
[----:B------:R1:W-:Y:S04]  /*e590*/  MUFU.EX2 R146, R177 ;  /* 0x000000b100927308 */ /* 0x0003e80000000800 */
[----:B------:R-:W-:-:S04]  /*e5a0*/  FADD.FTZ R4, -R159, R4 ;  /* 0x000000049f047221 */ /* 0x000fc80000010100 */
[----:B------:R-:W-:Y:S08]  /*e5b0*/  MUFU.EX2 R159, R162 ;  /* 0x000000a2009f7308 */ /* 0x000ff00000000800 */
[----:B------:R-:W-:Y:S01]  /*e5c0*/  MUFU.EX2 R15, R15 ;  /* 0x0000000f000f7308 */ /* 0x000fe20000000800 */
[----:B0-----:R-:W-:-:S05]  /*e5d0*/  FMNMX.FTZ R164, R163, R164, !PT ;  /* 0x000000a4a3a47209 */ /* 0x001fca0007810000 */
[----:B------:R-:W0:Y:S02]  /*e5e0*/  SHFL.BFLY PT, R163, R164, 0x1, 0x1f ;  /* 0x0c201f00a4a37f89 */ /* 0x000e2400000e0000 */
[----:B------:R-:W-:Y:S08]  /*e5f0*/  MUFU.EX2 R149, R149 ;  /* 0x0000009500957308 */ /* 0x000ff00000000800 */
[----:B------:R-:W-:Y:S08]  /*e600*/  MUFU.EX2 R150, R150 ;  /* 0x0000009600967308 */ /* 0x000ff00000000800 */
[----:B------:R-:W-:Y:S01]  /*e610*/  MUFU.EX2 R151, R151 ;  /* 0x0000009700977308 */ /* 0x000fe20000000800 */
[----:B0-----:R-:W-:Y:S01]  /*e620*/  FMNMX.FTZ R10, R164, R163, !PT ;  /* 0x000000a3a40a7209 */ /* 0x001fe20007810000 */
[----:B------:R-:W-:-:S06]  /*e630*/  FMUL.FTZ R163, R4, UR29 ;  /* 0x0000001d04a37c20 */ /* 0x000fcc0008410000 */
[----:B------:R-:W-:Y:S01]  /*e640*/  MUFU.EX2 R152, R152 ;  /* 0x0000009800987308 */ /* 0x000fe20000000800 */
[C---:B------:R-:W-:Y:S01]  /*e650*/  FSETP.NEU.FTZ.AND P1, PT, R10.reuse, -INF , PT ;  /* 0xff8000000a00780b */ /* 0x040fe20003f3d000 */
[----:B------:R-:W-:-:S05]  /*e660*/  FFMA.FTZ R161, R10, R161, -8 ;  /* 0xc10000000aa17423 */ /* 0x000fca00000100a1 */
[----:B------:R-:W-:Y:S01]  /*e670*/  FSEL R161, R161, RZ, P1 ;  /* 0x000000ffa1a17208 */ /* 0x000fe20000800000 */
[----:B------:R-:W0:Y:S04]  /*e680*/  MUFU.EX2 R163, R163 ;  /* 0x000000a300a37308 */ /* 0x000e280000000800 */
[----:B------:R-:W-:-:S01]  /*e690*/  FFMA.FTZ R4, R8, UR29, -R161 ;  /* 0x0000001d08047c23 */ /* 0x000fc200080108a1 */
[--C-:B------:R-:W-:Y:S01]  /*e6a0*/  FFMA.FTZ R8, R12, UR29, -R161.reuse ;  /* 0x0000001d0c087c23 */ /* 0x100fe200080108a1 */
[----:B------:R-:W-:-:S01]  /*e6b0*/  FFMA.FTZ R12, R20, UR29, -R161 ;  /* 0x0000001d140c7c23 */ /* 0x000fc200080108a1 */
[--C-:B------:R-:W-:Y:S01]  /*e6c0*/  FFMA.FTZ R20, R120, UR29, -R161.reuse ;  /* 0x0000001d78147c23 */ /* 0x100fe200080108a1 */
[----:B------:R-:W-:-:S01]  /*e6d0*/  FFMA.FTZ R120, R122, UR29, -R161 ;  /* 0x0000001d7a787c23 */ /* 0x000fc200080108a1 */
[--C-:B------:R-:W-:Y:S01]  /*e6e0*/  FFMA.FTZ R122, R124, UR29, -R161.reuse ;  /* 0x0000001d7c7a7c23 */ /* 0x100fe200080108a1 */
[----:B------:R-:W-:-:S01]  /*e6f0*/  FFMA.FTZ R124, R126, UR29, -R161 ;  /* 0x0000001d7e7c7c23 */ /* 0x000fc200080108a1 */
[----:B------:R-:W-:Y:S01]  /*e700*/  FSEL R126, R10, RZ, P1 ;  /* 0x000000ff0a7e7208 */ /* 0x000fe20000800000 */
[----:B-1----:R-:W-:-:S01]  /*e710*/  FFMA.FTZ R177, R170, UR29, -R161 ;  /* 0x0000001daab17c23 */ /* 0x002fc200080108a1 */
[----:B------:R-:W-:Y:S01]  /*e720*/  MUFU.EX2 R4, R4 ;  /* 0x0000000400047308 */ /* 0x000fe20000000800 */
[----:B------:R-:W-:-:S01]  /*e730*/  FFMA.FTZ R11, R11, UR29, -R161 ;  /* 0x0000001d0b0b7c23 */ /* 0x000fc200080108a1 */
[----:B------:R-:W-:Y:S01]  /*e740*/  FFMA.FTZ R165, R165, UR29, -R161 ;  /* 0x0000001da5a57c23 */ /* 0x000fe200080108a1 */
[----:B------:R-:W-:-:S01]  /*e750*/  FADD.FTZ R126, -R126, R5 ;  /* 0x000000057e7e7221 */ /* 0x000fc20000010100 */
[----:B------:R-:W-:Y:S01]  /*e760*/  FFMA.FTZ R179, R166, UR29, -R161 ;  /* 0x0000001da6b37c23 */ /* 0x000fe200080108a1 */
[----:B0-----:R-:W-:-:S01]  /*e770*/  FFMA.FTZ R166, R163, R3, R14 ;  /* 0x00000003a3a67223 */ /* 0x001fc2000001000e */
[----:B------:R-:W-:Y:S01]  /*e780*/  FFMA.FTZ R162, R171, UR29, -R161 ;  /* 0x0000001daba27c23 */ /* 0x000fe200080108a1 */
[----:B------:R-:W-:Y:S01]  /*e790*/  FMUL.FTZ R126, R126, UR29 ;  /* 0x0000001d7e7e7c20 */ /* 0x000fe20008410000 */
[----:B------:R-:W-:Y:S01]  /*e7a0*/  MUFU.EX2 R177, R177 ;  /* 0x000000b100b17308 */ /* 0x000fe20000000800 */
[----:B------:R-:W-:-:S01]  /*e7b0*/  FADD.FTZ R166, R21, R166 ;  /* 0x000000a615a67221 */ /* 0x000fc20000010000 */
[--C-:B------:R-:W-:Y:S01]  /*e7c0*/  FFMA.FTZ R123, R123, UR29, -R161.reuse ;  /* 0x0000001d7b7b7c23 */ /* 0x100fe200080108a1 */
        /* <DEDUP_REMOVED lines=23> */
[----:B------:R-:W-:-:S03]  /*e940*/  FADD.FTZ R166, R128, R171 ;  /* 0x000000ab80a67221 */ /* 0x000fc60000010000 */
[----:B------:R-:W-:Y:S01]  /*e950*/  FADD.FTZ R3, R4, R3 ;  /* 0x0000000304037221 */ /* 0x000fe20000010000 */
[----:B------:R-:W-:-:S02]  /*e960*/  FADD.FTZ R171, R129, R166 ;  /* 0x000000a681ab7221 */ /* 0x000fc40000010000 */
        /* <DEDUP_REMOVED lines=14> */
[----:B------:R-:W-:Y:S01]  /*ea50*/  FADD.FTZ R3, R174, R171 ;  /* 0x000000abae037221 */ /* 0x000fe20000010000 */
[----:B------:R-:W-:-:S05]  /*ea60*/  FFMA.FTZ R171, R148, UR29, -R161 ;  /* 0x0000001d94ab7c23 */ /* 0x000fca00080108a1 */
[----:B------:R-:W1:Y:S01]  /*ea70*/  MUFU.EX2 R125, R125 ;  /* 0x0000007d007d7308 */ /* 0x000e620000000800 */
[----:B--2---:R-:W-:-:S01]  /*ea80*/  FADD.FTZ R173, R123, R2 ;  /* 0x000000027bad7221 */ /* 0x004fc20000010000 */
[----:B------:R-:W-:-:S04]  /*ea90*/  FADD.FTZ R2, R132, R3 ;  /* 0x0000000384027221 */ /* 0x000fc80000010000 */
        /* <DEDUP_REMOVED lines=9> */
[----:B------:R1:W3:Y:S01]  /*eb30*/  MUFU.EX2 R5, R169 ;  /* 0x000000a900057308 */ /* 0x0002e20000000800 */
[----:B--2---:R-:W-:-:S01]  /*eb40*/  FADD.FTZ R148, R124, R173 ;  /* 0x000000ad7c947221 */ /* 0x004fc20000010000 */
[----:B------:R-:W-:-:S06]  /*eb50*/  FADD.FTZ R3, R13, R2 ;  /* 0x000000020d037221 */ /* 0x000fcc0000010000 */
[----:B------:R-:W2:Y:S01]  /*eb60*/  MUFU.EX2 R162, R162 ;  /* 0x000000a200a27308 */ /* 0x000ea20000000800 */
[----:B0-----:R-:W-:-:S01]  /*eb70*/  FADD.FTZ R148, R127, R148 ;  /* 0x000000947f947221 */ /* 0x001fc20000010000 */
[----:B-1----:R-:W-:-:S06]  /*eb80*/  FFMA.FTZ R169, R175, UR29, -R161 ;  /* 0x0000001dafa97c23 */ /* 0x002fcc00080108a1 */
[----:B------:R-:W0:Y:S01]  /*eb90*/  MUFU.EX2 R130, R130 ;  /* 0x0000008200827308 */ /* 0x000e220000000800 */
[----:B---3--:R-:W-:-:S01]  /*eba0*/  FADD.FTZ R173, R5, R148 ;  /* 0x0000009405ad7221 */ /* 0x008fc20000010000 */
[----:B------:R-:W-:-:S06]  /*ebb0*/  FADD.FTZ R148, R180, R3 ;  /* 0x00000003b4947221 */ /* 0x000fcc0000010000 */
[----:B------:R-:W1:Y:S01]  /*ebc0*/  MUFU.EX2 R131, R131 ;  /* 0x0000008300837308 */ /* 0x000e620000000800 */
[----:B--2---:R-:W-:-:S07]  /*ebd0*/  FADD.FTZ R173, R162, R173 ;  /* 0x000000ada2ad7221 */ /* 0x004fce0000010000 */
[----:B------:R-:W2:Y:S01]  /*ebe0*/  MUFU.EX2 R164, R164 ;  /* 0x000000a400a47308 */ /* 0x000ea20000000800 */
[----:B0-----:R-:W-:-:S01]  /*ebf0*/  FADD.FTZ R2, R130, R173 ;  /* 0x000000ad82027221 */ /* 0x001fc20000010000 */
[----:B------:R-:W-:Y:S01]  /*ec00*/  FFMA.FTZ R173, R141, UR29, -R161 ;  /* 0x0000001d8dad7c23 */ /* 0x000fe200080108a1 */
[----:B------:R-:W-:-:S04]  /*ec10*/  FADD.FTZ R141, R15, R148 ;  /* 0x000000940f8d7221 */ /* 0x000fc80000010000 */
[----:B------:R-:W-:Y:S01]  /*ec20*/  FADD.FTZ R148, R146, R141 ;  /* 0x0000008d92947221 */ /* 0x000fe20000010000 */
[----:B------:R-:W0:Y:S01]  /*ec30*/  MUFU.EX2 R169, R169 ;  /* 0x000000a900a97308 */ /* 0x000e220000000800 */
[----:B-1----:R-:W-:-:S01]  /*ec40*/  FADD.FTZ R3, R131, R2 ;  /* 0x0000000283037221 */ /* 0x002fc20000010000 */
[----:B------:R-:W-:Y:S01]  /*ec50*/  FFMA.FTZ R141, R142, UR29, -R161 ;  /* 0x0000001d8e8d7c23 */ /* 0x000fe200080108a1 */
[----:B------:R-:W-:-:S01]  /*ec60*/  FADD.FTZ R175, R149, R148 ;  /* 0x0000009495af7221 */ /* 0x000fc20000010000 */
[----:B------:R-:W-:-:S03]  /*ec70*/  FFMA.FTZ R142, R143, UR29, -R161 ;  /* 0x0000001d8f8e7c23 */ /* 0x000fc600080108a1 */
[----:B------:R-:W-:Y:S01]  /*ec80*/  FADD.FTZ R148, R150, R175 ;  /* 0x000000af96947221 */ /* 0x000fe20000010000 */
[----:B------:R-:W1:Y:S01]  /*ec90*/  MUFU.EX2 R134, R134 ;  /* 0x0000008600867308 */ /* 0x000e620000000800 */
[----:B--2---:R-:W-:-:S02]  /*eca0*/  FADD.FTZ R2, R164, R3 ;  /* 0x00000003a4027221 */ /* 0x004fc40000010000 */
[----:B------:R-:W-:-:S04]  /*ecb0*/  FADD.FTZ R143, R151, R148 ;  /* 0x00000094978f7221 */ /* 0x000fc80000010000 */
[----:B------:R-:W-:Y:S01]  /*ecc0*/  FADD.FTZ R148, R152, R143 ;  /* 0x0000008f98947221 */ /* 0x000fe20000010000 */
        /* <DEDUP_REMOVED lines=35> */
[----:B--2---:R-:W-:-:S04]  /*ef00*/  FADD.FTZ R2, R160, R3 ;  /* 0x00000003a0027221 */ /* 0x004fc80000010000 */
[----:B------:R-:W-:Y:S01]  /*ef10*/  FADD.FTZ R3, R159, R2 ;  /* 0x000000029f037221 */ /* 0x000fe20000010000 */
[----:B0-----:R-:W-:-:S04]  /*ef20*/  FADD.FTZ R143, R144, R143 ;  /* 0x0000008f908f7221 */ /* 0x001fc80000010000 */
[----:B-1----:R-:W-:Y:S01]  /*ef30*/  FADD.FTZ R2, R147, R143 ;  /* 0x0000008f93027221 */ /* 0x002fe20000010000 */
[----:B------:R-:W-:Y:S06]  /*ef40*/  @!P0 BRA `(.L_x_1087) ;  /* 0x0000000000048947 */ /* 0x000fec0003800000 */
[----:B------:R-:W-:Y:S01]  /*ef50*/  BPT.TRAP 0x1 ;  /* 0x000000040000795c */ /* 0x000fe20000300000 */
.L_x_1087:
        /* <DEDUP_REMOVED lines=139> */
.L_x_1069:
[----:B------:R-:W-:Y:S06]  /*f810*/  BAR.ARV 0x8, 0x180 ;  /* 0x0206000000007b1d */ /* 0x000fec0000002000 */
[----:B------:R-:W-:Y:S05]  /*f820*/  @!P0 BRA `(.L_x_1089) ;  /* 0x0000000000048947 */ /* 0x000fea0003800000 */
[----:B------:R-:W-:Y:S01]  /*f830*/  BPT.TRAP 0x1 ;  /* 0x000000040000795c */ /* 0x000fe20000300000 */
.L_x_1089:
[----:B------:R-:W-:Y:S01]  /*f840*/  ULEA UR9, UR45, UR36, 0x3 ;  /* 0x000000242d097291 */ /* 0x000fe2000f8e183f */
[----:B------:R-:W-:-:S05]  /*f850*/  IMAD.U32 R0, RZ, RZ, UR46 ;  /* 0x0000002eff007e24 */ /* 0x000fca000f8e00ff */
[----:B------:R-:W-:-:S04]  /*f860*/  SHF.L.U32 R0, R0, 0x1f, RZ ;  /* 0x0000001f00007819 */ /* 0x000fc800000006ff */
[----:B------:R0:W1:Y:S01]  /*f870*/  SYNCS.PHASECHK.TRANS64.TRYWAIT P1, [UR9+0x2a850], R0 ;  /* 0x02a85000ff0075a7 */ /* 0x0000620008020149 */
[----:B------:R-:W-:Y:S05]  /*f880*/  @!P0 BRA `(.L_x_1090) ;  /* 0x0000000000048947 */ /* 0x000fea0003800000 */
[----:B------:R-:W-:Y:S01]  /*f890*/  BPT.TRAP 0x1 ;  /* 0x000000040000795c */ /* 0x000fe20000300000 */
.L_x_1090:
[----:B-1----:R-:W-:Y:S05]  /*f8a0*/  @P1 BRA `(.L_x_1091) ;  /* 0x0000000000081947 */ /* 0x002fea0003800000 */
[----:B------:R-:W1:Y:S02]  /*f8b0*/  SYNCS.PHASECHK.TRANS64.TRYWAIT P1, [UR9+0x2a850], R0 ;  /* 0x02a85000ff0075a7 */ /* 0x000e640008020149 */
[----:B-1----:R-:W-:Y:S05]  /*f8c0*/  @!P1 BRA `(.L_x_1092) ;  /* 0x00000088009c9947 */ /* 0x002fea0003800000 */
.L_x_1091:
        /* <DEDUP_REMOVED lines=11> */
[----:B------:R-:W-:-:S03]  /*f980*/  PLOP3.LUT P1, PT, PT, PT, UP0, 0x80, 0x0 ;  /* 0x000000000000781c */ /* 0x000fc60003f2f008 */
[----:B------:R-:W-:Y:S01]  /*f990*/  UIADD3 UR4, UR8, 0x2, URZ ;  /* 0x0000000208047890 */ /* 0x000fe2000fffe03f */
[----:B------:R-:W-:Y:S02]  /*f9a0*/  @UP0 ULDC.64 UR12, c[0x0][0x9c8] ;  /* 0x00027200000c0ab9 */ /* 0x000fe40000000a00 */
[----:B------:R-:W-:-:S06]  /*f9b0*/  UMOV UR6, UR8 ;  /* 0x0000000800067c82 */ /* 0x000fcc0008000000 */
[----:B------:R-:W-:Y:S01]  /*f9c0*/  QGMMA.64x192x32.F32.E4M3.E4M3 R24, R196, gdesc[UR4], R24, gsb0 ;  /* 0x02e00004c4187df3 */ /* 0x000fe20008000818 */
[----:B------:R-:W-:Y:S01]  /*f9d0*/  UMOV UR7, 0x40000040 ;  /* 0x4000004000077882 */ /* 0x000fe20000000000 */
[----:B------:R-:W-:Y:S01]  /*f9e0*/  UMOV UR6, UR4 ;  /* 0x0000000400067c82 */ /* 0x000fe20008000000 */
[----:B------:R-:W-:Y:S01]  /*f9f0*/  @UP0 UIMAD.WIDE.U32 UR4, UR44, UR12, URZ ;  /* 0x0000000c2c0402a5 */ /* 0x000fe2000f8e003f */
[----:B------:R-:W-:Y:S02]  /*fa00*/  WARPGROUP.DEPBAR.LE gsb0, 0x0 ;  /* 0x00008000000079c5 */ /* 0x000fe40000010000 */
[----:B------:R-:W-:-:S14]  /*fa10*/  WARPGROUP.ARRIVE ;  /* 0x00000000000079c5 */ /* 0x000fdc0000000000 */
[----:B------:R-:W-:Y:S01]  /*fa20*/  QGMMA.64x192x32.F32.E4M3.E4M3 R24, R192, gdesc[UR4], R24, gsb0 ;  /* 0x02e00004c0187df3 */ /* 0x000fe20008000818 */
[----:B------:R-:W-:Y:S02]  /*fa30*/  @UP0 USHF.R.S32.HI UR6, URZ, 0x1f, UR44 ;  /* 0x0000001f3f060899 */ /* 0x000fe4000801142c */
[----:B------:R-:W-:Y:S02]  /*fa40*/  @UP0 USHF.R.S32.HI UR7, URZ, 0x1f, UR40 ;  /* 0x0000001f3f070899 */ /* 0x000fe40008011428 */
[----:B------:R-:W-:-:S04]  /*fa50*/  @UP0 UIMAD UR6, UR6, UR12, URZ ;  /* 0x0000000c060602a4 */ /* 0x000fc8000f8e023f */
[----:B------:R-:W-:-:S03]  /*fa60*/  @UP0 UIMAD UR6, UR44, UR13, UR6 ;  /* 0x0000000d2c0602a4 */ /* 0x000fc6000f8e0206 */
[----:B------:R-:W-:Y:S01]  /*fa70*/  @UP0 ULDC.64 UR12, c[0x0][0x9d0] ;  /* 0x00027400000c0ab9 */ /* 0x000fe20000000a00 */
[----:B------:R-:W-:Y:S02]  /*fa80*/  @UP0 UIADD3 UR5, UR5, UR6, URZ ;  /* 0x0000000605050290 */ /* 0x000fe4000fffe03f */
[----:B------:R-:W-:Y:S02]  /*fa90*/  @UP0 UIMAD UR6, UR7, UR12, URZ ;  /* 0x0000000c070602a4 */ /* 0x000fe4000f8e023f */
[----:B------:R-:W-:Y:S02]  /*faa0*/  @UP0 UIMAD.WIDE.U32 UR4, UR40, UR12, UR4 ;  /* 0x0000000c280402a5 */ /* 0x000fe4000f8e0004 */
[----:B------:R-:W-:-:S04]  /*fab0*/  @UP0 UIMAD UR6, UR40, UR13, UR6 ;  /* 0x0000000d280602a4 */ /* 0x000fc8000f8e0206 */
[----:B------:R-:W-:Y:S02]  /*fac0*/  @UP0 UIADD3 UR5, UR5, UR6, URZ ;  /* 0x0000000605050290 */ /* 0x000fe4000fffe03f */
[----:B------:R-:W-:-:S04]  /*fad0*/  @UP0 ULEA UR6, UP1, UR4, UR10, 0x2 ;  /* 0x0000000a04060291 */ /* 0x000fc8000f82103f */
[----:B------:R-:W-:Y:S02]  /*fae0*/  @UP0 ULEA.HI.X UR7, UR4, UR11, UR5, 0x2, UP1 ;  /* 0x0000000b04070291 */ /* 0x000fe400088f1405 */
[----:B------:R-:W-:-:S04]  /*faf0*/  IMAD.U32 R4, RZ, RZ, UR6 ;  /* 0x00000006ff047e24 */ /* 0x000fc8000f8e00ff */
[----:B-1----:R-:W-:-:S05]  /*fb00*/  IMAD.U32 R5, RZ, RZ, UR7 ;  /* 0x00000007ff057e24 */ /* 0x002fca000f8e00ff */
[----:B------:R1:W2:Y:S01]  /*fb10*/  @P1 LDG.E R6, desc[UR52][R4.64] ;  /* 0x0000003404061981 */ /* 0x0002a2000c1e1900 */
[----:B------:R-:W-:Y:S01]  /*fb20*/  UIADD3 UR4, UR8, 0x4, URZ ;  /* 0x0000000408047890 */ /* 0x000fe2000fffe03f */
[----:B------:R-:W-:-:S06]  /*fb30*/  UMOV UR7, 0x40000040 ;  /* 0x4000004000077882 */ /* 0x000fcc0000000000 */
[----:B------:R-:W-:Y:S01]  /*fb40*/  UMOV UR6, UR4 ;  /* 0x0000000400067c82 */ /* 0x000fe20008000000 */
[----:B------:R-:W-:Y:S01]  /*fb50*/  UIADD3 UR8, UR8, 0x6, URZ ;  /* 0x0000000608087890 */ /* 0x000fe2000fffe03f */
[----:B------:R-:W-:Y:S02]  /*fb60*/  WARPGROUP.DEPBAR.LE gsb0, 0x0 ;  /* 0x00008000000079c5 */ /* 0x000fe40000010000 */
[----:B------:R-:W-:-:S06]  /*fb70*/  WARPGROUP.ARRIVE ;  /* 0x00000000000079c5 */ /* 0x000fcc0000000000 */
[----:B------:R-:W-:Y:S01]  /*fb80*/  QGMMA.64x192x32.F32.E4M3.E4M3 R24, R188, gdesc[UR4], R24, gsb0 ;  /* 0x02e00004bc187df3 */ /* 0x000fe20008000818 */
[----:B------:R-:W-:Y:S01]  /*fb90*/  UMOV UR6, UR8 ;  /* 0x0000000800067c82 */ /* 0x000fe20008000000 */
[----:B------:R-:W-:Y:S01]  /*fba0*/  UMOV UR7, 0x40000040 ;  /* 0x4000004000077882 */ /* 0x000fe20000000000 */
[----:B0-----:R-:W0:Y:S04]  /*fbb0*/  SHFL.BFLY PT, R0, R3, 0x2, 0x1f ;  /* 0x0c401f0003007f89 */ /* 0x001e2800000e0000 */
[----:B------:R-:W3:Y:S01]  /*fbc0*/  SHFL.BFLY PT, R11, R2, 0x2, 0x1f ;  /* 0x0c401f00020b7f89 */ /* 0x000ee200000e0000 */
[----:B0-----:R-:W-:-:S01]  /*fbd0*/  FADD.FTZ R0, R0, R3 ;  /* 0x0000000300007221 */ /* 0x001fc20000010000 */
[----:B---3--:R-:W-:-:S04]  /*fbe0*/  FADD.FTZ R11, R11, R2 ;  /* 0x000000020b0b7221 */ /* 0x008fc80000010000 */
[----:B------:R-:W0:Y:S04]  /*fbf0*/  SHFL.BFLY PT, R7, R0, 0x1, 0x1f ;  /* 0x0c201f0000077f89 */ /* 0x000e2800000e0000 */
[----:B-1----:R-:W1:Y:S01]  /*fc00*/  SHFL.BFLY PT, R4, R11, 0x1, 0x1f ;  /* 0x0c201f000b047f89 */ /* 0x002e6200000e0000 */
        /* <DEDUP_REMOVED lines=16> */
[----:B------:R-:W3:Y:S01]  /*fd10*/  @P1 MUFU.RCP R7, R13 ;  /* 0x0000000d00071308 */ /* 0x000ee20000001000 */
        /* <DEDUP_REMOVED lines=10> */
[-C--:B--2---:R-:W-:Y:S01]  /*fdc0*/  FMUL.FTZ R3, R3, R6.reuse ;  /* 0x0000000603037220 */ /* 0x084fe20000410000 */
[----:B---3--:R-:W-:Y:S01]  /*fdd0*/  FMUL.FTZ R4, R7, R6 ;  /* 0x0000000607047220 */ /* 0x008fe20000410000 */
[----:B------:R-:W-:-:S02]  /*fde0*/  WARPGROUP.DEPBAR.LE gsb0, 0x0 ;  /* 0x00008000000079c5 */ /* 0x000fc40000010000 */
[----:B------:R-:W-:Y:S05]  /*fdf0*/  @!P0 BRA `(.L_x_1093) ;  /* 0x0000000000048947 */ /* 0x000fea0003800000 */
[----:B------:R-:W-:Y:S01]  /*fe00*/  BPT.TRAP 0x1 ;  /* 0x000000040000795c */ /* 0x000fe20000300000 */
.L_x_1093:
        /* <DEDUP_REMOVED lines=39> */
[----:B------:R-:W-:Y:S01]  /*10080*/  USEL UR4, URZ, 0x1, UP0 ;  /* 0x000000013f047887 */ /* 0x000fe20008000000 */
        /* <DEDUP_REMOVED lines=66> */
.L_x_1015:
[----:B------:R-:W0:Y:S01]  /*104b0*/  S2R R4, SR_CgaCtaId ;  /* 0x0000000000047919 */ /* 0x000e220000008800 */
[----:B------:R-:W-:Y:S01]  /*104c0*/  MOV R3, 0x400 ;  /* 0x0000040000037802 */ /* 0x000fe20000000f00 */
[----:B------:R-:W-:Y:S01]  /*104d0*/  BSSY B0, `(.L_x_1094) ;  /* 0x00002c3000007945 */ /* 0x000fe20003800000 */
[----:B------:R-:W-:Y:S02]  /*104e0*/  BAR.SYNC.DEFER_BLOCKING 0x5, 0x180 ;  /* 0x0146000000007b1d */ /* 0x000fe40000010000 */
[----:B0-----:R-:W-:-:S05]  /*104f0*/  LEA R3, R4, R3, 0x18 ;  /* 0x0000000304037211 */ /* 0x001fca00078ec0ff */
[----:B------:R-:W0:Y:S02]  /*10500*/  LDS R4, [R3+0x2a8d0] ;  /* 0x02a8d00003047984 */ /* 0x000e240000000800 */
[----:B0-----:R-:W-:Y:S01]  /*10510*/  R2UR UR4, R4 ;  /* 0x00000000040472ca */ /* 0x001fe200000e0000 */
[----:B------:R-:W-:Y:S06]  /*10520*/  BAR.ARV 0x4, 0x180 ;  /* 0x0106000000007b1d */ /* 0x000fec0000002000 */
[----:B------:R-:W-:Y:S08]  /*10530*/  @P0 BRA `(.L_x_1095) ;  /* 0x00000020005c0947 */ /* 0x000ff00003800000 */
[----:B------:R-:W0:Y:S01]  /*10540*/  S2R R50, SR_TID.X ;  /* 0x0000000000327919 */ /* 0x000e220000002100 */
[----:B------:R-:W-:Y:S01]  /*10550*/  ULDC.64 UR6, c[0x4][0x38] ;  /* 0x01000e0000067ab9 */ /* 0x000fe20000000a00 */
        /* <DEDUP_REMOVED lines=15> */
[----:B------:R-:W-:Y:S01]  /*10650*/  F2FP.BF16.F32.PACK_AB R40, R69, R40 ;  /* 0x000000284528723e */ /* 0x000fe200000010ff */
[----:B0-----:R-:W-:Y:S01]  /*10660*/  IMAD.SHL.U32 R4, R50, 0x4, RZ ;  /* 0x0000000432047824 */ /* 0x001fe200078e00ff */
        /* <DEDUP_REMOVED lines=28> */
[----:B------:R-:W-:Y:S01]  /*10830*/  F2FP.BF16.F32.PACK_AB R131, R128, R131 ;  /* 0x000000838083723e */ /* 0x000fe200000010ff */
[----:B------:R-:W-:Y:S01]  /*10840*/  USHF.R.S32.HI UR10, URZ, 0x1f, UR40 ;  /* 0x0000001f3f0a7899 */ /* 0x000fe20008011428 */
[----:B------:R-:W-:Y:S01]  /*10850*/  LOP3.LUT R4, R4, 0xc, RZ, 0xc0, !PT ;  /* 0x0000000c04047812 */ /* 0x000fe200078ec0ff */
[----:B------:R-:W-:Y:S01]  /*10860*/  ULDC.64 UR8, c[0x0][0xb90] ;  /* 0x0002e40000087ab9 */ /* 0x000fe20000000a00 */
[----:B------:R-:W-:Y:S02]  /*10870*/  BAR.SYNC.DEFER_BLOCKING 0x1, 0x100 ;  /* 0x0044000000007b1d */ /* 0x000fe40000010000 */
[----:B------:R-:W-:-:S05]  /*10880*/  IADD3 R4, P0, R4, UR6, RZ ;  /* 0x0000000604047c10 */ /* 0x000fca000ff1e0ff */
[----:B------:R-:W-:-:S05]  /*10890*/  IMAD.X R5, RZ, RZ, UR7, P0 ;  /* 0x00000007ff057e24 */ /* 0x000fca00080e06ff */
[----:B------:R0:W2:Y:S01]  /*108a0*/  LDG.E.CONSTANT R34, desc[UR52][R4.64] ;  /* 0x0000003404227981 */ /* 0x0000a2000c1e9900 */
[----:B------:R-:W-:Y:S01]  /*108b0*/  F2FP.BF16.F32.PACK_AB R31, R78, R31 ;  /* 0x0000001f4e1f723e */ /* 0x000fe200000010ff */
[----:B------:R-:W-:Y:S01]  /*108c0*/  UIMAD UR5, UR10, UR8, URZ ;  /* 0x000000080a0572a4 */ /* 0x000fe2000f8e023f */
[----:B------:R-:W-:Y:S01]  /*108d0*/  F2FP.BF16.F32.PACK_AB R27, R86, R27 ;  /* 0x0000001b561b723e */ /* 0x000fe200000010ff */
[----:B------:R-:W1:Y:S01]  /*108e0*/  S2R R48, SR_SWINHI ;  /* 0x0000000000307919 */ /* 0x000e620000002f00 */
[----:B------:R-:W-:Y:S02]  /*108f0*/  UIMAD.WIDE.U32 UR6, UR40, UR8, URZ ;  /* 0x00000008280672a5 */ /* 0x000fe4000f8e003f */
[----:B------:R-:W-:Y:S02]  /*10900*/  UIMAD UR5, UR40, UR9, UR5 ;  /* 0x00000009280572a4 */ /* 0x000fe4000f8e0205 */
[----:B------:R-:W-:Y:S01]  /*10910*/  USHF.R.S32.HI UR12, URZ, 0x1f, UR44 ;  /* 0x0000001f3f0c7899 */ /* 0x000fe2000801142c */
[----:B0-----:R-:W-:Y:S01]  /*10920*/  LOP3.LUT P0, R5, R50, 0x3, RZ, 0xc0, !PT ;  /* 0x0000000332057812 */ /* 0x001fe2000780c0ff */
[----:B------:R-:W-:Y:S01]  /*10930*/  ULDC.64 UR8, c[0x0][0xb98] ;  /* 0x0002e60000087ab9 */ /* 0x000fe20000000a00 */
[----:B------:R-:W-:Y:S01]  /*10940*/  F2FP.BF16.F32.PACK_AB R4, R47, R56 ;  /* 0x000000382f04723e */ /* 0x000fe200000010ff */
[----:B------:R-:W-:Y:S01]  /*10950*/  UIADD3 UR7, UR7, UR5, URZ ;  /* 0x0000000507077290 */ /* 0x000fe2000fffe03f */
[----:B------:R-:W-:Y:S01]  /*10960*/  ISETP.EQ.OR P0, PT, R5, 0x3, !P0 ;  /* 0x000000030500780c */ /* 0x000fe20004702670 */
[----:B------:R-:W-:Y:S01]  /*10970*/  IMAD R5, R200, 0x40, R18 ;  /* 0x00000040c8057824 */ /* 0x000fe200078e0212 */
[----:B------:R-:W-:-:S02]  /*10980*/  UIMAD UR5, UR12, UR8, URZ ;  /* 0x000000080c0572a4 */ /* 0x000fc4000f8e023f */
[----:B------:R-:W-:Y:S01]  /*10990*/  SEL R97, R33, R32, P0 ;  /* 0x0000002021617207 */ /* 0x000fe20000000000 */
[----:B------:R-:W-:Y:S01]  /*109a0*/  UIMAD.WIDE.U32 UR6, UR44, UR8, UR6 ;  /* 0x000000082c0672a5 */ /* 0x000fe2000f8e0006 */
[----:B------:R-:W-:Y:S01]  /*109b0*/  SEL R67, R32, R33, P0 ;  /* 0x0000002120437207 */ /* 0x000fe20000000000 */
[----:B------:R-:W-:Y:S01]  /*109c0*/  UIMAD UR5, UR44, UR9, UR5 ;  /* 0x000000092c0572a4 */ /* 0x000fe2000f8e0205 */
[----:B------:R-:W-:Y:S02]  /*109d0*/  SEL R89, R52, R53, P0 ;  /* 0x0000003534597207 */ /* 0x000fe40000000000 */
[----:B------:R-:W-:Y:S01]  /*109e0*/  SEL R57, R53, R52, P0 ;  /* 0x0000003435397207 */ /* 0x000fe20000000000 */
[----:B------:R-:W-:Y:S01]  /*109f0*/  ULDC.64 UR8, c[0x0][0xae8] ;  /* 0x0002ba0000087ab9 */ /* 0x000fe20000000a00 */
[----:B------:R-:W-:Y:S02]  /*10a00*/  SEL R85, R126, R127, P0 ;  /* 0x0000007f7e557207 */ /* 0x000fe40000000000 */
[----:B------:R-:W-:-:S02]  /*10a10*/  SEL R55, R127, R126, P0 ;  /* 0x0000007e7f377207 */ /* 0x000fc40000000000 */
[----:B------:R-:W-:Y:S02]  /*10a20*/  SEL R107, R81, R96, P0 ;  /* 0x00000060516b7207 */ /* 0x000fe40000000000 */
[----:B------:R-:W-:Y:S02]  /*10a30*/  SEL R80, R96, R81, P0 ;  /* 0x0000005160507207 */ /* 0x000fe40000000000 */
[----:B------:R-:W-:Y:S02]  /*10a40*/  SEL R101, R21, R20, P0 ;  /* 0x0000001415657207 */ /* 0x000fe40000000000 */
[----:B------:R-:W-:Y:S02]  /*10a50*/  MOV R32, R3 ;  /* 0x0000000300207202 */ /* 0x000fe40000000f00 */
[----:B-1----:R-:W-:Y:S02]  /*10a60*/  MOV R33, R48 ;  /* 0x0000003000217202 */ /* 0x002fe40000000f00 */
[----:B------:R-:W-:-:S02]  /*10a70*/  SEL R69, R20, R21, P0 ;  /* 0x0000001514457207 */ /* 0x000fc40000000000 */
[----:B------:R-:W-:Y:S01]  /*10a80*/  SEL R127, R15, R14, P0 ;  /* 0x0000000e0f7f7207 */ /* 0x000fe20000000000 */
[--C-:B------:R-:W-:Y:S01]  /*10a90*/  IMAD.WIDE R52, R204, 0x2, R32.reuse ;  /* 0x00000002cc347825 */ /* 0x100fe200078e0220 */
[----:B------:R-:W-:Y:S02]  /*10aa0*/  SEL R81, R14, R15, P0 ;  /* 0x0000000f0e517207 */ /* 0x000fe40000000000 */
[----:B------:R-:W-:Y:S01]  /*10ab0*/  SEL R103, R13, R12, P0 ;  /* 0x0000000c0d677207 */ /* 0x000fe20000000000 */
[----:B------:R-:W-:Y:S01]  /*10ac0*/  IMAD.WIDE R32, R5, 0x2, R32 ;  /* 0x0000000205207825 */ /* 0x000fe200078e0220 */
[C---:B------:R-:W-:Y:S02]  /*10ad0*/  IADD3 R21, P6, R52.reuse, 0x8020, RZ ;  /* 0x0000802034157810 */ /* 0x040fe40007fde0ff */
[----:B------:R-:W-:Y:S02]  /*10ae0*/  IADD3 R15, P2, R52, 0x4060, RZ ;  /* 0x00004060340f7810 */ /* 0x000fe40007f5e0ff */
[----:B------:R-:W-:Y:S01]  /*10af0*/  SEL R70, R12, R13, P0 ;  /* 0x0000000d0c467207 */ /* 0x000fe20000000000 */
[--C-:B------:R-:W-:Y:S01]  /*10b00*/  IMAD.X R61, RZ, RZ, R53.reuse, P6 ;  /* 0x000000ffff3d7224 */ /* 0x100fe200030e0635 */
[----:B------:R-:W-:Y:S01]  /*10b10*/  SEL R111, R49, R4, P0 ;  /* 0x00000004316f7207 */ /* 0x000fe20000000000 */
[----:B------:R-:W-:Y:S01]  /*10b20*/  IMAD.X R63, RZ, RZ, R53, P2 ;  /* 0x000000ffff3f7224 */ /* 0x000fe200010e0635 */
[----:B------:R-:W-:-:S02]  /*10b30*/  SEL R73, R4, R49, P0 ;  /* 0x0000003104497207 */ /* 0x000fc40000000000 */
[----:B------:R-:W-:Y:S02]  /*10b40*/  LOP3.LUT R12, R21, 0x380, RZ, 0xc0, !PT ;  /* 0x00000380150c7812 */ /* 0x000fe400078ec0ff */
[----:B------:R-:W-:Y:S02]  /*10b50*/  LOP3.LUT R4, R15, 0x380, RZ, 0xc0, !PT ;  /* 0x000003800f047812 */ /* 0x000fe400078ec0ff */
[----:B------:R-:W-:Y:S02]  /*10b60*/  SEL R105, R9, R8, P0 ;  /* 0x0000000809697207 */ /* 0x000fe40000000000 */
[----:B------:R-:W-:Y:S02]  /*10b70*/  SEL R71, R8, R9, P0 ;  /* 0x0000000908477207 */ /* 0x000fe40000000000 */
[----:B------:R-:W-:Y:S02]  /*10b80*/  IADD3 R9, P2, R52, 0x40, RZ ;  /* 0x0000004034097810 */ /* 0x000fe40007f5e0ff */
[----:B------:R-:W-:-:S02]  /*10b90*/  SEL R129, R7, R6, P0 ;  /* 0x0000000607817207 */ /* 0x000fc40000000000 */
[----:B------:R-:W-:Y:S02]  /*10ba0*/  SEL R84, R6, R7, P0 ;  /* 0x0000000706547207 */ /* 0x000fe40000000000 */
[----:B------:R-:W-:Y:S02]  /*10bb0*/  SHF.R.U64 R12, R12, 0x3, RZ ;  /* 0x000000030c0c7819 */ /* 0x000fe400000012ff */
[----:B------:R-:W-:Y:S02]  /*10bc0*/  SHF.R.U64 R4, R4, 0x3, RZ ;  /* 0x0000000304047819 */ /* 0x000fe400000012ff */
[----:B------:R-:W-:Y:S02]  /*10bd0*/  SEL R109, R65, R72, P0 ;  /* 0x00000048416d7207 */ /* 0x000fe40000000000 */
[----:B------:R-:W-:Y:S02]  /*10be0*/  IADD3 R7, P1, R52, 0x20, RZ ;  /* 0x0000002034077810 */ /* 0x000fe40007f3e0ff */
[----:B------:R-:W-:-:S02]  /*10bf0*/  SEL R72, R72, R65, P0 ;  /* 0x0000004148487207 */ /* 0x000fc40000000000 */
[----:B------:R-:W-:Y:S01]  /*10c00*/  SEL R95, R37, R36, P0 ;  /* 0x00000024255f7207 */ /* 0x000fe20000000000 */
[--C-:B------:R-:W-:Y:S01]  /*10c10*/  IMAD.X R47, RZ, RZ, R53.reuse, P1 ;  /* 0x000000ffff2f7224 */ /* 0x100fe200008e0635 */
[----:B------:R-:W-:Y:S01]  /*10c20*/  SEL R66, R36, R37, P0 ;  /* 0x0000002524427207 */ /* 0x000fe20000000000 */
[----:B------:R-:W-:Y:S01]  /*10c30*/  IMAD.X R37, RZ, RZ, R53, P2 ;  /* 0x000000ffff257224 */ /* 0x000fe200010e0635 */
[----:B------:R-:W-:Y:S02]  /*10c40*/  IADD3 R65, P4, R52, 0x8060, RZ ;  /* 0x0000806034417810 */ /* 0x000fe40007f9e0ff */
[----:B------:R-:W-:Y:S02]  /*10c50*/  LOP3.LUT R60, R12, R21, RZ, 0x3c, !PT ;  /* 0x000000150c3c7212 */ /* 0x000fe400078e3cff */
[----:B------:R-:W-:Y:S02]  /*10c60*/  LOP3.LUT R62, R4, R15, RZ, 0x3c, !PT ;  /* 0x0000000f043e7212 */ /* 0x000fe400078e3cff */
[----:B------:R-:W-:-:S02]  /*10c70*/  LOP3.LUT R4, R7, 0x380, RZ, 0xc0, !PT ;  /* 0x0000038007047812 */ /* 0x000fc400078ec0ff */
[----:B------:R-:W-:Y:S02]  /*10c80*/  IADD3 R21, P2, R32, 0x5000, RZ ;  /* 0x0000500020157810 */ /* 0x000fe40007f5e0ff */
[----:B------:R-:W-:Y:S02]  /*10c90*/  LOP3.LUT R64, R65, 0x380, RZ, 0xc0, !PT ;  /* 0x0000038041407812 */ /* 0x000fe400078ec0ff */
[----:B------:R-:W-:Y:S02]  /*10ca0*/  SEL R87, R122, R123, P0 ;  /* 0x0000007b7a577207 */ /* 0x000fe40000000000 */
[----:B------:R-:W-:Y:S02]  /*10cb0*/  SEL R56, R123, R122, P0 ;  /* 0x0000007a7b387207 */ /* 0x000fe40000000000 */
[----:B------:R-:W-:Y:S02]  /*10cc0*/  SHF.R.U64 R4, R4, 0x3, RZ ;  /* 0x0000000304047819 */ /* 0x000fe400000012ff */
[----:B------:R-:W-:-:S02]  /*10cd0*/  LOP3.LUT R20, R21, 0x380, RZ, 0xc0, !PT ;  /* 0x0000038015147812 */ /* 0x000fc400078ec0ff */
[----:B------:R-:W-:Y:S02]  /*10ce0*/  SEL R123, R25, R24, P0 ;  /* 0x00000018197b7207 */ /* 0x000fe40000000000 */
[----:B------:R-:W-:Y:S02]  /*10cf0*/  SEL R79, R24, R25, P0 ;  /* 0x00000019184f7207 */ /* 0x000fe40000000000 */
[----:B------:R-:W-:Y:S02]  /*10d00*/  SEL R125, R11, R10, P0 ;  /* 0x0000000a0b7d7207 */ /* 0x000fe40000000000 */
[----:B------:R-:W-:Y:S02]  /*10d10*/  SEL R82, R10, R11, P0 ;  /* 0x0000000b0a527207 */ /* 0x000fe40000000000 */
[----:B------:R-:W-:Y:S02]  /*10d20*/  LOP3.LUT R5, R52, 0x380, RZ, 0xc0, !PT ;  /* 0x0000038034057812 */ /* 0x000fe400078ec0ff */
[----:B------:R-:W-:-:S02]  /*10d30*/  SHF.R.U64 R64, R64, 0x3, RZ ;  /* 0x0000000340407819 */ /* 0x000fc400000012ff */
[C---:B------:R-:W-:Y:S02]  /*10d40*/  IADD3 R25, P3, R52.reuse, 0x8040, RZ ;  /* 0x0000804034197810 */ /* 0x040fe40007f7e0ff */
[----:B------:R-:W-:Y:S02]  /*10d50*/  IADD3 R10, P5, R52, 0x8000, RZ ;  /* 0x00008000340a7810 */ /* 0x000fe40007fbe0ff */
[----:B------:R-:W-:Y:S01]  /*10d60*/  SEL R113, R43, R46, P0 ;  /* 0x0000002e2b717207 */ /* 0x000fe20000000000 */
[--C-:B------:R-:W-:Y:S01]  /*10d70*/  IMAD.X R51, RZ, RZ, R53.reuse, P3 ;  /* 0x000000ffff337224 */ /* 0x100fe200018e0635 */
[----:B------:R-:W-:Y:S01]  /*10d80*/  SEL R74, R46, R43, P0 ;  /* 0x0000002b2e4a7207 */ /* 0x000fe20000000000 */
[----:B------:R-:W-:Y:S01]  /*10d90*/  IMAD.X R49, RZ, RZ, R53, P5 ;  /* 0x000000ffff317224 */ /* 0x000fe200028e0635 */
[----:B------:R-:W-:Y:S02]  /*10da0*/  LOP3.LUT R46, R4, R7, RZ, 0x3c, !PT ;  /* 0x00000007042e7212 */ /* 0x000fe400078e3cff */
[----:B------:R-:W-:-:S02]  /*10db0*/  SHF.R.U64 R20, R20, 0x3, RZ ;  /* 0x0000000314147819 */ /* 0x000fc400000012ff */
[----:B------:R-:W-:Y:S02]  /*10dc0*/  SHF.R.U64 R5, R5, 0x3, RZ ;  /* 0x0000000305057819 */ /* 0x000fe400000012ff */
[----:B------:R-:W-:Y:S02]  /*10dd0*/  LOP3.LUT R4, R9, 0x380, RZ, 0xc0, !PT ;  /* 0x0000038009047812 */ /* 0x000fe400078ec0ff */
[----:B------:R-:W-:Y:S01]  /*10de0*/  LOP3.LUT R64, R64, R65, RZ, 0x3c, !PT ;  /* 0x0000004140407212 */ /* 0x000fe200078e3cff */
[----:B------:R-:W-:Y:S01]  /*10df0*/  IMAD.X R65, RZ, RZ, R53, P4 ;  /* 0x000000ffff417224 */ /* 0x000fe200020e0635 */
[C---:B------:R-:W-:Y:S02]  /*10e00*/  IADD3 R13, P4, R52.reuse, 0x4040, RZ ;  /* 0x00004040340d7810 */ /* 0x040fe40007f9e0ff */
[C---:B------:R-:W-:Y:S02]  /*10e10*/  IADD3 R11, P3, R52.reuse, 0x4020, RZ ;  /* 0x00004020340b7810 */ /* 0x040fe40007f7e0ff */
[----:B------:R-:W-:-:S02]  /*10e20*/  IADD3 R8, P6, R52, 0x4000, RZ ;  /* 0x0000400034087810 */ /* 0x000fc40007fde0ff */
[----:B------:R-:W-:Y:S01]  /*10e30*/  IADD3 R6, P5, R52, 0x60, RZ ;  /* 0x0000006034067810 */ /* 0x000fe20007fbe0ff */
[----:B------:R-:W-:Y:S01]  /*10e40*/  IMAD.X R43, RZ, RZ, R53, P3 ;  /* 0x000000ffff2b7224 */ /* 0x000fe200018e0635 */
[----:B------:R-:W-:Y:S01]  /*10e50*/  LOP3.LUT R20, R20, R21, RZ, 0x3c, !PT ;  /* 0x0000001514147212 */ /* 0x000fe200078e3cff */
[----:B------:R-:W-:Y:S01]  /*10e60*/  IMAD.X R21, RZ, RZ, R33, P2 ;  /* 0x000000ffff157224 */ /* 0x000fe200010e0621 */
[----:B------:R-:W-:Y:S02]  /*10e70*/  SEL R117, R35, R38, P0 ;  /* 0x0000002623757207 */ /* 0x000fe40000000000 */
[----:B------:R-:W-:Y:S02]  /*10e80*/  SEL R76, R38, R35, P0 ;  /* 0x00000023264c7207 */ /* 0x000fe40000000000 */
[----:B------:R-:W-:Y:S02]  /*10e90*/  LOP3.LUT R52, R5, R52, RZ, 0x3c, !PT ;  /* 0x0000003405347212 */ /* 0x000fe400078e3cff */
[----:B------:R-:W-:-:S02]  /*10ea0*/  SHF.R.U64 R4, R4, 0x3, RZ ;  /* 0x0000000304047819 */ /* 0x000fc400000012ff */
[----:B------:R-:W-:Y:S02]  /*10eb0*/  LOP3.LUT R5, R10, 0x380, RZ, 0xc0, !PT ;  /* 0x000003800a057812 */ /* 0x000fe400078ec0ff */
[----:B------:R-:W-:Y:S02]  /*10ec0*/  IADD3 R35, P2, R32, 0xb000, RZ ;  /* 0x0000b00020237810 */ /* 0x000fe40007f5e0ff */
[----:B------:R-:W-:Y:S02]  /*10ed0*/  LOP3.LUT R36, R4, R9, RZ, 0x3c, !PT ;  /* 0x0000000904247212 */ /* 0x000fe400078e3cff */
[----:B------:R-:W-:Y:S02]  /*10ee0*/  SHF.R.U64 R5, R5, 0x3, RZ ;  /* 0x0000000305057819 */ /* 0x000fe400000012ff */
[----:B------:R-:W-:Y:S02]  /*10ef0*/  LOP3.LUT R4, R35, 0x380, RZ, 0xc0, !PT ;  /* 0x0000038023047812 */ /* 0x000fe400078ec0ff */
[----:B------:R-:W-:-:S02]  /*10f00*/  SEL R99, R29, R28, P0 ;  /* 0x0000001c1d637207 */ /* 0x000fc40000000000 */
[----:B------:R-:W-:Y:S02]  /*10f10*/  SEL R68, R28, R29, P0 ;  /* 0x0000001d1c447207 */ /* 0x000fe40000000000 */
[----:B------:R-:W-:Y:S02]  /*10f20*/  LOP3.LUT R48, R5, R10, RZ, 0x3c, !PT ;  /* 0x0000000a05307212 */ /* 0x000fe400078e3cff */
[----:B------:R-:W-:Y:S02]  /*10f30*/  SHF.R.U64 R4, R4, 0x3, RZ ;  /* 0x0000000304047819 */ /* 0x000fe400000012ff */
[----:B------:R-:W-:Y:S02]  /*10f40*/  LOP3.LUT R5, R8, 0x380, RZ, 0xc0, !PT ;  /* 0x0000038008057812 */ /* 0x000fe400078ec0ff */
[----:B------:R-:W-:Y:S02]  /*10f50*/  IADD3 R29, P3, R32, 0x2000, RZ ;  /* 0x00002000201d7810 */ /* 0x000fe40007f7e0ff */
[----:B------:R-:W-:-:S02]  /*10f60*/  LOP3.LUT R4, R4, R35, RZ, 0x3c, !PT ;  /* 0x0000002304047212 */ /* 0x000fc400078e3cff */
[----:B------:R-:W-:Y:S01]  /*10f70*/  SHF.R.U64 R5, R5, 0x3, RZ ;  /* 0x0000000305057819 */ /* 0x000fe200000012ff */
[----:B------:R-:W0:Y:S01]  /*10f80*/  LDC R35, c[0x0][0xbe8] ;  /* 0x0002fa00ff237b82 */ /* 0x000e220000000800 */
[----:B------:R-:W-:Y:S02]  /*10f90*/  LOP3.LUT R28, R29, 0x380, RZ, 0xc0, !PT ;  /* 0x000003801d1c7812 */ /* 0x000fe400078ec0ff */
[----:B------:R-:W-:Y:S02]  /*10fa0*/  SEL R93, R41, R40, P0 ;  /* 0x00000028295d7207 */ /* 0x000fe40000000000 */
[----:B------:R-:W-:Y:S01]  /*10fb0*/  SEL R59, R40, R41, P0 ;  /* 0x00000029283b7207 */ /* 0x000fe20000000000 */
[----:B------:R-:W-:Y:S01]  /*10fc0*/  IMAD.X R41, RZ, RZ, R53, P6 ;  /* 0x000000ffff297224 */ /* 0x000fe200030e0635 */
[----:B------:R-:W-:Y:S02]  /*10fd0*/  LOP3.LUT R40, R5, R8, RZ, 0x3c, !PT ;  /* 0x0000000805287212 */ /* 0x000fe400078e3cff */
[----:B------:R-:W-:-:S02]  /*10fe0*/  SHF.R.U64 R28, R28, 0x3, RZ ;  /* 0x000000031c1c7819 */ /* 0x000fc400000012ff */
[----:B------:R-:W-:Y:S02]  /*10ff0*/  LOP3.LUT R5, R6, 0x380, RZ, 0xc0, !PT ;  /* 0x0000038006057812 */ /* 0x000fe400078ec0ff */
[----:B------:R-:W-:Y:S01]  /*11000*/  LOP3.LUT R28, R28, R29, RZ, 0x3c, !PT ;  /* 0x0000001d1c1c7212 */ /* 0x000fe200078e3cff */
[----:B------:R-:W-:Y:S01]  /*11010*/  IMAD.X R29, RZ, RZ, R33, P3 ;  /* 0x000000ffff1d7224 */ /* 0x000fe200018e0621 */
[----:B------:R-:W-:Y:S02]  /*11020*/  SHF.R.U64 R5, R5, 0x3, RZ ;  /* 0x0000000305057819 */ /* 0x000fe400000012ff */
[----:B------:R-:W-:Y:S02]  /*11030*/  IADD3 R7, P3, R32, 0x8000, RZ ;  /* 0x0000800020077810 */ /* 0x000fe40007f7e0ff */
[----:B------:R-:W-:Y:S02]  /*11040*/  LOP3.LUT R38, R5, R6, RZ, 0x3c, !PT ;  /* 0x0000000605267212 */ /* 0x000fe400078e3cff */
[----:B------:R-:W-:-:S02]  /*11050*/  LOP3.LUT R6, R7, 0x380, RZ, 0xc0, !PT ;  /* 0x0000038007067812 */ /* 0x000fc400078ec0ff */
[----:B------:R-:W-:Y:S02]  /*11060*/  LOP3.LUT R10, R11, 0x380, RZ, 0xc0, !PT ;  /* 0x000003800b0a7812 */ /* 0x000fe400078ec0ff */
[----:B------:R-:W-:Y:S02]  /*11070*/  SHF.R.U64 R6, R6, 0x3, RZ ;  /* 0x0000000306067819 */ /* 0x000fe400000012ff */
[----:B------:R-:W-:Y:S02]  /*11080*/  LOP3.LUT R14, R25, 0x380, RZ, 0xc0, !PT ;  /* 0x00000380190e7812 */ /* 0x000fe400078ec0ff */
[----:B------:R-:W-:Y:S01]  /*11090*/  LOP3.LUT R6, R6, R7, RZ, 0x3c, !PT ;  /* 0x0000000706067212 */ /* 0x000fe200078e3cff */
[----:B------:R-:W-:Y:S01]  /*110a0*/  IMAD.X R7, RZ, RZ, R33, P3 ;  /* 0x000000ffff077224 */ /* 0x000fe200018e0621 */
[----:B0-----:R-:W-:Y:S02]  /*110b0*/  ISETP.NE.AND P3, PT, R35, 0x1, PT ;  /* 0x000000012300780c */ /* 0x001fe40003f65270 */
[----:B------:R-:W-:-:S02]  /*110c0*/  SHF.R.U64 R10, R10, 0x3, RZ ;  /* 0x000000030a0a7819 */ /* 0x000fc400000012ff */
[----:B------:R-:W-:Y:S02]  /*110d0*/  SEL R83, R130, R131, P0 ;  /* 0x0000008382537207 */ /* 0x000fe40000000000 */
[----:B------:R-:W-:Y:S02]  /*110e0*/  SEL R54, R131, R130, P0 ;  /* 0x0000008283367207 */ /* 0x000fe40000000000 */
[----:B------:R-:W-:Y:S02]  /*110f0*/  MOV R100, R40 ;  /* 0x0000002800647202 */ /* 0x000fe40000000f00 */
[----:B------:R-:W-:Y:S02]  /*11100*/  SEL R115, R39, R42, P0 ;  /* 0x0000002a27737207 */ /* 0x000fe40000000000 */
[----:B------:R-:W-:Y:S01]  /*11110*/  SEL R75, R42, R39, P0 ;  /* 0x000000272a4b7207 */ /* 0x000fe20000000000 */
[----:B------:R-:W0:Y:S01]  /*11120*/  @P3 LDC R40, c[0x0][0xbec] ;  /* 0x0002fb00ff283b82 */ /* 0x000e220000000800 */
[----:B------:R-:W-:Y:S01]  /*11130*/  SHF.R.U64 R14, R14, 0x3, RZ ;  /* 0x000000030e0e7819 */ /* 0x000fe200000012ff */
[----:B------:R-:W-:Y:S01]  /*11140*/  IMAD.X R39, RZ, RZ, R53, P5 ;  /* 0x000000ffff277224 */ /* 0x000fe200028e0635 */
[----:B------:R-:W-:-:S02]  /*11150*/  LOP3.LUT R42, R10, R11, RZ, 0x3c, !PT ;  /* 0x0000000b0a2a7212 */ /* 0x000fc400078e3cff */
[----:B------:R-:W-:Y:S02]  /*11160*/  LOP3.LUT R50, R14, R25, RZ, 0x3c, !PT ;  /* 0x000000190e327212 */ /* 0x000fe400078e3cff */
[----:B------:R-:W-:Y:S02]  /*11170*/  MOV R98, R42 ;  /* 0x0000002a00627202 */ /* 0x000fe40000000f00 */
[----:B------:R-:W1:Y:S01]  /*11180*/  @P3 LDC R43, c[0x0][0xbf0] ;  /* 0x0002fc00ff2b3b82 */ /* 0x000e620000000800 */
[----:B------:R-:W-:Y:S02]  /*11190*/  MOV R60, R60 ;  /* 0x0000003c003c7202 */ /* 0x000fe40000000f00 */
[----:B------:R-:W-:Y:S02]  /*111a0*/  MOV R64, R64 ;  /* 0x0000004000407202 */ /* 0x000fe40000000f00 */
[----:B------:R-:W-:Y:S01]  /*111b0*/  MOV R61, R48 ;  /* 0x00000030003d7202 */ /* 0x000fe20000000f00 */
[----:B------:R-:W-:Y:S01]  /*111c0*/  VIADD R49, R17, UR42 ;  /* 0x0000002a11317c36 */ /* 0x000fe20008000000 */
[----:B------:R-:W-:-:S02]  /*111d0*/  MOV R65, R50 ;  /* 0x0000003200417202 */ /* 0x000fc40000000f00 */
[----:B------:R-:W-:Y:S02]  /*111e0*/  SEL R91, R45, R44, P0 ;  /* 0x0000002c2d5b7207 */ /* 0x000fe40000000000 */
[----:B------:R-:W-:Y:S01]  /*111f0*/  SEL R58, R44, R45, P0 ;  /* 0x0000002d2c3a7207 */ /* 0x000fe20000000000 */
[----:B------:R-:W-:Y:S01]  /*11200*/  IMAD.X R45, RZ, RZ, R53, P4 ;  /* 0x000000ffff2d7224 */ /* 0x000fe200020e0635 */
[----:B------:R-:W-:Y:S01]  /*11210*/  LOP3.LUT R12, R13, 0x380, RZ, 0xc0, !PT ;  /* 0x000003800d0c7812 */ /* 0x000fe200078ec0ff */
[----:B0-----:R-:W-:Y:S01]  /*11220*/  @P3 IMAD.HI.U32 R40, R49, R40, RZ ;  /* 0x0000002831283227 */ /* 0x001fe200078e00ff */
[----:B------:R-:W-:Y:S02]  /*11230*/  SEL R119, R31, R30, P0 ;  /* 0x0000001e1f777207 */ /* 0x000fe40000000000 */
[----:B------:R-:W-:Y:S02]  /*11240*/  SEL R121, R27, R26, P0 ;  /* 0x0000001a1b797207 */ /* 0x000fe40000000000 */
[----:B------:R-:W-:-:S02]  /*11250*/  SHF.R.U64 R12, R12, 0x3, RZ ;  /* 0x000000030c0c7819 */ /* 0x000fc400000012ff */
[----:B------:R-:W-:Y:S02]  /*11260*/  SEL R78, R26, R27, P0 ;  /* 0x0000001b1a4e7207 */ /* 0x000fe40000000000 */
[----:B------:R-:W-:Y:S02]  /*11270*/  MOV R102, R38 ;  /* 0x0000002600667202 */ /* 0x000fe40000000f00 */
[----:B------:R-:W-:Y:S02]  /*11280*/  MOV R104, R36 ;  /* 0x0000002400687202 */ /* 0x000fe40000000f00 */
[----:B------:R-:W-:Y:S02]  /*11290*/  SEL R77, R30, R31, P0 ;  /* 0x0000001f1e4d7207 */ /* 0x000fe40000000000 */
[----:B------:R-:W-:Y:S02]  /*112a0*/  IADD3 R15, P1, R32, 0x6000, RZ ;  /* 0x00006000200f7810 */ /* 0x000fe40007f3e0ff */
[----:B------:R-:W-:Y:S01]  /*112b0*/  MOV R106, R52 ;  /* 0x00000034006a7202 */ /* 0x000fe20000000f00 */
[----:B------:R-:W-:Y:S01]  /*112c0*/  IMAD.MOV.U32 R53, RZ, RZ, R49 ;  /* 0x000000ffff357224 */ /* 0x000fe200078e0031 */
[----:B------:R-:W-:-:S02]  /*112d0*/  LOP3.LUT R44, R12, R13, RZ, 0x3c, !PT ;  /* 0x0000000d0c2c7212 */ /* 0x000fc400078e3cff */
[----:B------:R-:W-:Y:S02]  /*112e0*/  IADD3 R31, P4, R32, 0x1000, RZ ;  /* 0x00001000201f7810 */ /* 0x000fe40007f9e0ff */
[----:B-1----:R-:W-:Y:S02]  /*112f0*/  @P3 SHF.R.U32.HI R53, RZ, R43, R40 ;  /* 0x0000002bff353219 */ /* 0x002fe40000011628 */
[----:B------:R-:W-:Y:S02]  /*11300*/  LOP3.LUT R14, R15, 0x380, RZ, 0xc0, !PT ;  /* 0x000003800f0e7812 */ /* 0x000fe400078ec0ff */
[----:B------:R-:W-:Y:S02]  /*11310*/  MOV R62, R62 ;  /* 0x0000003e003e7202 */ /* 0x000fe40000000f00 */
[----:B------:R-:W-:Y:S02]  /*11320*/  LOP3.LUT R30, R31, 0x380, RZ, 0xc0, !PT ;  /* 0x000003801f1e7812 */ /* 0x000fe400078ec0ff */
[----:B------:R-:W-:-:S02]  /*11330*/  MOV R51, R46 ;  /* 0x0000002e00337202 */ /* 0x000fc40000000f00 */
[----:B------:R-:W-:Y:S02]  /*11340*/  MOV R63, R44 ;  /* 0x0000002c003f7202 */ /* 0x000fe40000000f00 */
[----:B------:R-:W-:Y:S02]  /*11350*/  SHF.R.U64 R14, R14, 0x3, RZ ;  /* 0x000000030e0e7819 */ /* 0x000fe400000012ff */
[----:B------:R-:W-:Y:S02]  /*11360*/  SHF.R.U64 R30, R30, 0x3, RZ ;  /* 0x000000031e1e7819 */ /* 0x000fe400000012ff */
[----:B------:R-:W-:Y:S01]  /*11370*/  LOP3.LUT R14, R14, R15, RZ, 0x3c, !PT ;  /* 0x0000000f0e0e7212 */ /* 0x000fe200078e3cff */
[--C-:B------:R-:W-:Y:S01]  /*11380*/  IMAD.X R15, RZ, RZ, R33.reuse, P1 ;  /* 0x000000ffff0f7224 */ /* 0x100fe200008e0621 */
[----:B------:R-:W-:Y:S01]  /*11390*/  LOP3.LUT R30, R30, R31, RZ, 0x3c, !PT ;  /* 0x0000001f1e1e7212 */ /* 0x000fe200078e3cff */
[----:B------:R-:W-:Y:S01]  /*113a0*/  IMAD.X R31, RZ, RZ, R33, P4 ;  /* 0x000000ffff1f7224 */ /* 0x000fe200020e0621 */
[----:B------:R-:W-:-:S02]  /*113b0*/  IADD3 R13, P4, R32, 0x7000, RZ ;  /* 0x00007000200d7810 */ /* 0x000fc40007f9e0ff */
[C---:B------:R-:W-:Y:S02]  /*113c0*/  IADD3 R27, P6, R32.reuse, 0x3000, RZ ;  /* 0x00003000201b7810 */ /* 0x040fe40007fde0ff */
[----:B------:R-:W-:Y:S02]  /*113d0*/  LOP3.LUT R12, R13, 0x380, RZ, 0xc0, !PT ;  /* 0x000003800d0c7812 */ /* 0x000fe400078ec0ff */
[----:B------:R-:W-:Y:S02]  /*113e0*/  IADD3 R25, P5, R32, 0x4000, RZ ;  /* 0x0000400020197810 */ /* 0x000fe40007fbe0ff */
[----:B------:R-:W-:Y:S02]  /*113f0*/  SHF.R.U64 R12, R12, 0x3, RZ ;  /* 0x000000030c0c7819 */ /* 0x000fe400000012ff */
[----:B------:R-:W-:Y:S02]  /*11400*/  LOP3.LUT R26, R27, 0x380, RZ, 0xc0, !PT ;  /* 0x000003801b1a7812 */ /* 0x000fe400078ec0ff */
[----:B--2---:R-:W-:Y:S01]  /*11410*/  LOP3.LUT R41, R34, 0x2, RZ, 0x3c, !PT ;  /* 0x0000000222297812 */ /* 0x004fe200078e3cff */
[----:B------:R-:W-:Y:S01]  /*11420*/  SHFL.IDX PT, R83, R83, R34, 0x1c1f ;  /* 0x001c1f2253537589 */ /* 0x000fe200000e0000 */
[----:B------:R-:W-:-:S02]  /*11430*/  LOP3.LUT R24, R25, 0x380, RZ, 0xc0, !PT ;  /* 0x0000038019187812 */ /* 0x000fc400078ec0ff */
[----:B------:R-:W-:Y:S01]  /*11440*/  LOP3.LUT R12, R12, R13, RZ, 0x3c, !PT ;  /* 0x0000000d0c0c7212 */ /* 0x000fe200078e3cff */
[----:B------:R-:W-:Y:S01]  /*11450*/  SHFL.IDX PT, R107, R107, R34, 0x1c1f ;  /* 0x001c1f226b6b7589 */ /* 0x000fe200000e0000 */
[----:B------:R-:W-:Y:S01]  /*11460*/  LOP3.LUT R5, R32, 0x380, RZ, 0xc0, !PT ;  /* 0x0000038020057812 */ /* 0x000fe200078ec0ff */
[--C-:B------:R-:W-:Y:S01]  /*11470*/  IMAD.X R13, RZ, RZ, R33.reuse, P4 ;  /* 0x000000ffff0d7224 */ /* 0x100fe200020e0621 */
[----:B------:R-:W-:Y:S01]  /*11480*/  SHF.R.U64 R26, R26, 0x3, RZ ;  /* 0x000000031a1a7819 */ /* 0x000fe200000012ff */
[----:B------:R-:W0:Y:S01]  /*11490*/  SHFL.IDX PT, R54, R54, R41, 0x1c1f ;  /* 0x001c1f2936367589 */ /* 0x000e2200000e0000 */
[----:B------:R-:W-:Y:S02]  /*114a0*/  SHF.R.U64 R24, R24, 0x3, RZ ;  /* 0x0000000318187819 */ /* 0x000fe400000012ff */
[----:B------:R-:W-:Y:S01]  /*114b0*/  SHF.R.U64 R5, R5, 0x3, RZ ;  /* 0x0000000305057819 */ /* 0x000fe200000012ff */
[----:B------:R-:W1:Y:S01]  /*114c0*/  SHFL.IDX PT, R80, R80, R41, 0x1c1f ;  /* 0x001c1f2950507589 */ /* 0x000e6200000e0000 */
[----:B------:R-:W-:Y:S01]  /*114d0*/  LOP3.LUT R26, R26, R27, RZ, 0x3c, !PT ;  /* 0x0000001b1a1a7212 */ /* 0x000fe200078e3cff */
[--C-:B------:R-:W-:Y:S01]  /*114e0*/  IMAD.X R27, RZ, RZ, R33.reuse, P6 ;  /* 0x000000ffff1b7224 */ /* 0x100fe200030e0621 */
[----:B------:R-:W-:Y:S01]  /*114f0*/  LOP3.LUT R24, R24, R25, RZ, 0x3c, !PT ;  /* 0x0000001918187212 */ /* 0x000fe200078e3cff */
[----:B------:R-:W-:Y:S01]  /*11500*/  SHFL.IDX PT, R85, R85, R34, 0x1c1f ;  /* 0x001c1f2255557589 */ /* 0x000fe200000e0000 */
[----:B------:R-:W-:Y:S01]  /*11510*/  IMAD.X R25, RZ, RZ, R33, P5 ;  /* 0x000000ffff197224 */ /* 0x000fe200028e0621 */
[----:B------:R-:W-:-:S02]  /*11520*/  IADD3 R9, P6, R32, 0x9000, RZ ;  /* 0x0000900020097810 */ /* 0x000fc40007fde0ff */
[----:B------:R-:W2:Y:S01]  /*11530*/  SHFL.IDX PT, R42, R55, R41, 0x1c1f ;  /* 0x001c1f29372a7589 */ /* 0x000ea200000e0000 */
[----:B------:R-:W-:Y:S02]  /*11540*/  IADD3 R11, P5, R32, 0xa000, RZ ;  /* 0x0000a000200b7810 */ /* 0x000fe40007fbe0ff */
[----:B------:R-:W-:Y:S01]  /*11550*/  LOP3.LUT R32, R5, R32, RZ, 0x3c, !PT ;  /* 0x0000002005207212 */ /* 0x000fe200078e3cff */
[----:B------:R-:W-:Y:S01]  /*11560*/  SHFL.IDX PT, R89, R89, R34, 0x1c1f ;  /* 0x001c1f2259597589 */ /* 0x000fe200000e0000 */
[----:B------:R-:W-:Y:S01]  /*11570*/  IMAD.X R5, RZ, RZ, R33, P2 ;  /* 0x000000ffff057224 */ /* 0x000fe200010e0621 */
[----:B------:R-:W-:Y:S02]  /*11580*/  LOP3.LUT R8, R9, 0x380, RZ, 0xc0, !PT ;  /* 0x0000038009087812 */ /* 0x000fe400078ec0ff */
[----:B------:R-:W-:Y:S01]  /*11590*/  SHFL.IDX PT, R109, R109, R34, 0x1c1f ;  /* 0x001c1f226d6d7589 */ /* 0x000fe200000e0000 */
[----:B------:R-:W-:Y:S02]  /*115a0*/  LOP3.LUT R10, R11, 0x380, RZ, 0xc0, !PT ;  /* 0x000003800b0a7812 */ /* 0x000fe400078ec0ff */
[----:B------:R-:W-:Y:S01]  /*115b0*/  SHF.R.U64 R8, R8, 0x3, RZ ;  /* 0x0000000308087819 */ /* 0x000fe200000012ff */
[----:B------:R-:W-:Y:S01]  /*115c0*/  SHFL.IDX PT, R48, R57, R41, 0x1c1f ;  /* 0x001c1f2939307589 */ /* 0x000fe200000e0000 */
[----:B0-----:R-:W-:-:S02]  /*115d0*/  SEL R36, R83, R54, P0 ;  /* 0x0000003653247207 */ /* 0x001fc40000000000 */
[----:B------:R-:W-:Y:S01]  /*115e0*/  SEL R38, R54, R83, P0 ;  /* 0x0000005336267207 */ /* 0x000fe20000000000 */
[----:B------:R-:W0:Y:S01]  /*115f0*/  SHFL.IDX PT, R72, R72, R41, 0x1c1f ;  /* 0x001c1f2948487589 */ /* 0x000e2200000e0000 */
[----:B-1----:R-:W-:Y:S02]  /*11600*/  SEL R37, R107, R80, P0 ;  /* 0x000000506b257207 */ /* 0x002fe40000000000 */
[----:B------:R-:W-:Y:S01]  /*11610*/  SEL R39, R80, R107, P0 ;  /* 0x0000006b50277207 */ /* 0x000fe20000000000 */
[----:B------:R-:W-:Y:S01]  /*11620*/  SHFL.IDX PT, R87, R87, R34, 0x1c1f ;  /* 0x001c1f2257577589 */ /* 0x000fe200000e0000 */
[----:B------:R-:W-:Y:S02]  /*11630*/  SHF.R.U64 R10, R10, 0x3, RZ ;  /* 0x000000030a0a7819 */ /* 0x000fe400000012ff */
[----:B------:R-:W-:Y:S01]  /*11640*/  LOP3.LUT R8, R8, R9, RZ, 0x3c, !PT ;  /* 0x0000000908087212 */ /* 0x000fe200078e3cff */
[----:B------:R-:W-:Y:S01]  /*11650*/  SHFL.IDX PT, R111, R111, R34, 0x1c1f ;  /* 0x001c1f226f6f7589 */ /* 0x000fe200000e0000 */
[----:B--2---:R-:W-:Y:S01]  /*11660*/  SEL R40, R85, R42, P0 ;  /* 0x0000002a55287207 */ /* 0x004fe20000000000 */
[--C-:B------:R-:W-:Y:S01]  /*11670*/  IMAD.X R9, RZ, RZ, R33.reuse, P6 ;  /* 0x000000ffff097224 */ /* 0x100fe200030e0621 */
[----:B------:R-:W-:Y:S01]  /*11680*/  SEL R42, R42, R85, P0 ;  /* 0x000000552a2a7207 */ /* 0x000fe20000000000 */
[----:B------:R-:W1:Y:S01]  /*11690*/  SHFL.IDX PT, R56, R56, R41, 0x1c1f ;  /* 0x001c1f2938387589 */ /* 0x000e6200000e0000 */
[----:B------:R-:W-:Y:S01]  /*116a0*/  LOP3.LUT R10, R10, R11, RZ, 0x3c, !PT ;  /* 0x0000000b0a0a7212 */ /* 0x000fe200078e3cff */
[----:B------:R-:W-:-:S02]  /*116b0*/  IMAD.X R11, RZ, RZ, R33, P5 ;  /* 0x000000ffff0b7224 */ /* 0x000fc400028e0621 */
[----:B------:R-:W2:Y:S04]  /*116c0*/  SHFL.IDX PT, R50, R73, R41, 0x1c1f ;  /* 0x001c1f2949327589 */ /* 0x000ea800000e0000 */
[----:B------:R-:W-:Y:S04]  /*116d0*/  SHFL.IDX PT, R113, R113, R34, 0x1c1f ;  /* 0x001c1f2271717589 */ /* 0x000fe800000e0000 */
[----:B------:R-:W-:Y:S01]  /*116e0*/  SHFL.IDX PT, R74, R74, R41, 0x1c1f ;  /* 0x001c1f294a4a7589 */ /* 0x000fe200000e0000 */
[----:B0-----:R-:W-:-:S03]  /*116f0*/  SEL R43, R72, R109, P0 ;  /* 0x0000006d482b7207 */ /* 0x001fc60000000000 */
[----:B------:R-:W-:Y:S04]  /*11700*/  SHFL.IDX PT, R91, R91, R34, 0x1c1f ;  /* 0x001c1f225b5b7589 */ /* 0x000fe800000e0000 */
[----:B------:R-:W-:Y:S04]  /*11710*/  SHFL.IDX PT, R115, R115, R34, 0x1c1f ;  /* 0x001c1f2273737589 */ /* 0x000fe800000e0000 */
[----:B------:R-:W0:Y:S01]  /*11720*/  SHFL.IDX PT, R58, R58, R41, 0x1c1f ;  /* 0x001c1f293a3a7589 */ /* 0x000e2200000e0000 */
[----:B-1----:R-:W-:Y:S02]  /*11730*/  SEL R44, R87, R56, P0 ;  /* 0x00000038572c7207 */ /* 0x002fe40000000000 */
[----:B------:R-:W-:Y:S01]  /*11740*/  SEL R46, R56, R87, P0 ;  /* 0x00000057382e7207 */ /* 0x000fe20000000000 */
[----:B------:R-:W-:Y:S01]  /*11750*/  SHFL.IDX PT, R90, R75, R41, 0x1c1f ;  /* 0x001c1f294b5a7589 */ /* 0x000fe200000e0000 */
[----:B--2---:R-:W-:-:S02]  /*11760*/  SEL R45, R111, R50, P0 ;  /* 0x000000326f2d7207 */ /* 0x004fc40000000000 */
[----:B------:R-:W-:Y:S01]  /*11770*/  SEL R47, R50, R111, P0 ;  /* 0x0000006f322f7207 */ /* 0x000fe20000000000 */
[----:B------:R-:W-:Y:S04]  /*11780*/  SHFL.IDX PT, R93, R93, R34, 0x1c1f ;  /* 0x001c1f225d5d7589 */ /* 0x000fe800000e0000 */
[----:B------:R-:W-:Y:S04]  /*11790*/  SHFL.IDX PT, R95, R95, R34, 0x1c1f ;  /* 0x001c1f225f5f7589 */ /* 0x000fe800000e0000 */
[----:B------:R-:W-:Y:S04]  /*117a0*/  SHFL.IDX PT, R97, R97, R34, 0x1c1f ;  /* 0x001c1f2261617589 */ /* 0x000fe800000e0000 */
[----:B------:R-:W-:Y:S04]  /*117b0*/  SHFL.IDX PT, R99, R99, R34, 0x1c1f ;  /* 0x001c1f2263637589 */ /* 0x000fe800000e0000 */
[----:B------:R-:W-:Y:S01]  /*117c0*/  SHFL.IDX PT, R101, R101, R34, 0x1c1f ;  /* 0x001c1f2265657589 */ /* 0x000fe200000e0000 */
[----:B0-----:R-:W-:-:S03]  /*117d0*/  SEL R50, R58, R91, P0 ;  /* 0x0000005b3a327207 */ /* 0x001fc60000000000 */
[----:B------:R-:W-:Y:S04]  /*117e0*/  SHFL.IDX PT, R103, R103, R34, 0x1c1f ;  /* 0x001c1f2267677589 */ /* 0x000fe800000e0000 */
        /* <DEDUP_REMOVED lines=19> */
[----:B------:R-:W0:Y:S04]  /*11920*/  SHFL.IDX PT, R96, R81, R41, 0x1c1f ;  /* 0x001c1f2951607589 */ /* 0x000e2800000e0000 */
[----:B------:R-:W-:Y:S04]  /*11930*/  SHFL.IDX PT, R82, R82, R41, 0x1c1f ;  /* 0x001c1f2952527589 */ /* 0x000fe800000e0000 */
[----:B------:R1:W2:Y:S04]  /*11940*/  SHFL.IDX PT, R84, R84, R41, 0x1c1f ;  /* 0x001c1f2954547589 */ /* 0x0002a800000e0000 */
[----:B------:R3:W-:Y:S01]  /*11950*/  STSM.16.M88.4 [R106], R36 ;  /* 0x000000246a007844 */ /* 0x0007e20000000200 */
[----:B-1----:R-:W-:-:S05]  /*11960*/  SEL R41, R109, R72, P0 ;  /* 0x000000486d297207 */ /* 0x002fca0000000000 */
[----:B------:R1:W-:Y:S01]  /*11970*/  STSM.16.M88.4 [R51], R40 ;  /* 0x0000002833007844 */ /* 0x0003e20000000200 */
[----:B0-----:R-:W-:Y:S02]  /*11980*/  SEL R85, R127, R96, P0 ;  /* 0x000000607f557207 */ /* 0x001fe40000000000 */
[----:B------:R-:W-:Y:S01]  /*11990*/  SEL R87, R96, R127, P0 ;  /* 0x0000007f60577207 */ /* 0x000fe20000000000 */
[----:B------:R0:W-:Y:S01]  /*119a0*/  STSM.16.M88.4 [R104], R44 ;  /* 0x0000002c68007844 */ /* 0x0001e20000000200 */
[----:B---3--:R-:W-:Y:S02]  /*119b0*/  SEL R36, R89, R48, P0 ;  /* 0x0000003059247207 */ /* 0x008fe40000000000 */
[----:B------:R-:W-:Y:S01]  /*119c0*/  SEL R38, R48, R89, P0 ;  /* 0x0000005930267207 */ /* 0x000fe20000000000 */
[----:B------:R-:W-:Y:S01]  /*119d0*/  IMAD.MOV R48, RZ, RZ, -R53 ;  /* 0x000000ffff307224 */ /* 0x000fe200078e0a35 */
[----:B------:R-:W-:Y:S02]  /*119e0*/  SEL R37, R113, R74, P0 ;  /* 0x0000004a71257207 */ /* 0x000fe40000000000 */
[----:B------:R-:W-:Y:S01]  /*119f0*/  SEL R39, R74, R113, P0 ;  /* 0x000000714a277207 */ /* 0x000fe20000000000 */
[----:B------:R-:W-:Y:S01]  /*11a00*/  IMAD R55, R35, R48, R49 ;  /* 0x0000003023377224 */ /* 0x000fe200078e0231 */
[----:B------:R-:W-:-:S02]  /*11a10*/  SEL R48, R91, R58, P0 ;  /* 0x0000003a5b307207 */ /* 0x000fc40000000000 */
[----:B------:R-:W-:Y:S01]  /*11a20*/  SEL R49, R115, R90, P0 ;  /* 0x0000005a73317207 */ /* 0x000fe20000000000 */
[----:B------:R3:W-:Y:S01]  /*11a30*/  STSM.16.M88.4 [R102], R36 ;  /* 0x0000002466007844 */ /* 0x0007e20000000200 */
[----:B-1----:R-:W-:Y:S02]  /*11a40*/  SEL R51, R90, R115, P0 ;  /* 0x000000735a337207 */ /* 0x002fe40000000000 */
[----:B------:R-:W-:Y:S01]  /*11a50*/  SEL R40, R93, R52, P0 ;  /* 0x000000345d287207 */ /* 0x000fe20000000000 */
[----:B0-----:R-:W-:Y:S01]  /*11a60*/  IMAD.U32 R44, RZ, RZ, UR5 ;  /* 0x00000005ff2c7e24 */ /* 0x001fe2000f8e00ff */
[----:B------:R-:W-:Y:S01]  /*11a70*/  SEL R42, R52, R93, P0 ;  /* 0x0000005d342a7207 */ /* 0x000fe20000000000 */
[----:B------:R-:W-:Y:S01]  /*11a80*/  STSM.16.M88.4 [R100], R48 ;  /* 0x0000003064007844 */ /* 0x000fe20000000200 */
[----:B------:R-:W-:Y:S01]  /*11a90*/  SEL R41, R117, R76, P0 ;  /* 0x0000004c75297207 */ /* 0x000fe20000000000 */
[----:B------:R-:W-:Y:S01]  /*11aa0*/  VIADD R52, R203, UR42 ;  /* 0x0000002acb347c36 */ /* 0x000fe20008000000 */
[----:B------:R-:W-:Y:S01]  /*11ab0*/  SEL R43, R76, R117, P0 ;  /* 0x000000754c2b7207 */ /* 0x000fe20000000000 */
[----:B------:R-:W-:Y:S01]  /*11ac0*/  ULDC UR5, c[0x0][0xa88] ;  /* 0x0002a20000057ab9 */ /* 0x000fe20000000800 */
[----:B------:R-:W-:Y:S01]  /*11ad0*/  SEL R46, R66, R95, P0 ;  /* 0x0000005f422e7207 */ /* 0x000fe20000000000 */
[----:B------:R-:W-:Y:S01]  /*11ae0*/  IMAD R89, R35, UR5, RZ ;  /* 0x0000000523597c24 */ /* 0x000fe2000f8e02ff */
[----:B------:R-:W-:Y:S01]  /*11af0*/  SEL R45, R119, R92, P0 ;  /* 0x0000005c772d7207 */ /* 0x000fe20000000000 */
[----:B------:R0:W-:Y:S01]  /*11b00*/  STSM.16.M88.4 [R98], R40 ;  /* 0x0000002862007844 */ /* 0x0001e20000000200 */
[----:B------:R-:W-:-:S02]  /*11b10*/  SEL R47, R92, R119, P0 ;  /* 0x000000775c2f7207 */ /* 0x000fc40000000000 */
[----:B---3--:R-:W-:Y:S02]  /*11b20*/  SHF.R.S32.HI R37, RZ, 0x1f, R53 ;  /* 0x0000001fff257819 */ /* 0x008fe40000011435 */
[----:B------:R-:W-:Y:S02]  /*11b30*/  IADD3 R36, P1, R53, UR6, RZ ;  /* 0x0000000635247c10 */ /* 0x000fe4000ff3e0ff */
[----:B------:R-:W-:Y:S02]  /*11b40*/  SHF.R.S32.HI R38, RZ, 0x1f, R55 ;  /* 0x0000001fff267819 */ /* 0x000fe40000011437 */
[----:B------:R-:W-:Y:S01]  /*11b50*/  IADD3.X R37, R37, UR7, R44, P1, !PT ;  /* 0x0000000725257c10 */ /* 0x000fe20008ffe42c */
[----:B------:R-:W-:Y:S01]  /*11b60*/  ULDC.64 UR6, c[0x0][0xb88] ;  /* 0x0002e20000067ab9 */ /* 0x000fe20000000a00 */
[----:B------:R-:W-:Y:S01]  /*11b70*/  SEL R44, R95, R66, P0 ;  /* 0x000000425f2c7207 */ /* 0x000fe20000000000 */
[----:B------:R-:W-:Y:S01]  /*11b80*/  IMAD R38, R38, UR6, RZ ;  /* 0x0000000626267c24 */ /* 0x000fe2000f8e02ff */
[----:B------:R-:W-:Y:S01]  /*11b90*/  LOP3.LUT P1, RZ, R201, 0x3, RZ, 0xc0, !PT ;  /* 0x00000003c9ff7812 */ /* 0x000fe2000782c0ff */
[----:B------:R-:W-:Y:S01]  /*11ba0*/  IMAD.WIDE.U32 R36, R55, UR6, R36 ;  /* 0x0000000637247c25 */ /* 0x000fe2000f8e0024 */
[----:B--2---:R-:W-:Y:S01]  /*11bb0*/  SEL R39, R84, R129, P0 ;  /* 0x0000008154277207 */ /* 0x004fe20000000000 */
[----:B------:R1:W-:Y:S01]  /*11bc0*/  STSM.16.M88.4 [R63], R44 ;  /* 0x0000002c3f007844 */ /* 0x0003e20000000200 */
[----:B0-----:R-:W-:Y:S01]  /*11bd0*/  SEL R40, R97, R34, P0 ;  /* 0x0000002261287207 */ /* 0x001fe20000000000 */
[----:B------:R-:W-:Y:S01]  /*11be0*/  IMAD R55, R55, UR7, R38 ;  /* 0x0000000737377c24 */ /* 0x000fe2000f8e0226 */
[----:B------:R-:W-:Y:S01]  /*11bf0*/  ULDC.64 UR6, c[0x0][0xb50] ;  /* 0x0002d40000067ab9 */ /* 0x000fe20000000a00 */
[----:B------:R-:W-:Y:S01]  /*11c00*/  VIADD R38, R52, 0x8 ;  /* 0x0000000834267836 */ /* 0x000fe20000000000 */
[----:B------:R-:W-:Y:S01]  /*11c10*/  LEA R48, P4, R36, UR6, 0x2 ;  /* 0x0000000624307c11 */ /* 0x000fe2000f8810ff */
[----:B------:R-:W-:Y:S01]  /*11c20*/  IMAD.IADD R37, R37, 0x1, R55 ;  /* 0x0000000125257824 */ /* 0x000fe200078e0237 */
[----:B------:R-:W-:-:S02]  /*11c30*/  SEL R42, R34, R97, P0 ;  /* 0x00000061222a7207 */ /* 0x000fc40000000000 */
[----:B------:R-:W-:Y:S01]  /*11c40*/  SEL R41, R121, R78, P0 ;  /* 0x0000004e79297207 */ /* 0x000fe20000000000 */
[----:B------:R-:W-:Y:S01]  /*11c50*/  SHFL.IDX PT, R66, R48, RZ, 0x1c1f ;  /* 0x001c1fff30427589 */ /* 0x000fe200000e0000 */
[----:B------:R-:W-:Y:S02]  /*11c60*/  LEA.HI.X R36, R36, UR7, R37, 0x2, P4 ;  /* 0x0000000724247c11 */ /* 0x000fe4000a0f1425 */
[----:B------:R-:W-:Y:S01]  /*11c70*/  SEL R37, R129, R84, P0 ;  /* 0x0000005481257207 */ /* 0x000fe20000000000 */
[----:B------:R-:W-:Y:S01]  /*11c80*/  SHFL.IDX PT, R72, R48, 0x1, 0x1c1f ;  /* 0x003c1f0030487f89 */ /* 0x000fe200000e0000 */
[----:B------:R-:W-:Y:S02]  /*11c90*/  SEL R43, R78, R121, P0 ;  /* 0x000000794e2b7207 */ /* 0x000fe40000000000 */
[----:B-1----:R-:W-:Y:S01]  /*11ca0*/  SEL R44, R99, R68, P0 ;  /* 0x00000044632c7207 */ /* 0x002fe20000000000 */
[----:B------:R-:W0:Y:S01]  /*11cb0*/  SHFL.IDX PT, R67, R36, RZ, 0x1c1f ;  /* 0x001c1fff24437589 */ /* 0x000e2200000e0000 */
[----:B------:R-:W-:-:S02]  /*11cc0*/  SEL R46, R68, R99, P0 ;  /* 0x00000063442e7207 */ /* 0x000fc40000000000 */
[----:B------:R-:W-:Y:S01]  /*11cd0*/  SEL R45, R123, R94, P0 ;  /* 0x0000005e7b2d7207 */ /* 0x000fe20000000000 */
[----:B------:R1:W2:Y:S01]  /*11ce0*/  SHFL.IDX PT, R73, R36, 0x1, 0x1c1f ;  /* 0x003c1f0024497f89 */ /* 0x0002a200000e0000 */
[----:B------:R-:W-:Y:S02]  /*11cf0*/  SEL R47, R94, R123, P0 ;  /* 0x0000007b5e2f7207 */ /* 0x000fe40000000000 */
[----:B------:R-:W-:Y:S01]  /*11d00*/  SEL R84, R101, R86, P0 ;  /* 0x0000005665547207 */ /* 0x000fe20000000000 */
[----:B------:R-:W-:Y:S01]  /*11d10*/  STSM.16.M88.4 [R62], R40 ;  /* 0x000000283e007844 */ /* 0x000fe20000000200 */
[----:B------:R-:W-:Y:S02]  /*11d20*/  ISETP.GE.OR P2, PT, R52, R89, P1 ;  /* 0x000000593400720c */ /* 0x000fe40000f46670 */
[----:B------:R-:W-:Y:S01]  /*11d30*/  SEL R86, R86, R101, P0 ;  /* 0x0000006556567207 */ /* 0x000fe20000000000 */
[----:B------:R-:W-:Y:S01]  /*11d40*/  STSM.16.M88.4 [R61], R44 ;  /* 0x0000002c3d007844 */ /* 0x000fe20000000200 */
[----:B------:R-:W-:-:S02]  /*11d50*/  ISETP.GE.OR P1, PT, R38, R89, P1 ;  /* 0x000000592600720c */ /* 0x000fc40000f26670 */
[----:B------:R-:W-:Y:S01]  /*11d60*/  SEL R76, R103, R70, P0 ;  /* 0x00000046674c7207 */ /* 0x000fe20000000000 */
[----:B------:R-:W-:Y:S01]  /*11d70*/  STSM.16.M88.4 [R60], R84 ;  /* 0x000000543c007844 */ /* 0x000fe20000000200 */
[----:B------:R-:W-:Y:S02]  /*11d80*/  SEL R78, R70, R103, P0 ;  /* 0x00000067464e7207 */ /* 0x000fe40000000000 */
[----:B------:R-:W-:Y:S02]  /*11d90*/  SEL R77, R125, R82, P0 ;  /* 0x000000527d4d7207 */ /* 0x000fe40000000000 */
[----:B------:R-:W-:Y:S02]  /*11da0*/  SEL R79, R82, R125, P0 ;  /* 0x0000007d524f7207 */ /* 0x000fe40000000000 */
[----:B-1----:R-:W-:Y:S02]  /*11db0*/  SEL R36, R105, R88, P0 ;  /* 0x0000005869247207 */ /* 0x002fe40000000000 */
[----:B------:R-:W-:Y:S01]  /*11dc0*/  SEL R38, R88, R105, P0 ;  /* 0x0000006958267207 */ /* 0x000fe20000000000 */
[----:B------:R-:W-:Y:S04]  /*11dd0*/  STSM.16.M88.4 [R65], R76 ;  /* 0x0000004c41007844 */ /* 0x000fe80000000200 */
[----:B------:R-:W-:Y:S01]  /*11de0*/  STSM.16.M88.4 [R64], R36 ;  /* 0x0000002440007844 */ /* 0x000fe20000000200 */
[----:B------:R-:W-:Y:S01]  /*11df0*/  BAR.SYNC.DEFER_BLOCKING 0x1, 0x100 ;  /* 0x0044000000007b1d */ /* 0x000fe20000010000 */
[----:B------:R-:W-:-:S05]  /*11e00*/  UIMAD UR5, UR10, UR8, URZ ;  /* 0x000000080a0572a4 */ /* 0x000fca000f8e023f */
[----:B0-----:R-:W-:Y:S01]  /*11e10*/  @!P2 ST.E desc[UR52][R66.64], R2 ;  /* 0x000000024200a985 */ /* 0x001fe2000c101934 */
[----:B------:R-:W-:Y:S01]  /*11e20*/  UIMAD.WIDE.U32 UR6, UR40, UR8, URZ ;  /* 0x00000008280672a5 */ /* 0x000fe2000f8e003f */
[----:B------:R-:W-:Y:S02]  /*11e30*/  ULDC.64 UR10, c[0x0][0xaf0] ;  /* 0x0002bc00000a7ab9 */ /* 0x000fe40000000a00 */
[----:B--2---:R0:W-:Y:S04]  /*11e40*/  @!P1 ST.E desc[UR52][R72.64], R0 ;  /* 0x0000000048009985 */ /* 0x0041e8000c101934 */
[----:B------:R1:W5:Y:S04]  /*11e50*/  LD.E.128 R52, desc[UR52][R30.64] ;  /* 0x000000341e347980 */ /* 0x000368000c101d00 */
[----:B------:R2:W5:Y:S01]  /*11e60*/  LD.E.128 R48, desc[UR52][R28.64] ;  /* 0x000000341c307980 */ /* 0x000562000c101d00 */
[----:B0-----:R-:W-:-:S03]  /*11e70*/  IMAD R0, R23, 0x20, R200 ;  /* 0x0000002017007824 */ /* 0x001fc600078e02c8 */
[----:B------:R0:W5:Y:S01]  /*11e80*/  LD.E.128 R80, desc[UR52][R6.64] ;  /* 0x0000003406507980 */ /* 0x000162000c101d00 */
[----:B-1----:R-:W1:Y:S01]  /*11e90*/  @P3 LDC R31, c[0x0][0xbec] ;  /* 0x0002fb00ff1f3b82 */ /* 0x002e620000000800 */
[----:B------:R-:W-:Y:S02]  /*11ea0*/  UIMAD UR5, UR40, UR9, UR5 ;  /* 0x00000009280572a4 */ /* 0x000fe4000f8e0205 */
[----:B------:R-:W-:Y:S01]  /*11eb0*/  UIMAD UR8, UR12, UR10, URZ ;  /* 0x0000000a0c0872a4 */ /* 0x000fe2000f8e023f */
[----:B------:R3:W5:Y:S04]  /*11ec0*/  LD.E.128 R64, desc[UR52][R4.64] ;  /* 0x0000003404407980 */ /* 0x000768000c101d00 */
[----:B--2---:R-:W2:Y:S01]  /*11ed0*/  @P3 LDC R29, c[0x0][0xbf0] ;  /* 0x0002fc00ff1d3b82 */ /* 0x004ea20000000800 */
[----:B0-----:R-:W-:Y:S01]  /*11ee0*/  VIADD R6, R0, UR42 ;  /* 0x0000002a00067c36 */ /* 0x001fe20008000000 */
[----:B------:R-:W-:Y:S01]  /*11ef0*/  UIADD3 UR7, UR7, UR5, URZ ;  /* 0x0000000507077290 */ /* 0x000fe2000fffe03f */
[----:B------:R-:W5:Y:S02]  /*11f00*/  LD.E.128 R56, desc[UR52][R32.64] ;  /* 0x0000003420387980 */ /* 0x000f64000c101d00 */
[----:B------:R-:W-:Y:S01]  /*11f10*/  IMAD.MOV.U32 R7, RZ, RZ, R6 ;  /* 0x000000ffff077224 */ /* 0x000fe200078e0006 */
[----:B------:R-:W-:Y:S01]  /*11f20*/  UIMAD UR5, UR44, UR11, UR8 ;  /* 0x0000000b2c0572a4 */ /* 0x000fe2000f8e0208 */
[----:B------:R-:W5:Y:S01]  /*11f30*/  LD.E.128 R40, desc[UR52][R26.64] ;  /* 0x000000341a287980 */ /* 0x000f62000c101d00 */
[----:B------:R-:W-:Y:S01]  /*11f40*/  UIMAD.WIDE.U32 UR6, UR44, UR10, UR6 ;  /* 0x0000000a2c0672a5 */ /* 0x000fe2000f8e0006 */
[----:B------:R-:W-:-:S02]  /*11f50*/  ULDC.64 UR8, c[0x0][0xae0] ;  /* 0x0002b80000087ab9 */ /* 0x000fc40000000a00 */
[----:B------:R-:W5:Y:S04]  /*11f60*/  LD.E.128 R68, desc[UR52][R24.64] ;  /* 0x0000003418447980 */ /* 0x000f68000c101d00 */
[----:B------:R-:W5:Y:S01]  /*11f70*/  LD.E.128 R60, desc[UR52][R20.64] ;  /* 0x00000034143c7980 */ /* 0x000f62000c101d00 */
[----:B-1----:R-:W-:Y:S01]  /*11f80*/  @P3 IMAD.HI.U32 R0, R6, R31, RZ ;  /* 0x0000001f06003227 */ /* 0x002fe200078e00ff */
[----:B------:R-:W-:Y:S02]  /*11f90*/  UIADD3 UR5, UR7, UR5, URZ ;  /* 0x0000000507057290 */ /* 0x000fe4000fffe03f */
[----:B------:R-:W5:Y:S04]  /*11fa0*/  LD.E.128 R44, desc[UR52][R14.64] ;  /* 0x000000340e2c7980 */ /* 0x000f68000c101d00 */
[----:B------:R-:W5:Y:S01]  /*11fb0*/  LD.E.128 R36, desc[UR52][R12.64] ;  /* 0x000000340c247980 */ /* 0x000f62000c101d00 */
[----:B--2---:R-:W-:-:S03]  /*11fc0*/  @P3 SHF.R.U32.HI R7, RZ, R29, R0 ;  /* 0x0000001dff073219 */ /* 0x004fc60000011600 */
[----:B------:R0:W5:Y:S01]  /*11fd0*/  LD.E.128 R76, desc[UR52][R8.64] ;  /* 0x00000034084c7980 */ /* 0x000162000c101d00 */
[--C-:B------:R-:W-:Y:S01]  /*11fe0*/  SHF.R.S32.HI R0, RZ, 0x1f, R7.reuse ;  /* 0x0000001fff007819 */ /* 0x100fe20000011407 */
[----:B------:R-:W-:Y:S02]  /*11ff0*/  IMAD.MOV R2, RZ, RZ, -R7 ;  /* 0x000000ffff027224 */ /* 0x000fe400078e0a07 */
[----:B---3--:R-:W-:Y:S01]  /*12000*/  IMAD.U32 R5, RZ, RZ, UR7 ;  /* 0x00000007ff057e24 */ /* 0x008fe2000f8e00ff */
[----:B------:R1:W5:Y:S01]  /*12010*/  LD.E.128 R72, desc[UR52][R10.64] ;  /* 0x000000340a487980 */ /* 0x000362000c101d00 */
[----:B------:R-:W-:Y:S02]  /*12020*/  IMAD R0, R0, UR8, RZ ;  /* 0x0000000800007c24 */ /* 0x000fe4000f8e02ff */
[----:B------:R-:W-:Y:S01]  /*12030*/  IMAD R35, R35, R2, R6 ;  /* 0x0000000223237224 */ /* 0x000fe200078e0206 */
[----:B------:R-:W-:Y:S01]  /*12040*/  @!PT LDS RZ, [RZ] ;  /* 0x00000000fffff984 */ /* 0x000fe20000000800 */
[----:B------:R-:W-:Y:S01]  /*12050*/  @!PT LDS RZ, [RZ] ;  /* 0x00000000fffff984 */ /* 0x000fe20000000800 */
[----:B------:R-:W-:Y:S01]  /*12060*/  @!PT LDS RZ, [RZ] ;  /* 0x00000000fffff984 */ /* 0x000fe20000000800 */
[----:B------:R-:W-:Y:S01]  /*12070*/  @!PT LDS RZ, [RZ] ;  /* 0x00000000fffff984 */ /* 0x000fe20000000800 */
[----:B------:R2:W-:Y:S06]  /*12080*/  MEMBAR.ALL.CTA ;  /* 0x0000000000007992 */ /* 0x0005ec0000008000 */
[----:B--2---:R-:W2:Y:S01]  /*12090*/  FENCE.VIEW.ASYNC.S ;  /* 0x00000000000073c6 */ /* 0x004ea20000000000 */
[----:B------:R-:W-:Y:S01]  /*120a0*/  IMAD.U32 R4, RZ, RZ, UR6 ;  /* 0x00000006ff047e24 */ /* 0x000fe2000f8e00ff */
[----:B------:R-:W-:Y:S01]  /*120b0*/  ULDC.64 UR6, c[0x0][0xad8] ;  /* 0x0002b60000067ab9 */ /* 0x000fe20000000a00 */
[----:B------:R-:W-:-:S02]  /*120c0*/  IMAD.U32 R5, RZ, RZ, UR5 ;  /* 0x00000005ff057e24 */ /* 0x000fc4000f8e00ff */
[C---:B0-----:R-:W-:Y:S01]  /*120d0*/  IMAD R9, R7.reuse, UR9, R0 ;  /* 0x0000000907097c24 */ /* 0x041fe2000f8e0200 */
[----:B------:R-:W-:Y:S01]  /*120e0*/  SHF.R.S32.HI R0, RZ, 0x1f, R35 ;  /* 0x0000001fff007819 */ /* 0x000fe20000011423 */
[----:B------:R-:W-:-:S04]  /*120f0*/  IMAD.WIDE.U32 R4, R7, UR8, R4 ;  /* 0x0000000807047c25 */ /* 0x000fc8000f8e0004 */
[----:B------:R-:W-:Y:S02]  /*12100*/  IMAD.IADD R5, R5, 0x1, R9 ;  /* 0x0000000105057824 */ /* 0x000fe400078e0209 */
[----:B------:R-:W-:Y:S02]  /*12110*/  IMAD R2, R0, UR6, RZ ;  /* 0x0000000600027c24 */ /* 0x000fe4000f8e02ff */
[----:B-1----:R-:W-:Y:S02]  /*12120*/  VIADD R10, R200, UR42 ;  /* 0x0000002ac80a7c36 */ /* 0x002fe40008000000 */
[C---:B------:R-:W-:Y:S02]  /*12130*/  IMAD R7, R35.reuse, UR7, R2 ;  /* 0x0000000723077c24 */ /* 0x040fe4000f8e0202 */
[----:B------:R-:W-:Y:S01]  /*12140*/  IMAD.WIDE.U32 R4, R35, UR6, R4 ;  /* 0x0000000623047c25 */ /* 0x000fe2000f8e0004 */
[----:B------:R-:W-:Y:S01]  /*12150*/  ISETP.GE.AND P2, PT, R10, R89, PT ;  /* 0x000000590a00720c */ /* 0x000fe20003f46270 */
[----:B------:R-:W-:-:S02]  /*12160*/  ULDC.64 UR6, c[0x0][0xa80] ;  /* 0x0002a00000067ab9 */ /* 0x000fc40000000a00 */
[----:B------:R-:W-:Y:S01]  /*12170*/  VIADD R0, R10, 0x20 ;  /* 0x000000200a007836 */ /* 0x000fe20000000000 */
[----:B------:R-:W-:Y:S01]  /*12180*/  LEA R8, P3, R4, UR6, 0x1 ;  /* 0x0000000604087c11 */ /* 0x000fe2000f8608ff */
[----:B------:R-:W-:Y:S02]  /*12190*/  IMAD.IADD R5, R5, 0x1, R7 ;  /* 0x0000000105057824 */ /* 0x000fe400078e0207 */
[----:B------:R-:W-:Y:S01]  /*121a0*/  VIADD R3, R3, 0x2a820 ;  /* 0x0002a82003037836 */ /* 0x000fe20000000000 */
[-C--:B------:R-:W-:Y:S01]  /*121b0*/  ISETP.GE.AND P1, PT, R0, R89.reuse, PT ;  /* 0x000000590000720c */ /* 0x080fe20003f26270 */
[----:B------:R-:W-:Y:S01]  /*121c0*/  VIADD R0, R10, 0x40 ;  /* 0x000000400a007836 */ /* 0x000fe20000000000 */
[----:B------:R-:W-:Y:S02]  /*121d0*/  LEA.HI.X R9, R4, UR7, R5, 0x1, P3 ;  /* 0x0000000704097c11 */ /* 0x000fe400098f0c05 */
[----:B------:R-:W-:Y:S01]  /*121e0*/  PRMT R3, RZ, 0x654, R3 ;  /* 0x00000654ff037816 */ /* 0x000fe20000000003 */
[----:B--2---:R0:W1:Y:S01]  /*121f0*/  SHFL.IDX PT, R7, R8, RZ, 0x181f ;  /* 0x00181fff08077589 */ /* 0x00406200000e0000 */
        /* <DEDUP_REMOVED lines=9> */
[CC--:B-1----:R-:W-:Y:S02]  /*12290*/  @!P4 LEA R2, P6, R18.reuse, R7.reuse, 0x1 ;  /* 0x000000071202c211 */ /* 0x0c2fe400078c08ff */
[CC--:B------:R-:W-:Y:S02]  /*122a0*/  @!P3 LEA R4, P5, R19.reuse, R7.reuse, 0x1 ;  /* 0x000000071304b211 */ /* 0x0c0fe400078a08ff */
[-C--:B0-2---:R-:W-:Y:S02]  /*122b0*/  @!P4 LEA.HI.X R3, R18, R0.reuse, R207, 0x1, P6 ;  /* 0x000000001203c211 */ /* 0x085fe400030f0ccf */
[C---:B------:R-:W-:Y:S02]  /*122c0*/  @!P2 LEA R6, P6, R22.reuse, R7, 0x1 ;  /* 0x000000071606a211 */ /* 0x040fe400078c08ff */
[-C--:B------:R-:W-:Y:S01]  /*122d0*/  @!P3 LEA.HI.X R5, R19, R0.reuse, R206, 0x1, P5 ;  /* 0x000000001305b211 */ /* 0x080fe200028f0cce */
[----:B-----5:R3:W-:Y:S01]  /*122e0*/  @!P4 ST.E.128 desc[UR52][R2.64], R56 ;  /* 0x000000380200c985 */ /* 0x0207e2000c101d34 */
[----:B------:R-:W-:-:S03]  /*122f0*/  @!P2 LEA.HI.X R7, R22, R0, R205, 0x1, P6 ;  /* 0x000000001607a211 */ /* 0x000fc600030f0ccd */
[----:B------:R3:W-:Y:S04]  /*12300*/  @!P3 ST.E.128 desc[UR52][R4.64], R68 ;  /* 0x000000440400b985 */ /* 0x0007e8000c101d34 */
[----:B------:R3:W-:Y:S02]  /*12310*/  @!P2 ST.E.128 desc[UR52][R6.64], R80 ;  /* 0x000000500600a985 */ /* 0x0007e4000c101d34 */
.L_x_1097:
[----:B------:R-:W-:Y:S05]  /*12320*/  BSYNC B1 ;  /* 0x0000000000017941 */ /* 0x000fea0003800000 */
.L_x_1096:
        /* <DEDUP_REMOVED lines=9> */
[CC--:B------:R-:W-:Y:S02]  /*123c0*/  @!P5 LEA R4, P2, R19.reuse, R7.reuse, 0x1 ;  /* 0x000000071304d211 */ /* 0x0c0fe400078408ff */
[----:B------:R-:W-:Y:S02]  /*123d0*/  @!P6 LEA R6, P3, R22, R7, 0x1 ;  /* 0x000000071606e211 */ /* 0x000fe400078608ff */
[-C--:B0---4-:R-:W-:Y:S02]  /*123e0*/  @!P4 LEA.HI.X R3, R18, R0.reuse, R207, 0x1, P1 ;  /* 0x000000001203c211 */ /* 0x091fe400008f0ccf */
[-C--:B------:R-:W-:Y:S02]  /*123f0*/  @!P5 LEA.HI.X R5, R19, R0.reuse, R206, 0x1, P2 ;  /* 0x000000001305d211 */ /* 0x080fe400010f0cce */
[----:B------:R-:W-:Y:S01]  /*12400*/  @!P6 LEA.HI.X R7, R22, R0, R205, 0x1, P3 ;  /* 0x000000001607e211 */ /* 0x000fe200018f0ccd */
[----:B-----5:R3:W-:Y:S04]  /*12410*/  @!P4 ST.E.128 desc[UR52][R2.64], R52 ;  /* 0x000000340200c985 */ /* 0x0207e8000c101d34 */
[----:B------:R3:W-:Y:S04]  /*12420*/  @!P5 ST.E.128 desc[UR52][R4.64], R60 ;  /* 0x0000003c0400d985 */ /* 0x0007e8000c101d34 */
[----:B------:R3:W-:Y:S02]  /*12430*/  @!P6 ST.E.128 desc[UR52][R6.64], R76 ;  /* 0x0000004c0600e985 */ /* 0x0007e4000c101d34 */
.L_x_1099:
[----:B------:R-:W-:Y:S05]  /*12440*/  BSYNC B1 ;  /* 0x0000000000017941 */ /* 0x000fea0003800000 */
.L_x_1098:
        /* <DEDUP_REMOVED lines=11> */
[-C--:B0-----:R-:W-:Y:S02]  /*12500*/  @!P3 LEA.HI.X R3, R18, R0.reuse, R207, 0x1, P0 ;  /* 0x000000001203b211 */ /* 0x081fe400000f0ccf */
[-C--:B------:R-:W-:Y:S02]  /*12510*/  @!P4 LEA.HI.X R5, R19, R0.reuse, R206, 0x1, P1 ;  /* 0x000000001305c211 */ /* 0x080fe400008f0cce */
[----:B------:R-:W-:Y:S01]  /*12520*/  @!P5 LEA.HI.X R7, R22, R0, R205, 0x1, P2 ;  /* 0x000000001607d211 */ /* 0x000fe200010f0ccd */
[----:B-----5:R3:W-:Y:S04]  /*12530*/  @!P3 ST.E.128 desc[UR52][R2.64], R48 ;  /* 0x000000300200b985 */ /* 0x0207e8000c101d34 */
[----:B------:R3:W-:Y:S04]  /*12540*/  @!P4 ST.E.128 desc[UR52][R4.64], R44 ;  /* 0x0000002c0400c985 */ /* 0x0007e8000c101d34 */
[----:B------:R3:W-:Y:S02]  /*12550*/  @!P5 ST.E.128 desc[UR52][R6.64], R72 ;  /* 0x000000480600d985 */ /* 0x0007e4000c101d34 */
.L_x_1101:
[----:B------:R-:W-:Y:S05]  /*12560*/  BSYNC B1 ;  /* 0x0000000000017941 */ /* 0x000fea0003800000 */
.L_x_1100:
[----:B0-----:R-:W-:Y:S01]  /*12570*/  VIADD R0, R10, 0x60 ;  /* 0x000000600a007836 */ /* 0x001fe20000000000 */
[----:B--2-4-:R-:W0:Y:S04]  /*12580*/  SHFL.IDX PT, R9, R9, 0x3, 0x181f ;  /* 0x00781f0009097f89 */ /* 0x014e2800000e0000 */
[----:B------:R-:W-:Y:S01]  /*12590*/  ISETP.GE.AND P0, PT, R0, R89, PT ;  /* 0x000000590000720c */ /* 0x000fe20003f06270 */
[----:B-1-3--:R1:W2:-:S12]  /*125a0*/  SHFL.IDX PT, R7, R8, 0x3, 0x181f ;  /* 0x00781f0008077f89 */ /* 0x00a29800000e0000 */
[----:B-1----:R-:W-:Y:S05]  /*125b0*/  @P0 BRA `(.L_x_1102) ;  /* 0x0000000800d00947 */ /* 0x002fea0003800000 */
[----:B------:R-:W-:Y:S02]  /*125c0*/  ULDC UR5, c[0x0][0xac8] ;  /* 0x0002b20000057ab9 */ /* 0x000fe40000000800 */
[----:B------:R-:W-:Y:S02]  /*125d0*/  ISETP.GE.AND P2, PT, R18, UR5, PT ;  /* 0x0000000512007c0c */ /* 0x000fe4000bf46270 */
[----:B------:R-:W-:-:S11]  /*125e0*/  ISETP.GE.AND P3, PT, R19, UR5, PT ;  /* 0x0000000513007c0c */ /* 0x000fd6000bf66270 */
[CC--:B--2---:R-:W-:Y:S02]  /*125f0*/  @!P2 LEA R2, P0, R18.reuse, R7.reuse, 0x1 ;  /* 0x000000071202a211 */ /* 0x0c4fe400078008ff */
[C---:B------:R-:W-:Y:S02]  /*12600*/  @!P3 LEA R4, P1, R19.reuse, R7, 0x1 ;  /* 0x000000071304b211 */ /* 0x040fe400078208ff */
[-C--:B0-----:R-:W-:Y:S02]  /*12610*/  @!P2 LEA.HI.X R3, R18, R9.reuse, R207, 0x1, P0 ;  /* 0x000000091203a211 */ /* 0x081fe400000f0ccf */
[----:B------:R-:W-:Y:S02]  /*12620*/  @!P3 LEA.HI.X R5, R19, R9, R206, 0x1, P1 ;  /* 0x000000091305b211 */ /* 0x000fe400008f0cce */
[----:B------:R-:W-:Y:S01]  /*12630*/  ISETP.GE.AND P0, PT, R22, UR5, PT ;  /* 0x0000000516007c0c */ /* 0x000fe2000bf06270 */
[----:B-----5:R1:W-:Y:S04]  /*12640*/  @!P2 ST.E.128 desc[UR52][R2.64], R40 ;  /* 0x000000280200a985 */ /* 0x0203e8000c101d34 */
[----:B------:R1:W-:Y:S08]  /*12650*/  @!P3 ST.E.128 desc[UR52][R4.64], R36 ;  /* 0x000000240400b985 */ /* 0x0003f0000c101d34 */
[----:B------:R-:W-:Y:S05]  /*12660*/  @P0 BRA `(.L_x_1102) ;  /* 0x0000000800a40947 */ /* 0x000fea0003800000 */
[----:B-1----:R-:W-:-:S04]  /*12670*/  LEA R2, P0, R22, R7, 0x1 ;  /* 0x0000000716027211 */ /* 0x002fc800078008ff */
[----:B------:R-:W-:-:S05]  /*12680*/  LEA.HI.X R3, R22, R9, R205, 0x1, P0 ;  /* 0x0000000916037211 */ /* 0x000fca00000f0ccd */
[----:B------:R3:W-:Y:S01]  /*12690*/  ST.E.128 desc[UR52][R2.64], R64 ;  /* 0x0000004002007985 */ /* 0x0007e2000c101d34 */
[----:B------:R-:W-:Y:S05]  /*126a0*/  BRA `(.L_x_1102) ;  /* 0x0000000800947947 */ /* 0x000fea0003800000 */
.L_x_1095:
[----:B------:R-:W0:Y:S01]  /*126b0*/  LDC R8, c[0x0][0xbe8] ;  /* 0x0002fa00ff087b82 */ /* 0x000e220000000800 */
[----:B------:R-:W-:Y:S01]  /*126c0*/  ISETP.GE.AND P0, PT, R208, 0x80, PT ;  /* 0x00000080d000780c */ /* 0x000fe20003f06270 */
[----:B------:R-:W-:Y:S01]  /*126d0*/  USHF.R.S32.HI UR8, URZ, 0x1f, UR40 ;  /* 0x0000001f3f087899 */ /* 0x000fe20008011428 */
[----:B------:R-:W-:Y:S01]  /*126e0*/  BSSY B1, `(.L_x_1103) ;  /* 0x000002f000017945 */ /* 0x000fe20003800000 */
[----:B------:R-:W-:Y:S01]  /*126f0*/  USHF.R.S32.HI UR9, URZ, 0x1f, UR44 ;  /* 0x0000001f3f097899 */ /* 0x000fe2000801142c */
[----:B------:R-:W-:Y:S01]  /*12700*/  IMAD R6, R23, 0x20, R200 ;  /* 0x0000002017067824 */ /* 0x000fe200078e02c8 */
[----:B0-----:R-:W-:-:S13]  /*12710*/  ISETP.NE.AND P1, PT, R8, 0x1, PT ;  /* 0x000000010800780c */ /* 0x001fda0003f25270 */
[----:B------:R-:W0:Y:S08]  /*12720*/  @P1 LDC R9, c[0x0][0xbec] ;  /* 0x0002fb00ff091b82 */ /* 0x000e300000000800 */
[----:B------:R-:W1:Y:S01]  /*12730*/  @P1 LDC R11, c[0x0][0xbf0] ;  /* 0x0002fc00ff0b1b82 */ /* 0x000e620000000800 */
[----:B------:R-:W-:Y:S05]  /*12740*/  @P0 BRA `(.L_x_1104) ;  /* 0x0000000000a00947 */ /* 0x000fea0003800000 */
[----:B------:R-:W2:Y:S01]  /*12750*/  S2R R0, SR_TID.X ;  /* 0x0000000000007919 */ /* 0x000ea20000002100 */
[----:B------:R-:W3:Y:S01]  /*12760*/  LDC R3, c[0x0][0xbe8] ;  /* 0x0002fa00ff037b82 */ /* 0x000ee20000000800 */
[----:B------:R-:W-:Y:S01]  /*12770*/  IMAD.U32 R4, RZ, RZ, UR42 ;  /* 0x0000002aff047e24 */ /* 0x000fe2000f8e00ff */
[----:B------:R-:W-:Y:S02]  /*12780*/  ULDC UR5, c[0x0][0xa88] ;  /* 0x0002a20000057ab9 */ /* 0x000fe40000000800 */
[----:B---3--:R-:W-:Y:S02]  /*12790*/  IMAD R5, R3, UR5, RZ ;  /* 0x0000000503057c24 */ /* 0x008fe4000f8e02ff */
[----:B--2---:R-:W-:-:S04]  /*127a0*/  IADD3 R4, R4, -0x80, R0 ;  /* 0xffffff8004047810 */ /* 0x004fc80007ffe000 */
[----:B------:R-:W-:-:S13]  /*127b0*/  ISETP.GE.AND P0, PT, R4, R5, PT ;  /* 0x000000050400720c */ /* 0x000fda0003f06270 */
[----:B------:R-:W-:Y:S05]  /*127c0*/  @P0 BRA `(.L_x_1104) ;  /* 0x0000000000800947 */ /* 0x000fea0003800000 */
[----:B------:R-:W-:Y:S01]  /*127d0*/  ISETP.NE.AND P0, PT, R3, 0x1, PT ;  /* 0x000000010300780c */ /* 0x000fe20003f05270 */
[----:B------:R-:W-:Y:S01]  /*127e0*/  ULDC.64 UR10, c[0x0][0xb90] ;  /* 0x0002e400000a7ab9 */ /* 0x000fe20000000a00 */
[----:B------:R-:W-:Y:S01]  /*127f0*/  IMAD.MOV.U32 R2, RZ, RZ, R4 ;  /* 0x000000ffff027224 */ /* 0x000fe200078e0004 */
[----:B------:R-:W-:Y:S02]  /*12800*/  UIMAD UR5, UR8, UR10, URZ ;  /* 0x0000000a080572a4 */ /* 0x000fe4000f8e023f */
[----:B------:R-:W-:Y:S02]  /*12810*/  UIMAD.WIDE.U32 UR6, UR40, UR10, URZ ;  /* 0x0000000a280672a5 */ /* 0x000fe4000f8e003f */
[----:B------:R-:W-:-:S03]  /*12820*/  UIMAD UR5, UR40, UR11, UR5 ;  /* 0x0000000b280572a4 */ /* 0x000fc6000f8e0205 */
[----:B------:R-:W-:Y:S01]  /*12830*/  ULDC.64 UR10, c[0x0][0xb98] ;  /* 0x0002e600000a7ab9 */ /* 0x000fe20000000a00 */
[----:B------:R-:W-:Y:S02]  /*12840*/  UIADD3 UR7, UR7, UR5, URZ ;  /* 0x0000000507077290 */ /* 0x000fe4000fffe03f */
[----:B------:R-:W2:Y:S01]  /*12850*/  @P0 LDC R5, c[0x0][0xbec] ;  /* 0x0002fb00ff050b82 */ /* 0x000ea20000000800 */
[----:B------:R-:W-:Y:S02]  /*12860*/  UIMAD UR5, UR9, UR10, URZ ;  /* 0x0000000a090572a4 */ /* 0x000fe4000f8e023f */
[----:B------:R-:W-:Y:S02]  /*12870*/  UIMAD.WIDE.U32 UR6, UR44, UR10, UR6 ;  /* 0x0000000a2c0672a5 */ /* 0x000fe4000f8e0006 */
[----:B------:R-:W-:-:S03]  /*12880*/  UIMAD UR5, UR44, UR11, UR5 ;  /* 0x0000000b2c0572a4 */ /* 0x000fc6000f8e0205 */
[----:B------:R-:W3:Y:S01]  /*12890*/  @P0 LDC R7, c[0x0][0xbf0] ;  /* 0x0002fc00ff070b82 */ /* 0x000ee20000000800 */
[----:B------:R-:W-:Y:S01]  /*128a0*/  ULDC.64 UR10, c[0x0][0xb88] ;  /* 0x0002e200000a7ab9 */ /* 0x000fe20000000a00 */
[----:B--2---:R-:W-:-:S05]  /*128b0*/  @P0 IMAD.HI.U32 R0, R4, R5, RZ ;  /* 0x0000000504000227 */ /* 0x004fca00078e00ff */
[----:B---3--:R-:W-:-:S05]  /*128c0*/  @P0 SHF.R.U32.HI R2, RZ, R7, R0 ;  /* 0x00000007ff020219 */ /* 0x008fca0000011600 */
[----:B------:R-:W-:-:S04]  /*128d0*/  IMAD.MOV R5, RZ, RZ, -R2 ;  /* 0x000000ffff057224 */ /* 0x000fc800078e0a02 */
[----:B------:R-:W-:Y:S01]  /*128e0*/  IMAD R5, R3, R5, R4 ;  /* 0x0000000503057224 */ /* 0x000fe200078e0204 */
[----:B------:R-:W-:Y:S01]  /*128f0*/  SHF.R.S32.HI R3, RZ, 0x1f, R2 ;  /* 0x0000001fff037819 */ /* 0x000fe20000011402 */
[----:B------:R-:W-:Y:S01]  /*12900*/  IMAD.U32 R4, RZ, RZ, UR5 ;  /* 0x00000005ff047e24 */ /* 0x000fe2000f8e00ff */
        /* <DEDUP_REMOVED lines=12> */
.L_x_1104:
[----:B------:R-:W-:Y:S05]  /*129d0*/  BSYNC B1 ;  /* 0x0000000000017941 */ /* 0x000fea0003800000 */
.L_x_1103:
[----:B------:R-:W-:Y:S01]  /*129e0*/  ULDC.64 UR10, c[0x0][0xae8] ;  /* 0x0002ba00000a7ab9 */ /* 0x000fe20000000a00 */
[----:B------:R-:W-:Y:S01]  /*129f0*/  VIADD R6, R6, UR42 ;  /* 0x0000002a06067c36 */ /* 0x000fe20008000000 */
[----:B------:R-:W-:Y:S01]  /*12a00*/  UIMAD UR5, UR8, UR10, URZ ;  /* 0x0000000a080572a4 */ /* 0x000fe2000f8e023f */
[----:B------:R-:W-:Y:S01]  /*12a10*/  BSSY B1, `(.L_x_1105) ;  /* 0x0000038000017945 */ /* 0x000fe20003800000 */
[----:B------:R-:W-:Y:S01]  /*12a20*/  UIMAD.WIDE.U32 UR6, UR40, UR10, URZ ;  /* 0x0000000a280672a5 */ /* 0x000fe2000f8e003f */
[----:B0-----:R-:W-:Y:S01]  /*12a30*/  @P1 IMAD.HI.U32 R0, R6, R9, RZ ;  /* 0x0000000906001227 */ /* 0x001fe200078e00ff */
[----:B------:R-:W-:-:S03]  /*12a40*/  UIMAD UR5, UR40, UR11, UR5 ;  /* 0x0000000b280572a4 */ /* 0x000fc6000f8e0205 */
[----:B------:R-:W-:Y:S01]  /*12a50*/  ULDC.64 UR10, c[0x0][0xaf0] ;  /* 0x0002bc00000a7ab9 */ /* 0x000fe20000000a00 */
[----:B------:R-:W-:Y:S01]  /*12a60*/  UIADD3 UR7, UR7, UR5, URZ ;  /* 0x0000000507077290 */ /* 0x000fe2000fffe03f */
[----:B--2---:R-:W-:Y:S01]  /*12a70*/  IMAD.MOV.U32 R5, RZ, RZ, R6 ;  /* 0x000000ffff057224 */ /* 0x004fe200078e0006 */
        /* <DEDUP_REMOVED lines=10> */
[----:B------:R-:W-:Y:S02]  /*12b20*/  IMAD R7, R8, R7, R6 ;  /* 0x0000000708077224 */ /* 0x000fe400078e0206 */
[----:B------:R-:W-:Y:S01]  /*12b30*/  IMAD.U32 R2, RZ, RZ, UR6 ;  /* 0x00000006ff027e24 */ /* 0x000fe2000f8e00ff */
[----:B------:R-:W-:Y:S01]  /*12b40*/  ULDC.64 UR6, c[0x0][0xad8] ;  /* 0x0002b60000067ab9 */ /* 0x000fe20000000a00 */
[----:B------:R-:W-:Y:S01]  /*12b50*/  IMAD.U32 R3, RZ, RZ, UR5 ;  /* 0x00000005ff037e24 */ /* 0x000fe2000f8e00ff */
[----:B------:R-:W-:Y:S01]  /*12b60*/  ULDC UR5, c[0x0][0xa88] ;  /* 0x0002a20000057ab9 */ /* 0x000fe20000000800 */
[C---:B------:R-:W-:Y:S01]  /*12b70*/  IMAD R9, R5.reuse, UR9, R0 ;  /* 0x0000000905097c24 */ /* 0x040fe2000f8e0200 */
[----:B------:R-:W-:Y:S01]  /*12b80*/  SHF.R.S32.HI R0, RZ, 0x1f, R7 ;  /* 0x0000001fff007819 */ /* 0x000fe20000011407 */
[----:B------:R-:W-:-:S04]  /*12b90*/  IMAD.WIDE.U32 R2, R5, UR8, R2 ;  /* 0x0000000805027c25 */ /* 0x000fc8000f8e0002 */
[----:B------:R-:W-:Y:S02]  /*12ba0*/  IMAD.IADD R3, R3, 0x1, R9 ;  /* 0x0000000103037824 */ /* 0x000fe400078e0209 */
[----:B------:R-:W-:Y:S02]  /*12bb0*/  IMAD R4, R0, UR6, RZ ;  /* 0x0000000600047c24 */ /* 0x000fe4000f8e02ff */
[----:B------:R-:W-:Y:S02]  /*12bc0*/  VIADD R6, R200, UR42 ;  /* 0x0000002ac8067c36 */ /* 0x000fe40008000000 */
[----:B------:R-:W-:Y:S02]  /*12bd0*/  IMAD R9, R8, UR5, RZ ;  /* 0x0000000508097c24 */ /* 0x000fe4000f8e02ff */
[C---:B------:R-:W-:Y:S02]  /*12be0*/  IMAD R5, R7.reuse, UR7, R4 ;  /* 0x0000000707057c24 */ /* 0x040fe4000f8e0204 */
[----:B------:R-:W-:Y:S01]  /*12bf0*/  IMAD.WIDE.U32 R2, R7, UR6, R2 ;  /* 0x0000000607027c25 */ /* 0x000fe2000f8e0002 */
[----:B------:R-:W-:Y:S01]  /*12c00*/  ISETP.GE.AND P2, PT, R6, R9, PT ;  /* 0x000000090600720c */ /* 0x000fe20003f46270 */
[----:B------:R-:W-:-:S02]  /*12c10*/  ULDC.64 UR6, c[0x0][0xa80] ;  /* 0x0002a00000067ab9 */ /* 0x000fc40000000a00 */
[----:B------:R-:W-:Y:S01]  /*12c20*/  VIADD R0, R6, 0x20 ;  /* 0x0000002006007836 */ /* 0x000fe20000000000 */
[----:B------:R-:W-:Y:S01]  /*12c30*/  LEA R4, P3, R2, UR6, 0x1 ;  /* 0x0000000602047c11 */ /* 0x000fe2000f8608ff */
[----:B------:R-:W-:-:S03]  /*12c40*/  IMAD.IADD R3, R3, 0x1, R5 ;  /* 0x0000000103037824 */ /* 0x000fc600078e0205 */
[-C--:B------:R-:W-:Y:S01]  /*12c50*/  ISETP.GE.AND P1, PT, R0, R9.reuse, PT ;  /* 0x000000090000720c */ /* 0x080fe20003f26270 */
[----:B------:R-:W-:Y:S01]  /*12c60*/  VIADD R0, R6, 0x40 ;  /* 0x0000004006007836 */ /* 0x000fe20000000000 */
[----:B------:R-:W-:Y:S02]  /*12c70*/  LEA.HI.X R5, R2, UR7, R3, 0x1, P3 ;  /* 0x0000000702057c11 */ /* 0x000fe400098f0c03 */
[----:B------:R0:W1:Y:S02]  /*12c80*/  SHFL.IDX PT, R3, R4, RZ, 0x181f ;  /* 0x00181fff04037589 */ /* 0x00006400000e0000 */
[----:B------:R-:W-:Y:S02]  /*12c90*/  ISETP.GE.AND P0, PT, R0, R9, PT ;  /* 0x000000090000720c */ /* 0x000fe40003f06270 */
[----:B------:R0:W2:Y:S01]  /*12ca0*/  SHFL.IDX PT, R0, R5, RZ, 0x181f ;  /* 0x00181fff05007589 */ /* 0x0000a200000e0000 */
[----:B------:R-:W-:Y:S10]  /*12cb0*/  @P2 BRA `(.L_x_1106) ;  /* 0x0000000000342947 */ /* 0x000ff40003800000 */
[----:B------:R-:W-:Y:S02]  /*12cc0*/  ULDC UR5, c[0x0][0xac8] ;  /* 0x0002b20000057ab9 */ /* 0x000fe40000000800 */
[----:B------:R-:W-:Y:S02]  /*12cd0*/  ISETP.GE.AND P4, PT, R18, UR5, PT ;  /* 0x0000000512007c0c */ /* 0x000fe4000bf86270 */
[----:B------:R-:W-:Y:S02]  /*12ce0*/  ISETP.GE.AND P3, PT, R19, UR5, PT ;  /* 0x0000000513007c0c */ /* 0x000fe4000bf66270 */
[----:B------:R-:W-:-:S09]  /*12cf0*/  ISETP.GE.AND P2, PT, R22, UR5, PT ;  /* 0x0000000516007c0c */ /* 0x000fd2000bf46270 */
[CC--:B-1----:R-:W-:Y:S02]  /*12d00*/  @!P4 LEA R10, P6, R18.reuse, R3.reuse, 0x1 ;  /* 0x00000003120ac211 */ /* 0x0c2fe400078c08ff */
[CC--:B------:R-:W-:Y:S02]  /*12d10*/  @!P3 LEA R12, P5, R19.reuse, R3.reuse, 0x1 ;  /* 0x00000003130cb211 */ /* 0x0c0fe400078a08ff */
[-C--:B--2---:R-:W-:Y:S02]  /*12d20*/  @!P4 LEA.HI.X R11, R18, R0.reuse, R207, 0x1, P6 ;  /* 0x00000000120bc211 */ /* 0x084fe400030f0ccf */
[C---:B------:R-:W-:Y:S02]  /*12d30*/  @!P2 LEA R2, P6, R22.reuse, R3, 0x1 ;  /* 0x000000031602a211 */ /* 0x040fe400078c08ff */
[-C--:B------:R-:W-:Y:S01]  /*12d40*/  @!P3 LEA.HI.X R13, R19, R0.reuse, R206, 0x1, P5 ;  /* 0x00000000130db211 */ /* 0x080fe200028f0cce */
[----:B------:R3:W-:Y:S01]  /*12d50*/  @!P4 ST.E.128 desc[UR52][R10.64], RZ ;  /* 0x000000ff0a00c985 */ /* 0x0007e2000c101d34 */
[----:B------:R-:W-:-:S03]  /*12d60*/  @!P2 LEA.HI.X R3, R22, R0, R205, 0x1, P6 ;  /* 0x000000001603a211 */ /* 0x000fc600030f0ccd */
[----:B------:R3:W-:Y:S04]  /*12d70*/  @!P3 ST.E.128 desc[UR52][R12.64], RZ ;  /* 0x000000ff0c00b985 */ /* 0x0007e8000c101d34 */
[----:B------:R3:W-:Y:S02]  /*12d80*/  @!P2 ST.E.128 desc[UR52][R2.64], RZ ;  /* 0x000000ff0200a985 */ /* 0x0007e4000c101d34 */
.L_x_1106:
[----:B------:R-:W-:Y:S05]  /*12d90*/  BSYNC B1 ;  /* 0x0000000000017941 */ /* 0x000fea0003800000 */
.L_x_1105:
        /* <DEDUP_REMOVED lines=11> */
[-C--:B----4-:R-:W-:Y:S02]  /*12e50*/  @!P4 LEA.HI.X R11, R18, R0.reuse, R207, 0x1, P1 ;  /* 0x00000000120bc211 */ /* 0x090fe400008f0ccf */
[-C--:B------:R-:W-:Y:S02]  /*12e60*/  @!P5 LEA.HI.X R13, R19, R0.reuse, R206, 0x1, P2 ;  /* 0x00000000130dd211 */ /* 0x080fe400010f0cce */
[----:B------:R-:W-:Y:S01]  /*12e70*/  @!P6 LEA.HI.X R3, R22, R0, R205, 0x1, P3 ;  /* 0x000000001603e211 */ /* 0x000fe200018f0ccd */
[----:B------:R3:W-:Y:S04]  /*12e80*/  @!P4 ST.E.128 desc[UR52][R10.64], RZ ;  /* 0x000000ff0a00c985 */ /* 0x0007e8000c101d34 */
[----:B------:R3:W-:Y:S04]  /*12e90*/  @!P5 ST.E.128 desc[UR52][R12.64], RZ ;  /* 0x000000ff0c00d985 */ /* 0x0007e8000c101d34 */
[----:B------:R3:W-:Y:S02]  /*12ea0*/  @!P6 ST.E.128 desc[UR52][R2.64], RZ ;  /* 0x000000ff0200e985 */ /* 0x0007e4000c101d34 */
.L_x_1108:
[----:B------:R-:W-:Y:S05]  /*12eb0*/  BSYNC B1 ;  /* 0x0000000000017941 */ /* 0x000fea0003800000 */
.L_x_1107:
        /* <DEDUP_REMOVED lines=14> */
[----:B------:R3:W-:Y:S04]  /*12fa0*/  @!P3 ST.E.128 desc[UR52][R10.64], RZ ;  /* 0x000000ff0a00b985 */ /* 0x0007e8000c101d34 */
[----:B------:R3:W-:Y:S04]  /*12fb0*/  @!P4 ST.E.128 desc[UR52][R12.64], RZ ;  /* 0x000000ff0c00c985 */ /* 0x0007e8000c101d34 */
[----:B------:R3:W-:Y:S02]  /*12fc0*/  @!P5 ST.E.128 desc[UR52][R2.64], RZ ;  /* 0x000000ff0200d985 */ /* 0x0007e4000c101d34 */
.L_x_1110:
[----:B------:R-:W-:Y:S05]  /*12fd0*/  BSYNC B1 ;  /* 0x0000000000017941 */ /* 0x000fea0003800000 */
.L_x_1109:
[----:B---3--:R-:W-:Y:S01]  /*12fe0*/  VIADD R2, R6, 0x60 ;  /* 0x0000006006027836 */ /* 0x008fe20000000000 */
[----:B0-----:R0:W3:Y:S04]  /*12ff0*/  SHFL.IDX PT, R0, R5, 0x3, 0x181f ;  /* 0x00781f0005007f89 */ /* 0x0010e800000e0000 */
[----:B------:R-:W-:Y:S01]  /*13000*/  ISETP.GE.AND P0, PT, R2, R9, PT ;  /* 0x000000090200720c */ /* 0x000fe20003f06270 */
[----:B-1----:R0:W1:-:S12]  /*13010*/  SHFL.IDX PT, R3, R4, 0x3, 0x181f ;  /* 0x00781f0004037f89 */ /* 0x00205800000e0000 */
[----:B0-----:R-:W-:Y:S05]  /*13020*/  @P0 BRA `(.L_x_1102) ;  /* 0x0000000000340947 */ /* 0x001fea0003800000 */
[----:B------:R-:W-:Y:S02]  /*13030*/  ULDC UR5, c[0x0][0xac8] ;  /* 0x0002b20000057ab9 */ /* 0x000fe40000000800 */
[----:B------:R-:W-:Y:S02]  /*13040*/  ISETP.GE.AND P3, PT, R18, UR5, PT ;  /* 0x0000000512007c0c */ /* 0x000fe4000bf66270 */
[----:B------:R-:W-:Y:S02]  /*13050*/  ISETP.GE.AND P4, PT, R19, UR5, PT ;  /* 0x0000000513007c0c */ /* 0x000fe4000bf86270 */
[----:B------:R-:W-:-:S09]  /*13060*/  ISETP.GE.AND P5, PT, R22, UR5, PT ;  /* 0x0000000516007c0c */ /* 0x000fd2000bfa6270 */
[-C--:B-12-4-:R-:W-:Y:S02]  /*13070*/  @!P3 LEA R4, P0, R18, R3.reuse, 0x1 ;  /* 0x000000031204b211 */ /* 0x096fe400078008ff */
[CC--:B------:R-:W-:Y:S02]  /*13080*/  @!P4 LEA R6, P1, R19.reuse, R3.reuse, 0x1 ;  /* 0x000000031306c211 */ /* 0x0c0fe400078208ff */
[----:B------:R-:W-:Y:S02]  /*13090*/  @!P5 LEA R2, P2, R22, R3, 0x1 ;  /* 0x000000031602d211 */ /* 0x000fe400078408ff */
[-C--:B---3--:R-:W-:Y:S02]  /*130a0*/  @!P3 LEA.HI.X R5, R18, R0.reuse, R207, 0x1, P0 ;  /* 0x000000001205b211 */ /* 0x088fe400000f0ccf */
[-C--:B------:R-:W-:Y:S02]  /*130b0*/  @!P4 LEA.HI.X R7, R19, R0.reuse, R206, 0x1, P1 ;  /* 0x000000001307c211 */ /* 0x080fe400008f0cce */
[----:B------:R-:W-:Y:S01]  /*130c0*/  @!P5 LEA.HI.X R3, R22, R0, R205, 0x1, P2 ;  /* 0x000000001603d211 */ /* 0x000fe200010f0ccd */
[----:B------:R0:W-:Y:S04]  /*130d0*/  @!P3 ST.E.128 desc[UR52][R4.64], RZ ;  /* 0x000000ff0400b985 */ /* 0x0001e8000c101d34 */
[----:B------:R0:W-:Y:S04]  /*130e0*/  @!P4 ST.E.128 desc[UR52][R6.64], RZ ;  /* 0x000000ff0600c985 */ /* 0x0001e8000c101d34 */
[----:B------:R0:W-:Y:S02]  /*130f0*/  @!P5 ST.E.128 desc[UR52][R2.64], RZ ;  /* 0x000000ff0200d985 */ /* 0x0001e4000c101d34 */
.L_x_1102:
[----:B------:R-:W-:Y:S05]  /*13100*/  BSYNC B0 ;  /* 0x0000000000007941 */ /* 0x000fea0003800000 */
.L_x_1094:
[----:B------:R-:W-:Y:S02]  /*13110*/  ULDC UR5, c[0x0][0xc38] ;  /* 0x00030e0000057ab9 */ /* 0x000fe40000000800 */
[----:B------:R-:W-:-:S06]  /*13120*/  UISETP.GE.AND UP0, UPT, UR4, UR5, UPT ;  /* 0x000000050400728c */ /* 0x000fcc000bf06270 */
[----:B------:R-:W-:-:S13]  /*13130*/  PLOP3.LUT P0, PT, PT, PT, UP0, 0x80, 0x0 ;  /* 0x000000000000781c */ /* 0x000fda0003f0f008 */
[----:B------:R-:W-:Y:S05]  /*13140*/  @!P0 BRA `(.L_x_1111) ;  /* 0xfffffed800f08947 */ /* 0x000fea000383ffff */
[----:B------:R-:W-:Y:S05]  /*13150*/  EXIT ;  /* 0x000000000000794d */ /* 0x000fea0003800000 */
.L_x_1005:
[----:B------:R-:W-:-:S08]  /*13160*/  NOP ;  /* 0x0000000000007918 */ /* 0x000fd00000000000 */
[----:B------:R-:W0:-:S00]  /*13170*/  USETMAXREG.DEALLOC.CTAPOOL 0x28 ;  /* 0x00000028000079c8 */ /* 0x000e0000080e0500 */
[----:B0-----:R-:W-:-:S06]  /*13180*/  LOP3.LUT R0, R0, 0x3, RZ, 0xc0, !PT ;  /* 0x0000000300007812 */ /* 0x001fcc00078ec0ff */
[----:B------:R-:W0:Y:S01]  /*13190*/  S2UR UR5, SR_CTAID.X ;  /* 0x00000000000579c3 */ /* 0x000e220000002500 */
[----:B------:R-:W-:Y:S01]  /*131a0*/  LOP3.LUT R16, R16, 0xfffff7ff, RZ, 0xc0, !PT ;  /* 0xfffff7ff10107812 */ /* 0x000fe200078ec0ff */
[----:B------:R-:W-:Y:S01]  /*131b0*/  STL [R1+0x4], RZ ;  /* 0x000004ff01007387 */ /* 0x000fe20000100800 */
[----:B------:R-:W-:Y:S02]  /*131c0*/  IMAD.MOV.U32 R22, RZ, RZ, RZ ;  /* 0x000000ffff167224 */ /* 0x000fe400078e00ff */
[----:B------:R-:W-:Y:S01]  /*131d0*/  IMAD.MOV.U32 R23, RZ, RZ, 0x1 ;  /* 0x00000001ff177424 */ /* 0x000fe200078e00ff */
[----:B------:R1:W2:Y:S02]  /*131e0*/  SHFL.IDX PT, R2, R0, RZ, 0x1f ;  /* 0x00001fff00027589 */ /* 0x0002a400000e0000 */
[----:B-1----:R-:W0:Y:S01]  /*131f0*/  LDC R0, c[0x0][0xc38] ;  /* 0x00030e00ff007b82 */ /* 0x002e220000000800 */
[----:B--2---:R-:W-:-:S13]  /*13200*/  ISETP.NE.AND P0, PT, R2, RZ, PT ;  /* 0x000000ff0200720c */ /* 0x004fda0003f05270 */
[----:B------:R-:W-:Y:S01]  /*13210*/  @P0 LOP3.LUT R16, R16, 0x800, RZ, 0xfc, !PT ;  /* 0x0000080010100812 */ /* 0x000fe200078efcff */
[----:B------:R-:W-:Y:S06]  /*13220*/  @P0 BAR.ARV 0x4, 0x180 ;  /* 0x0106000000000b1d */ /* 0x000fec0000002000 */
[----:B0-----:R-:W-:-:S13]  /*13230*/  ISETP.LE.AND P0, PT, R0, UR5, PT ;  /* 0x0000000500007c0c */ /* 0x001fda000bf03270 */
[----:B------:R-:W-:Y:S05]  /*13240*/  @P0 BRA `(.L_x_1112) ;  /* 0x0000004800780947 */ /* 0x000fea0003800000 */
[----:B------:R-:W0:Y:S01]  /*13250*/  S2R R10, SR_TID.X ;  /* 0x00000000000a7919 */ /* 0x000e220000002100 */
[----:B------:R-:W-:Y:S01]  /*13260*/  ULDC.64 UR6, c[0x0][0x2f0] ;  /* 0x0000bc0000067ab9 */ /* 0x000fe20000000a00 */
[----:B------:R-:W-:Y:S01]  /*13270*/  LOP3.LUT R16, R16, 0xfffffffd, RZ, 0xc0, !PT ;  /* 0xfffffffd10107812 */ /* 0x000fe200078ec0ff */
[----:B------:R-:W-:Y:S01]  /*13280*/  ULDC UR8, c[0x0][0x2b8] ;  /* 0x0000ae0000087ab9 */ /* 0x000fe20000000800 */
[----:B------:R-:W-:Y:S01]  /*13290*/  IMAD.MOV.U32 R34, RZ, RZ, 0x40 ;  /* 0x00000040ff227424 */ /* 0x000fe200078e00ff */
[----:B------:R-:W-:Y:S01]  /*132a0*/  ULDC.64 UR10, c[0x0][0x418] ;  /* 0x00010600000a7ab9 */ /* 0x000fe20000000a00 */
[----:B------:R-:W-:Y:S01]  /*132b0*/  IMAD.MOV.U32 R26, RZ, RZ, 0x20 ;  /* 0x00000020ff1a7424 */ /* 0x000fe200078e00ff */
[----:B------:R-:W-:Y:S01]  /*132c0*/  UISETP.NE.U32.AND UP0, UPT, UR10, URZ, UPT ;  /* 0x0000003f0a00728c */ /* 0x000fe2000bf05070 */
[----:B------:R-:W-:Y:S01]  /*132d0*/  IMAD.MOV.U32 R23, RZ, RZ, 0x1 ;  /* 0x00000001ff177424 */ /* 0x000fe200078e00ff */
[----:B------:R-:W-:Y:S01]  /*132e0*/  ULDC UR4, c[0x0][0x424] ;  /* 0x0001090000047ab9 */ /* 0x000fe20000000800 */
[----:B------:R-:W-:Y:S01]  /*132f0*/  ULDC UR39, c[0x0][0x288] ;  /* 0x0000a20000277ab9 */ /* 0x000fe20000000800 */
[----:B------:R-:W-:Y:S01]  /*13300*/  UISETP.NE.AND.EX UP0, UPT, UR11, URZ, UPT, UP0 ;  /* 0x0000003f0b00728c */ /* 0x000fe2000bf05300 */
[----:B------:R-:W-:Y:S01]  /*13310*/  IMAD.MOV.U32 R22, RZ, RZ, RZ ;  /* 0x000000ffff167224 */ /* 0x000fe200078e00ff */
[----:B------:R-:W-:Y:S01]  /*13320*/  ULDC UR40, c[0x0][0x448] ;  /* 0x0001120000287ab9 */ /* 0x000fe20000000800 */
[----:B------:R-:W-:Y:S01]  /*13330*/  ULDC UR49, c[0x0][0xc] ;  /* 0x0000030000317ab9 */ /* 0x000fe20000000800 */
[----:B------:R-:W-:-:S02]  /*13340*/  USEL UR4, UR4, 0x1, UP0 ;  /* 0x0000000104047887 */ /* 0x000fc40008000000 */
[----:B------:R-:W-:Y:S02]  /*13350*/  UIMAD UR40, UR40, UR39, URZ ;  /* 0x00000027282872a4 */ /* 0x000fe4000f8e023f */
[----:B------:R-:W-:Y:S02]  /*13360*/  UIMAD UR41, UR4, UR6, URZ ;  /* 0x00000006042972a4 */ /* 0x000fe4000f8e023f */
[----:B------:R-:W-:Y:S02]  /*13370*/  ULOP3.LUT UR48, UR43, 0x2, URZ, 0xfc, !UPT ;  /* 0x000000022b307892 */ /* 0x000fe4000f8efc3f */
[----:B------:R-:W-:Y:S02]  /*13380*/  UIADD3 UR4, UR41, 0x7f, URZ ;  /* 0x0000007f29047890 */ /* 0x000fe4000fffe03f */
[----:B------:R-:W-:Y:S02]  /*13390*/  UIADD3 UR46, UR41, 0x1, -UR39 ;  /* 0x00000001292e7890 */ /* 0x000fe4000fffe827 */
[----:B------:R-:W-:-:S02]  /*133a0*/  ULOP3.LUT UR47, UR43, 0x1, URZ, 0xfc, !UPT ;  /* 0x000000012b2f7892 */ /* 0x000fc4000f8efc3f */
[----:B------:R-:W-:Y:S01]  /*133b0*/  UIADD3 UR39, UR41, -UR39, URZ ;  /* 0x8000002729277290 */ /* 0x000fe2000fffe03f */
[C---:B0-----:R-:W-:Y:S01]  /*133c0*/  IMAD.SHL.U32 R7, R10.reuse, 0x10, RZ ;  /* 0x000000100a077824 */ /* 0x041fe200078e00ff */
[C---:B------:R-:W-:Y:S01]  /*133d0*/  LOP3.LUT R8, R10.reuse, 0x7f, RZ, 0xc0, !PT ;  /* 0x0000007f0a087812 */ /* 0x040fe200078ec0ff */
[C---:B------:R-:W-:Y:S02]  /*133e0*/  IMAD.SHL.U32 R3, R10.reuse, 0x2, RZ ;  /* 0x000000020a037824 */ /* 0x040fe400078e00ff */
[C---:B------:R-:W-:Y:S01]  /*133f0*/  IMAD.SHL.U32 R0, R10.reuse, 0x80, RZ ;  /* 0x000000800a007824 */ /* 0x040fe200078e00ff */
[C---:B------:R-:W-:Y:S01]  /*13400*/  LOP3.LUT R2, R7.reuse, 0x1b0, RZ, 0xc0, !PT ;  /* 0x000001b007027812 */ /* 0x040fe200078ec0ff */
[----:B------:R-:W-:Y:S01]  /*13410*/  IMAD.SHL.U32 R36, R10, 0x40, RZ ;  /* 0x000000400a247824 */ /* 0x000fe200078e00ff */
[----:B------:R-:W-:Y:S02]  /*13420*/  LOP3.LUT R28, R7, 0x30, RZ, 0xc0, !PT ;  /* 0x00000030071c7812 */ /* 0x000fe400078ec0ff */
[----:B------:R-:W-:-:S02]  /*13430*/  LOP3.LUT R32, R2, 0x30, R3, 0x78, !PT ;  /* 0x0000003002207812 */ /* 0x000fc400078e7803 */
[C---:B------:R-:W-:Y:S02]  /*13440*/  LOP3.LUT R2, R0.reuse, 0x380, RZ, 0xc0, !PT ;  /* 0x0000038000027812 */ /* 0x040fe400078ec0ff */
[----:B------:R-:W-:Y:S02]  /*13450*/  LOP3.LUT R4, R0, 0x400, RZ, 0xc0, !PT ;  /* 0x0000040000047812 */ /* 0x000fe400078ec0ff */
[--C-:B------:R-:W-:Y:S02]  /*13460*/  LOP3.LUT R2, R2, 0x10, R10.reuse, 0xf8, !PT ;  /* 0x0000001002027812 */ /* 0x100fe400078ef80a */
[----:B------:R-:W-:Y:S02]  /*13470*/  SHF.R.U32.HI R3, RZ, 0x1, R10 ;  /* 0x00000001ff037819 */ /* 0x000fe4000001160a */
[----:B------:R-:W-:Y:S02]  /*13480*/  LOP3.LUT R33, R2, 0x70, R7, 0x78, !PT ;  /* 0x0000007002217812 */ /* 0x000fe400078e7807 */
[----:B------:R-:W-:-:S02]  /*13490*/  LOP3.LUT R2, R28, 0x40, RZ, 0xfc, !PT ;  /* 0x000000401c027812 */ /* 0x000fc400078efcff */
[----:B------:R-:W-:Y:S02]  /*134a0*/  LOP3.LUT R0, R36, 0x180, RZ, 0xc0, !PT ;  /* 0x0000018024007812 */ /* 0x000fe400078ec0ff */
[C---:B------:R-:W-:Y:S02]  /*134b0*/  ISETP.GE.AND P2, PT, R2.reuse, UR7, PT ;  /* 0x0000000702007c0c */ /* 0x040fe4000bf46270 */
[----:B------:R-:W-:Y:S02]  /*134c0*/  ISETP.GE.AND P1, PT, R2, UR7, PT ;  /* 0x0000000702007c0c */ /* 0x000fe4000bf26270 */
[----:B------:R-:W-:Y:S01]  /*134d0*/  LOP3.LUT R0, R0, 0x30, R3, 0xf8, !PT ;  /* 0x0000003000007812 */ /* 0x000fe200078ef803 */
[----:B------:R-:W-:Y:S01]  /*134e0*/  IMAD.SHL.U32 R3, R10, 0x8, RZ ;  /* 0x000000080a037824 */ /* 0x000fe200078e00ff */
[----:B------:R-:W-:Y:S02]  /*134f0*/  ISETP.GE.AND P0, PT, R2, UR8, PT ;  /* 0x0000000802007c0c */ /* 0x000fe4000bf06270 */
[----:B------:R-:W-:-:S02]  /*13500*/  SHF.R.U32.HI R5, RZ, 0x5, R8 ;  /* 0x00000005ff057819 */ /* 0x000fc40000011608 */
[----:B------:R-:W-:Y:S02]  /*13510*/  LOP3.LUT R3, R0, 0x30, R3, 0x78, !PT ;  /* 0x0000003000037812 */ /* 0x000fe400078e7803 */
[----:B------:R-:W-:Y:S01]  /*13520*/  LOP3.LUT R0, R28, 0x80, RZ, 0xfc, !PT ;  /* 0x000000801c007812 */ /* 0x000fe200078efcff */
[----:B------:R-:W-:Y:S01]  /*13530*/  IMAD R4, R5, 0x800, R4 ;  /* 0x0000080005047824 */ /* 0x000fe200078e0204 */
[----:B------:R-:W-:Y:S02]  /*13540*/  @P2 LOP3.LUT R16, R16, 0x2, RZ, 0xfc, !PT ;  /* 0x0000000210102812 */ /* 0x000fe400078efcff */
[----:B------:R-:W-:Y:S01]  /*13550*/  LOP3.LUT R36, R3, 0x640, R36, 0xf8, !PT ;  /* 0x0000064003247812 */ /* 0x000fe200078ef824 */
[----:B------:R-:W-:Y:S01]  /*13560*/  IMAD.U32 R3, RZ, RZ, UR5 ;  /* 0x00000005ff037e24 */ /* 0x000fe2000f8e00ff */
[----:B------:R-:W-:Y:S01]  /*13570*/  LOP3.LUT R16, R16, 0xffffffbf, RZ, 0xc0, !PT ;  /* 0xffffffbf10107812 */ /* 0x000fe200078ec0ff */
[----:B------:R-:W-:Y:S01]  /*13580*/  USHF.R.S32.HI UR5, URZ, 0x1f, UR4 ;  /* 0x0000001f3f057899 */ /* 0x000fe20008011404 */
[----:B------:R-:W-:Y:S01]  /*13590*/  LOP3.LUT R6, R7, 0x40, RZ, 0xc0, !PT ;  /* 0x0000004007067812 */ /* 0x000fe200078ec0ff */
[----:B------:R-:W-:Y:S01]  /*135a0*/  IMAD.IADD R33, R4, 0x1, R33 ;  /* 0x0000000104217824 */ /* 0x000fe200078e0221 */
[----:B------:R-:W-:Y:S01]  /*135b0*/  @P1 LOP3.LUT R16, R16, 0x40, RZ, 0xfc, !PT ;  /* 0x0000004010101812 */ /* 0x000fe200078efcff */
[----:B------:R0:W-:Y:S01]  /*135c0*/  STL [R1], R3 ;  /* 0x0000000301007387 */ /* 0x0001e20000100800 */
[----:B------:R-:W-:Y:S01]  /*135d0*/  R2P PR, R10, 0x6 ;  /* 0x000000060a007804 */ /* 0x000fe20000000000 */
[----:B------:R-:W-:Y:S01]  /*135e0*/  IMAD R9, R5, 0x200, R6 ;  /* 0x0000020005097824 */ /* 0x000fe200078e0206 */
[----:B------:R-:W-:Y:S01]  /*135f0*/  LOP3.LUT R16, R16, 0xfffffdff, RZ, 0xc0, !PT ;  /* 0xfffffdff10107812 */ /* 0x000fe200078ec0ff */
[----:B------:R1:W-:Y:S01]  /*13600*/  STL [R1+0x4], RZ ;  /* 0x000004ff01007387 */ /* 0x0003e20000100800 */
[----:B------:R-:W-:Y:S01]  /*13610*/  MOV R2, 0x400 ;  /* 0x0000040000027802 */ /* 0x000fe20000000f00 */
[----:B------:R-:W-:Y:S01]  /*13620*/  IMAD.IADD R32, R32, 0x1, R9 ;  /* 0x0000000120207824 */ /* 0x000fe200078e0209 */
[----:B------:R-:W-:Y:S01]  /*13630*/  SEL R34, R34, 0xffffffc0, !P2 ;  /* 0xffffffc022227807 */ /* 0x000fe20005000000 */
[----:B------:R-:W-:Y:S01]  /*13640*/  ULEA.HI UR5, UR5, UR4, URZ, 0x7 ;  /* 0x0000000405057291 */ /* 0x000fe2000f8f383f */
[----:B------:R-:W-:-:S02]  /*13650*/  ISETP.GE.AND P2, PT, R0, UR7, PT ;  /* 0x0000000700007c0c */ /* 0x000fc4000bf46270 */
[----:B------:R-:W-:Y:S01]  /*13660*/  @P0 LOP3.LUT R16, R16, 0x200, RZ, 0xfc, !PT ;  /* 0x0000020010100812 */ /* 0x000fe200078efcff */
[----:B------:R-:W-:Y:S01]  /*13670*/  USHF.R.S32.HI UR38, URZ, 0x7, UR5 ;  /* 0x000000073f267899 */ /* 0x000fe20008011405 */
[----:B------:R-:W-:Y:S02]  /*13680*/  SEL R26, R26, 0xffffffe0, !P1 ;  /* 0xffffffe01a1a7807 */ /* 0x000fe40004800000 */
[----:B------:R-:W-:Y:S02]  /*13690*/  ISETP.GE.AND P1, PT, R0, UR7, PT ;  /* 0x0000000700007c0c */ /* 0x000fe4000bf26270 */
[----:B------:R-:W-:Y:S02]  /*136a0*/  LOP3.LUT R16, R16, 0xfffffffe, RZ, 0xc0, !PT ;  /* 0xfffffffe10107812 */ /* 0x000fe400078ec0ff */
[----:B------:R-:W-:Y:S01]  /*136b0*/  ISETP.GE.AND P0, PT, R0, UR8, PT ;  /* 0x0000000800007c0c */ /* 0x000fe2000bf06270 */
[----:B------:R-:W-:Y:S01]  /*136c0*/  IMAD.SHL.U32 R0, R10, 0x20, RZ ;  /* 0x000000200a007824 */ /* 0x000fe200078e00ff */
[----:B------:R-:W-:-:S02]  /*136d0*/  LEA R17, R31, R2, 0x18 ;  /* 0x000000021f117211 */ /* 0x000fc400078ec0ff */
[----:B------:R-:W-:Y:S02]  /*136e0*/  @P2 LOP3.LUT R16, R16, 0x1, RZ, 0xfc, !PT ;  /* 0x0000000110102812 */ /* 0x000fe400078efcff */
[----:B------:R-:W-:Y:S01]  /*136f0*/  ISETP.GE.AND P2, PT, R28, UR7, PT ;  /* 0x000000071c007c0c */ /* 0x000fe2000bf46270 */
[----:B------:R-:W-:Y:S01]  /*13700*/  IMAD.IADD R37, R17, 0x1, R32 ;  /* 0x0000000111257824 */ /* 0x000fe200078e0220 */
[----:B------:R-:W-:Y:S02]  /*13710*/  LOP3.LUT R16, R16, 0xffffffdf, RZ, 0xc0, !PT ;  /* 0xffffffdf10107812 */ /* 0x000fe400078ec0ff */
[----:B------:R-:W-:Y:S02]  /*13720*/  LOP3.LUT R0, R0, 0x60, RZ, 0xc0, !PT ;  /* 0x0000006000007812 */ /* 0x000fe400078ec0ff */
[----:B------:R-:W-:Y:S02]  /*13730*/  @P1 LOP3.LUT R16, R16, 0x20, RZ, 0xfc, !PT ;  /* 0x0000002010101812 */ /* 0x000fe400078efcff */
[----:B------:R-:W-:-:S02]  /*13740*/  ISETP.GE.AND P1, PT, R28, UR7, PT ;  /* 0x000000071c007c0c */ /* 0x000fc4000bf26270 */
[----:B------:R-:W-:Y:S02]  /*13750*/  LOP3.LUT R16, R16, 0xfffffeff, RZ, 0xc0, !PT ;  /* 0xfffffeff10107812 */ /* 0x000fe400078ec0ff */
[----:B0-----:R-:W-:Y:S02]  /*13760*/  SHF.R.U32.HI R3, RZ, 0x2, R8 ;  /* 0x00000002ff037819 */ /* 0x001fe40000011608 */
[----:B------:R-:W-:Y:S02]  /*13770*/  @P0 LOP3.LUT R16, R16, 0x100, RZ, 0xfc, !PT ;  /* 0x0000010010100812 */ /* 0x000fe400078efcff */
[----:B------:R-:W-:Y:S02]  /*13780*/  ISETP.GE.AND P0, PT, R28, UR8, PT ;  /* 0x000000081c007c0c */ /* 0x000fe4000bf06270 */
[----:B------:R-:W-:Y:S02]  /*13790*/  LOP3.LUT R16, R16, 0xfffffffb, RZ, 0xc0, !PT ;  /* 0xfffffffb10107812 */ /* 0x000fe400078ec0ff */
[----:B------:R-:W-:-:S02]  /*137a0*/  LOP3.LUT R0, R3, R0, RZ, 0xfc, !PT ;  /* 0x0000000003007212 */ /* 0x000fc400078efcff */
[----:B------:R-:W-:-:S04]  /*137b0*/  @P2 LOP3.LUT R16, R16, 0x4, RZ, 0xfc, !PT ;  /* 0x0000000410102812 */ /* 0x000fc800078efcff */
[----:B------:R-:W-:-:S04]  /*137c0*/  LOP3.LUT R16, R16, 0xfffffbff, RZ, 0xc0, !PT ;  /* 0xfffffbff10107812 */ /* 0x000fc800078ec0ff */
[----:B------:R-:W-:-:S04]  /*137d0*/  LOP3.LUT R16, R16, 0xffffff7f, RZ, 0xc0, !PT ;  /* 0xffffff7f10107812 */ /* 0x000fc800078ec0ff */
[----:B------:R-:W-:-:S04]  /*137e0*/  @P1 LOP3.LUT R16, R16, 0x80, RZ, 0xfc, !PT ;  /* 0x0000008010101812 */ /* 0x000fc800078efcff */
[----:B-1----:R-:W-:-:S07]  /*137f0*/  @P0 LOP3.LUT R16, R16, 0x400, RZ, 0xfc, !PT ;  /* 0x0000040010100812 */ /* 0x002fce00078efcff */
.L_x_1183:
[----:B--2---:R-:W2:Y:S01]  /*13800*/  LDL R0, [R1] ;  /* 0x0000000001007983 */ /* 0x004ea20000100800 */
[----:B------:R-:W-:Y:S02]  /*13810*/  ULDC UR7, c[0x0][0xc60] ;  /* 0x0003180000077ab9 */ /* 0x000fe40000000800 */
[----:B------:R-:W-:-:S11]  /*13820*/  UISETP.NE.AND UP0, UPT, UR7, 0x1, UPT ;  /* 0x000000010700788c */ /* 0x000fd6000bf05270 */
[----:B------:R-:W-:Y:S01]  /*13830*/  @UP0 ULDC UR4, c[0x0][0xc64] ;  /* 0x0003190000040ab9 */ /* 0x000fe20000000800 */
[----:B------:R-:W-:Y:S01]  /*13840*/  @UP0 ULDC UR8, c[0x0][0xc68] ;  /* 0x00031a0000080ab9 */ /* 0x000fe20000000800 */
[C---:B--2---:R-:W-:Y:S02]  /*13850*/  R2UR UR37, R0.reuse ;  /* 0x00000000002572ca */ /* 0x044fe400000e0000 */
[----:B------:R-:W-:-:S11]  /*13860*/  R2UR UR6, R0 ;  /* 0x00000000000672ca */ /* 0x000fd600000e0000 */
[----:B------:R-:W-:-:S04]  /*13870*/  UIMAD.WIDE.U32 UR4, UR37, UR4, URZ ;  /* 0x00000004250472a5 */ /* 0x000fc8000f8e003f */
[----:B------:R-:W-:-:S03]  /*13880*/  @UP0 USHF.R.U32.HI UR37, URZ, UR8, UR5 ;  /* 0x000000083f250299 */ /* 0x000fc60008011605 */
[----:B------:R-:W-:Y:S02]  /*13890*/  ULDC UR4, c[0x0][0xc78] ;  /* 0x00031e0000047ab9 */ /* 0x000fe40000000800 */
[----:B------:R-:W-:Y:S02]  /*138a0*/  UISETP.GE.AND UP0, UPT, UR37, UR4, UPT ;  /* 0x000000042500728c */ /* 0x000fe4000bf06270 */
[----:B------:R-:W-:-:S04]  /*138b0*/  UIADD3 UR4, -UR37, URZ, URZ ;  /* 0x0000003f25047290 */ /* 0x000fc8000fffe13f */
[----:B------:R-:W-:Y:S01]  /*138c0*/  PLOP3.LUT P0, PT, PT, PT, UP0, 0x40, 0x0 ;  /* 0x000000000000781c */ /* 0x000fe20003f0e808 */
[----:B------:R-:W-:-:S12]  /*138d0*/  UIMAD UR7, UR7, UR4, UR6 ;  /* 0x00000004070772a4 */ /* 0x000fd8000f8e0206 */
[----:B01----:R-:W-:Y:S05]  /*138e0*/  @P0 BRA `(.L_x_1113) ;  /* 0x0000000000200947 */ /* 0x003fea0003800000 */
        /* <DEDUP_REMOVED lines=8> */
.L_x_1113:
[----:B------:R-:W-:Y:S01]  /*13970*/  ULDC UR8, c[0x0][0xc54] ;  /* 0x0003150000087ab9 */ /* 0x000fe20000000800 */
[----:B------:R-:W-:Y:S01]  /*13980*/  UMOV UR6, UR7 ;  /* 0x0000000700067c82 */ /* 0x000fe20008000000 */
[----:B------:R-:W-:-:S11]  /*13990*/  UISETP.NE.AND UP0, UPT, UR8, 0x1, UPT ;  /* 0x000000010800788c */ /* 0x000fd6000bf05270 */
[----:B------:R-:W-:Y:S02]  /*139a0*/  @UP0 ULDC.64 UR10, c[0x0][0xc58] ;  /* 0x00031600000a0ab9 */ /* 0x000fe40000000a00 */
[----:B------:R-:W-:-:S04]  /*139b0*/  UIMAD.WIDE.U32 UR4, UR7, UR10, URZ ;  /* 0x0000000a070472a5 */ /* 0x000fc8000f8e003f */
[----:B------:R-:W-:-:S04]  /*139c0*/  @UP0 USHF.R.U32.HI UR6, URZ, UR11, UR5 ;  /* 0x0000000b3f060299 */ /* 0x000fc80008011605 */
[----:B------:R-:W-:-:S12]  /*139d0*/  UIMAD UR4, UR6, UR8, URZ ;  /* 0x00000008060472a4 */ /* 0x000fd8000f8e023f */
.L_x_1114:
[----:B------:R-:W-:Y:S01]  /*139e0*/  ULDC UR5, c[0x0][0xc48] ;  /* 0x0003120000057ab9 */ /* 0x000fe20000000800 */
[----:B------:R-:W-:Y:S01]  /*139f0*/  ULDC.64 UR8, c[0x0][0xa28] ;  /* 0x00028a0000087ab9 */ /* 0x000fe20000000a00 */
[----:B------:R-:W-:Y:S01]  /*13a00*/  UISETP.NE.AND UP1, UPT, UR5, 0x1, UPT ;  /* 0x000000010500788c */ /* 0x000fe2000bf25270 */
[----:B------:R-:W-:Y:S01]  /*13a10*/  IMAD.MOV.U32 R30, RZ, RZ, RZ ;  /* 0x000000ffff1e7224 */ /* 0x000fe200078e00ff */
[----:B------:R-:W-:Y:S02]  /*13a20*/  UIADD3 UR4, UR7, -UR4, URZ ;  /* 0x8000000407047290 */ /* 0x000fe4000fffe03f */
[----:B------:R-:W-:Y:S01]  /*13a30*/  UISETP.NE.U32.AND UP0, UPT, UR8, URZ, UPT ;  /* 0x0000003f0800728c */ /* 0x000fe2000bf05070 */
[----:B------:R-:W-:Y:S02]  /*13a40*/  ULDC UR5, c[0x0][0xc54] ;  /* 0x0003150000057ab9 */ /* 0x000fe40000000800 */
[----:B------:R-:W-:Y:S02]  /*13a50*/  UIMAD UR37, UR37, UR5, UR4 ;  /* 0x00000005252572a4 */ /* 0x000fe4000f8e0204 */
[----:B------:R-:W-:-:S02]  /*13a60*/  UISETP.NE.AND.EX UP0, UPT, UR9, URZ, UPT, UP0 ;  /* 0x0000003f0900728c */ /* 0x000fc4000bf05300 */
[----:B------:R-:W-:Y:S01]  /*13a70*/  @UP1 ULDC UR4, c[0x0][0xc4c] ;  /* 0x0003130000041ab9 */ /* 0x000fe20000000800 */
[----:B------:R-:W-:Y:S01]  /*13a80*/  @UP1 ULDC UR7, c[0x0][0xc50] ;  /* 0x0003140000071ab9 */ /* 0x000fe20000000800 */
[----:B------:R-:W-:Y:S02]  /*13a90*/  UIMAD.WIDE.U32 UR4, UR37, UR4, URZ ;  /* 0x00000004250472a5 */ /* 0x000fe4000f8e003f */
[----:B------:R-:W-:Y:S01]  /*13aa0*/  UMOV UR36, UR37 ;  /* 0x0000002500247c82 */ /* 0x000fe20008000000 */
[----:B------:R-:W-:Y:S01]  /*13ab0*/  ULOP3.LUT UR6, UR6, 0x1ffffff, URZ, 0x3c, !UPT ;  /* 0x01ffffff06067892 */ /* 0x000fe2000f8e3c3f */
[----:B------:R-:W-:Y:S01]  /*13ac0*/  PLOP3.LUT P0, PT, PT, PT, UP0, 0x80, 0x0 ;  /* 0x000000000000781c */ /* 0x000fe20003f0f008 */
[----:B------:R-:W-:-:S03]  /*13ad0*/  @UP1 USHF.R.U32.HI UR36, URZ, UR7, UR5 ;  /* 0x000000073f241299 */ /* 0x000fc60008011605 */
[----:B------:R-:W-:Y:S02]  /*13ae0*/  @UP0 ULDC.64 UR4, c[0x0][0xa28] ;  /* 0x00028a0000040ab9 */ /* 0x000fe40000000a00 */
[----:B------:R-:W-:-:S06]  /*13af0*/  @UP0 UIMAD.WIDE UR4, UR36, 0x4, UR4 ;  /* 0x00000004240408a5 */ /* 0x000fcc000f8e0204 */
[----:B------:R-:W-:Y:S01]  /*13b00*/  IMAD.U32 R3, RZ, RZ, UR5 ;  /* 0x00000005ff037e24 */ /* 0x000fe2000f8e00ff */
[----:B------:R-:W-:Y:S01]  /*13b10*/  ULDC UR5, c[0x0][0x448] ;  /* 0x0001120000057ab9 */ /* 0x000fe20000000800 */
[----:B------:R-:W-:Y:S01]  /*13b20*/  IMAD.U32 R2, RZ, RZ, UR4 ;  /* 0x00000004ff027e24 */ /* 0x000fe2000f8e00ff */
[----:B------:R-:W-:Y:S01]  /*13b30*/  ULDC UR4, c[0x0][0xc3c] ;  /* 0x00030f0000047ab9 */ /* 0x000fe20000000800 */
[----:B------:R-:W-:Y:S02]  /*13b40*/  UISETP.NE.AND UP2, UPT, UR5, 0x1, UPT ;  /* 0x000000010500788c */ /* 0x000fe4000bf45270 */
[----:B------:R-:W-:Y:S01]  /*13b50*/  UIADD3 UR6, UR6, UR4, URZ ;  /* 0x0000000406067290 */ /* 0x000fe2000fffe03f */
[----:B------:R0:W5:Y:S01]  /*13b60*/  @P0 LDG.E R30, desc[UR52][R2.64] ;  /* 0x00000034021e0981 */ /* 0x000162000c1e1900 */
[----:B------:R-:W-:Y:S02]  /*13b70*/  UP2UR UR50, UPR, URZ, 0x4 ;  /* 0x000000043f327883 */ /* 0x000fe40008000000 */
[----:B------:R-:W-:-:S04]  /*13b80*/  USHF.L.U32 UR42, UR6, 0x7, URZ ;  /* 0x00000007062a7899 */ /* 0x000fc8000800063f */
[----:B------:R-:W-:Y:S01]  /*13b90*/  UIADD3 UR6, UR42, 0x7f, URZ ;  /* 0x0000007f2a067890 */ /* 0x000fe2000fffe03f */
[----:B------:R-:W-:Y:S01]  /*13ba0*/  @UP2 ULDC UR4, c[0x0][0x44c] ;  /* 0x0001130000042ab9 */ /* 0x000fe20000000800 */
[----:B------:R-:W-:Y:S02]  /*13bb0*/  @UP2 ULDC UR7, c[0x0][0x450] ;  /* 0x0001140000072ab9 */ /* 0x000fe40000000800 */
[----:B------:R-:W-:-:S04]  /*13bc0*/  UIMAD.WIDE.U32 UR4, UR6, UR4, URZ ;  /* 0x00000004060472a5 */ /* 0x000fc8000f8e003f */
[----:B------:R-:W-:-:S03]  /*13bd0*/  @UP2 USHF.R.U32.HI UR6, URZ, UR7, UR5 ;  /* 0x000000073f062299 */ /* 0x000fc60008011605 */
[----:B------:R-:W-:Y:S01]  /*13be0*/  ULDC.64 UR4, c[0x0][0x9e0] ;  /* 0x0002780000047ab9 */ /* 0x000fe20000000a00 */
[----:B------:R-:W-:Y:S02]  /*13bf0*/  UIADD3 UR6, UR46, UR6, URZ ;  /* 0x000000062e067290 */ /* 0x000fe4000fffe03f */
[----:B------:R-:W-:Y:S02]  /*13c00*/  UISETP.GE.AND UP0, UPT, UR5, 0x1, UPT ;  /* 0x000000010500788c */ /* 0x000fe4000bf06270 */
[----:B------:R-:W-:-:S04]  /*13c10*/  UIADD3 UR4, UR6, UR4, URZ ;  /* 0x0000000406047290 */ /* 0x000fc8000fffe03f */
[----:B------:R-:W-:-:S13]  /*13c20*/  PLOP3.LUT P0, PT, PT, PT, UP0, 0x40, 0x0 ;  /* 0x000000000000781c */ /* 0x000fda0003f0e808 */
[----:B0-----:R-:W-:Y:S05]  /*13c30*/  @P0 BRA `(.L_x_1115) ;  /* 0x0000000000440947 */ /* 0x001fea0003800000 */
        /* <DEDUP_REMOVED lines=10> */
.L_x_1116:
[----:B------:R-:W-:-:S11]  /*13ce0*/  UISETP.NE.AND UP1, UPT, UR5, 0x1, UPT ;  /* 0x000000010500788c */ /* 0x000fd6000bf25270 */
[----:B------:R-:W-:Y:S02]  /*13cf0*/  @UP1 ULDC.64 UR10, c[0x0][0x9e8] ;  /* 0x00027a00000a1ab9 */ /* 0x000fe40000000a00 */
[----:B------:R-:W-:-:S04]  /*13d00*/  UIMAD.WIDE.U32 UR6, UR8, UR10, URZ ;  /* 0x0000000a080672a5 */ /* 0x000fc8000f8e003f */
[----:B------:R-:W-:-:S12]  /*13d10*/  @UP1 USHF.R.U32.HI UR8, URZ, UR11, UR7 ;  /* 0x0000000b3f081299 */ /* 0x000fd80008011607 */
.L_x_1117:
[----:B------:R-:W-:-:S04]  /*13d20*/  UIMAD UR8, UR8, UR5, UR5 ;  /* 0x00000005080872a4 */ /* 0x000fc8000f8e0205 */
[----:B------:R-:W-:-:S04]  /*13d30*/  UISETP.LT.AND UP1, UPT, UR4, UR8, UPT ;  /* 0x000000080400728c */ /* 0x000fc8000bf21270 */
[----:B------:R-:W-:-:S12]  /*13d40*/  USEL UR4, UR4, UR8, UP1 ;  /* 0x0000000804047287 */ /* 0x000fd80008800000 */
.L_x_1115:
[----:B------:R-:W-:Y:S01]  /*13d50*/  UISETP.NE.AND UP1, UPT, UR50, URZ, UPT ;  /* 0x0000003f3200728c */ /* 0x000fe2000bf25270 */
[----:B------:R-:W-:Y:S01]  /*13d60*/  PLOP3.LUT P0, PT, PT, PT, UP0, 0x40, 0x0 ;  /* 0x000000000000781c */ /* 0x000fe20003f0e808 */
[----:B------:R-:W-:-:S04]  /*13d70*/  UIADD3 UR4, UR4, 0x7f, URZ ;  /* 0x0000007f04047890 */ /* 0x000fc8000fffe03f */
[----:B------:R-:W-:-:S04]  /*13d80*/  USHF.R.S32.HI UR8, URZ, 0x1f, UR4 ;  /* 0x0000001f3f087899 */ /* 0x000fc80008011404 */
[----:B------:R-:W-:Y:S01]  /*13d90*/  ULEA.HI UR8, UR8, UR4, URZ, 0x7 ;  /* 0x0000000408087291 */ /* 0x000fe2000f8f383f */
[----:B------:R-:W-:Y:S01]  /*13da0*/  @UP1 ULDC UR6, c[0x0][0x44c] ;  /* 0x0001130000061ab9 */ /* 0x000fe20000000800 */
[----:B------:R-:W-:Y:S01]  /*13db0*/  @UP1 ULDC UR9, c[0x0][0x450] ;  /* 0x0001140000091ab9 */ /* 0x000fe20000000800 */
[----:B------:R-:W-:Y:S02]  /*13dc0*/  UIMAD.WIDE.U32 UR6, UR42, UR6, URZ ;  /* 0x000000062a0672a5 */ /* 0x000fe4000f8e003f */
[----:B------:R-:W-:Y:S01]  /*13dd0*/  UMOV UR4, UR42 ;  /* 0x0000002a00047c82 */ /* 0x000fe20008000000 */
[----:B------:R-:W-:Y:S02]  /*13de0*/  USHF.R.S32.HI UR8, URZ, 0x7, UR8 ;  /* 0x000000073f087899 */ /* 0x000fe40008011408 */
[----:B------:R-:W-:Y:S02]  /*13df0*/  @UP1 USHF.R.U32.HI UR4, URZ, UR9, UR7 ;  /* 0x000000093f041299 */ /* 0x000fe40008011607 */
[----:B------:R-:W-:-:S02]  /*13e00*/  UISETP.LT.AND UP1, UPT, UR38, UR8, UPT ;  /* 0x000000082600728c */ /* 0x000fc4000bf21270 */
[----:B------:R-:W-:Y:S01]  /*13e10*/  UIADD3 UR4, UR39, UR4, URZ ;  /* 0x0000000427047290 */ /* 0x000fe2000fffe03f */
[----:B------:R-:W-:Y:S01]  /*13e20*/  ULDC UR6, c[0x0][0x9dc] ;  /* 0x0002770000067ab9 */ /* 0x000fe20000000800 */
[----:B------:R-:W-:Y:S02]  /*13e30*/  USEL UR44, UR38, UR8, UP1 ;  /* 0x00000008262c7287 */ /* 0x000fe40008800000 */
[----:B------:R-:W-:Y:S01]  /*13e40*/  UIADD3 UR8, UR4, -UR6, URZ ;  /* 0x8000000604087290 */ /* 0x000fe2000fffe03f */
[----:B------:R-:W-:Y:S11]  /*13e50*/  @P0 BRA `(.L_x_1118) ;  /* 0x0000000000440947 */ /* 0x000ff60003800000 */
        /* <DEDUP_REMOVED lines=10> */
.L_x_1119:
[----:B------:R-:W-:-:S11]  /*13f00*/  UISETP.NE.AND UP0, UPT, UR5, 0x1, UPT ;  /* 0x000000010500788c */ /* 0x000fd6000bf05270 */
[----:B------:R-:W-:Y:S02]  /*13f10*/  @UP0 ULDC.64 UR10, c[0x0][0x9e8] ;  /* 0x00027a00000a0ab9 */ /* 0x000fe40000000a00 */
[----:B------:R-:W-:-:S04]  /*13f20*/  UIMAD.WIDE.U32 UR6, UR4, UR10, URZ ;  /* 0x0000000a040672a5 */ /* 0x000fc8000f8e003f */
[----:B------:R-:W-:-:S12]  /*13f30*/  @UP0 USHF.R.U32.HI UR4, URZ, UR11, UR7 ;  /* 0x0000000b3f040299 */ /* 0x000fd80008011607 */
.L_x_1120:
[----:B------:R-:W-:-:S04]  /*13f40*/  UIMAD UR4, UR4, UR5, URZ ;  /* 0x00000005040472a4 */ /* 0x000fc8000f8e023f */
[----:B------:R-:W-:-:S04]  /*13f50*/  UISETP.LT.AND UP0, UPT, UR8, UR4, UPT ;  /* 0x000000040800728c */ /* 0x000fc8000bf01270 */
[----:B------:R-:W-:-:S12]  /*13f60*/  USEL UR8, UR8, UR4, !UP0 ;  /* 0x0000000408087287 */ /* 0x000fd8000c000000 */
.L_x_1118:
[----:B------:R-:W-:Y:S01]  /*13f70*/  USHF.R.S32.HI UR4, URZ, 0x1f, UR8 ;  /* 0x0000001f3f047899 */ /* 0x000fe20008011408 */
[----:B------:R-:W-:Y:S03]  /*13f80*/  BSSY B7, `(.L_x_1121) ;  /* 0x00003b2000077945 */ /* 0x000fe60003800000 */
[----:B------:R-:W-:-:S04]  /*13f90*/  ULEA.HI UR4, UR4, UR8, URZ, 0x7 ;  /* 0x0000000804047291 */ /* 0x000fc8000f8f383f */
[----:B------:R-:W-:-:S04]  /*13fa0*/  USHF.R.S32.HI UR4, URZ, 0x7, UR4 ;  /* 0x000000073f047899 */ /* 0x000fc80008011404 */
[----:B------:R-:W-:-:S04]  /*13fb0*/  UISETP.LT.AND UP0, UPT, URZ, UR4, UPT ;  /* 0x000000043f00728c */ /* 0x000fc8000bf01270 */
[----:B------:R-:W-:-:S04]  /*13fc0*/  USEL UR45, URZ, UR4, !UP0 ;  /* 0x000000043f2d7287 */ /* 0x000fc8000c000000 */
[----:B------:R-:W-:-:S06]  /*13fd0*/  UISETP.GT.AND UP0, UPT, UR44, UR45, UPT ;  /* 0x0000002d2c00728c */ /* 0x000fcc000bf04270 */
[----:B------:R-:W-:-:S13]  /*13fe0*/  PLOP3.LUT P0, PT, PT, PT, UP0, 0x80, 0x0 ;  /* 0x000000000000781c */ /* 0x000fda0003f0f008 */
[----:B------:R-:W-:Y:S05]  /*13ff0*/  @P0 BRA `(.L_x_1122) ;  /* 0x0000000000480947 */ /* 0x000fea0003800000 */
[----:B------:R-:W0:Y:S02]  /*14000*/  S2R R0, SR_TID.X ;  /* 0x0000000000007919 */ /* 0x000e240000002100 */
[----:B0-----:R-:W-:-:S04]  /*14010*/  LOP3.LUT R0, R0, 0x7f, RZ, 0xc0, !PT ;  /* 0x0000007f00007812 */ /* 0x001fc800078ec0ff */
[----:B------:R-:W-:-:S13]  /*14020*/  ISETP.NE.AND P0, PT, R0, RZ, PT ;  /* 0x000000ff0000720c */ /* 0x000fda0003f05270 */
[----:B------:R-:W-:Y:S05]  /*14030*/  @P0 BRA `(.L_x_1123) ;  /* 0x0000003800980947 */ /* 0x000fea0003800000 */
[----:B------:R-:W0:Y:S01]  /*14040*/  S2R R7, SR_LANEID ;  /* 0x0000000000077919 */ /* 0x000e220000000000 */
[----:B------:R-:W-:Y:S01]  /*14050*/  VOTEU.ANY UR4, UPT, PT ;  /* 0x0000000000047886 */ /* 0x000fe200038e0100 */
[----:B------:R-:W1:Y:S01]  /*14060*/  LDC.64 R2, c[0x0][0xc80] ;  /* 0x00032000ff027b82 */ /* 0x000e620000000a00 */
[----:B------:R-:W0:Y:S08]  /*14070*/  FLO.U32 R0, UR4 ;  /* 0x0000000400007d00 */ /* 0x000e3000080e0000 */
[----:B------:R-:W1:Y:S01]  /*14080*/  POPC R5, UR4 ;  /* 0x0000000400057d09 */ /* 0x000e620008000000 */
[----:B0-----:R-:W-:-:S13]  /*14090*/  ISETP.EQ.U32.AND P1, PT, R0, R7, PT ;  /* 0x000000070000720c */ /* 0x001fda0003f22070 */
[----:B-1----:R-:W2:Y:S01]  /*140a0*/  @P1 ATOMG.E.ADD.STRONG.GPU PT, R3, desc[UR52][R2.64], R5 ;  /* 0x00000005020319a8 */ /* 0x002ea200081ee1f4 */
[----:B------:R-:W0:Y:S02]  /*140b0*/  S2R R4, SR_LTMASK ;  /* 0x0000000000047919 */ /* 0x000e240000003900 */
[----:B0-----:R-:W-:-:S04]  /*140c0*/  LOP3.LUT R4, R4, UR4, RZ, 0xc0, !PT ;  /* 0x0000000404047c12 */ /* 0x001fc8000f8ec0ff */
[----:B------:R-:W0:Y:S01]  /*140d0*/  POPC R7, R4 ;  /* 0x0000000400077309 */ /* 0x000e220000000000 */
[----:B--2---:R-:W0:Y:S02]  /*140e0*/  SHFL.IDX PT, R0, R3, R0, 0x1f ;  /* 0x00001f0003007589 */ /* 0x004e2400000e0000 */
[----:B0-----:R-:W-:-:S05]  /*140f0*/  IADD3 R0, R0, UR49, R7 ;  /* 0x0000003100007c10 */ /* 0x001fca000fffe007 */
[----:B------:R0:W-:Y:S01]  /*14100*/  STL [R1], R0 ;  /* 0x0000000001007387 */ /* 0x0001e20000100800 */
[----:B------:R-:W-:Y:S05]  /*14110*/  BRA `(.L_x_1123) ;  /* 0x0000003800607947 */ /* 0x000fea0003800000 */
.L_x_1122:
        /* <DEDUP_REMOVED lines=20> */
.L_x_1125:
[----:B------:R-:W-:Y:S05]  /*14260*/  BSYNC B6 ;  /* 0x0000000000067941 */ /* 0x000fea0003800000 */
.L_x_1124:
[----:B------:R-:W-:Y:S01]  /*14270*/  VIADD R0, R17, 0xc400 ;  /* 0x0000c40011007836 */ /* 0x000fe20000000000 */
[----:B------:R-:W-:Y:S01]  /*14280*/  LOP3.LUT R16, R16, 0xfffffff7, RZ, 0xc0, !PT ;  /* 0xfffffff710107812 */ /* 0x000fe200078ec0ff */
[----:B------:R-:W-:Y:S03]  /*14290*/  BSSY B6, `(.L_x_1126) ;  /* 0x0000014000067945 */ /* 0x000fe60003800000 */
[----:B------:R-:W-:-:S13]  /*142a0*/  LOP3.LUT P0, RZ, R0, 0x1bf, RZ, 0xc0, !PT ;  /* 0x000001bf00ff7812 */ /* 0x000fda000780c0ff */
[----:B------:R-:W-:Y:S01]  /*142b0*/  @P0 LOP3.LUT R16, R16, 0x8, RZ, 0xfc, !PT ;  /* 0x0000000810100812 */ /* 0x000fe200078efcff */
[----:B------:R-:W-:Y:S06]  /*142c0*/  @!P0 BRA `(.L_x_1127) ;  /* 0x0000000000408947 */ /* 0x000fec0003800000 */
        /* <DEDUP_REMOVED lines=16> */
.L_x_1127:
[----:B------:R-:W-:Y:S05]  /*143d0*/  BSYNC B6 ;  /* 0x0000000000067941 */ /* 0x000fea0003800000 */
.L_x_1126:
        /* <DEDUP_REMOVED lines=20> */
.L_x_1129:
[----:B------:R-:W-:Y:S05]  /*14520*/  BSYNC B6 ;  /* 0x0000000000067941 */ /* 0x000fea0003800000 */
.L_x_1128:
[----:B------:R-:W-:Y:S01]  /*14530*/  LOP3.LUT P6, RZ, R16, 0x8, RZ, 0xc0, !PT ;  /* 0x0000000810ff7812 */ /* 0x000fe200078cc0ff */
[----:B------:R-:W-:-:S12]  /*14540*/  BSSY B6, `(.L_x_1130) ;  /* 0x0000012000067945 */ /* 0x000fd80003800000 */
        /* <DEDUP_REMOVED lines=17> */
.L_x_1131:
[----:B------:R-:W-:Y:S05]  /*14660*/  BSYNC B6 ;  /* 0x0000000000067941 */ /* 0x000fea0003800000 */
.L_x_1130:
[----:B------:R-:W-:Y:S01]  /*14670*/  ULDC.64 UR4, c[0x0][0x9f8] ;  /* 0x00027e0000047ab9 */ /* 0x000fe20000000a00 */
[----:B------:R-:W-:Y:S01]  /*14680*/  IMAD.U32 R24, RZ, RZ, UR36 ;  /* 0x00000024ff187e24 */ /* 0x000fe2000f8e00ff */
[----:B------:R-:W-:Y:S01]  /*14690*/  UISETP.NE.U32.AND UP0, UPT, UR4, URZ, UPT ;  /* 0x0000003f0400728c */ /* 0x000fe2000bf05070 */
[----:B------:R-:W0:Y:S03]  /*146a0*/  LDC R10, c[0x0][0x430] ;  /* 0x00010c00ff0a7b82 */ /* 0x000e260000000800 */
[----:B------:R-:W-:-:S06]  /*146b0*/  UISETP.NE.AND.EX UP0, UPT, UR5, URZ, UPT, UP0 ;  /* 0x0000003f0500728c */ /* 0x000fcc000bf05300 */
[----:B------:R-:W-:-:S05]  /*146c0*/  PLOP3.LUT P0, PT, PT, PT, UP0, 0x80, 0x0 ;  /* 0x000000000000781c */ /* 0x000fca0003f0f008 */
[----:B------:R-:W-:Y:S02]  /*146d0*/  @UP0 ULDC.64 UR4, c[0x0][0x9f8] ;  /* 0x00027e0000040ab9 */ /* 0x000fe40000000a00 */
[----:B------:R-:W-:-:S06]  /*146e0*/  @UP0 UIMAD.WIDE UR4, UR36, 0x4, UR4 ;  /* 0x00000004240408a5 */ /* 0x000fcc000f8e0204 */
[----:B------:R-:W-:Y:S01]  /*146f0*/  IMAD.U32 R2, RZ, RZ, UR4 ;  /* 0x00000004ff027e24 */ /* 0x000fe2000f8e00ff */
[----:B------:R-:W-:Y:S01]  /*14700*/  ULDC UR4, c[0x0][0xc48] ;  /* 0x0003120000047ab9 */ /* 0x000fe20000000800 */
[----:B------:R-:W-:-:S05]  /*14710*/  IMAD.U32 R3, RZ, RZ, UR5 ;  /* 0x00000005ff037e24 */ /* 0x000fca000f8e00ff */
[----:B------:R1:W5:Y:S01]  /*14720*/  @P0 LDG.E R24, desc[UR52][R2.64] ;  /* 0x0000003402180981 */ /* 0x000362000c1e1900 */
[----:B------:R-:W-:Y:S01]  /*14730*/  IMAD.U32 R8, RZ, RZ, UR44 ;  /* 0x0000002cff087e24 */ /* 0x000fe2000f8e00ff */
[----:B------:R-:W-:Y:S01]  /*14740*/  UMOV UR5, 0xffffffff ;  /* 0xffffffff00057882 */ /* 0x000fe20000000000 */
[----:B------:R-:W-:-:S03]  /*14750*/  IMAD.U32 R18, RZ, RZ, UR4 ;  /* 0x00000004ff127e24 */ /* 0x000fc6000f8e00ff */
[----:B------:R-:W-:Y:S01]  /*14760*/  LEA R8, R8, 0xffffff80, 0x7 ;  /* 0xffffff8008087811 */ /* 0x000fe200078e38ff */
[----:B------:R-:W-:Y:S06]  /*14770*/  BRA.DIV UR5, `(.L_x_1132) ;  /* 0x0000003e05087947 */ /* 0x000fec000b800000 */
.L_x_1203:
[----:B-1----:R-:W1:Y:S01]  /*14780*/  S2R R2, SR_TID.X ;  /* 0x0000000000027919 */ /* 0x002e620000002100 */
[----:B0-----:R-:W-:Y:S02]  /*14790*/  ISETP.NE.AND P1, PT, R10, 0x1, PT ;  /* 0x000000010a00780c */ /* 0x001fe40003f25270 */
[----:B-----5:R-:W-:Y:S02]  /*147a0*/  SHF.R.S32.HI R29, RZ, 0x1f, R24 ;  /* 0x0000001fff1d7819 */ /* 0x020fe40000011418 */
[----:B------:R-:W-:-:S09]  /*147b0*/  LOP3.LUT R16, R16, 0xffffffef, RZ, 0xc0, !PT ;  /* 0xffffffef10107812 */ /* 0x000fd200078ec0ff */
[----:B------:R-:W0:Y:S01]  /*147c0*/  @P1 LDC R3, c[0x0][0x434] ;  /* 0x00010d00ff031b82 */ /* 0x000e220000000800 */
[----:B------:R-:W-:-:S07]  /*147d0*/  @P1 LOP3.LUT R16, R16, 0x10, RZ, 0xfc, !PT ;  /* 0x0000001010101812 */ /* 0x000fce00078efcff */
[----:B------:R-:W2:Y:S01]  /*147e0*/  @P1 LDC R5, c[0x0][0x438] ;  /* 0x00010e00ff051b82 */ /* 0x000ea20000000800 */
[C---:B-1----:R-:W-:Y:S01]  /*147f0*/  LOP3.LUT R0, R2.reuse, 0x7f, RZ, 0xc0, !PT ;  /* 0x0000007f02007812 */ /* 0x042fe200078ec0ff */
[----:B------:R-:W-:-:S03]  /*14800*/  IMAD.SHL.U32 R2, R2, 0x20, RZ ;  /* 0x0000002002027824 */ /* 0x000fc600078e00ff */
[----:B------:R-:W-:Y:S02]  /*14810*/  SHF.R.U32.HI R0, RZ, 0x2, R0 ;  /* 0x00000002ff007819 */ /* 0x000fe40000011600 */
[----:B------:R-:W-:-:S04]  /*14820*/  LOP3.LUT R2, R2, 0x60, RZ, 0xc0, !PT ;  /* 0x0000006002027812 */ /* 0x000fc800078ec0ff */
[----:B------:R-:W-:-:S04]  /*14830*/  LOP3.LUT R7, R8, R0, R2, 0xfe, !PT ;  /* 0x0000000008077212 */ /* 0x000fc800078efe02 */
[C---:B------:R-:W-:Y:S01]  /*14840*/  ISETP.GE.AND P0, PT, R7.reuse, UR41, PT ;  /* 0x0000002907007c0c */ /* 0x040fe2000bf06270 */
[----:B------:R-:W-:-:S04]  /*14850*/  IMAD.IADD R0, R7, 0x1, R30 ;  /* 0x0000000107007824 */ /* 0x000fc800078e021e */
[----:B0-----:R-:W-:-:S04]  /*14860*/  @P1 IMAD.HI.U32 R2, R0, R3, RZ ;  /* 0x0000000300021227 */ /* 0x001fc800078e00ff */
[----:B------:R-:W-:Y:S01]  /*14870*/  IMAD.MOV.U32 R9, RZ, RZ, R0 ;  /* 0x000000ffff097224 */ /* 0x000fe200078e0000 */
[----:B--2---:R-:W-:-:S03]  /*14880*/  @P1 SHF.R.U32.HI R9, RZ, R5, R2 ;  /* 0x00000005ff091219 */ /* 0x004fc60000011602 */
[----:B------:R-:W0:Y:S01]  /*14890*/  @!P0 LDC.64 R6, c[0x0][0x428] ;  /* 0x00010a00ff068b82 */ /* 0x000e220000000a00 */
[----:B------:R-:W-:-:S07]  /*148a0*/  @!P0 SHF.R.S32.HI R3, RZ, 0x1f, R9 ;  /* 0x0000001fff038819 */ /* 0x000fce0000011409 */
[----:B------:R-:W1:Y:S01]  /*148b0*/  @!P0 LDC.64 R4, c[0x0][0x418] ;  /* 0x00010600ff048b82 */ /* 0x000e620000000a00 */
[----:B0-----:R-:W-:-:S04]  /*148c0*/  @!P0 IMAD R2, R29, R6, RZ ;  /* 0x000000061d028224 */ /* 0x001fc800078e02ff */
[----:B------:R-:W-:Y:S02]  /*148d0*/  @!P0 IMAD R7, R24, R7, R2 ;  /* 0x0000000718078224 */ /* 0x000fe400078e0202 */
[----:B------:R-:W-:-:S04]  /*148e0*/  @!P0 IMAD.MOV.U32 R2, RZ, RZ, R9 ;  /* 0x000000ffff028224 */ /* 0x000fc800078e0009 */
[----:B------:R-:W-:-:S04]  /*148f0*/  @!P0 IMAD.WIDE.U32 R2, R24, R6, R2 ;  /* 0x0000000618028225 */ /* 0x000fc800078e0002 */
[----:B------:R-:W-:Y:S01]  /*14900*/  @!P0 IMAD.IADD R3, R3, 0x1, R7 ;  /* 0x0000000103038824 */ /* 0x000fe200078e0207 */
[----:B-1----:R-:W-:Y:S01]  /*14910*/  @!P0 LEA R4, P1, R2, R4, 0x2 ;  /* 0x0000000402048211 */ /* 0x002fe200078210ff */
[----:B------:R-:W-:-:S03]  /*14920*/  IMAD.MOV.U32 R7, RZ, RZ, RZ ;  /* 0x000000ffff077224 */ /* 0x000fc600078e00ff */
[----:B------:R-:W-:-:S05]  /*14930*/  @!P0 LEA.HI.X R5, R2, R5, R3, 0x2, P1 ;  /* 0x0000000502058211 */ /* 0x000fca00008f1403 */
[----:B------:R0:W5:Y:S01]  /*14940*/  @!P0 LDG.E R7, desc[UR52][R4.64] ;  /* 0x0000003404078981 */ /* 0x000162000c1e1900 */
[----:B------:R-:W-:Y:S01]  /*14950*/  IMAD.U32 R2, RZ, RZ, UR48 ;  /* 0x00000030ff027e24 */ /* 0x000fe2000f8e00ff */
[----:B------:R-:W-:Y:S01]  /*14960*/  LOP3.LUT R16, R16, 0xfffffff7, RZ, 0xc0, !PT ;  /* 0xfffffff710107812 */ /* 0x000fe200078ec0ff */
[----:B------:R-:W-:-:S03]  /*14970*/  IMAD.MOV R3, RZ, RZ, -R9 ;  /* 0x000000ffff037224 */ /* 0x000fc600078e0a09 */
[----:B------:R-:W-:Y:S01]  /*14980*/  ISETP.NE.AND P2, PT, R2, 0x3, PT ;  /* 0x000000030200780c */ /* 0x000fe20003f45270 */
[----:B------:R-:W-:Y:S02]  /*14990*/  IMAD R6, R10, R3, R0 ;  /* 0x000000030a067224 */ /* 0x000fe400078e0200 */
[----:B------:R-:W-:-:S04]  /*149a0*/  IMAD R3, RZ, RZ, -UR36 ;  /* 0x80000024ff037e24 */ /* 0x000fc8000f8e02ff */
[----:B------:R-:W-:-:S05]  /*149b0*/  IMAD R18, R18, R3, UR37 ;  /* 0x0000002512127e24 */ /* 0x000fca000f8e0203 */
[----:B------:R-:W-:Y:S02]  /*149c0*/  SHF.R.S32.HI R25, RZ, 0x1f, R18 ;  /* 0x0000001fff197819 */ /* 0x000fe40000011412 */
[----:B------:R-:W-:Y:S01]  /*149d0*/  @P2 LOP3.LUT R16, R16, 0x8, RZ, 0xfc, !PT ;  /* 0x0000000810102812 */ /* 0x000fe200078efcff */
[----:B0-----:R-:W-:Y:S06]  /*149e0*/  @!P2 BRA `(.L_x_1133) ;  /* 0x000000000004a947 */ /* 0x001fec0003800000 */
[----:B------:R-:W-:Y:S01]  /*149f0*/  BPT.TRAP 0x1 ;  /* 0x000000040000795c */ /* 0x000fe20000300000 */
.L_x_1133:
[----:B------:R-:W-:Y:S01]  /*14a00*/  IMAD R4, R22, 0x8, R17 ;  /* 0x0000000816047824 */ /* 0x000fe200078e0211 */
[----:B------:R-:W-:Y:S01]  /*14a10*/  SHF.L.U32 R21, R23, 0x1f, RZ ;  /* 0x0000001f17157819 */ /* 0x000fe200000006ff */
[----:B------:R-:W-:Y:S01]  /*14a20*/  BSSY B0, `(.L_x_1134) ;  /* 0x0000004000007945 */ /* 0x000fe20003800000 */
[----:B------:R-:W-:Y:S02]  /*14a30*/  SHF.R.S32.HI R10, RZ, 0x1f, R6 ;  /* 0x0000001fff0a7819 */ /* 0x000fe40000011406 */
[----:B------:R-:W0:Y:S02]  /*14a40*/  SYNCS.PHASECHK.TRANS64.TRYWAIT P0, [R4+URZ+0x2a880], R21 ;  /* 0x02a88015040075a7 */ /* 0x000e24000800017f */
[----:B0-----:R-:W-:Y:S05]  /*14a50*/  @!P0 BRA `(.L_x_1135) ;  /* 0x00000038007c8947 */ /* 0x001fea0003800000 */
.L_x_1204:
[----:B------:R-:W-:Y:S05]  /*14a60*/  BSYNC B0 ;  /* 0x0000000000007941 */ /* 0x000fea0003800000 */
.L_x_1134:
[----:B------:R-:W1:Y:S01]  /*14a70*/  S2R R9, SR_TID.X ;  /* 0x0000000000097919 */ /* 0x000e620000002100 */
[----:B------:R-:W-:Y:S01]  /*14a80*/  ULDC.64 UR4, c[0x0][0x328] ;  /* 0x0000ca0000047ab9 */ /* 0x000fe20000000a00 */
[----:B-----5:R-:W-:Y:S01]  /*14a90*/  SHF.R.S32.HI R19, RZ, 0x1f, R7 ;  /* 0x0000001fff137819 */ /* 0x020fe20000011407 */
[----:B------:R-:W-:Y:S01]  /*14aa0*/  IMAD R3, R10, UR4, RZ ;  /* 0x000000040a037c24 */ /* 0x000fe2000f8e02ff */
[----:B------:R-:W-:Y:S01]  /*14ab0*/  ULDC.64 UR6, c[0x0][0x318] ;  /* 0x0000c60000067ab9 */ /* 0x000fe20000000a00 */
[----:B------:R-:W-:Y:S01]  /*14ac0*/  LOP3.LUT P2, RZ, R16, 0x20, RZ, 0xc0, !PT ;  /* 0x0000002010ff7812 */ /* 0x000fe2000784c0ff */
[----:B------:R-:W-:Y:S02]  /*14ad0*/  IMAD R20, R22, 0x6000, R32 ;  /* 0x0000600016147824 */ /* 0x000fe400078e0220 */
[C---:B------:R-:W-:Y:S02]  /*14ae0*/  IMAD R5, R6.reuse, UR5, R3 ;  /* 0x0000000506057c24 */ /* 0x040fe4000f8e0203 */
[----:B------:R-:W-:Y:S01]  /*14af0*/  IMAD.WIDE.U32 R2, R6, UR4, RZ ;  /* 0x0000000406027c25 */ /* 0x000fe2000f8e00ff */
[----:B------:R-:W-:-:S03]  /*14b00*/  ULDC.64 UR4, c[0x0][0x338] ;  /* 0x0000ce0000047ab9 */ /* 0x000fc60000000a00 */
[----:B------:R-:W-:Y:S02]  /*14b10*/  IMAD.IADD R3, R3, 0x1, R5 ;  /* 0x0000000103037824 */ /* 0x000fe400078e0205 */
[----:B------:R-:W-:Y:S02]  /*14b20*/  IMAD R0, R19, UR4, RZ ;  /* 0x0000000413007c24 */ /* 0x000fe4000f8e02ff */
[----:B------:R-:W-:-:S04]  /*14b30*/  IMAD.WIDE.U32 R2, R7, UR4, R2 ;  /* 0x0000000407027c25 */ /* 0x000fc8000f8e0002 */
[----:B------:R-:W-:Y:S01]  /*14b40*/  IMAD R0, R7, UR5, R0 ;  /* 0x0000000507007c24 */ /* 0x000fe2000f8e0200 */
[----:B------:R-:W-:Y:S02]  /*14b50*/  ULDC.64 UR4, c[0x0][0x330] ;  /* 0x0000cc0000047ab9 */ /* 0x000fe40000000a00 */
[----:B------:R-:W-:Y:S02]  /*14b60*/  IMAD R5, R25, UR4, RZ ;  /* 0x0000000419057c24 */ /* 0x000fe4000f8e02ff */
[----:B------:R-:W-:Y:S02]  /*14b70*/  IMAD.IADD R3, R3, 0x1, R0 ;  /* 0x0000000103037824 */ /* 0x000fe400078e0200 */
[----:B------:R-:W-:Y:S01]  /*14b80*/  IMAD.WIDE.U32 R2, R18, UR4, R2 ;  /* 0x0000000412027c25 */ /* 0x000fe2000f8e0002 */
[----:B-1----:R-:W-:Y:S01]  /*14b90*/  LOP3.LUT R9, R9, 0x7f, RZ, 0xc0, !PT ;  /* 0x0000007f09097812 */ /* 0x002fe200078ec0ff */
[----:B------:R-:W-:-:S03]  /*14ba0*/  UMOV UR4, 0xffffffff ;  /* 0xffffffff00047882 */ /* 0x000fc60000000000 */
[----:B------:R-:W-:Y:S01]  /*14bb0*/  SHF.R.U32.HI R11, RZ, 0x2, R9 ;  /* 0x00000002ff0b7819 */ /* 0x000fe20000011609 */
[----:B------:R-:W-:Y:S01]  /*14bc0*/  IMAD R9, R18, UR5, R5 ;  /* 0x0000000512097c24 */ /* 0x000fe2000f8e0205 */
[----:B------:R-:W-:Y:S02]  /*14bd0*/  IADD3 R5, P0, R2, UR6, RZ ;  /* 0x0000000602057c10 */ /* 0x000fe4000ff1e0ff */
[----:B------:R-:W-:Y:S02]  /*14be0*/  IADD3 R8, -R11, UR41, -R8 ;  /* 0x000000290b087c10 */ /* 0x000fe4000fffe908 */
[----:B------:R-:W-:Y:S02]  /*14bf0*/  IADD3.X R9, R3, UR7, R9, P0, !PT ;  /* 0x0000000703097c10 */ /* 0x000fe400087fe409 */
[----:B------:R-:W-:Y:S01]  /*14c00*/  ISETP.GE.AND P4, PT, R8, 0x1, PT ;  /* 0x000000010800780c */ /* 0x000fe20003f86270 */
[----:B------:R-:W-:-:S12]  /*14c10*/  BRA.DIV UR4, `(.L_x_1136) ;  /* 0x0000003a04207947 */ /* 0x000fd8000b800000 */
[----:B------:R-:W1:Y:S01]  /*14c20*/  SHFL.IDX PT, R2, R5, RZ, 0x1c1f ;  /* 0x001c1fff05027589 */ /* 0x000e6200000e0000 */
[C---:B------:R-:W-:Y:S02]  /*14c30*/  LOP3.LUT P5, RZ, R16.reuse, 0x80, RZ, 0xc0, !PT ;  /* 0x0000008010ff7812 */ /* 0x040fe400078ac0ff */
[----:B------:R-:W-:Y:S01]  /*14c40*/  LOP3.LUT P6, RZ, R16, 0x40, RZ, 0xc0, !PT ;  /* 0x0000004010ff7812 */ /* 0x000fe200078cc0ff */
[----:B------:R-:W2:Y:S01]  /*14c50*/  SHFL.IDX PT, R0, R9, RZ, 0x1c1f ;  /* 0x001c1fff09007589 */ /* 0x000ea200000e0000 */
[C---:B------:R-:W-:Y:S02]  /*14c60*/  ISETP.GE.AND P3, PT, R8.reuse, 0x21, PT ;  /* 0x000000210800780c */ /* 0x040fe40003f66270 */
[----:B------:R-:W-:Y:S01]  /*14c70*/  ISETP.GE.AND P1, PT, R8, 0x41, PT ;  /* 0x000000410800780c */ /* 0x000fe20003f26270 */
[----:B------:R-:W-:Y:S01]  /*14c80*/  SHFL.IDX PT, R14, R5, 0x3, 0x1c1f ;  /* 0x007c1f00050e7f89 */ /* 0x000fe200000e0000 */
[----:B-1----:R-:W-:-:S05]  /*14c90*/  IADD3 R2, P0, R28, R2, RZ ;  /* 0x000000021c027210 */ /* 0x002fca0007f1e0ff */
[----:B--2---:R-:W-:Y:S01]  /*14ca0*/  IMAD.X R3, RZ, RZ, R0, P0 ;  /* 0x000000ffff037224 */ /* 0x004fe200000e0600 */
[----:B------:R-:W-:Y:S01]  /*14cb0*/  ISETP.LT.OR P0, PT, R8, 0x1, P5 ;  /* 0x000000010800780c */ /* 0x000fe20002f01670 */
[----:B------:R-:W-:-:S12]  /*14cc0*/  IMAD.IADD R0, R17, 0x1, R20 ;  /* 0x0000000111007824 */ /* 0x000fd800078e0214 */
[----:B------:R-:W-:Y:S01]  /*14cd0*/  LDGSTS.E.BYPASS.LTC128B.128 [R0+0xc400], desc[UR52][R2.64], !P0 ;  /* 0x0c40000002007fae */ /* 0x000fe2000c101d74 */
[----:B------:R-:W-:-:S13]  /*14ce0*/  ISETP.LT.OR P0, PT, R8, 0x1, P6 ;  /* 0x000000010800780c */ /* 0x000fda0003701670 */
[----:B------:R-:W-:Y:S01]  /*14cf0*/  LDGSTS.E.BYPASS.LTC128B.128 [R0+0xe400], desc[UR52][R2.64+0x40], !P0 ;  /* 0x0e40004002007fae */ /* 0x000fe2000c101d74 */
[----:B------:R-:W-:-:S13]  /*14d00*/  ISETP.LT.OR P0, PT, R8, 0x1, P2 ;  /* 0x000000010800780c */ /* 0x000fda0001701670 */
[----:B------:R1:W-:Y:S04]  /*14d10*/  LDGSTS.E.BYPASS.LTC128B.128 [R0+0x10400], desc[UR52][R2.64+0x80], !P0 ;  /* 0x1040008002007fae */ /* 0x0003e8000c101d74 */
[----:B-1----:R-:W1:Y:S04]  /*14d20*/  SHFL.IDX PT, R2, R5, 0x1, 0x1c1f ;  /* 0x003c1f0005027f89 */ /* 0x002e6800000e0000 */
[----:B------:R-:W2:Y:S01]  /*14d30*/  SHFL.IDX PT, R3, R9, 0x1, 0x1c1f ;  /* 0x003c1f0009037f89 */ /* 0x000ea200000e0000 */
[----:B-1----:R-:W-:-:S05]  /*14d40*/  IADD3 R2, P0, R28, R2, RZ ;  /* 0x000000021c027210 */ /* 0x002fca0007f1e0ff */
[----:B--2---:R-:W-:Y:S01]  /*14d50*/  IMAD.X R3, RZ, RZ, R3, P0 ;  /* 0x000000ffff037224 */ /* 0x004fe200000e0603 */
[----:B------:R-:W-:-:S13]  /*14d60*/  ISETP.LT.OR P0, PT, R8, 0x21, P5 ;  /* 0x000000210800780c */ /* 0x000fda0002f01670 */
[----:B------:R-:W-:Y:S01]  /*14d70*/  LDGSTS.E.BYPASS.LTC128B.128 [R0+0xcc00], desc[UR52][R2.64], !P0 ;  /* 0x0cc0000002007fae */ /* 0x000fe2000c101d74 */
[----:B------:R-:W-:-:S13]  /*14d80*/  ISETP.LT.OR P0, PT, R8, 0x21, P6 ;  /* 0x000000210800780c */ /* 0x000fda0003701670 */
[----:B------:R-:W-:Y:S01]  /*14d90*/  LDGSTS.E.BYPASS.LTC128B.128 [R0+0xec00], desc[UR52][R2.64+0x40], !P0 ;  /* 0x0ec0004002007fae */ /* 0x000fe2000c101d74 */
[----:B------:R-:W-:-:S13]  /*14da0*/  ISETP.LT.OR P0, PT, R8, 0x21, P2 ;  /* 0x000000210800780c */ /* 0x000fda0001701670 */
[----:B------:R1:W-:Y:S04]  /*14db0*/  LDGSTS.E.BYPASS.LTC128B.128 [R0+0x10c00], desc[UR52][R2.64+0x80], !P0 ;  /* 0x10c0008002007fae */ /* 0x0003e8000c101d74 */
[----:B-1----:R-:W1:Y:S04]  /*14dc0*/  SHFL.IDX PT, R2, R5, 0x2, 0x1c1f ;  /* 0x005c1f0005027f89 */ /* 0x002e6800000e0000 */
[----:B------:R-:W2:Y:S04]  /*14dd0*/  SHFL.IDX PT, R3, R9, 0x2, 0x1c1f ;  /* 0x005c1f0009037f89 */ /* 0x000ea800000e0000 */
[----:B------:R-:W3:Y:S01]  /*14de0*/  SHFL.IDX PT, R9, R9, 0x3, 0x1c1f ;  /* 0x007c1f0009097f89 */ /* 0x000ee200000e0000 */
[----:B-1----:R-:W-:-:S05]  /*14df0*/  IADD3 R2, P0, R28, R2, RZ ;  /* 0x000000021c027210 */ /* 0x002fca0007f1e0ff */
[----:B--2---:R-:W-:Y:S01]  /*14e00*/  IMAD.X R3, RZ, RZ, R3, P0 ;  /* 0x000000ffff037224 */ /* 0x004fe200000e0603 */
[C---:B------:R-:W-:Y:S02]  /*14e10*/  ISETP.LT.OR P0, PT, R8.reuse, 0x41, P5 ;  /* 0x000000410800780c */ /* 0x040fe40002f01670 */
[----:B------:R-:W-:-:S11]  /*14e20*/  ISETP.GE.AND P5, PT, R8, 0x61, PT ;  /* 0x000000610800780c */ /* 0x000fd60003fa6270 */
[----:B------:R1:W-:Y:S01]  /*14e30*/  LDGSTS.E.BYPASS.LTC128B.128 [R0+0xd400], desc[UR52][R2.64], !P0 ;  /* 0x0d40000002007fae */ /* 0x0003e2000c101d74 */
[----:B------:R-:W-:-:S13]  /*14e40*/  ISETP.LT.OR P0, PT, R8, 0x41, P6 ;  /* 0x000000410800780c */ /* 0x000fda0003701670 */
[----:B------:R1:W-:Y:S01]  /*14e50*/  LDGSTS.E.BYPASS.LTC128B.128 [R0+0xf400], desc[UR52][R2.64+0x40], !P0 ;  /* 0x0f40004002007fae */ /* 0x0003e2000c101d74 */
[----:B------:R-:W-:-:S13]  /*14e60*/  ISETP.LT.OR P0, PT, R8, 0x41, P2 ;  /* 0x000000410800780c */ /* 0x000fda0001701670 */
[----:B---3--:R1:W-:Y:S02]  /*14e70*/  LDGSTS.E.BYPASS.LTC128B.128 [R0+0x11400], desc[UR52][R2.64+0x80], !P0 ;  /* 0x1140008002007fae */ /* 0x0083e4000c101d74 */
.L_x_1214:
[----:B01----:R-:W-:Y:S02]  /*14e80*/  IADD3 R2, P0, R28, R14, RZ ;  /* 0x0000000e1c027210 */ /* 0x003fe40007f1e0ff */
[----:B------:R-:W-:-:S03]  /*14e90*/  LOP3.LUT P6, RZ, R16, 0x40, RZ, 0xc0, !PT ;  /* 0x0000004010ff7812 */ /* 0x000fc600078cc0ff */
[----:B------:R-:W-:Y:S01]  /*14ea0*/  IMAD.X R3, RZ, RZ, R9, P0 ;  /* 0x000000ffff037224 */ /* 0x000fe200000e0609 */
[----:B------:R-:W-:-:S04]  /*14eb0*/  LOP3.LUT P0, RZ, R16, 0x80, RZ, 0xc0, !PT ;  /* 0x0000008010ff7812 */ /* 0x000fc8000780c0ff */
[----:B------:R-:W-:-:S13]  /*14ec0*/  ISETP.LT.OR P0, PT, R8, 0x61, P0 ;  /* 0x000000610800780c */ /* 0x000fda0000701670 */
[----:B------:R-:W-:Y:S01]  /*14ed0*/  @!PT LDS RZ, [RZ] ;  /* 0x00000000fffff984 */ /* 0x000fe20000000800 */
[----:B------:R-:W-:Y:S01]  /*14ee0*/  @!PT LDS RZ, [RZ] ;  /* 0x00000000fffff984 */ /* 0x000fe20000000800 */
[----:B------:R-:W-:Y:S01]  /*14ef0*/  @!PT LDS RZ, [RZ] ;  /* 0x00000000fffff984 */ /* 0x000fe20000000800 */
[----:B------:R0:W-:Y:S01]  /*14f00*/  LDGSTS.E.BYPASS.LTC128B.128 [R0+0xdc00], desc[UR52][R2.64], !P0 ;  /* 0x0dc0000002007fae */ /* 0x0001e2000c101d74 */
[----:B------:R-:W-:-:S13]  /*14f10*/  ISETP.LT.OR P0, PT, R8, 0x61, P6 ;  /* 0x000000610800780c */ /* 0x000fda0003701670 */
[----:B------:R0:W-:Y:S01]  /*14f20*/  LDGSTS.E.BYPASS.LTC128B.128 [R0+0xfc00], desc[UR52][R2.64+0x40], !P0 ;  /* 0x0fc0004002007fae */ /* 0x0001e2000c101d74 */
[----:B------:R-:W-:-:S13]  /*14f30*/  ISETP.LT.OR P0, PT, R8, 0x61, P2 ;  /* 0x000000610800780c */ /* 0x000fda0001701670 */
[----:B------:R0:W-:Y:S01]  /*14f40*/  LDGSTS.E.BYPASS.LTC128B.128 [R0+0x11c00], desc[UR52][R2.64+0x80], !P0 ;  /* 0x11c0008002007fae */ /* 0x0001e2000c101d74 */
[----:B------:R-:W-:Y:S01]  /*14f50*/  PLOP3.LUT P0, PT, PT, PT, PT, 0x80, 0x0 ;  /* 0x000000000000781c */ /* 0x000fe20003f0f070 */
[----:B------:R-:W-:-:S12]  /*14f60*/  NOP ;  /* 0x0000000000007918 */ /* 0x000fd80000000000 */
.L_x_1137:
        /* <DEDUP_REMOVED lines=11> */
.L_x_1138:
[----:B------:R0:W-:Y:S01]  /*15020*/  SYNCS.ARRIVE.TRANS64.A1T0 RZ, [R4+URZ+0x2a870], RZ ;  /* 0x02a870ff04ff79a7 */ /* 0x0001e2000810003f */
[----:B------:R-:W-:Y:S05]  /*15030*/  @!P6 BRA `(.L_x_1139) ;  /* 0x000000000004e947 */ /* 0x000fea0003800000 */
[----:B------:R-:W-:Y:S01]  /*15040*/  BPT.TRAP 0x1 ;  /* 0x000000040000795c */ /* 0x000fe20000300000 */
.L_x_1139:
[----:B------:R-:W1:Y:S01]  /*15050*/  SYNCS.PHASECHK.TRANS64.TRYWAIT P0, [R4+URZ+0x2a840], R21 ;  /* 0x02a84015040075a7 */ /* 0x000e62000800017f */
[----:B------:R-:W-:Y:S04]  /*15060*/  BSSY B0, `(.L_x_1140) ;  /* 0x0000002000007945 */ /* 0x000fe80003800000 */
[----:B-1----:R-:W-:Y:S05]  /*15070*/  @!P0 BRA `(.L_x_1141) ;  /* 0x00000038007c8947 */ /* 0x002fea0003800000 */
.L_x_1215:
[----:B------:R-:W-:Y:S05]  /*15080*/  BSYNC B0 ;  /* 0x0000000000007941 */ /* 0x000fea0003800000 */
.L_x_1140:
[----:B------:R-:W-:Y:S01]  /*15090*/  ULDC.64 UR4, c[0x0][0x300] ;  /* 0x0000c00000047ab9 */ /* 0x000fe20000000a00 */
[----:B------:R-:W-:Y:S01]  /*150a0*/  ULDC.64 UR6, c[0x0][0x2e8] ;  /* 0x0000ba0000067ab9 */ /* 0x000fe20000000a00 */
[----:B------:R-:W-:Y:S01]  /*150b0*/  IMAD R3, R10, UR4, RZ ;  /* 0x000000040a037c24 */ /* 0x000fe2000f8e02ff */
[----:B------:R-:W-:-:S03]  /*150c0*/  LOP3.LUT P2, RZ, R16, 0x1, RZ, 0xc0, !PT ;  /* 0x0000000110ff7812 */ /* 0x000fc6000784c0ff */
[C---:B------:R-:W-:Y:S02]  /*150d0*/  IMAD R5, R6.reuse, UR5, R3 ;  /* 0x0000000506057c24 */ /* 0x040fe4000f8e0203 */
[----:B------:R-:W-:Y:S01]  /*150e0*/  IMAD.WIDE.U32 R2, R6, UR4, RZ ;  /* 0x0000000406027c25 */ /* 0x000fe2000f8e00ff */
[----:B------:R-:W-:-:S03]  /*150f0*/  ULDC.64 UR4, c[0x0][0x310] ;  /* 0x0000c40000047ab9 */ /* 0x000fc60000000a00 */
[----:B------:R-:W-:Y:S02]  /*15100*/  IMAD.IADD R3, R3, 0x1, R5 ;  /* 0x0000000103037824 */ /* 0x000fe400078e0205 */
[----:B------:R-:W-:Y:S02]  /*15110*/  IMAD R6, R19, UR4, RZ ;  /* 0x0000000413067c24 */ /* 0x000fe4000f8e02ff */
[----:B------:R-:W-:-:S04]  /*15120*/  IMAD.WIDE.U32 R2, R7, UR4, R2 ;  /* 0x0000000407027c25 */ /* 0x000fc8000f8e0002 */
[----:B------:R-:W-:Y:S01]  /*15130*/  IMAD R5, R7, UR5, R6 ;  /* 0x0000000507057c24 */ /* 0x000fe2000f8e0206 */
[----:B------:R-:W-:-:S03]  /*15140*/  ULDC.64 UR4, c[0x0][0x308] ;  /* 0x0000c20000047ab9 */ /* 0x000fc60000000a00 */
[----:B------:R-:W-:Y:S02]  /*15150*/  IMAD.IADD R3, R3, 0x1, R5 ;  /* 0x0000000103037824 */ /* 0x000fe400078e0205 */
[----:B------:R-:W-:Y:S02]  /*15160*/  IMAD R5, R25, UR4, RZ ;  /* 0x0000000419057c24 */ /* 0x000fe4000f8e02ff */
[----:B------:R-:W-:Y:S01]  /*15170*/  IMAD.WIDE.U32 R2, R18, UR4, R2 ;  /* 0x0000000412027c25 */ /* 0x000fe2000f8e0002 */
[----:B------:R-:W-:-:S03]  /*15180*/  UMOV UR4, 0xffffffff ;  /* 0xffffffff00047882 */ /* 0x000fc60000000000 */
[----:B------:R-:W-:Y:S01]  /*15190*/  IMAD R7, R18, UR5, R5 ;  /* 0x0000000512077c24 */ /* 0x000fe2000f8e0205 */
[----:B------:R-:W-:-:S04]  /*151a0*/  IADD3 R5, P0, R2, UR6, RZ ;  /* 0x0000000602057c10 */ /* 0x000fc8000ff1e0ff */
[----:B------:R-:W-:Y:S01]  /*151b0*/  IADD3.X R6, R3, UR7, R7, P0, !PT ;  /* 0x0000000703067c10 */ /* 0x000fe200087fe407 */
[----:B------:R-:W-:Y:S08]  /*151c0*/  BRA.DIV UR4, `(.L_x_1142) ;  /* 0x0000003a043c7947 */ /* 0x000ff0000b800000 */
[----:B------:R-:W2:Y:S01]  /*151d0*/  SHFL.IDX PT, R14, R5, RZ, 0x1c1f ;  /* 0x001c1fff050e7589 */ /* 0x000ea200000e0000 */
[----:B------:R-:W-:-:S03]  /*151e0*/  LOP3.LUT P6, RZ, R16, 0x2, RZ, 0xc0, !PT ;  /* 0x0000000210ff7812 */ /* 0x000fc600078cc0ff */
[----:B------:R-:W3:Y:S04]  /*151f0*/  SHFL.IDX PT, R2, R6, RZ, 0x1c1f ;  /* 0x001c1fff06027589 */ /* 0x000ee800000e0000 */
[----:B------:R-:W-:Y:S04]  /*15200*/  SHFL.IDX PT, R8, R6, 0x1, 0x1c1f ;  /* 0x003c1f0006087f89 */ /* 0x000fe800000e0000 */
[----:B------:R-:W-:Y:S01]  /*15210*/  SHFL.IDX PT, R7, R6, 0x3, 0x1c1f ;  /* 0x007c1f0006077f89 */ /* 0x000fe200000e0000 */
[----:B--2---:R-:W-:-:S05]  /*15220*/  @P4 IADD3 R14, P0, R28, R14, RZ ;  /* 0x0000000e1c0e4210 */ /* 0x004fca0007f1e0ff */
[----:B---3--:R-:W-:Y:S01]  /*15230*/  @P4 IMAD.X R3, RZ, RZ, R2, P0 ;  /* 0x000000ffff034224 */ /* 0x008fe200000e0602 */
[C---:B------:R-:W-:Y:S01]  /*15240*/  LOP3.LUT P0, RZ, R16.reuse, 0x4, RZ, 0xc0, !PT ;  /* 0x0000000410ff7812 */ /* 0x040fe2000780c0ff */
[----:B------:R-:W-:Y:S02]  /*15250*/  @P4 IMAD.MOV.U32 R2, RZ, RZ, R14 ;  /* 0x000000ffff024224 */ /* 0x000fe400078e000e */
[----:B------:R-:W2:Y:S10]  /*15260*/  SHFL.IDX PT, R14, R5, 0x1, 0x1c1f ;  /* 0x003c1f00050e7f89 */ /* 0x000eb400000e0000 */
[----:B------:R-:W-:Y:S04]  /*15270*/  @P4 LDGSTS.E.BYPASS.LTC128B.128 [R0+0x1e400], desc[UR52][R2.64], !P0 ;  /* 0x1e40000002004fae */ /* 0x000fe8000c101d74 */
[----:B------:R-:W-:Y:S04]  /*15280*/  @P4 LDGSTS.E.BYPASS.LTC128B.128 [R0+0x20400], desc[UR52][R2.64+0x40], !P6 ;  /* 0x2040004002004fae */ /* 0x000fe8000f101d74 */
[----:B------:R3:W-:Y:S01]  /*15290*/  @P4 LDGSTS.E.BYPASS.LTC128B.128 [R0+0x22400], desc[UR52][R2.64+0x80], !P2 ;  /* 0x2240008002004fae */ /* 0x0007e2000d101d74 */
[----:B------:R-:W-:-:S02]  /*152a0*/  LOP3.LUT P4, RZ, R16, 0x4, RZ, 0xc0, !PT ;  /* 0x0000000410ff7812 */ /* 0x000fc4000788c0ff */
[----:B--2---:R-:W-:-:S05]  /*152b0*/  @P3 IADD3 R14, P0, R28, R14, RZ ;  /* 0x0000000e1c0e3210 */ /* 0x004fca0007f1e0ff */
[----:B------:R-:W-:Y:S02]  /*152c0*/  @P3 IMAD.X R9, RZ, RZ, R8, P0 ;  /* 0x000000ffff093224 */ /* 0x000fe400000e0608 */
[----:B---3--:R-:W-:Y:S01]  /*152d0*/  @P3 IMAD.MOV.U32 R2, RZ, RZ, R14 ;  /* 0x000000ffff023224 */ /* 0x008fe200078e000e */
[----:B------:R-:W-:Y:S01]  /*152e0*/  SHFL.IDX PT, R8, R6, 0x2, 0x1c1f ;  /* 0x005c1f0006087f89 */ /* 0x000fe200000e0000 */
[----:B------:R-:W-:-:S03]  /*152f0*/  @P3 IMAD.MOV.U32 R3, RZ, RZ, R9 ;  /* 0x000000ffff033224 */ /* 0x000fc600078e0009 */
[----:B------:R-:W2:Y:S04]  /*15300*/  SHFL.IDX PT, R14, R5, 0x2, 0x1c1f ;  /* 0x005c1f00050e7f89 */ /* 0x000ea800000e0000 */
[----:B------:R-:W-:Y:S04]  /*15310*/  @P3 LDGSTS.E.BYPASS.LTC128B.128 [R0+0x1ec00], desc[UR52][R2.64], !P4 ;  /* 0x1ec0000002003fae */ /* 0x000fe8000e101d74 */
[----:B------:R-:W-:Y:S04]  /*15320*/  @P3 LDGSTS.E.BYPASS.LTC128B.128 [R0+0x20c00], desc[UR52][R2.64+0x40], !P6 ;  /* 0x20c0004002003fae */ /* 0x000fe8000f101d74 */
[----:B------:R3:W-:Y:S01]  /*15330*/  @P3 LDGSTS.E.BYPASS.LTC128B.128 [R0+0x22c00], desc[UR52][R2.64+0x80], !P2 ;  /* 0x22c0008002003fae */ /* 0x0007e2000d101d74 */
[----:B--2---:R-:W-:-:S05]  /*15340*/  @P1 IADD3 R14, P0, R28, R14, RZ ;  /* 0x0000000e1c0e1210 */ /* 0x004fca0007f1e0ff */
[----:B------:R-:W-:Y:S02]  /*15350*/  @P1 IMAD.X R9, RZ, RZ, R8, P0 ;  /* 0x000000ffff091224 */ /* 0x000fe400000e0608 */
[----:B---3--:R-:W-:Y:S02]  /*15360*/  @P1 IMAD.MOV.U32 R2, RZ, RZ, R14 ;  /* 0x000000ffff021224 */ /* 0x008fe400078e000e */
[----:B------:R-:W-:Y:S01]  /*15370*/  @P1 IMAD.MOV.U32 R3, RZ, RZ, R9 ;  /* 0x000000ffff031224 */ /* 0x000fe200078e0009 */
[----:B------:R2:W3:Y:S04]  /*15380*/  SHFL.IDX PT, R14, R5, 0x3, 0x1c1f ;  /* 0x007c1f00050e7f89 */ /* 0x0004e800000e0000 */
[----:B------:R2:W-:Y:S04]  /*15390*/  @P1 LDGSTS.E.BYPASS.LTC128B.128 [R0+0x1f400], desc[UR52][R2.64], !P4 ;  /* 0x1f40000002001fae */ /* 0x0005e8000e101d74 */
[----:B------:R2:W-:Y:S04]  /*153a0*/  @P1 LDGSTS.E.BYPASS.LTC128B.128 [R0+0x21400], desc[UR52][R2.64+0x40], !P6 ;  /* 0x2140004002001fae */ /* 0x0005e8000f101d74 */
[----:B------:R2:W-:Y:S02]  /*153b0*/  @P1 LDGSTS.E.BYPASS.LTC128B.128 [R0+0x23400], desc[UR52][R2.64+0x80], !P2 ;  /* 0x2340008002001fae */ /* 0x0005e4000d101d74 */
.L_x_1225:
[C---:B------:R-:W-:Y:S02]  /*153c0*/  LOP3.LUT P3, RZ, R16.reuse, 0x4, RZ, 0xc0, !PT ;  /* 0x0000000410ff7812 */ /* 0x040fe4000786c0ff */
[----:B------:R-:W-:Y:S02]  /*153d0*/  LOP3.LUT P1, RZ, R16, 0x2, RZ, 0xc0, !PT ;  /* 0x0000000210ff7812 */ /* 0x000fe4000782c0ff */
[----:B--23--:R-:W-:-:S05]  /*153e0*/  @P5 IADD3 R2, P0, R28, R14, RZ ;  /* 0x0000000e1c025210 */ /* 0x00cfca0007f1e0ff */
[----:B------:R-:W-:Y:S01]  /*153f0*/  @P5 IMAD.X R3, RZ, RZ, R7, P0 ;  /* 0x000000ffff035224 */ /* 0x000fe200000e0607 */
[----:B------:R-:W-:-:S04]  /*15400*/  PLOP3.LUT P0, PT, PT, PT, PT, 0x80, 0x0 ;  /* 0x000000000000781c */ /* 0x000fc80003f0f070 */
[----:B------:R-:W-:Y:S01]  /*15410*/  @!PT LDS RZ, [RZ] ;  /* 0x00000000fffff984 */ /* 0x000fe20000000800 */
[----:B------:R-:W-:Y:S01]  /*15420*/  @!PT LDS RZ, [RZ] ;  /* 0x00000000fffff984 */ /* 0x000fe20000000800 */
[----:B------:R-:W-:Y:S01]  /*15430*/  @!PT LDS RZ, [RZ] ;  /* 0x00000000fffff984 */ /* 0x000fe20000000800 */
[----:B------:R2:W-:Y:S04]  /*15440*/  @P5 LDGSTS.E.BYPASS.LTC128B.128 [R0+0x1fc00], desc[UR52][R2.64], !P3 ;  /* 0x1fc0000002005fae */ /* 0x0005e8000d901d74 */
[----:B------:R2:W-:Y:S04]  /*15450*/  @P5 LDGSTS.E.BYPASS.LTC128B.128 [R0+0x21c00], desc[UR52][R2.64+0x40], !P1 ;  /* 0x21c0004002005fae */ /* 0x0005e8000c901d74 */
[----:B------:R2:W-:Y:S01]  /*15460*/  @P5 LDGSTS.E.BYPASS.LTC128B.128 [R0+0x23c00], desc[UR52][R2.64+0x80], !P2 ;  /* 0x23c0008002005fae */ /* 0x0005e2000d101d74 */
[----:B------:R-:W-:Y:S01]  /*15470*/  NOP ;  /* 0x0000000000007918 */ /* 0x000fe20000000000 */
.L_x_1143:
        /* <DEDUP_REMOVED lines=11> */
.L_x_1144:
[----:B------:R-:W-:Y:S01]  /*15530*/  VIADD R0, R17, 0x18400 ;  /* 0x0001840011007836 */ /* 0x000fe20000000000 */
[----:B------:R2:W-:Y:S06]  /*15540*/  SYNCS.ARRIVE.TRANS64.A1T0 RZ, [R4+URZ+0x2a830], RZ ;  /* 0x02a830ff04ff79a7 */ /* 0x0005ec000810003f */
[----:B------:R-:W-:Y:S05]  /*15550*/  WARPSYNC.ALL ;  /* 0x0000000000007948 */ /* 0x000fea0003800000 */
[----:B------:R-:W-:Y:S01]  /*15560*/  BAR.SYNC.DEFER_BLOCKING 0x8, 0x180 ;  /* 0x0206000000007b1d */ /* 0x000fe20000010000 */
[----:B------:R-:W-:-:S05]  /*15570*/  LOP3.LUT P0, RZ, R0, 0x1bf, RZ, 0xc0, !PT ;  /* 0x000001bf00ff7812 */ /* 0x000fca000780c0ff */
[----:B------:R-:W-:Y:S08]  /*15580*/  BSSY B6, `(.L_x_1145) ;  /* 0x0000012000067945 */ /* 0x000ff00003800000 */
[----:B------:R-:W-:Y:S05]  /*15590*/  @!P0 BRA `(.L_x_1146) ;  /* 0x0000000000408947 */ /* 0x000fea0003800000 */
[----:B------:R-:W-:Y:S01]  /*155a0*/  MOV R2, 0x0 ;  /* 0x0000000000027802 */ /* 0x000fe20000000f00 */
[----:B------:R-:W-:Y:S01]  /*155b0*/  ULDC.64 UR6, c[0x4][0xc0] ;  /* 0x0100300000067ab9 */ /* 0x000fe20000000a00 */
[----:B------:R-:W-:Y:S01]  /*155c0*/  ULDC.64 UR8, c[0x4][0xc8] ;  /* 0x0100320000087ab9 */ /* 0x000fe20000000a00 */
[----:B------:R-:W-:Y:S01]  /*155d0*/  ULDC.64 UR4, c[0x4][0x28] ;  /* 0x01000a0000047ab9 */ /* 0x000fe20000000a00 */
[----:B012---:R-:W-:Y:S02]  /*155e0*/  IMAD.U32 R4, RZ, RZ, UR6 ;  /* 0x00000006ff047e24 */ /* 0x007fe4000f8e00ff */
        /* <DEDUP_REMOVED lines=10> */
[----:B0-----:R-:W-:Y:S05]  /*15690*/  CALL.ABS.NOINC R2 ;  /* 0x0000000002007343 */ /* 0x001fea0003c00000 */
.L_x_1146:
[----:B------:R-:W-:Y:S05]  /*156a0*/  BSYNC B6 ;  /* 0x0000000000067941 */ /* 0x000fea0003800000 */
.L_x_1145:
[----:B------:R-:W3:Y:S01]  /*156b0*/  S2R R19, SR_TID.X ;  /* 0x0000000000137919 */ /* 0x000ee20000002100 */
[----:B------:R-:W-:Y:S01]  /*156c0*/  UISETP.NE.AND UP0, UPT, UR50, URZ, UPT ;  /* 0x0000003f3200728c */ /* 0x000fe2000bf05270 */
[----:B------:R-:W-:Y:S01]  /*156d0*/  R2UR UR6, R25 ;  /* 0x00000000190672ca */ /* 0x000fe200000e0000 */
[----:B------:R-:W-:Y:S01]  /*156e0*/  ULDC.64 UR8, c[0x0][0x2d8] ;  /* 0x0000b60000087ab9 */ /* 0x000fe20000000a00 */
[----:B------:R-:W-:Y:S02]  /*156f0*/  R2UR UR7, R18 ;  /* 0x00000000120772ca */ /* 0x000fe400000e0000 */
[C---:B------:R-:W-:Y:S02]  /*15700*/  LOP3.LUT P3, RZ, R16.reuse, 0x400, RZ, 0xc0, !PT ;  /* 0x0000040010ff7812 */ /* 0x040fe4000786c0ff */
[----:B------:R-:W-:Y:S02]  /*15710*/  PLOP3.LUT P0, PT, PT, PT, UP0, 0x80, 0x0 ;  /* 0x000000000000781c */ /* 0x000fe40003f0f008 */
[----:B------:R-:W-:-:S02]  /*15720*/  LOP3.LUT P4, RZ, R16, 0x200, RZ, 0xc0, !PT ;  /* 0x0000020010ff7812 */ /* 0x000fc4000788c0ff */
[----:B------:R-:W-:Y:S01]  /*15730*/  @UP0 ULDC UR4, c[0x0][0x44c] ;  /* 0x0001130000040ab9 */ /* 0x000fe20000000800 */
[----:B------:R-:W-:Y:S02]  /*15740*/  LOP3.LUT P5, RZ, R16, 0x100, RZ, 0xc0, !PT ;  /* 0x0000010010ff7812 */ /* 0x000fe400078ac0ff */
[----:B------:R-:W-:-:S04]  /*15750*/  UIMAD UR6, UR6, UR8, URZ ;  /* 0x00000008060672a4 */ /* 0x000fc8000f8e023f */
[----:B------:R-:W-:Y:S02]  /*15760*/  UIMAD UR7, UR7, UR9, UR6 ;  /* 0x00000009070772a4 */ /* 0x000fe4000f8e0206 */
[----:B------:R-:W-:Y:S01]  /*15770*/  USHF.R.S32.HI UR6, URZ, 0x1f, UR36 ;  /* 0x0000001f3f067899 */ /* 0x000fe20008011424 */
[C---:B---3--:R-:W-:Y:S01]  /*15780*/  LOP3.LUT R2, R19.reuse, 0x7f, RZ, 0xc0, !PT ;  /* 0x0000007f13027812 */ /* 0x048fe200078ec0ff */
[----:B------:R-:W-:-:S03]  /*15790*/  IMAD.SHL.U32 R19, R19, 0x20, RZ ;  /* 0x0000002013137824 */ /* 0x000fc600078e00ff */
[----:B------:R-:W-:Y:S02]  /*157a0*/  SHF.R.U32.HI R2, RZ, 0x2, R2 ;  /* 0x00000002ff027819 */ /* 0x000fe40000011602 */
[----:B------:R-:W-:-:S04]  /*157b0*/  LOP3.LUT R19, R19, 0x60, RZ, 0xc0, !PT ;  /* 0x0000006013137812 */ /* 0x000fc800078ec0ff */
[----:B------:R-:W-:Y:S02]  /*157c0*/  LOP3.LUT R2, R2, R19, RZ, 0xfc, !PT ;  /* 0x0000001302027212 */ /* 0x000fe400078efcff */
[----:B------:R-:W3:Y:S03]  /*157d0*/  S2R R19, SR_TID.X ;  /* 0x0000000000137919 */ /* 0x000ee60000002100 */
[----:B012---:R-:W-:-:S04]  /*157e0*/  VIADD R4, R2, UR42 ;  /* 0x0000002a02047c36 */ /* 0x007fc80008000000 */
[----:B------:R-:W-:Y:S01]  /*157f0*/  @P0 IMAD.HI.U32 R2, R4, UR4, RZ ;  /* 0x0000000404020c27 */ /* 0x000fe2000f8e00ff */
[----:B------:R-:W-:Y:S01]  /*15800*/  PLOP3.LUT P0, PT, PT, PT, UP0, 0x80, 0x0 ;  /* 0x000000000000781c */ /* 0x000fe20003f0f008 */
[----:B------:R-:W-:Y:S02]  /*15810*/  @UP0 ULDC UR4, c[0x0][0x450] ;  /* 0x0001140000040ab9 */ /* 0x000fe40000000800 */
[----:B------:R-:W-:-:S10]  /*15820*/  IMAD.MOV.U32 R0, RZ, RZ, R4 ;  /* 0x000000ffff007224 */ /* 0x000fd400078e0004 */
[----:B------:R-:W-:Y:S02]  /*15830*/  @P0 SHF.R.U32.HI R0, RZ, UR4, R2 ;  /* 0x00000004ff000c19 */ /* 0x000fe40008011602 */
[----:B------:R-:W-:Y:S02]  /*15840*/  R2UR UR4, R18 ;  /* 0x00000000120472ca */ /* 0x000fe400000e0000 */
[--C-:B------:R-:W-:Y:S01]  /*15850*/  SHF.R.S32.HI R2, RZ, 0x1f, R0.reuse ;  /* 0x0000001fff027819 */ /* 0x100fe20000011400 */
[----:B------:R-:W-:Y:S01]  /*15860*/  IMAD.MOV R5, RZ, RZ, -R0 ;  /* 0x000000ffff057224 */ /* 0x000fe200078e0a00 */
[----:B---3--:R-:W-:-:S09]  /*15870*/  LOP3.LUT R19, R19, 0x7f, RZ, 0xc0, !PT ;  /* 0x0000007f13137812 */ /* 0x008fd200078ec0ff */
[----:B------:R-:W-:Y:S01]  /*15880*/  UIMAD.WIDE.U32 UR4, UR4, UR8, URZ ;  /* 0x00000008040472a5 */ /* 0x000fe2000f8e003f */
[----:B------:R-:W-:Y:S02]  /*15890*/  SHF.R.U32.HI R8, RZ, 0x2, R19 ;  /* 0x00000002ff087819 */ /* 0x000fe40000011613 */
[----:B------:R-:W-:Y:S01]  /*158a0*/  ULDC.64 UR8, c[0x0][0x2e0] ;  /* 0x0000b80000087ab9 */ /* 0x000fe20000000a00 */
[----:B------:R-:W-:Y:S02]  /*158b0*/  UIADD3 UR5, UR5, UR7, URZ ;  /* 0x0000000705057290 */ /* 0x000fe4000fffe03f */
[----:B------:R-:W-:Y:S02]  /*158c0*/  UIMAD UR6, UR6, UR8, URZ ;  /* 0x00000008060672a4 */ /* 0x000fe4000f8e023f */
[----:B------:R-:W-:Y:S02]  /*158d0*/  UIMAD.WIDE.U32 UR4, UR36, UR8, UR4 ;  /* 0x00000008240472a5 */ /* 0x000fe4000f8e0004 */
[----:B------:R-:W-:-:S03]  /*158e0*/  UIMAD UR6, UR36, UR9, UR6 ;  /* 0x00000009240672a4 */ /* 0x000fc6000f8e0206 */
[----:B------:R-:W-:Y:S01]  /*158f0*/  ULDC.64 UR8, c[0x0][0x2d0] ;  /* 0x0000b40000087ab9 */ /* 0x000fe20000000a00 */
[----:B------:R-:W-:Y:S01]  /*15900*/  UIADD3 UR5, UR5, UR6, URZ ;  /* 0x0000000605057290 */ /* 0x000fe2000fffe03f */
[----:B------:R-:W-:Y:S02]  /*15910*/  IMAD R3, R2, UR8, RZ ;  /* 0x0000000802037c24 */ /* 0x000fe4000f8e02ff */
[----:B------:R-:W-:Y:S02]  /*15920*/  IMAD.U32 R9, RZ, RZ, UR8 ;  /* 0x00000008ff097e24 */ /* 0x000fe4000f8e00ff */
[C---:B------:R-:W-:Y:S02]  /*15930*/  IMAD R7, R0.reuse, UR9, R3 ;  /* 0x0000000900077c24 */ /* 0x040fe4000f8e0203 */
[----:B------:R-:W-:Y:S01]  /*15940*/  IMAD.WIDE.U32 R2, R0, R9, UR4 ;  /* 0x0000000400027e25 */ /* 0x000fe2000f8e0009 */
[----:B------:R-:W-:-:S03]  /*15950*/  ULDC UR4, c[0x0][0x448] ;  /* 0x0001120000047ab9 */ /* 0x000fc60000000800 */
[----:B------:R-:W-:Y:S01]  /*15960*/  IMAD R5, R5, UR4, R4 ;  /* 0x0000000405057c24 */ /* 0x000fe2000f8e0204 */
[----:B------:R-:W-:Y:S01]  /*15970*/  ULDC.64 UR4, c[0x0][0x2c8] ;  /* 0x0000b20000047ab9 */ /* 0x000fe20000000a00 */
[----:B------:R-:W-:-:S03]  /*15980*/  IMAD.IADD R3, R3, 0x1, R7 ;  /* 0x0000000103037824 */ /* 0x000fc600078e0207 */
[----:B------:R-:W-:Y:S01]  /*15990*/  SHF.R.S32.HI R0, RZ, 0x1f, R5 ;  /* 0x0000001fff007819 */ /* 0x000fe20000011405 */
[----:B------:R-:W-:-:S04]  /*159a0*/  IMAD.WIDE.U32 R2, R5, UR4, R2 ;  /* 0x0000000405027c25 */ /* 0x000fc8000f8e0002 */
[----:B------:R-:W-:-:S04]  /*159b0*/  IMAD R0, R0, UR4, RZ ;  /* 0x0000000400007c24 */ /* 0x000fc8000f8e02ff */
[----:B------:R-:W-:Y:S01]  /*159c0*/  IMAD R5, R5, UR5, R0 ;  /* 0x0000000505057c24 */ /* 0x000fe2000f8e0200 */
[----:B------:R-:W-:Y:S02]  /*159d0*/  ULDC.64 UR4, c[0x0][0x280] ;  /* 0x0000a00000047ab9 */ /* 0x000fe40000000a00 */
[----:B------:R-:W-:Y:S01]  /*159e0*/  IADD3 R0, P0, R2, UR4, RZ ;  /* 0x0000000402007c10 */ /* 0x000fe2000ff1e0ff */
[----:B------:R-:W-:-:S03]  /*159f0*/  UMOV UR4, 0xffffffff ;  /* 0xffffffff00047882 */ /* 0x000fc60000000000 */
[----:B------:R-:W-:Y:S01]  /*15a00*/  IADD3.X R4, R3, UR5, R5, P0, !PT ;  /* 0x0000000503047c10 */ /* 0x000fe200087fe405 */
[----:B------:R-:W-:Y:S08]  /*15a10*/  BRA.DIV UR4, `(.L_x_1147) ;  /* 0x00000036047c7947 */ /* 0x000ff0000b800000 */
[----:B------:R-:W0:Y:S01]  /*15a20*/  SHFL.IDX PT, R14, R0, RZ, 0x1c1f ;  /* 0x001c1fff000e7589 */ /* 0x000e2200000e0000 */
[----:B------:R-:W-:-:S03]  /*15a30*/  VIADD R5, R8, UR42 ;  /* 0x0000002a08057c36 */ /* 0x000fc60008000000 */
[----:B------:R-:W1:Y:S01]  /*15a40*/  SHFL.IDX PT, R2, R4, RZ, 0x1c1f ;  /* 0x001c1fff04027589 */ /* 0x000e6200000e0000 */
[C---:B------:R-:W-:Y:S01]  /*15a50*/  VIADD R7, R5.reuse, 0x20 ;  /* 0x0000002005077836 */ /* 0x040fe20000000000 */
[----:B------:R-:W-:Y:S02]  /*15a60*/  ISETP.GE.AND P1, PT, R5, UR40, PT ;  /* 0x0000002805007c0c */ /* 0x000fe4000bf26270 */
[----:B------:R-:W-:Y:S11]  /*15a70*/  SHFL.IDX PT, R6, R4, 0x1, 0x1c1f ;  /* 0x003c1f0004067f89 */ /* 0x000ff600000e0000 */
        /* <DEDUP_REMOVED lines=28> */
.L_x_1234:
[----:B------:R-:W-:-:S05]  /*15c40*/  VIADD R5, R5, 0x60 ;  /* 0x0000006005057836 */ /* 0x000fca0000000000 */
[----:B------:R-:W-:-:S13]  /*15c50*/  ISETP.GE.AND P0, PT, R5, UR40, PT ;  /* 0x0000002805007c0c */ /* 0x000fda000bf06270 */
[----:B0-2---:R-:W-:-:S05]  /*15c60*/  @!P0 IADD3 R2, P1, R28, R14, RZ ;  /* 0x0000000e1c028210 */ /* 0x005fca0007f3e0ff */
[----:B-1----:R-:W-:-:S05]  /*15c70*/  @!P0 IMAD.X R3, RZ, RZ, R6, P1 ;  /* 0x000000ffff038224 */ /* 0x002fca00008e0606 */
[----:B------:R-:W-:Y:S01]  /*15c80*/  @!PT LDS RZ, [RZ] ;  /* 0x00000000fffff984 */ /* 0x000fe20000000800 */
[----:B------:R-:W-:Y:S01]  /*15c90*/  @!PT LDS RZ, [RZ] ;  /* 0x00000000fffff984 */ /* 0x000fe20000000800 */
[----:B------:R-:W-:Y:S01]  /*15ca0*/  @!PT LDS RZ, [RZ] ;  /* 0x00000000fffff984 */ /* 0x000fe20000000800 */
[----:B------:R0:W-:Y:S04]  /*15cb0*/  @!P0 LDGSTS.E.BYPASS.LTC128B.128 [R37+0x19c00], desc[UR52][R2.64], !P3 ;  /* 0x19c0000002258fae */ /* 0x0001e8000d901d74 */
[----:B------:R0:W-:Y:S04]  /*15cc0*/  @!P0 LDGSTS.E.BYPASS.LTC128B.128 [R37+0x1bc00], desc[UR52][R2.64+0x40], !P4 ;  /* 0x1bc0004002258fae */ /* 0x0001e8000e101d74 */
[----:B------:R0:W-:Y:S01]  /*15cd0*/  @!P0 LDGSTS.E.BYPASS.LTC128B.128 [R37+0x1dc00], desc[UR52][R2.64+0x80], !P5 ;  /* 0x1dc0008002258fae */ /* 0x0001e2000e901d74 */
[----:B------:R-:W-:Y:S01]  /*15ce0*/  PLOP3.LUT P0, PT, PT, PT, PT, 0x80, 0x0 ;  /* 0x000000000000781c */ /* 0x000fe20003f0f070 */
[----:B------:R-:W-:-:S12]  /*15cf0*/  NOP ;  /* 0x0000000000007918 */ /* 0x000fd80000000000 */
.L_x_1148:
[----:B------:R-:W-:Y:S02]  /*15d00*/  PLOP3.LUT P1, PT, P1, P0, PT, 0xa2, 0x0 ;  /* 0x000000000000781c */ /* 0x000fe40000f21472 */
[----:B------:R-:W-:-:S08]  /*15d10*/  @P0 R2UR P1, UR4, R17 ;  /* 0x00000000110402ca */ /* 0x000fd00000020000 */
[----:B------:R-:W-:-:S05]  /*15d20*/  @P0 PLOP3.LUT P0, PT, P1, PT, PT, 0x80, 0x0 ;  /* 0x000000000000081c */ /* 0x000fca0000f0f070 */
[----:B------:R-:W-:Y:S01]  /*15d30*/  @!P1 SYNCS.ARRIVE.TRANS64.RED.A0T1 RZ, [UR4+0x2a800], RZ ;  /* 0x02a800ffffff99a7 */ /* 0x000fe20008200404 */
[----:B------:R-:W-:Y:S07]  /*15d40*/  @!P1 ARRIVES.LDGSTSBAR.64.TRANSCNT [UR4+0x2a800] ;  /* 0x02a80000ff0099b0 */ /* 0x000fee0008000a84 */
[----:B------:R-:W-:Y:S05]  /*15d50*/  @P0 BRA.U.ANY `(.L_x_1148) ;  /* 0xfffffffd00e80947 */ /* 0x000fea000393ffff */
[----:B0-----:R-:W2:Y:S02]  /*15d60*/  LDL.LU R2, [R1+0x4] ;  /* 0x0000040001027983 */ /* 0x001ea40000300800 */
        /* <DEDUP_REMOVED lines=11> */
.L_x_1235:
[----:B------:R-:W-:Y:S05]  /*15e20*/  BSYNC B0 ;  /* 0x0000000000007941 */ /* 0x000fea0003800000 */
.L_x_1149:
[----:B------:R-:W-:-:S04]  /*15e30*/  UIADD3 UR4, UR44, -0x2, URZ ;  /* 0xfffffffe2c047890 */ /* 0x000fc8000fffe03f */
[----:B------:R-:W-:-:S06]  /*15e40*/  UISETP.GE.AND UP0, UPT, UR4, UR45, UPT ;  /* 0x0000002d0400728c */ /* 0x000fcc000bf06270 */
[----:B------:R-:W-:-:S13]  /*15e50*/  PLOP3.LUT P0, PT, PT, PT, UP0, 0x40, 0x0 ;  /* 0x000000000000781c */ /* 0x000fda0003f0e808 */
[----:B------:R-:W-:Y:S05]  /*15e60*/  @P0 BRA `(.L_x_1151) ;  /* 0x0000001000e00947 */ /* 0x000fea0003800000 */
[----:B------:R-:W-:Y:S02]  /*15e70*/  IMAD.MOV.U32 R7, RZ, RZ, R22 ;  /* 0x000000ffff077224 */ /* 0x000fe400078e0016 */
[----:B------:R-:W-:Y:S02]  /*15e80*/  IMAD.MOV.U32 R8, RZ, RZ, R23 ;  /* 0x000000ffff087224 */ /* 0x000fe400078e0017 */
[----:B------:R-:W-:-:S07]  /*15e90*/  IMAD.U32 R20, RZ, RZ, UR4 ;  /* 0x00000004ff147e24 */ /* 0x000fce000f8e00ff */
.L_x_1171:
[----:B-1----:R-:W1:Y:S01]  /*15ea0*/  LDC R3, c[0x0][0x430] ;  /* 0x00010c00ff037b82 */ /* 0x002e620000000800 */
[----:B0-2---:R-:W0:Y:S01]  /*15eb0*/  S2R R0, SR_TID.X ;  /* 0x0000000000007919 */ /* 0x005e220000002100 */
[----:B------:R-:W-:Y:S05]  /*15ec0*/  YIELD ;  /* 0x0000000000007946 */ /* 0x000fea0003800000 */
[----:B------:R-:W-:Y:S01]  /*15ed0*/  ULDC.64 UR4, c[0x0][0x428] ;  /* 0x00010a0000047ab9 */ /* 0x000fe20000000a00 */
[----:B------:R-:W-:Y:S01]  /*15ee0*/  VIADD R22, R7, 0x1 ;  /* 0x0000000107167836 */ /* 0x000fe20000000000 */
[----:B-1----:R-:W-:Y:S02]  /*15ef0*/  ISETP.NE.AND P0, PT, R3, 0x1, PT ;  /* 0x000000010300780c */ /* 0x002fe40003f05270 */
[C---:B0-----:R-:W-:Y:S01]  /*15f00*/  LOP3.LUT R2, R0.reuse, 0x7f, RZ, 0xc0, !PT ;  /* 0x0000007f00027812 */ /* 0x041fe200078ec0ff */
[----:B------:R-:W-:-:S10]  /*15f10*/  IMAD.SHL.U32 R0, R0, 0x20, RZ ;  /* 0x0000002000007824 */ /* 0x000fd400078e00ff */
[----:B------:R-:W0:Y:S01]  /*15f20*/  @P0 LDC R5, c[0x0][0x434] ;  /* 0x00010d00ff050b82 */ /* 0x000e220000000800 */
[----:B------:R-:W-:Y:S02]  /*15f30*/  SHF.R.U32.HI R2, RZ, 0x2, R2 ;  /* 0x00000002ff027819 */ /* 0x000fe40000011602 */
[----:B------:R-:W-:-:S03]  /*15f40*/  LOP3.LUT R0, R0, 0x60, RZ, 0xc0, !PT ;  /* 0x0000006000007812 */ /* 0x000fc600078ec0ff */
[----:B------:R-:W-:Y:S02]  /*15f50*/  IMAD R3, R20, 0x80, R2 ;  /* 0x0000008014037824 */ /* 0x000fe400078e0202 */
[----:B------:R-:W1:Y:S03]  /*15f60*/  @P0 LDC R11, c[0x0][0x438] ;  /* 0x00010e00ff0b0b82 */ /* 0x000e660000000800 */
[----:B------:R-:W-:-:S05]  /*15f70*/  IADD3 R0, R0, R3, R30 ;  /* 0x0000000300007210 */ /* 0x000fca0007ffe01e */
[----:B------:R-:W-:Y:S02]  /*15f80*/  IMAD.MOV.U32 R9, RZ, RZ, R0 ;  /* 0x000000ffff097224 */ /* 0x000fe400078e0000 */
[----:B0-----:R-:W-:-:S04]  /*15f90*/  @P0 IMAD.HI.U32 R2, R0, R5, RZ ;  /* 0x0000000500020227 */ /* 0x001fc800078e00ff */
[----:B------:R-:W-:Y:S01]  /*15fa0*/  IMAD R5, R29, UR4, RZ ;  /* 0x000000041d057c24 */ /* 0x000fe2000f8e02ff */
[----:B-1----:R-:W-:-:S03]  /*15fb0*/  @P0 SHF.R.U32.HI R9, RZ, R11, R2 ;  /* 0x0000000bff090219 */ /* 0x002fc60000011602 */
[----:B------:R-:W-:Y:S01]  /*15fc0*/  IMAD R5, R24, UR5, R5 ;  /* 0x0000000518057c24 */ /* 0x000fe2000f8e0205 */
[--C-:B------:R-:W-:Y:S01]  /*15fd0*/  SHF.R.S32.HI R3, RZ, 0x1f, R9.reuse ;  /* 0x0000001fff037819 */ /* 0x100fe20000011409 */
[----:B------:R-:W-:-:S04]  /*15fe0*/  IMAD.MOV.U32 R2, RZ, RZ, R9 ;  /* 0x000000ffff027224 */ /* 0x000fc800078e0009 */
[----:B------:R-:W-:Y:S01]  /*15ff0*/  IMAD.WIDE.U32 R2, R24, UR4, R2 ;  /* 0x0000000418027c25 */ /* 0x000fe2000f8e0002 */
[----:B------:R-:W-:-:S03]  /*16000*/  ULDC.64 UR4, c[0x0][0x418] ;  /* 0x0001060000047ab9 */ /* 0x000fc60000000a00 */
[----:B------:R-:W-:Y:S01]  /*16010*/  IMAD.IADD R3, R5, 0x1, R3 ;  /* 0x0000000105037824 */ /* 0x000fe200078e0203 */
[C---:B------:R-:W-:Y:S01]  /*16020*/  LEA R4, P0, R2.reuse, UR4, 0x2 ;  /* 0x0000000402047c11 */ /* 0x040fe2000f8010ff */
[----:B------:R-:W-:Y:S01]  /*16030*/  IMAD.U32 R6, RZ, RZ, UR48 ;  /* 0x00000030ff067e24 */ /* 0x000fe2000f8e00ff */
[----:B------:R-:W-:Y:S02]  /*16040*/  ULDC UR4, c[0x0][0x430] ;  /* 0x00010c0000047ab9 */ /* 0x000fe40000000800 */
[----:B------:R-:W-:Y:S02]  /*16050*/  LEA.HI.X R5, R2, UR5, R3, 0x2, P0 ;  /* 0x0000000502057c11 */ /* 0x000fe400080f1403 */
[----:B------:R-:W-:Y:S01]  /*16060*/  ISETP.NE.AND P2, PT, R6, 0x3, PT ;  /* 0x000000030600780c */ /* 0x000fe20003f45270 */
[----:B------:R-:W-:Y:S01]  /*16070*/  IMAD.MOV R3, RZ, RZ, -R9 ;  /* 0x000000ffff037224 */ /* 0x000fe200078e0a09 */
[----:B------:R-:W-:Y:S01]  /*16080*/  ISETP.NE.AND P0, PT, R22, 0x2, PT ;  /* 0x000000021600780c */ /* 0x000fe20003f05270 */
[----:B------:R0:W2:Y:S03]  /*16090*/  LDG.E R4, desc[UR52][R4.64] ;  /* 0x0000003404047981 */ /* 0x0000a6000c1e1900 */
[----:B------:R-:W-:-:S02]  /*160a0*/  SEL R23, RZ, 0x1, P0 ;  /* 0x00000001ff177807 */ /* 0x000fc40000000000 */
[----:B------:R-:W-:Y:S01]  /*160b0*/  SEL R22, R22, RZ, P0 ;  /* 0x000000ff16167207 */ /* 0x000fe20000000000 */
[----:B0-----:R-:W-:Y:S02]  /*160c0*/  IMAD R5, R3, UR4, R0 ;  /* 0x0000000403057c24 */ /* 0x001fe4000f8e0200 */
[----:B------:R-:W-:Y:S01]  /*160d0*/  IMAD.MOV.U32 R0, RZ, RZ, R20 ;  /* 0x000000ffff007224 */ /* 0x000fe200078e0014 */
[----:B------:R-:W-:Y:S01]  /*160e0*/  LOP3.LUT R23, R8, R23, RZ, 0x3c, !PT ;  /* 0x0000001708177212 */ /* 0x000fe200078e3cff */
[----:B------:R-:W-:-:S03]  /*160f0*/  VIADD R20, R20, 0xffffffff ;  /* 0xffffffff14147836 */ /* 0x000fc60000000000 */
[----:B------:R-:W-:Y:S02]  /*16100*/  ISETP.GT.AND P1, PT, R0, UR45, PT ;  /* 0x0000002d00007c0c */ /* 0x000fe4000bf24270 */
[----:B--2---:R-:W-:Y:S01]  /*16110*/  SHF.R.S32.HI R10, RZ, 0x1f, R4 ;  /* 0x0000001fff0a7819 */ /* 0x004fe20000011404 */
[----:B------:R-:W-:Y:S10]  /*16120*/  @!P2 BRA `(.L_x_1152) ;  /* 0x000000000004a947 */ /* 0x000ff40003800000 */
[----:B------:R-:W-:Y:S01]  /*16130*/  BPT.TRAP 0x1 ;  /* 0x000000040000795c */ /* 0x000fe20000300000 */
.L_x_1152:
[----:B------:R-:W-:Y:S01]  /*16140*/  IMAD R0, R22, 0x8, R17 ;  /* 0x0000000816007824 */ /* 0x000fe200078e0211 */
[----:B------:R-:W-:Y:S01]  /*16150*/  SHF.L.U32 R19, R23, 0x1f, RZ ;  /* 0x0000001f17137819 */ /* 0x000fe200000006ff */
[----:B------:R-:W-:Y:S01]  /*16160*/  BSSY B0, `(.L_x_1153) ;  /* 0x0000004000007945 */ /* 0x000fe20003800000 */
[----:B------:R-:W-:Y:S02]  /*16170*/  SHF.R.S32.HI R9, RZ, 0x1f, R5 ;  /* 0x0000001fff097819 */ /* 0x000fe40000011405 */
[----:B------:R-:W0:Y:S02]  /*16180*/  SYNCS.PHASECHK.TRANS64.TRYWAIT P0, [R0+URZ+0x2a880], R19 ;  /* 0x02a88013000075a7 */ /* 0x000e24000800017f */
[----:B0-----:R-:W-:Y:S05]  /*16190*/  @!P0 BRA `(.L_x_1154) ;  /* 0x0000003000e88947 */ /* 0x001fea0003800000 */
.L_x_1236:
[----:B------:R-:W-:Y:S05]  /*161a0*/  BSYNC B0 ;  /* 0x0000000000007941 */ /* 0x000fea0003800000 */
.L_x_1153:
[----:B------:R-:W-:Y:S01]  /*161b0*/  ULDC.64 UR4, c[0x0][0x328] ;  /* 0x0000ca0000047ab9 */ /* 0x000fe20000000a00 */
[----:B------:R-:W-:Y:S01]  /*161c0*/  ULDC.64 UR6, c[0x0][0x318] ;  /* 0x0000c60000067ab9 */ /* 0x000fe20000000a00 */
[----:B------:R-:W-:Y:S01]  /*161d0*/  IMAD R6, R9, UR4, RZ ;  /* 0x0000000409067c24 */ /* 0x000fe2000f8e02ff */
[C---:B------:R-:W-:Y:S01]  /*161e0*/  LOP3.LUT P4, RZ, R16.reuse, 0x4, RZ, 0xc0, !PT ;  /* 0x0000000410ff7812 */ /* 0x040fe2000788c0ff */
[C---:B------:R-:W-:Y:S01]  /*161f0*/  IMAD.WIDE.U32 R2, R5.reuse, UR4, RZ ;  /* 0x0000000405027c25 */ /* 0x040fe2000f8e00ff */
[C---:B------:R-:W-:Y:S02]  /*16200*/  LOP3.LUT P3, RZ, R16.reuse, 0x2, RZ, 0xc0, !PT ;  /* 0x0000000210ff7812 */ /* 0x040fe4000786c0ff */
[----:B------:R-:W-:Y:S01]  /*16210*/  LOP3.LUT P2, RZ, R16, 0x1, RZ, 0xc0, !PT ;  /* 0x0000000110ff7812 */ /* 0x000fe2000784c0ff */
[----:B------:R-:W-:Y:S01]  /*16220*/  IMAD R6, R5, UR5, R6 ;  /* 0x0000000505067c24 */ /* 0x000fe2000f8e0206 */
        /* <DEDUP_REMOVED lines=8> */
[C---:B------:R-:W-:Y:S02]  /*162b0*/  IMAD R27, R18.reuse, UR5, R27 ;  /* 0x00000005121b7c24 */ /* 0x040fe4000f8e021b */
[----:B------:R-:W-:Y:S01]  /*162c0*/  IMAD.WIDE.U32 R2, R18, UR4, R2 ;  /* 0x0000000412027c25 */ /* 0x000fe2000f8e0002 */
[----:B------:R-:W-:-:S03]  /*162d0*/  UMOV UR4, 0xffffffff ;  /* 0xffffffff00047882 */ /* 0x000fc60000000000 */
[----:B------:R-:W-:Y:S01]  /*162e0*/  IMAD R6, R22, 0x6000, R32 ;  /* 0x0000600016067824 */ /* 0x000fe200078e0220 */
[----:B------:R-:W-:-:S04]  /*162f0*/  IADD3 R21, P0, R2, UR6, RZ ;  /* 0x0000000602157c10 */ /* 0x000fc8000ff1e0ff */
[----:B------:R-:W-:Y:S01]  /*16300*/  IADD3.X R27, R27, UR7, R3, P0, !PT ;  /* 0x000000071b1b7c10 */ /* 0x000fe200087fe403 */
[----:B------:R-:W-:Y:S08]  /*16310*/  BRA.DIV UR4, `(.L_x_1155) ;  /* 0x00000032049c7947 */ /* 0x000ff0000b800000 */
[----:B------:R-:W1:Y:S01]  /*16320*/  SHFL.IDX PT, R2, R21, RZ, 0x1c1f ;  /* 0x001c1fff15027589 */ /* 0x000e6200000e0000 */
[----:B------:R-:W-:-:S03]  /*16330*/  IMAD.IADD R6, R17, 0x1, R6 ;  /* 0x0000000111067824 */ /* 0x000fc600078e0206 */
[----:B------:R-:W2:Y:S04]  /*16340*/  SHFL.IDX PT, R3, R27, RZ, 0x1c1f ;  /* 0x001c1fff1b037589 */ /* 0x000ea800000e0000 */
[----:B------:R-:W-:Y:S01]  /*16350*/  SHFL.IDX PT, R35, R27, 0x2, 0x1c1f ;  /* 0x005c1f001b237f89 */ /* 0x000fe200000e0000 */
[----:B-1----:R-:W-:-:S05]  /*16360*/  IADD3 R2, P0, R28, R2, RZ ;  /* 0x000000021c027210 */ /* 0x002fca0007f1e0ff */
[----:B--2---:R-:W-:-:S05]  /*16370*/  IMAD.X R3, RZ, RZ, R3, P0 ;  /* 0x000000ffff037224 */ /* 0x004fca00000e0603 */
        /* <DEDUP_REMOVED lines=13> */
[----:B------:R1:W2:Y:S04]  /*16450*/  SHFL.IDX PT, R35, R27, 0x3, 0x1c1f ;  /* 0x007c1f001b237f89 */ /* 0x0002a800000e0000 */
[----:B------:R-:W-:Y:S04]  /*16460*/  LDGSTS.E.BYPASS.LTC128B.128 [R6+0xd400], desc[UR52][R2.64], !P4 ;  /* 0x0d40000002067fae */ /* 0x000fe8000e101d74 */
[----:B------:R-:W-:Y:S04]  /*16470*/  LDGSTS.E.BYPASS.LTC128B.128 [R6+0xf400], desc[UR52][R2.64+0x40], !P3 ;  /* 0x0f40004002067fae */ /* 0x000fe8000d901d74 */
[----:B------:R3:W-:Y:S04]  /*16480*/  LDGSTS.E.BYPASS.LTC128B.128 [R6+0x11400], desc[UR52][R2.64+0x80], !P2 ;  /* 0x1140008002067fae */ /* 0x0007e8000d101d74 */
[----:B--23--:R1:W3:Y:S02]  /*16490*/  SHFL.IDX PT, R2, R21, 0x3, 0x1c1f ;  /* 0x007c1f0015027f89 */ /* 0x00c2e400000e0000 */
.L_x_1246:
[----:B---3--:R-:W-:-:S05]  /*164a0*/  IADD3 R2, P0, R28, R2, RZ ;  /* 0x000000021c027210 */ /* 0x008fca0007f1e0ff */
        /* <DEDUP_REMOVED lines=9> */
.L_x_1156:
        /* <DEDUP_REMOVED lines=11> */
.L_x_1157:
[----:B------:R2:W-:Y:S01]  /*165f0*/  SYNCS.ARRIVE.TRANS64.A1T0 RZ, [R0+URZ+0x2a870], RZ ;  /* 0x02a870ff00ff79a7 */ /* 0x0005e2000810003f */
[----:B------:R-:W-:Y:S05]  /*16600*/  @!P3 BRA `(.L_x_1158) ;  /* 0x000000000004b947 */ /* 0x000fea0003800000 */
[----:B------:R-:W-:Y:S01]  /*16610*/  BPT.TRAP 0x1 ;  /* 0x000000040000795c */ /* 0x000fe20000300000 */
.L_x_1158:
[----:B------:R-:W3:Y:S01]  /*16620*/  SYNCS.PHASECHK.TRANS64.TRYWAIT P0, [R0+URZ+0x2a840], R19 ;  /* 0x02a84013000075a7 */ /* 0x000ee2000800017f */
[----:B------:R-:W-:Y:S04]  /*16630*/  BSSY B0, `(.L_x_1159) ;  /* 0x0000002000007945 */ /* 0x000fe80003800000 */
[----:B---3--:R-:W-:Y:S05]  /*16640*/  @!P0 BRA `(.L_x_1160) ;  /* 0x0000003400048947 */ /* 0x008fea0003800000 */
.L_x_1247:
[----:B------:R-:W-:Y:S05]  /*16650*/  BSYNC B0 ;  /* 0x0000000000007941 */ /* 0x000fea0003800000 */
.L_x_1159:
[----:B------:R-:W-:Y:S01]  /*16660*/  ULDC.64 UR4, c[0x0][0x300] ;  /* 0x0000c00000047ab9 */ /* 0x000fe20000000a00 */
[----:B------:R-:W-:Y:S01]  /*16670*/  ULDC.64 UR6, c[0x0][0x2e8] ;  /* 0x0000ba0000067ab9 */ /* 0x000fe20000000a00 */
[----:B------:R-:W-:Y:S01]  /*16680*/  IMAD R2, R9, UR4, RZ ;  /* 0x0000000409027c24 */ /* 0x000fe2000f8e02ff */
[C---:B------:R-:W-:Y:S02]  /*16690*/  LOP3.LUT P4, RZ, R16.reuse, 0x4, RZ, 0xc0, !PT ;  /* 0x0000000410ff7812 */ /* 0x040fe4000788c0ff */
[C---:B------:R-:W-:Y:S01]  /*166a0*/  LOP3.LUT P3, RZ, R16.reuse, 0x2, RZ, 0xc0, !PT ;  /* 0x0000000210ff7812 */ /* 0x040fe2000786c0ff */
[C---:B------:R-:W-:Y:S01]  /*166b0*/  IMAD R9, R5.reuse, UR5, R2 ;  /* 0x0000000505097c24 */ /* 0x040fe2000f8e0202 */
[----:B------:R-:W-:Y:S01]  /*166c0*/  LOP3.LUT P2, RZ, R16, 0x1, RZ, 0xc0, !PT ;  /* 0x0000000110ff7812 */ /* 0x000fe2000784c0ff */
        /* <DEDUP_REMOVED lines=15> */
[----:B------:R-:W4:Y:S04]  /*167c0*/  SHFL.IDX PT, R14, R9, RZ, 0x1c1f ;  /* 0x001c1fff090e7589 */ /* 0x000f2800000e0000 */
[----:B------:R-:W5:Y:S04]  /*167d0*/  SHFL.IDX PT, R3, R10, RZ, 0x1c1f ;  /* 0x001c1fff0a037589 */ /* 0x000f6800000e0000 */
[----:B------:R-:W-:Y:S01]  /*167e0*/  SHFL.IDX PT, R5, R10, 0x1, 0x1c1f ;  /* 0x003c1f000a057f89 */ /* 0x000fe200000e0000 */
[----:B----4-:R-:W-:-:S03]  /*167f0*/  IADD3 R2, P0, R28, R14, RZ ;  /* 0x0000000e1c027210 */ /* 0x010fc60007f1e0ff */
[----:B------:R-:W4:Y:S02]  /*16800*/  SHFL.IDX PT, R14, R9, 0x1, 0x1c1f ;  /* 0x003c1f00090e7f89 */ /* 0x000f2400000e0000 */
[----:B-----5:R-:W-:-:S05]  /*16810*/  IMAD.X R3, RZ, RZ, R3, P0 ;  /* 0x000000ffff037224 */ /* 0x020fca00000e0603 */
[----:B------:R-:W-:Y:S04]  /*16820*/  LDGSTS.E.BYPASS.LTC128B.128 [R6+0x1e400], desc[UR52][R2.64], !P4 ;  /* 0x1e40000002067fae */ /* 0x000fe8000e101d74 */
[----:B------:R-:W-:Y:S04]  /*16830*/  LDGSTS.E.BYPASS.LTC128B.128 [R6+0x20400], desc[UR52][R2.64+0x40], !P3 ;  /* 0x2040004002067fae */ /* 0x000fe8000d901d74 */
[----:B------:R5:W-:Y:S01]  /*16840*/  LDGSTS.E.BYPASS.LTC128B.128 [R6+0x22400], desc[UR52][R2.64+0x80], !P2 ;  /* 0x2240008002067fae */ /* 0x000be2000d101d74 */
[----:B----4-:R-:W-:-:S03]  /*16850*/  IADD3 R4, P0, R28, R14, RZ ;  /* 0x0000000e1c047210 */ /* 0x010fc60007f1e0ff */
[----:B------:R-:W4:Y:S02]  /*16860*/  SHFL.IDX PT, R14, R9, 0x2, 0x1c1f ;  /* 0x005c1f00090e7f89 */ /* 0x000f2400000e0000 */
[----:B------:R-:W-:Y:S02]  /*16870*/  IMAD.X R5, RZ, RZ, R5, P0 ;  /* 0x000000ffff057224 */ /* 0x000fe400000e0605 */
[----:B-----5:R-:W5:Y:S04]  /*16880*/  SHFL.IDX PT, R3, R10, 0x2, 0x1c1f ;  /* 0x005c1f000a037f89 */ /* 0x020f6800000e0000 */
[----:B------:R0:W-:Y:S04]  /*16890*/  LDGSTS.E.BYPASS.LTC128B.128 [R6+0x1ec00], desc[UR52][R4.64], !P4 ;  /* 0x1ec0000004067fae */ /* 0x0001e8000e101d74 */
[----:B------:R0:W-:Y:S04]  /*168a0*/  LDGSTS.E.BYPASS.LTC128B.128 [R6+0x20c00], desc[UR52][R4.64+0x40], !P3 ;  /* 0x20c0004004067fae */ /* 0x0001e8000d901d74 */
[----:B------:R0:W-:Y:S04]  /*168b0*/  LDGSTS.E.BYPASS.LTC128B.128 [R6+0x22c00], desc[UR52][R4.64+0x80], !P2 ;  /* 0x22c0008004067fae */ /* 0x0001e8000d101d74 */
[----:B------:R-:W0:Y:S01]  /*168c0*/  SHFL.IDX PT, R10, R10, 0x3, 0x1c1f ;  /* 0x007c1f000a0a7f89 */ /* 0x000e2200000e0000 */
[----:B----4-:R-:W-:-:S03]  /*168d0*/  IADD3 R2, P0, R28, R14, RZ ;  /* 0x0000000e1c027210 */ /* 0x010fc60007f1e0ff */
[----:B------:R4:W0:Y:S02]  /*168e0*/  SHFL.IDX PT, R14, R9, 0x3, 0x1c1f ;  /* 0x007c1f00090e7f89 */ /* 0x00082400000e0000 */
[----:B-----5:R-:W-:-:S05]  /*168f0*/  IMAD.X R3, RZ, RZ, R3, P0 ;  /* 0x000000ffff037224 */ /* 0x020fca00000e0603 */
[----:B------:R4:W-:Y:S04]  /*16900*/  LDGSTS.E.BYPASS.LTC128B.128 [R6+0x1f400], desc[UR52][R2.64], !P4 ;  /* 0x1f40000002067fae */ /* 0x0009e8000e101d74 */
[----:B------:R4:W-:Y:S04]  /*16910*/  LDGSTS.E.BYPASS.LTC128B.128 [R6+0x21400], desc[UR52][R2.64+0x40], !P3 ;  /* 0x2140004002067fae */ /* 0x0009e8000d901d74 */
[----:B------:R4:W-:Y:S02]  /*16920*/  LDGSTS.E.BYPASS.LTC128B.128 [R6+0x23400], desc[UR52][R2.64+0x80], !P2 ;  /* 0x2340008002067fae */ /* 0x0009e4000d101d74 */
.L_x_1257:
[----:B0---4-:R-:W-:-:S05]  /*16930*/  IADD3 R2, P0, R28, R14, RZ ;  /* 0x0000000e1c027210 */ /* 0x011fca0007f1e0ff */
        /* <DEDUP_REMOVED lines=9> */
.L_x_1162:
        /* <DEDUP_REMOVED lines=11> */
.L_x_1163:
[----:B------:R2:W-:Y:S02]  /*16a80*/  SYNCS.ARRIVE.TRANS64.A1T0 RZ, [R0+URZ+0x2a830], RZ ;  /* 0x02a830ff00ff79a7 */ /* 0x0005e4000810003f */
[----:B--23--:R-:W-:-:S05]  /*16a90*/  IMAD.U32 R0, RZ, RZ, UR47 ;  /* 0x0000002fff007e24 */ /* 0x00cfca000f8e00ff */
[----:B------:R-:W-:-:S13]  /*16aa0*/  ISETP.NE.AND P0, PT, R0, 0x3, PT ;  /* 0x000000030000780c */ /* 0x000fda0003f05270 */
[----:B------:R-:W-:Y:S05]  /*16ab0*/  @!P0 BRA `(.L_x_1164) ;  /* 0x0000000000048947 */ /* 0x000fea0003800000 */
[----:B------:R-:W-:Y:S01]  /*16ac0*/  BPT.TRAP 0x1 ;  /* 0x000000040000795c */ /* 0x000fe20000300000 */
.L_x_1164:
[----:B------:R-:W-:Y:S01]  /*16ad0*/  LOP3.LUT R3, R8, 0x1, RZ, 0x3c, !PT ;  /* 0x0000000108037812 */ /* 0x000fe200078e3cff */
[----:B------:R-:W-:Y:S01]  /*16ae0*/  IMAD R0, R7, 0x8, R17 ;  /* 0x0000000807007824 */ /* 0x000fe200078e0211 */
[----:B------:R-:W-:Y:S02]  /*16af0*/  BSSY B0, `(.L_x_1165) ;  /* 0x0000004000007945 */ /* 0x000fe40003800000 */
[----:B------:R-:W-:-:S04]  /*16b00*/  SHF.L.U32 R3, R3, 0x1f, RZ ;  /* 0x0000001f03037819 */ /* 0x000fc800000006ff */
[----:B------:R-:W0:Y:S02]  /*16b10*/  SYNCS.PHASECHK.TRANS64.TRYWAIT P2, [R0+URZ+0x2a870], R3 ;  /* 0x02a87003000075a7 */ /* 0x000e24000804017f */
[----:B0-----:R-:W-:Y:S05]  /*16b20*/  @!P2 BRA `(.L_x_1166) ;  /* 0x000000340000a947 */ /* 0x001fea0003800000 */
.L_x_1258:
[----:B------:R-:W-:Y:S05]  /*16b30*/  BSYNC B0 ;  /* 0x0000000000007941 */ /* 0x000fea0003800000 */
.L_x_1165:
[----:B------:R-:W-:-:S05]  /*16b40*/  IMAD.U32 R2, RZ, RZ, UR48 ;  /* 0x00000030ff027e24 */ /* 0x000fca000f8e00ff */
[----:B------:R-:W-:-:S13]  /*16b50*/  ISETP.NE.AND P2, PT, R2, 0x3, PT ;  /* 0x000000030200780c */ /* 0x000fda0003f45270 */
[----:B------:R-:W-:Y:S05]  /*16b60*/  @!P2 BRA `(.L_x_1167) ;  /* 0x000000000004a947 */ /* 0x000fea0003800000 */
[----:B------:R-:W-:Y:S01]  /*16b70*/  BPT.TRAP 0x1 ;  /* 0x000000040000795c */ /* 0x000fe20000300000 */
.L_x_1167:
[----:B0-----:R-:W-:Y:S01]  /*16b80*/  SHF.L.U32 R3, R8, 0x1f, RZ ;  /* 0x0000001f08037819 */ /* 0x001fe200000006ff */
[----:B------:R-:W-:-:S03]  /*16b90*/  IMAD R2, R7, 0x6000, RZ ;  /* 0x0000600007027824 */ /* 0x000fc600078e02ff */
[----:B------:R-:W0:Y:S02]  /*16ba0*/  SYNCS.PHASECHK.TRANS64.TRYWAIT P2, [R0+URZ+0x2a860], R3 ;  /* 0x02a86003000075a7 */ /* 0x000e24000804017f */
[----:B0-----:R-:W-:Y:S05]  /*16bb0*/  @!P2 BRA `(.L_x_1168) ;  /* 0x0000003000f0a947 */ /* 0x001fea0003800000 */
.L_x_1259:
[----:B------:R-:W-:Y:S01]  /*16bc0*/  LOP3.LUT R4, R2, R36, RZ, 0xfc, !PT ;  /* 0x0000002402047212 */ /* 0x000fe200078efcff */
[----:B------:R-:W-:Y:S05]  /*16bd0*/  WARPSYNC.ALL ;  /* 0x0000000000007948 */ /* 0x000fea0003800000 */
[C---:B0-----:R-:W-:Y:S01]  /*16be0*/  IMAD.IADD R3, R17.reuse, 0x1, R4 ;  /* 0x0000000111037824 */ /* 0x041fe200078e0204 */
[----:B------:R-:W-:Y:S01]  /*16bf0*/  IADD3 R2, R17, R2, R33 ;  /* 0x0000000211027210 */ /* 0x000fe20007ffe021 */
[----:B------:R-:W-:-:S03]  /*16c00*/  IMAD.U32 R19, RZ, RZ, UR48 ;  /* 0x00000030ff137e24 */ /* 0x000fc6000f8e00ff */
[----:B------:R-:W0:Y:S02]  /*16c10*/  LDSM.16.MT88.4 R4, [R3+0xc400] ;  /* 0x00c400000304783b */ /* 0x000e240000004200 */
[----:B------:R-:W-:Y:S02]  /*16c20*/  ISETP.NE.AND P2, PT, R19, 0x3, PT ;  /* 0x000000031300780c */ /* 0x000fe40003f45270 */
[C-C-:B0-----:R-:W-:Y:S02]  /*16c30*/  PRMT R12, R4.reuse, 0x6420, R5.reuse ;  /* 0x00006420040c7816 */ /* 0x141fe40000000005 */
[----:B------:R-:W-:Y:S02]  /*16c40*/  PRMT R13, R4, 0x7531, R5 ;  /* 0x00007531040d7816 */ /* 0x000fe40000000005 */
[C-C-:B------:R-:W-:Y:S02]  /*16c50*/  PRMT R14, R6.reuse, 0x6420, R7.reuse ;  /* 0x00006420060e7816 */ /* 0x140fe40000000007 */
[----:B------:R-:W-:-:S05]  /*16c60*/  PRMT R15, R6, 0x7531, R7 ;  /* 0x00007531060f7816 */ /* 0x000fca0000000007 */
[----:B------:R0:W-:Y:S04]  /*16c70*/  STSM.16.M88.4 [R2+0x400], R12 ;  /* 0x0004000c02007844 */ /* 0x0001e80000000200 */
[----:B------:R-:W2:Y:S01]  /*16c80*/  LDSM.16.MT88.4 R4, [R3+0xe400] ;  /* 0x00e400000304783b */ /* 0x000ea20000004200 */
[----:B0-----:R-:W-:Y:S02]  /*16c90*/  IADD3 R12, R26, 0x400, R2 ;  /* 0x000004001a0c7810 */ /* 0x001fe40007ffe002 */
[C-C-:B--2---:R-:W-:Y:S02]  /*16ca0*/  PRMT R8, R4.reuse, 0x6420, R5.reuse ;  /* 0x0000642004087816 */ /* 0x144fe40000000005 */
        /* <DEDUP_REMOVED lines=16> */
[----:B------:R-:W-:Y:S04]  /*16db0*/  STSM.16.M88.4 [R12], R8 ;  /* 0x000000080c007844 */ /* 0x000fe80000000200 */
        /* <DEDUP_REMOVED lines=31> */
[----:B0-----:R-:W-:Y:S01]  /*16fb0*/  IMAD.IADD R2, R26, 0x1, R2 ;  /* 0x000000011a027824 */ /* 0x001fe200078e0202 */
        /* <DEDUP_REMOVED lines=25> */
.L_x_1169:
[----:B--2---:R2:W-:Y:S01]  /*17150*/  SYNCS.ARRIVE.TRANS64.A1T0 RZ, [R0+URZ+0x2a850], RZ ;  /* 0x02a850ff00ff79a7 */ /* 0x0045e2000810003f */
[----:B------:R-:W-:Y:S06]  /*17160*/  BAR.SYNC.DEFER_BLOCKING 0x2, 0x80 ;  /* 0x0082000000007b1d */ /* 0x000fec0000010000 */
[----:B------:R-:W-:Y:S05]  /*17170*/  @!P0 BRA `(.L_x_1170) ;  /* 0x0000000000048947 */ /* 0x000fea0003800000 */
[----:B------:R-:W-:Y:S01]  /*17180*/  BPT.TRAP 0x1 ;  /* 0x000000040000795c */ /* 0x000fe20000300000 */
.L_x_1170:
[----:B--2---:R-:W-:Y:S02]  /*17190*/  VIADD R0, R0, 0x2a880 ;  /* 0x0002a88000007836 */ /* 0x004fe40000000000 */
[----:B------:R-:W-:Y:S02]  /*171a0*/  IMAD.MOV.U32 R7, RZ, RZ, R22 ;  /* 0x000000ffff077224 */ /* 0x000fe400078e0016 */
[----:B0-----:R-:W-:Y:S01]  /*171b0*/  IMAD.MOV.U32 R8, RZ, RZ, R23 ;  /* 0x000000ffff087224 */ /* 0x001fe200078e0017 */
[----:B------:R-:W-:-:S04]  /*171c0*/  PRMT R0, R31, 0x654, R0 ;  /* 0x000006541f007816 */ /* 0x000fc80000000000 */
[----:B------:R2:W-:Y:S01]  /*171d0*/  SYNCS.ARRIVE.TRANS64.RED.A1T0 RZ, [R0+URZ], RZ ;  /* 0x000000ff00ff79a7 */ /* 0x0005e2000810043f */
[----:B------:R-:W-:Y:S05]  /*171e0*/  @P1 BRA `(.L_x_1171) ;  /* 0xffffffec002c1947 */ /* 0x000fea000383ffff */
.L_x_1151:
[----:B0-2---:R-:W0:Y:S01]  /*171f0*/  S2R R0, SR_TID.X ;  /* 0x0000000000007919 */ /* 0x005e220000002100 */
[----:B------:R-:W-:Y:S01]  /*17200*/  BSSY B0, `(.L_x_1172) ;  /* 0x0000012000007945 */ /* 0x000fe20003800000 */
[----:B------:R-:W-:Y:S01]  /*17210*/  IMAD.U32 R6, RZ, RZ, UR47 ;  /* 0x0000002fff067e24 */ /* 0x000fe2000f8e00ff */
[----:B0-----:R-:W-:-:S04]  /*17220*/  LOP3.LUT R0, R0, 0x7f, RZ, 0xc0, !PT ;  /* 0x0000007f00007812 */ /* 0x001fc800078ec0ff */
[----:B------:R-:W-:-:S13]  /*17230*/  ISETP.NE.AND P0, PT, R0, RZ, PT ;  /* 0x000000ff0000720c */ /* 0x000fda0003f05270 */
[----:B------:R-:W-:Y:S05]  /*17240*/  @P0 BRA `(.L_x_1173) ;  /* 0x0000000000340947 */ /* 0x000fea0003800000 */
[----:B------:R-:W0:Y:S01]  /*17250*/  S2R R7, SR_LANEID ;  /* 0x0000000000077919 */ /* 0x000e220000000000 */
[----:B------:R-:W-:Y:S01]  /*17260*/  VOTEU.ANY UR4, UPT, PT ;  /* 0x0000000000047886 */ /* 0x000fe200038e0100 */
[----:B------:R-:W2:Y:S01]  /*17270*/  LDC.64 R2, c[0x0][0xc80] ;  /* 0x00032000ff027b82 */ /* 0x000ea20000000a00 */
[----:B------:R-:W0:Y:S08]  /*17280*/  FLO.U32 R0, UR4 ;  /* 0x0000000400007d00 */ /* 0x000e3000080e0000 */
[----:B------:R-:W2:Y:S01]  /*17290*/  POPC R5, UR4 ;  /* 0x0000000400057d09 */ /* 0x000ea20008000000 */
[----:B0-----:R-:W-:-:S13]  /*172a0*/  ISETP.EQ.U32.AND P1, PT, R0, R7, PT ;  /* 0x000000070000720c */ /* 0x001fda0003f22070 */
[----:B--2---:R-:W2:Y:S01]  /*172b0*/  @P1 ATOMG.E.ADD.STRONG.GPU PT, R3, desc[UR52][R2.64], R5 ;  /* 0x00000005020319a8 */ /* 0x004ea200081ee1f4 */
[----:B------:R-:W0:Y:S02]  /*172c0*/  S2R R4, SR_LTMASK ;  /* 0x0000000000047919 */ /* 0x000e240000003900 */
[----:B0-----:R-:W-:-:S04]  /*172d0*/  LOP3.LUT R4, R4, UR4, RZ, 0xc0, !PT ;  /* 0x0000000404047c12 */ /* 0x001fc8000f8ec0ff */
[----:B------:R-:W0:Y:S01]  /*172e0*/  POPC R7, R4 ;  /* 0x0000000400077309 */ /* 0x000e220000000000 */
[----:B--2---:R-:W0:Y:S02]  /*172f0*/  SHFL.IDX PT, R0, R3, R0, 0x1f ;  /* 0x00001f0003007589 */ /* 0x004e2400000e0000 */
[----:B0-----:R-:W-:-:S05]  /*17300*/  IADD3 R0, R0, UR49, R7 ;  /* 0x0000003100007c10 */ /* 0x001fca000fffe007 */
[----:B------:R0:W-:Y:S02]  /*17310*/  STL [R1], R0 ;  /* 0x0000000001007387 */ /* 0x0001e40000100800 */
.L_x_1173:
[----:B------:R-:W-:Y:S05]  /*17320*/  BSYNC B0 ;  /* 0x0000000000007941 */ /* 0x000fea0003800000 */
.L_x_1172:
[----:B------:R-:W-:-:S13]  /*17330*/  ISETP.NE.AND P1, PT, R6, 0x3, PT ;  /* 0x000000030600780c */ /* 0x000fda0003f25270 */
[----:B------:R-:W-:Y:S05]  /*17340*/  @!P1 BRA `(.L_x_1174) ;  /* 0x0000000000049947 */ /* 0x000fea0003800000 */
[----:B------:R-:W-:Y:S01]  /*17350*/  BPT.TRAP 0x1 ;  /* 0x000000040000795c */ /* 0x000fe20000300000 */
.L_x_1174:
[----:B0-----:R-:W-:Y:S01]  /*17360*/  LOP3.LUT R0, R23, 0x1, RZ, 0x3c, !PT ;  /* 0x0000000117007812 */ /* 0x001fe200078e3cff */
[----:B------:R-:W-:Y:S01]  /*17370*/  IMAD R3, R22, 0x8, R17 ;  /* 0x0000000816037824 */ /* 0x000fe200078e0211 */
[----:B------:R-:W-:Y:S02]  /*17380*/  BSSY B0, `(.L_x_1175) ;  /* 0x0000004000007945 */ /* 0x000fe40003800000 */
[----:B------:R-:W-:-:S04]  /*17390*/  SHF.L.U32 R0, R0, 0x1f, RZ ;  /* 0x0000001f00007819 */ /* 0x000fc800000006ff */
[----:B------:R-:W0:Y:S02]  /*173a0*/  SYNCS.PHASECHK.TRANS64.TRYWAIT P2, [R3+URZ+0x2a870], R0 ;  /* 0x02a87000030075a7 */ /* 0x000e24000804017f */
[----:B0-----:R-:W-:Y:S05]  /*173b0*/  @!P2 BRA `(.L_x_1176) ;  /* 0x0000002c0004a947 */ /* 0x001fea0003800000 */
.L_x_1260:
[----:B------:R-:W-:Y:S05]  /*173c0*/  BSYNC B0 ;  /* 0x0000000000007941 */ /* 0x000fea0003800000 */
.L_x_1175:
[----:B------:R-:W-:-:S05]  /*173d0*/  IMAD.U32 R2, RZ, RZ, UR48 ;  /* 0x00000030ff027e24 */ /* 0x000fca000f8e00ff */
[----:B------:R-:W-:-:S13]  /*173e0*/  ISETP.NE.AND P2, PT, R2, 0x3, PT ;  /* 0x000000030200780c */ /* 0x000fda0003f45270 */
[----:B------:R-:W-:Y:S05]  /*173f0*/  @!P2 BRA `(.L_x_1177) ;  /* 0x000000000004a947 */ /* 0x000fea0003800000 */
[----:B------:R-:W-:Y:S01]  /*17400*/  BPT.TRAP 0x1 ;  /* 0x000000040000795c */ /* 0x000fe20000300000 */
.L_x_1177:
[----:B0-----:R-:W-:Y:S01]  /*17410*/  SHF.L.U32 R0, R23, 0x1f, RZ ;  /* 0x0000001f17007819 */ /* 0x001fe200000006ff */
[----:B------:R-:W-:-:S03]  /*17420*/  IMAD R2, R22, 0x6000, RZ ;  /* 0x0000600016027824 */ /* 0x000fc600078e02ff */
[----:B------:R-:W0:Y:S02]  /*17430*/  SYNCS.PHASECHK.TRANS64.TRYWAIT P2, [R3+URZ+0x2a860], R0 ;  /* 0x02a86000030075a7 */ /* 0x000e24000804017f */
[----:B0-----:R-:W-:Y:S05]  /*17440*/  @!P2 BRA `(.L_x_1178) ;  /* 0x0000002800f4a947 */ /* 0x001fea0003800000 */
.L_x_1261:
[----:B0-----:R-:W-:Y:S01]  /*17450*/  LOP3.LUT R0, R2, R36, RZ, 0xfc, !PT ;  /* 0x0000002402007212 */ /* 0x001fe200078efcff */
[----:B------:R-:W-:Y:S05]  /*17460*/  WARPSYNC.ALL ;  /* 0x0000000000007948 */ /* 0x000fea0003800000 */
[C---:B------:R-:W-:Y:S01]  /*17470*/  IMAD.IADD R0, R17.reuse, 0x1, R0 ;  /* 0x0000000111007824 */ /* 0x040fe200078e0200 */
[----:B------:R-:W-:Y:S01]  /*17480*/  IADD3 R2, R17, R2, R33 ;  /* 0x0000000211027210 */ /* 0x000fe20007ffe021 */
[----:B------:R-:W-:-:S03]  /*17490*/  IMAD.U32 R13, RZ, RZ, UR48 ;  /* 0x00000030ff0d7e24 */ /* 0x000fc6000f8e00ff */
[----:B------:R-:W0:Y:S01]  /*174a0*/  LDSM.16.MT88.4 R4, [R0+0xc400] ;  /* 0x00c400000004783b */ /* 0x000e220000004200 */
[----:B------:R-:W-:Y:S02]  /*174b0*/  IADD3 R12, R26, 0x400, R2 ;  /* 0x000004001a0c7810 */ /* 0x000fe40007ffe002 */
[----:B------:R-:W-:Y:S02]  /*174c0*/  ISETP.NE.AND P2, PT, R13, 0x3, PT ;  /* 0x000000030d00780c */ /* 0x000fe40003f45270 */
        /* <DEDUP_REMOVED lines=81> */
.L_x_1179:
[----:B--2---:R2:W-:Y:S01]  /*179e0*/  SYNCS.ARRIVE.TRANS64.A1T0 RZ, [R3+URZ+0x2a850], RZ ;  /* 0x02a850ff03ff79a7 */ /* 0x0045e2000810003f */
[----:B------:R-:W-:Y:S06]  /*179f0*/  BAR.SYNC.DEFER_BLOCKING 0x2, 0x80 ;  /* 0x0082000000007b1d */ /* 0x000fec0000010000 */
[----:B------:R-:W-:Y:S05]  /*17a00*/  @!P1 BRA `(.L_x_1180) ;  /* 0x0000000000049947 */ /* 0x000fea0003800000 */
[----:B------:R-:W-:Y:S01]  /*17a10*/  BPT.TRAP 0x1 ;  /* 0x000000040000795c */ /* 0x000fe20000300000 */
.L_x_1180:
[----:B------:R-:W-:Y:S02]  /*17a20*/  VIADD R0, R3, 0x2a880 ;  /* 0x0002a88003007836 */ /* 0x000fe40000000000 */
[----:B------:R-:W-:-:S03]  /*17a30*/  VIADD R22, R22, 0x1 ;  /* 0x0000000116167836 */ /* 0x000fc60000000000 */
[----:B------:R-:W-:Y:S02]  /*17a40*/  PRMT R0, R31, 0x654, R0 ;  /* 0x000006541f007816 */ /* 0x000fe40000000000 */
[C---:B------:R-:W-:Y:S02]  /*17a50*/  ISETP.NE.AND P1, PT, R22.reuse, 0x2, PT ;  /* 0x000000021600780c */ /* 0x040fe40003f25270 */
[----:B------:R3:W-:Y:S02]  /*17a60*/  SYNCS.ARRIVE.TRANS64.RED.A1T0 RZ, [R0+URZ], RZ ;  /* 0x000000ff00ff79a7 */ /* 0x0007e4000810043f */
[----:B0-----:R-:W-:Y:S02]  /*17a70*/  SEL R2, RZ, 0x1, P1 ;  /* 0x00000001ff027807 */ /* 0x001fe40000800000 */
[----:B------:R-:W-:Y:S02]  /*17a80*/  SEL R22, R22, RZ, P1 ;  /* 0x000000ff16167207 */ /* 0x000fe40000800000 */
[----:B------:R-:W-:-:S07]  /*17a90*/  LOP3.LUT R23, R23, R2, RZ, 0x3c, !PT ;  /* 0x0000000217177212 */ /* 0x000fce00078e3cff */
.L_x_1123:
[----:B------:R-:W-:Y:S05]  /*17aa0*/  BSYNC B7 ;  /* 0x0000000000077941 */ /* 0x000fea0003800000 */
.L_x_1121:
[----:B------:R4:W5:Y:S01]  /*17ab0*/  LDL R2, [R1] ;  /* 0x0000000001027983 */ /* 0x0009620000100800 */
[----:B------:R-:W-:-:S13]  /*17ac0*/  LOP3.LUT P1, RZ, R16, 0x800, RZ, 0xc0, !PT ;  /* 0x0000080010ff7812 */ /* 0x000fda000782c0ff */
[----:B----4-:R-:W-:Y:S05]  /*17ad0*/  @!P1 BRA `(.L_x_1181) ;  /* 0x0000000000249947 */ /* 0x010fea0003800000 */
[----:B------:R-:W4:Y:S08]  /*17ae0*/  S2UR UR4, SR_CgaCtaId ;  /* 0x00000000000479c3 */ /* 0x000f300000008800 */
[----:B------:R-:W-:Y:S01]  /*17af0*/  BAR.SYNC.DEFER_BLOCKING 0x5, 0x180 ;  /* 0x0146000000007b1d */ /* 0x000fe20000010000 */
[----:B0--3--:R-:W-:Y:S01]  /*17b00*/  MOV R0, 0x400 ;  /* 0x0000040000007802 */ /* 0x009fe20000000f00 */
[----:B----4-:R-:W-:-:S05]  /*17b10*/  IMAD.U32 R31, RZ, RZ, UR4 ;  /* 0x00000004ff1f7e24 */ /* 0x010fca000f8e00ff */
[----:B------:R-:W-:-:S05]  /*17b20*/  LEA R17, R31, R0, 0x18 ;  /* 0x000000001f117211 */ /* 0x000fca00078ec0ff */
[----:B-----5:R-:W0:Y:S04]  /*17b30*/  LDS R2, [R17+0x2a8d0] ;  /* 0x02a8d00011027984 */ /* 0x020e280000000800 */
[----:B0-----:R0:W-:Y:S01]  /*17b40*/  STL [R1], R2 ;  /* 0x0000000201007387 */ /* 0x0011e20000100800 */
[----:B------:R-:W-:Y:S06]  /*17b50*/  BAR.ARV 0x4, 0x180 ;  /* 0x0106000000007b1d */ /* 0x000fec0000002000 */
[----:B------:R-:W-:Y:S05]  /*17b60*/  BRA `(.L_x_1182) ;  /* 0x0000000000207947 */ /* 0x000fea0003800000 */
.L_x_1181:
[----:B------:R-:W4:Y:S01]  /*17b70*/  @!P0 S2R R31, SR_CgaCtaId ;  /* 0x00000000001f8919 */ /* 0x000f220000008800 */
[----:B0--3--:R-:W-:Y:S01]  /*17b80*/  @!P0 MOV R0, 0x400 ;  /* 0x0000040000008802 */ /* 0x009fe20000000f00 */
[----:B------:R-:W-:Y:S03]  /*17b90*/  BAR.SYNC.DEFER_BLOCKING 0x4, 0x180 ;  /* 0x0106000000007b1d */ /* 0x000fe60000010000 */
[----:B----4-:R-:W-:-:S03]  /*17ba0*/  @!P0 LEA R17, R31, R0, 0x18 ;  /* 0x000000001f118211 */ /* 0x010fc600078ec0ff */
[----:B-----5:R-:W0:Y:S04]  /*17bb0*/  SHFL.IDX PT, R0, R2, RZ, 0x1f ;  /* 0x00001fff02007589 */ /* 0x020e2800000e0000 */
[----:B------:R3:W-:Y:S04]  /*17bc0*/  @!P0 STS [R17+0x2a8d0], R2 ;  /* 0x02a8d00211008388 */ /* 0x0007e80000000800 */
[----:B0-----:R3:W-:Y:S01]  /*17bd0*/  STL [R1], R0 ;  /* 0x0000000001007387 */ /* 0x0017e20000100800 */
[----:B------:R-:W-:Y:S06]  /*17be0*/  BAR.ARV 0x5, 0x180 ;  /* 0x0146000000007b1d */ /* 0x000fec0000002000 */
.L_x_1182:
[----:B---3--:R-:W3:Y:S01]  /*17bf0*/  LDL R0, [R1] ;  /* 0x0000000001007983 */ /* 0x008ee20000100800 */
[----:B------:R-:W-:Y:S02]  /*17c00*/  ULDC UR4, c[0x0][0xc38] ;  /* 0x00030e0000047ab9 */ /* 0x000fe40000000800 */
[----:B---3--:R-:W-:-:S13]  /*17c10*/  ISETP.GE.AND P0, PT, R0, UR4, PT ;  /* 0x0000000400007c0c */ /* 0x008fda000bf06270 */
[----:B------:R-:W-:Y:S05]  /*17c20*/  @!P0 BRA `(.L_x_1183) ;  /* 0xffffffb800f48947 */ /* 0x000fea000383ffff */
.L_x_1112:
[----:B------:R-:W3:Y:S01]  /*17c30*/  LDL.LU R0, [R1+0x4] ;  /* 0x0000040001007983 */ /* 0x000ee20000300800 */
[----:B------:R-:W-:Y:S01]  /*17c40*/  BSSY B0, `(.L_x_1184) ;  /* 0x000000b000007945 */ /* 0x000fe20003800000 */
[----:B------:R-:W4:Y:S01]  /*17c50*/  S2R R5, SR_CgaCtaId ;  /* 0x0000000000057919 */ /* 0x000f220000008800 */
[----:B---3--:R-:W-:-:S05]  /*17c60*/  VIADD R0, R0, 0x1 ;  /* 0x0000000100007836 */ /* 0x008fca0000000000 */
[----:B0-----:R-:W-:-:S04]  /*17c70*/  LEA.HI R2, R0, R0, RZ, 0x1 ;  /* 0x0000000000027211 */ /* 0x001fc800078f08ff */
[----:B--2---:R-:W-:Y:S02]  /*17c80*/  LOP3.LUT R3, R2, 0xfffffffe, RZ, 0xc0, !PT ;  /* 0xfffffffe02037812 */ /* 0x004fe400078ec0ff */
[----:B------:R-:W-:-:S03]  /*17c90*/  MOV R2, 0x400 ;  /* 0x0000040000027802 */ /* 0x000fc60000000f00 */
[----:B------:R-:W-:Y:S01]  /*17ca0*/  IMAD.IADD R0, R0, 0x1, -R3 ;  /* 0x0000000100007824 */ /* 0x000fe200078e0a03 */
[----:B----4-:R-:W-:-:S04]  /*17cb0*/  LEA R5, R5, R2, 0x18 ;  /* 0x0000000205057211 */ /* 0x010fc800078ec0ff */
[----:B------:R-:W-:-:S04]  /*17cc0*/  SHF.L.U32 R0, R0, 0x1f, RZ ;  /* 0x0000001f00007819 */ /* 0x000fc800000006ff */
[----:B------:R-:W0:Y:S02]  /*17cd0*/  SYNCS.PHASECHK.TRANS64.TRYWAIT P0, [R5+URZ+0x2a820], R0 ;  /* 0x02a82000050075a7 */ /* 0x000e24000800017f */
[----:B0-----:R-:W-:Y:S05]  /*17ce0*/  @!P0 BRA `(.L_x_1185) ;  /* 0x0000002000e08947 */ /* 0x001fea0003800000 */
.L_x_1262:
[----:B------:R-:W-:Y:S05]  /*17cf0*/  BSYNC B0 ;  /* 0x0000000000007941 */ /* 0x000fea0003800000 */
.L_x_1184:
[----:B------:R-:W-:-:S03]  /*17d00*/  UMOV UR4, 0xffffffff ;  /* 0xffffffff00047882 */ /* 0x000fc60000000000 */
[----:B------:R-:W-:Y:S05]  /*17d10*/  BRA.DIV UR4, `(.L_x_1186) ;  /* 0x0000002204e87947 */ /* 0x000fea000b800000 */
[----:B0-----:R-:W0:Y:S02]  /*17d20*/  S2R R0, SR_TID.X ;  /* 0x0000000000007919 */ /* 0x001e240000002100 */
[----:B0-----:R-:W-:-:S04]  /*17d30*/  SHF.R.U32.HI R0, RZ, 0x5, R0 ;  /* 0x00000005ff007819 */ /* 0x001fc80000011600 */
[----:B------:R-:W-:-:S05]  /*17d40*/  LOP3.LUT R0, R0, 0x3, RZ, 0xc0, !PT ;  /* 0x0000000300007812 */ /* 0x000fca00078ec0ff */
[----:B------:R0:W2:Y:S02]  /*17d50*/  SHFL.IDX PT, R14, R0, RZ, 0x1f ;  /* 0x00001fff000e7589 */ /* 0x0000a400000e0000 */
.L_x_1265:
[----:B--2---:R-:W-:Y:S01]  /*17d60*/  ISETP.NE.AND P0, PT, R14, RZ, PT ;  /* 0x000000ff0e00720c */ /* 0x004fe20003f05270 */
[----:B------:R-:W-:-:S12]  /*17d70*/  BSSY B0, `(.L_x_1187) ;  /* 0x000002c000007945 */ /* 0x000fd80003800000 */
[----:B------:R-:W-:Y:S05]  /*17d80*/  @P0 BRA `(.L_x_1188) ;  /* 0x0000000000a80947 */ /* 0x000fea0003800000 */
[----:B------:R-:W-:-:S03]  /*17d90*/  UMOV UR4, 0xffffffff ;  /* 0xffffffff00047882 */ /* 0x000fc60000000000 */
[----:B------:R-:W-:Y:S05]  /*17da0*/  BRA.DIV UR4, `(.L_x_1189) ;  /* 0x0000002204f87947 */ /* 0x000fea000b800000 */
[----:B------:R-:W-:-:S13]  /*17db0*/  ELECT P6, URZ, PT ;  /* 0x00000000003f782f */ /* 0x000fda00038c0000 */
.L_x_1268:
[----:B------:R-:W-:Y:S05]  /*17dc0*/  @!P6 BRA `(.L_x_1188) ;  /* 0x000000000098e947 */ /* 0x000fea0003800000 */
[----:B------:R-:W-:-:S06]  /*17dd0*/  ULOP3.LUT UR4, UR43, 0x2, URZ, 0xfc, !UPT ;  /* 0x000000022b047892 */ /* 0x000fcc000f8efc3f */
[----:B0-----:R-:W-:-:S05]  /*17de0*/  IMAD.U32 R0, RZ, RZ, UR4 ;  /* 0x00000004ff007e24 */ /* 0x001fca000f8e00ff */
[----:B------:R-:W-:-:S13]  /*17df0*/  ISETP.NE.AND P0, PT, R0, 0x3, PT ;  /* 0x000000030000780c */ /* 0x000fda0003f05270 */
[----:B------:R-:W-:Y:S05]  /*17e00*/  @!P0 BRA `(.L_x_1190) ;  /* 0x0000000000048947 */ /* 0x000fea0003800000 */
[----:B------:R-:W-:Y:S01]  /*17e10*/  BPT.TRAP 0x1 ;  /* 0x000000040000795c */ /* 0x000fe20000300000 */
.L_x_1190:
[C---:B------:R-:W-:Y:S01]  /*17e20*/  IMAD R3, R22.reuse, 0x8, R5 ;  /* 0x0000000816037824 */ /* 0x040fe200078e0205 */
[----:B------:R-:W-:Y:S01]  /*17e30*/  SHF.L.U32 R2, R23, 0x1f, RZ ;  /* 0x0000001f17027819 */ /* 0x000fe200000006ff */
[----:B------:R-:W-:-:S03]  /*17e40*/  VIADD R22, R22, 0x1 ;  /* 0x0000000116167836 */ /* 0x000fc60000000000 */
[----:B------:R-:W0:Y:S02]  /*17e50*/  SYNCS.PHASECHK.TRANS64.TRYWAIT P1, [R3+URZ+0x2a840], R2 ;  /* 0x02a84002030075a7 */ /* 0x000e24000802017f */
[----:B------:R-:W-:-:S04]  /*17e60*/  ISETP.NE.AND P2, PT, R22, 0x2, PT ;  /* 0x000000021600780c */ /* 0x000fc80003f45270 */
[----:B------:R-:W-:Y:S01]  /*17e70*/  SEL R0, RZ, 0x1, P2 ;  /* 0x00000001ff007807 */ /* 0x000fe20001000000 */
[----:B0-----:R-:W-:Y:S08]  /*17e80*/  @!P1 BRA `(.L_x_1191) ;  /* 0x0000002000e09947 */ /* 0x001ff00003800000 */
.L_x_1269:
[----:B------:R-:W-:Y:S02]  /*17e90*/  SEL R22, R22, RZ, P2 ;  /* 0x000000ff16167207 */ /* 0x000fe40001000000 */
[----:B------:R-:W-:Y:S01]  /*17ea0*/  LOP3.LUT R0, R23, R0, RZ, 0x3c, !PT ;  /* 0x0000000017007212 */ /* 0x000fe200078e3cff */
[----:B------:R-:W-:Y:S06]  /*17eb0*/  @!P0 BRA `(.L_x_1192) ;  /* 0x0000000000048947 */ /* 0x000fec0003800000 */
[----:B------:R-:W-:Y:S01]  /*17ec0*/  BPT.TRAP 0x1 ;  /* 0x000000040000795c */ /* 0x000fe20000300000 */
.L_x_1192:
[----:B------:R-:W-:Y:S01]  /*17ed0*/  IMAD R5, R22, 0x8, R5 ;  /* 0x0000000816057824 */ /* 0x000fe200078e0205 */
[----:B------:R-:W-:-:S04]  /*17ee0*/  SHF.L.U32 R0, R0, 0x1f, RZ ;  /* 0x0000001f00007819 */ /* 0x000fc800000006ff */
[----:B------:R-:W2:Y:S02]  /*17ef0*/  SYNCS.PHASECHK.TRANS64.TRYWAIT P1, [R5+URZ+0x2a840], R0 ;  /* 0x02a84000050075a7 */ /* 0x000ea4000802017f */
[----:B--2---:R-:W-:Y:S05]  /*17f00*/  @!P1 BRA `(.L_x_1193) ;  /* 0x0000002000d49947 */ /* 0x004fea0003800000 */
.L_x_1270:
[----:B------:R-:W-:Y:S05]  /*17f10*/  @!P0 BRA `(.L_x_1194) ;  /* 0x0000000000048947 */ /* 0x000fea0003800000 */
[----:B------:R-:W-:Y:S01]  /*17f20*/  BPT.TRAP 0x1 ;  /* 0x000000040000795c */ /* 0x000fe20000300000 */
.L_x_1194:
[----:B------:R-:W3:Y:S02]  /*17f30*/  SYNCS.PHASECHK.TRANS64.TRYWAIT P1, [R3+URZ+0x2a860], R2 ;  /* 0x02a86002030075a7 */ /* 0x000ee4000802017f */
[----:B---3--:R-:W-:Y:S05]  /*17f40*/  @!P1 BRA `(.L_x_1195) ;  /* 0x0000002000d89947 */ /* 0x008fea0003800000 */
.L_x_1271:
[----:B------:R-:W-:Y:S05]  /*17f50*/  @!P0 BRA `(.L_x_1196) ;  /* 0x0000000000048947 */ /* 0x000fea0003800000 */
[----:B------:R-:W-:Y:S01]  /*17f60*/  BPT.TRAP 0x1 ;  /* 0x000000040000795c */ /* 0x000fe20000300000 */
.L_x_1196:
[----:B------:R-:W4:Y:S02]  /*17f70*/  SYNCS.PHASECHK.TRANS64.TRYWAIT P1, [R5+URZ+0x2a860], R0 ;  /* 0x02a86000050075a7 */ /* 0x000f24000802017f */
[----:B----4-:R-:W-:Y:S05]  /*17f80*/  @!P1 BRA `(.L_x_1197) ;  /* 0x0000002000dc9947 */ /* 0x010fea0003800000 */
.L_x_1272:
[----:B------:R-:W-:Y:S05]  /*17f90*/  @!P0 BRA `(.L_x_1198) ;  /* 0x0000000000048947 */ /* 0x000fea0003800000 */
[----:B------:R-:W-:Y:S01]  /*17fa0*/  BPT.TRAP 0x1 ;  /* 0x000000040000795c */ /* 0x000fe20000300000 */
.L_x_1198:
[----:B------:R-:W5:Y:S02]  /*17fb0*/  SYNCS.PHASECHK.TRANS64.TRYWAIT P1, [R3+URZ+0x2a880], R2 ;  /* 0x02a88002030075a7 */ /* 0x000f64000802017f */
[----:B-----5:R-:W-:Y:S05]  /*17fc0*/  @!P1 BRA `(.L_x_1199) ;  /* 0x0000002000e09947 */ /* 0x020fea0003800000 */
.L_x_1273:
[----:B------:R-:W-:Y:S05]  /*17fd0*/  @!P0 BRA `(.L_x_1200) ;  /* 0x0000000000048947 */ /* 0x000fea0003800000 */
[----:B------:R-:W-:Y:S01]  /*17fe0*/  BPT.TRAP 0x1 ;  /* 0x000000040000795c */ /* 0x000fe20000300000 */
.L_x_1200:
[----:B------:R0:W0:Y:S02]  /*17ff0*/  SYNCS.PHASECHK.TRANS64.TRYWAIT P0, [R5+URZ+0x2a880], R0 ;  /* 0x02a88000050075a7 */ /* 0x000024000800017f */
[----:B0-----:R-:W-:Y:S05]  /*18000*/  @!P0 NANOSLEEP.SYNCS 0x989680 ;  /* 0x009896800000895d */ /* 0x001fea0003900000 */
[----:B------:R-:W0:Y:S02]  /*18010*/  @!P0 SYNCS.PHASECHK.TRANS64 P0, [R5+URZ+0x2a880], R0 ;  /* 0x02a88000050085a7 */ /* 0x000e24000800007f */
[----:B0-----:R-:W-:Y:S05]  /*18020*/  @!P0 BRA `(.L_x_1200) ;  /* 0xfffffffc00f08947 */ /* 0x001fea000383ffff */
.L_x_1188:
[----:B------:R-:W-:Y:S05]  /*18030*/  BSYNC B0 ;  /* 0x0000000000007941 */ /* 0x000fea0003800000 */
.L_x_1187:
[----:B------:R-:W-:Y:S05]  /*18040*/  EXIT ;  /* 0x000000000000794d */ /* 0x000fea0003800000 */
.L_x_1017:
[----:B0-----:R-:W-:-:S04]  /*18050*/  IMAD.U32 R3, RZ, RZ, UR36 ;  /* 0x00000024ff037e24 */ /* 0x001fc8000f8e00ff */
[----:B------:R0:W1:Y:S03]  /*18060*/  SYNCS.PHASECHK.TRANS64.TRYWAIT P1, [R3+URZ+0x2a800], R6 ;  /* 0x02a80006030075a7 */ /* 0x000066000802017f */
[----:B-1----:R-:W-:Y:S05]  /*18070*/  @!P1 NANOSLEEP.SYNCS 0x989680 ;  /* 0x009896800000995d */ /* 0x002fea0003900000 */
[----:B------:R-:W1:Y:S02]  /*18080*/  @!P1 SYNCS.PHASECHK.TRANS64 P1, [R3+URZ+0x2a800], R6 ;  /* 0x02a80006030095a7 */ /* 0x000e64000802007f */
[----:B-1----:R-:W-:Y:S05]  /*18090*/  @!P1 BRA `(.L_x_1017) ;  /* 0xfffffffc00ec9947 */ /* 0x002fea000383ffff */
[----:B------:R-:W-:Y:S05]  /*180a0*/  BRA `(.L_x_1201) ;  /* 0xfffffe9c00547947 */ /* 0x000fea000383ffff */
.L_x_1021:
[----:B--2---:R2:W3:Y:S02]  /*180b0*/  SYNCS.PHASECHK.TRANS64.TRYWAIT P1, [R15+URZ+0x2a830], R2 ;  /* 0x02a830020f0075a7 */ /* 0x0044e4000802017f */
[----:B---3--:R-:W-:Y:S05]  /*180c0*/  @!P1 NANOSLEEP.SYNCS 0x989680 ;  /* 0x009896800000995d */ /* 0x008fea0003900000 */
[----:B------:R-:W3:Y:S02]  /*180d0*/  @!P1 SYNCS.PHASECHK.TRANS64 P1, [R15+URZ+0x2a830], R2 ;  /* 0x02a830020f0095a7 */ /* 0x000ee4000802007f */
[----:B---3--:R-:W-:Y:S05]  /*180e0*/  @!P1 BRA `(.L_x_1021) ;  /* 0xfffffffc00f09947 */ /* 0x008fea000383ffff */
[----:B------:R-:W-:Y:S05]  /*180f0*/  BRA `(.L_x_1020) ;  /* 0xfffffe9c00707947 */ /* 0x000fea000383ffff */
.L_x_1038:
[----:B-1----:R-:W-:-:S04]  /*18100*/  IMAD.U32 R8, RZ, RZ, UR6 ;  /* 0x00000006ff087e24 */ /* 0x002fc8000f8e00ff */
[----:B------:R1:W2:Y:S03]  /*18110*/  SYNCS.PHASECHK.TRANS64.TRYWAIT P1, [R8+URZ+0x2a830], R7 ;  /* 0x02a83007080075a7 */ /* 0x0002a6000802017f */
[----:B--2---:R-:W-:Y:S05]  /*18120*/  @!P1 NANOSLEEP.SYNCS 0x989680 ;  /* 0x009896800000995d */ /* 0x004fea0003900000 */
[----:B------:R-:W2:Y:S02]  /*18130*/  @!P1 SYNCS.PHASECHK.TRANS64 P1, [R8+URZ+0x2a830], R7 ;  /* 0x02a83007080095a7 */ /* 0x000ea4000802007f */
[----:B--2---:R-:W-:Y:S05]  /*18140*/  @!P1 BRA `(.L_x_1038) ;  /* 0xfffffffc00ec9947 */ /* 0x004fea000383ffff */
[----:B------:R-:W-:Y:S05]  /*18150*/  BRA `(.L_x_1035) ;  /* 0xfffffed800587947 */ /* 0x000fea000383ffff */
.L_x_1042:
[----:B-1----:R-:W-:-:S04]  /*18160*/  IMAD.U32 R8, RZ, RZ, UR6 ;  /* 0x00000006ff087e24 */ /* 0x002fc8000f8e00ff */
[----:B------:R1:W2:Y:S03]  /*18170*/  SYNCS.PHASECHK.TRANS64.TRYWAIT P1, [R8+URZ+0x2a850], R7 ;  /* 0x02a85007080075a7 */ /* 0x0002a6000802017f */
[----:B--2---:R-:W-:Y:S05]  /*18180*/  @!P1 NANOSLEEP.SYNCS 0x989680 ;  /* 0x009896800000995d */ /* 0x004fea0003900000 */
[----:B------:R-:W2:Y:S02]  /*18190*/  @!P1 SYNCS.PHASECHK.TRANS64 P1, [R8+URZ+0x2a850], R7 ;  /* 0x02a85007080095a7 */ /* 0x000ea4000802007f */
[----:B--2---:R-:W-:Y:S05]  /*181a0*/  @!P1 BRA `(.L_x_1042) ;  /* 0xfffffffc00ec9947 */ /* 0x004fea000383ffff */
[----:B------:R-:W-:Y:S05]  /*181b0*/  BRA `(.L_x_1039) ;  /* 0xfffffedc00047947 */ /* 0x000fea000383ffff */
.L_x_1061:
[----:B-1----:R-:W-:-:S04]  /*181c0*/  IMAD.U32 R9, RZ, RZ, UR6 ;  /* 0x00000006ff097e24 */ /* 0x002fc8000f8e00ff */
[----:B------:R1:W2:Y:S03]  /*181d0*/  SYNCS.PHASECHK.TRANS64.TRYWAIT P1, [R9+URZ+0x2a830], R8 ;  /* 0x02a83008090075a7 */ /* 0x0002a6000802017f */
[----:B--2---:R-:W-:Y:S05]  /*181e0*/  @!P1 NANOSLEEP.SYNCS 0x989680 ;  /* 0x009896800000995d */ /* 0x004fea0003900000 */
[----:B------:R-:W2:Y:S02]  /*181f0*/  @!P1 SYNCS.PHASECHK.TRANS64 P1, [R9+URZ+0x2a830], R8 ;  /* 0x02a83008090095a7 */ /* 0x000ea4000802007f */
[----:B--2---:R-:W-:Y:S05]  /*18200*/  @!P1 BRA `(.L_x_1061) ;  /* 0xfffffffc00ec9947 */ /* 0x004fea000383ffff */
[----:B------:R-:W-:Y:S05]  /*18210*/  BRA `(.L_x_1058) ;  /* 0xffffff1400347947 */ /* 0x000fea000383ffff */
.L_x_1065:
[----:B-1----:R-:W-:-:S04]  /*18220*/  IMAD.U32 R9, RZ, RZ, UR6 ;  /* 0x00000006ff097e24 */ /* 0x002fc8000f8e00ff */
[----:B------:R1:W2:Y:S03]  /*18230*/  SYNCS.PHASECHK.TRANS64.TRYWAIT P1, [R9+URZ+0x2a850], R8 ;  /* 0x02a85008090075a7 */ /* 0x0002a6000802017f */
[----:B--2---:R-:W-:Y:S05]  /*18240*/  @!P1 NANOSLEEP.SYNCS 0x989680 ;  /* 0x009896800000995d */ /* 0x004fea0003900000 */
[----:B------:R-:W2:Y:S02]  /*18250*/  @!P1 SYNCS.PHASECHK.TRANS64 P1, [R9+URZ+0x2a850], R8 ;  /* 0x02a85008090095a7 */ /* 0x000ea4000802007f */
[----:B--2---:R-:W-:Y:S05]  /*18260*/  @!P1 BRA `(.L_x_1065) ;  /* 0xfffffffc00ec9947 */ /* 0x004fea000383ffff */
[----:B------:R-:W-:Y:S05]  /*18270*/  BRA `(.L_x_1062) ;  /* 0xffffff1400e07947 */ /* 0x000fea000383ffff */
.L_x_1073:
[----:B-1----:R-:W-:-:S04]  /*18280*/  IMAD.U32 R8, RZ, RZ, UR6 ;  /* 0x00000006ff087e24 */ /* 0x002fc8000f8e00ff */
[----:B------:R1:W2:Y:S03]  /*18290*/  SYNCS.PHASECHK.TRANS64.TRYWAIT P1, [R8+URZ+0x2a830], R7 ;  /* 0x02a83007080075a7 */ /* 0x0002a6000802017f */
[----:B--2---:R-:W-:Y:S05]  /*182a0*/  @!P1 NANOSLEEP.SYNCS 0x989680 ;  /* 0x009896800000995d */ /* 0x004fea0003900000 */
[----:B------:R-:W2:Y:S02]  /*182b0*/  @!P1 SYNCS.PHASECHK.TRANS64 P1, [R8+URZ+0x2a830], R7 ;  /* 0x02a83007080095a7 */ /* 0x000ea4000802007f */
[----:B--2---:R-:W-:Y:S05]  /*182c0*/  @!P1 BRA `(.L_x_1073) ;  /* 0xfffffffc00ec9947 */ /* 0x004fea000383ffff */
[----:B------:R-:W-:Y:S05]  /*182d0*/  BRA `(.L_x_1070) ;  /* 0xffffff3c00447947 */ /* 0x000fea000383ffff */
.L_x_1077:
[----:B-1----:R-:W-:-:S04]  /*182e0*/  IMAD.U32 R8, RZ, RZ, UR6 ;  /* 0x00000006ff087e24 */ /* 0x002fc8000f8e00ff */
[----:B------:R1:W2:Y:S03]  /*182f0*/  SYNCS.PHASECHK.TRANS64.TRYWAIT P1, [R8+URZ+0x2a850], R7 ;  /* 0x02a85007080075a7 */ /* 0x0002a6000802017f */
[----:B--2---:R-:W-:Y:S05]  /*18300*/  @!P1 NANOSLEEP.SYNCS 0x989680 ;  /* 0x009896800000995d */ /* 0x004fea0003900000 */
[----:B------:R-:W2:Y:S02]  /*18310*/  @!P1 SYNCS.PHASECHK.TRANS64 P1, [R8+URZ+0x2a850], R7 ;  /* 0x02a85007080095a7 */ /* 0x000ea4000802007f */
[----:B--2---:R-:W-:Y:S05]  /*18320*/  @!P1 BRA `(.L_x_1077) ;  /* 0xfffffffc00ec9947 */ /* 0x004fea000383ffff */
[----:B------:R-:W-:Y:S05]  /*18330*/  BRA `(.L_x_1074) ;  /* 0xffffff3c00e47947 */ /* 0x000fea000383ffff */
.L_x_1092:
[----:B-1----:R-:W-:-:S04]  /*18340*/  IMAD.U32 R5, RZ, RZ, UR9 ;  /* 0x00000009ff057e24 */ /* 0x002fc8000f8e00ff */
[----:B------:R1:W2:Y:S03]  /*18350*/  SYNCS.PHASECHK.TRANS64.TRYWAIT P1, [R5+URZ+0x2a850], R0 ;  /* 0x02a85000050075a7 */ /* 0x0002a6000802017f */
[----:B--2---:R-:W-:Y:S05]  /*18360*/  @!P1 NANOSLEEP.SYNCS 0x989680 ;  /* 0x009896800000995d */ /* 0x004fea0003900000 */
[----:B------:R-:W2:Y:S02]  /*18370*/  @!P1 SYNCS.PHASECHK.TRANS64 P1, [R5+URZ+0x2a850], R0 ;  /* 0x02a85000050095a7 */ /* 0x000ea4000802007f */
[----:B--2---:R-:W-:Y:S05]  /*18380*/  @!P1 BRA `(.L_x_1092) ;  /* 0xfffffffc00ec9947 */ /* 0x004fea000383ffff */
[----:B------:R-:W-:Y:S05]  /*18390*/  BRA `(.L_x_1091) ;  /* 0xffffff74004c7947 */ /* 0x000fea000383ffff */
.L_x_1132:
[----:B------:R-:W2:Y:S01]  /*183a0*/  S2R R19, SR_TID.X ;  /* 0x0000000000137919 */ /* 0x000ea20000002100 */
[----:B------:R-:W-:Y:S02]  /*183b0*/  IMAD.MOV.U32 R12, RZ, RZ, RZ ;  /* 0x000000ffff0c7224 */ /* 0x000fe400078e00ff */
        /* <DEDUP_REMOVED lines=8> */
.L_x_1202:
[----:B------:R-:W-:Y:S05]  /*18440*/  BRA `(.L_x_1203) ;  /* 0xffffffc000cc7947 */ /* 0x000fea000383ffff */
.L_x_1135:
[----:B0-----:R0:W1:Y:S02]  /*18450*/  SYNCS.PHASECHK.TRANS64.TRYWAIT P0, [R4+URZ+0x2a880], R21 ;  /* 0x02a88015040075a7 */ /* 0x001064000800017f */
[----:B-1----:R-:W-:Y:S05]  /*18460*/  @!P0 NANOSLEEP.SYNCS 0x989680 ;  /* 0x009896800000895d */ /* 0x002fea0003900000 */
[----:B------:R-:W1:Y:S02]  /*18470*/  @!P0 SYNCS.PHASECHK.TRANS64 P0, [R4+URZ+0x2a880], R21 ;  /* 0x02a88015040085a7 */ /* 0x000e64000800007f */
[----:B-1----:R-:W-:Y:S05]  /*18480*/  @!P0 BRA `(.L_x_1135) ;  /* 0xfffffffc00f08947 */ /* 0x002fea000383ffff */
[----:B------:R-:W-:Y:S05]  /*18490*/  BRA `(.L_x_1204) ;  /* 0xffffffc400707947 */ /* 0x000fea000383ffff */
.L_x_1136:
        /* <DEDUP_REMOVED lines=8> */
.L_x_1206:
[----:B------:R-:W-:Y:S05]  /*18520*/  BSYNC B0 ;  /* 0x0000000000007941 */ /* 0x000fea0003800000 */
.L_x_1205:
[----:B------:R-:W-:Y:S01]  /*18530*/  IMAD.MOV.U32 R13, RZ, RZ, R5 ;  /* 0x000000ffff0d7224 */ /* 0x000fe200078e0005 */
[C---:B------:R-:W-:Y:S01]  /*18540*/  LOP3.LUT P3, RZ, R16.reuse, 0x80, RZ, 0xc0, !PT ;  /* 0x0000008010ff7812 */ /* 0x040fe2000786c0ff */
[----:B------:R-:W-:Y:S01]  /*18550*/  IMAD.MOV.U32 R12, RZ, RZ, RZ ;  /* 0x000000ffff0c7224 */ /* 0x000fe200078e00ff */
[----:B------:R-:W-:Y:S01]  /*18560*/  LOP3.LUT P1, RZ, R16, 0x40, RZ, 0xc0, !PT ;  /* 0x0000004010ff7812 */ /* 0x000fe2000782c0ff */
[----:B------:R-:W-:Y:S01]  /*18570*/  IMAD.MOV.U32 R11, RZ, RZ, 0x1c1f ;  /* 0x00001c1fff0b7424 */ /* 0x000fe200078e00ff */
[----:B------:R-:W-:Y:S01]  /*18580*/  ISETP.GE.AND P5, PT, R8, 0x61, PT ;  /* 0x000000610800780c */ /* 0x000fe20003fa6270 */
[----:B------:R-:W-:Y:S02]  /*18590*/  IMAD.MOV.U32 R15, RZ, RZ, -0x1 ;  /* 0xffffffffff0f7424 */ /* 0x000fe400078e00ff */
[----:B------:R-:W-:-:S10]  /*185a0*/  IMAD.MOV.U32 R0, RZ, RZ, R14 ;  /* 0x000000ffff007224 */ /* 0x000fd400078e000e */
[----:B------:R-:W-:Y:S05]  /*185b0*/  WARPSYNC.COLLECTIVE R15, `(.L_x_1207) ;  /* 0x000000000f087348 */ /* 0x000fea0003c00000 */
[----:B------:R0:W1:Y:S02]  /*185c0*/  SHFL.IDX P6, R14, R13, R12, R11 ;  /* 0x0000000c0d0e7389 */ /* 0x00006400000c000b */
[----:B01----:R-:W-:Y:S01]  /*185d0*/  ENDCOLLECTIVE ;  /* 0x000000000000791b */ /* 0x003fe20003800000 */
.L_x_1207:
[----:B------:R-:W-:Y:S02]  /*185e0*/  IMAD.MOV.U32 R13, RZ, RZ, R9 ;  /* 0x000000ffff0d7224 */ /* 0x000fe400078e0009 */
[----:B------:R-:W-:Y:S02]  /*185f0*/  IMAD.MOV.U32 R12, RZ, RZ, 0x1 ;  /* 0x00000001ff0c7424 */ /* 0x000fe400078e00ff */
[----:B------:R-:W-:-:S07]  /*18600*/  IMAD.MOV.U32 R2, RZ, RZ, R14 ;  /* 0x000000ffff027224 */ /* 0x000fce00078e000e */
[----:B------:R-:W-:Y:S05]  /*18610*/  WARPSYNC.COLLECTIVE R15, `(.L_x_1208) ;  /* 0x000000000f087348 */ /* 0x000fea0003c00000 */
[----:B------:R0:W1:Y:S02]  /*18620*/  SHFL.IDX P6, R14, R13, R12, R11 ;  /* 0x0000000c0d0e7389 */ /* 0x00006400000c000b */
[----:B01----:R-:W-:Y:S01]  /*18630*/  ENDCOLLECTIVE ;  /* 0x000000000000791b */ /* 0x003fe20003800000 */
.L_x_1208:
[----:B------:R-:W-:-:S05]  /*18640*/  IADD3 R2, P0, R28, R2, RZ ;  /* 0x000000021c027210 */ /* 0x000fca0007f1e0ff */
[----:B------:R-:W-:Y:S01]  /*18650*/  IMAD.X R3, RZ, RZ, R0, P0 ;  /* 0x000000ffff037224 */ /* 0x000fe200000e0600 */
[----:B------:R-:W-:Y:S01]  /*18660*/  ISETP.LT.OR P0, PT, R8, 0x1, P3 ;  /* 0x000000010800780c */ /* 0x000fe20001f01670 */
[----:B------:R-:W-:Y:S02]  /*18670*/  IMAD.IADD R0, R17, 0x1, R20 ;  /* 0x0000000111007824 */ /* 0x000fe400078e0214 */
[----:B------:R-:W-:-:S10]  /*18680*/  IMAD.MOV.U32 R13, RZ, RZ, R5 ;  /* 0x000000ffff0d7224 */ /* 0x000fd400078e0005 */
        /* <DEDUP_REMOVED lines=12> */
.L_x_1209:
[----:B------:R-:W-:Y:S02]  /*18750*/  IMAD.MOV.U32 R13, RZ, RZ, R9 ;  /* 0x000000ffff0d7224 */ /* 0x000fe400078e0009 */
[----:B------:R-:W-:Y:S02]  /*18760*/  IMAD.MOV.U32 R12, RZ, RZ, 0x2 ;  /* 0x00000002ff0c7424 */ /* 0x000fe400078e00ff */
[----:B------:R-:W-:-:S07]  /*18770*/  IMAD.MOV.U32 R2, RZ, RZ, R14 ;  /* 0x000000ffff027224 */ /* 0x000fce00078e000e */
[----:B------:R-:W-:Y:S05]  /*18780*/  WARPSYNC.COLLECTIVE R15, `(.L_x_1210) ;  /* 0x000000000f087348 */ /* 0x000fea0003c00000 */
[----:B------:R0:W1:Y:S02]  /*18790*/  SHFL.IDX P6, R14, R13, R12, R11 ;  /* 0x0000000c0d0e7389 */ /* 0x00006400000c000b */
[----:B01----:R-:W-:Y:S01]  /*187a0*/  ENDCOLLECTIVE ;  /* 0x000000000000791b */ /* 0x003fe20003800000 */
.L_x_1210:
        /* <DEDUP_REMOVED lines=16> */
.L_x_1211:
[----:B------:R-:W-:Y:S02]  /*188b0*/  IMAD.MOV.U32 R13, RZ, RZ, R9 ;  /* 0x000000ffff0d7224 */ /* 0x000fe400078e0009 */
[----:B------:R-:W-:Y:S02]  /*188c0*/  IMAD.MOV.U32 R12, RZ, RZ, 0x3 ;  /* 0x00000003ff0c7424 */ /* 0x000fe400078e00ff */
[----:B------:R-:W-:-:S07]  /*188d0*/  IMAD.MOV.U32 R2, RZ, RZ, R14 ;  /* 0x000000ffff027224 */ /* 0x000fce00078e000e */
[----:B------:R-:W-:Y:S05]  /*188e0*/  WARPSYNC.COLLECTIVE R15, `(.L_x_1212) ;  /* 0x000000000f087348 */ /* 0x000fea0003c00000 */
[----:B------:R0:W1:Y:S02]  /*188f0*/  SHFL.IDX P6, R14, R13, R12, R11 ;  /* 0x0000000c0d0e7389 */ /* 0x00006400000c000b */
[----:B01----:R-:W-:Y:S01]  /*18900*/  ENDCOLLECTIVE ;  /* 0x000000000000791b */ /* 0x003fe20003800000 */
.L_x_1212:
[----:B------:R-:W-:-:S05]  /*18910*/  IADD3 R2, P0, R28, R2, RZ ;  /* 0x000000021c027210 */ /* 0x000fca0007f1e0ff */
[----:B------:R-:W-:Y:S01]  /*18920*/  IMAD.X R3, RZ, RZ, R3, P0 ;  /* 0x000000ffff037224 */ /* 0x000fe200000e0603 */
[C---:B------:R-:W-:Y:S02]  /*18930*/  ISETP.LT.OR P0, PT, R8.reuse, 0x41, P3 ;  /* 0x000000410800780c */ /* 0x040fe40001f01670 */
[----:B------:R-:W-:Y:S01]  /*18940*/  ISETP.GE.AND P3, PT, R8, 0x21, PT ;  /* 0x000000210800780c */ /* 0x000fe20003f66270 */
[----:B------:R-:W-:-:S10]  /*18950*/  IMAD.MOV.U32 R13, RZ, RZ, R5 ;  /* 0x000000ffff0d7224 */ /* 0x000fd400078e0005 */
[----:B------:R-:W-:Y:S01]  /*18960*/  @!PT LDS RZ, [RZ] ;  /* 0x00000000fffff984 */ /* 0x000fe20000000800 */
[----:B------:R-:W-:Y:S01]  /*18970*/  @!PT LDS RZ, [RZ] ;  /* 0x00000000fffff984 */ /* 0x000fe20000000800 */
[----:B------:R-:W-:Y:S01]  /*18980*/  @!PT LDS RZ, [RZ] ;  /* 0x00000000fffff984 */ /* 0x000fe20000000800 */
[----:B------:R0:W-:Y:S01]  /*18990*/  LDGSTS.E.BYPASS.LTC128B.128 [R0+0xd400], desc[UR52][R2.64], !P0 ;  /* 0x0d40000002007fae */ /* 0x0001e2000c101d74 */
[C---:B------:R-:W-:Y:S01]  /*189a0*/  ISETP.LT.OR P0, PT, R8.reuse, 0x41, P1 ;  /* 0x000000410800780c */ /* 0x040fe20000f01670 */
[----:B------:R-:W-:Y:S01]  /*189b0*/  IMAD.MOV.U32 R9, RZ, RZ, R14 ;  /* 0x000000ffff097224 */ /* 0x000fe200078e000e */
[----:B------:R-:W-:-:S13]  /*189c0*/  ISETP.GE.AND P1, PT, R8, 0x41, PT ;  /* 0x000000410800780c */ /* 0x000fda0003f26270 */
[----:B0-----:R-:W-:Y:S05]  /*189d0*/  WARPSYNC.COLLECTIVE R15, `(.L_x_1213) ;  /* 0x000000000f087348 */ /* 0x001fea0003c00000 */
[----:B------:R1:W2:Y:S02]  /*189e0*/  SHFL.IDX P6, R14, R13, R12, R11 ;  /* 0x0000000c0d0e7389 */ /* 0x0002a400000c000b */
[----:B012---:R-:W-:Y:S01]  /*189f0*/  ENDCOLLECTIVE ;  /* 0x000000000000791b */ /* 0x007fe20003800000 */
.L_x_1213:
[----:B------:R-:W-:Y:S01]  /*18a00*/  @!PT LDS RZ, [RZ] ;  /* 0x00000000fffff984 */ /* 0x000fe20000000800 */
[----:B------:R-:W-:Y:S01]  /*18a10*/  @!PT LDS RZ, [RZ] ;  /* 0x00000000fffff984 */ /* 0x000fe20000000800 */
[----:B------:R-:W-:Y:S01]  /*18a20*/  @!PT LDS RZ, [RZ] ;  /* 0x00000000fffff984 */ /* 0x000fe20000000800 */
[----:B------:R0:W-:Y:S01]  /*18a30*/  LDGSTS.E.BYPASS.LTC128B.128 [R0+0xf400], desc[UR52][R2.64+0x40], !P0 ;  /* 0x0f40004002007fae */ /* 0x0001e2000c101d74 */
[----:B------:R-:W-:-:S13]  /*18a40*/  ISETP.LT.OR P0, PT, R8, 0x41, P2 ;  /* 0x000000410800780c */ /* 0x000fda0001701670 */
[----:B------:R0:W-:Y:S01]  /*18a50*/  LDGSTS.E.BYPASS.LTC128B.128 [R0+0x11400], desc[UR52][R2.64+0x80], !P0 ;  /* 0x1140008002007fae */ /* 0x0001e2000c101d74 */
[----:B------:R-:W-:Y:S05]  /*18a60*/  BRA `(.L_x_1214) ;  /* 0xffffffc400047947 */ /* 0x000fea000383ffff */
.L_x_1141:
[----:B-1----:R1:W2:Y:S02]  /*18a70*/  SYNCS.PHASECHK.TRANS64.TRYWAIT P0, [R4+URZ+0x2a840], R21 ;  /* 0x02a84015040075a7 */ /* 0x0022a4000800017f */
[----:B--2---:R-:W-:Y:S05]  /*18a80*/  @!P0 NANOSLEEP.SYNCS 0x989680 ;  /* 0x009896800000895d */ /* 0x004fea0003900000 */
[----:B------:R-:W2:Y:S02]  /*18a90*/  @!P0 SYNCS.PHASECHK.TRANS64 P0, [R4+URZ+0x2a840], R21 ;  /* 0x02a84015040085a7 */ /* 0x000ea4000800007f */
[----:B--2---:R-:W-:Y:S05]  /*18aa0*/  @!P0 BRA `(.L_x_1141) ;  /* 0xfffffffc00f08947 */ /* 0x004fea000383ffff */
[----:B------:R-:W-:Y:S05]  /*18ab0*/  BRA `(.L_x_1215) ;  /* 0xffffffc400707947 */ /* 0x000fea000383ffff */
.L_x_1142:
[----:B------:R-:W-:Y:S01]  /*18ac0*/  BSSY B0, `(.L_x_1216) ;  /* 0x0000008000007945 */ /* 0x000fe20003800000 */
[----:B------:R-:W-:Y:S02]  /*18ad0*/  IMAD.MOV.U32 R13, RZ, RZ, R6 ;  /* 0x000000ffff0d7224 */ /* 0x000fe400078e0006 */
[----:B------:R-:W-:Y:S02]  /*18ae0*/  IMAD.MOV.U32 R12, RZ, RZ, RZ ;  /* 0x000000ffff0c7224 */ /* 0x000fe400078e00ff */
[----:B------:R-:W-:Y:S02]  /*18af0*/  IMAD.MOV.U32 R11, RZ, RZ, 0x1c1f ;  /* 0x00001c1fff0b7424 */ /* 0x000fe400078e00ff */
[----:B------:R-:W-:-:S07]  /*18b00*/  IMAD.MOV.U32 R15, RZ, RZ, -0x1 ;  /* 0xffffffffff0f7424 */ /* 0x000fce00078e00ff */
[----:B01----:R-:W-:Y:S05]  /*18b10*/  WARPSYNC.COLLECTIVE R15, `(.L_x_1217) ;  /* 0x000000000f087348 */ /* 0x003fea0003c00000 */
[----:B------:R2:W3:Y:S02]  /*18b20*/  SHFL.IDX P6, R14, R13, R12, R11 ;  /* 0x0000000c0d0e7389 */ /* 0x0004e400000c000b */
[----:B0123--:R-:W-:Y:S01]  /*18b30*/  ENDCOLLECTIVE ;  /* 0x000000000000791b */ /* 0x00ffe20003800000 */
.L_x_1217:
[----:B------:R-:W-:Y:S05]  /*18b40*/  BSYNC B0 ;  /* 0x0000000000007941 */ /* 0x000fea0003800000 */
.L_x_1216:
[----:B------:R-:W-:Y:S01]  /*18b50*/  IMAD.MOV.U32 R13, RZ, RZ, R5 ;  /* 0x000000ffff0d7224 */ /* 0x000fe200078e0005 */
[----:B------:R-:W-:Y:S01]  /*18b60*/  P2R R7, PR, RZ, 0x20 ;  /* 0x00000020ff077803 */ /* 0x000fe20000000000 */
[----:B------:R-:W-:Y:S01]  /*18b70*/  IMAD.MOV.U32 R12, RZ, RZ, RZ ;  /* 0x000000ffff0c7224 */ /* 0x000fe200078e00ff */
[----:B------:R-:W-:Y:S01]  /*18b80*/  LOP3.LUT P5, RZ, R16, 0x2, RZ, 0xc0, !PT ;  /* 0x0000000210ff7812 */ /* 0x000fe200078ac0ff */
[----:B------:R-:W-:Y:S02]  /*18b90*/  IMAD.MOV.U32 R11, RZ, RZ, 0x1c1f ;  /* 0x00001c1fff0b7424 */ /* 0x000fe400078e00ff */
[----:B------:R-:W-:Y:S02]  /*18ba0*/  IMAD.MOV.U32 R15, RZ, RZ, -0x1 ;  /* 0xffffffffff0f7424 */ /* 0x000fe400078e00ff */
[----:B------:R-:W-:-:S08]  /*18bb0*/  IMAD.MOV.U32 R2, RZ, RZ, R14 ;  /* 0x000000ffff027224 */ /* 0x000fd000078e000e */
[----:B------:R-:W-:Y:S05]  /*18bc0*/  WARPSYNC.COLLECTIVE R15, `(.L_x_1218) ;  /* 0x000000000f087348 */ /* 0x000fea0003c00000 */
[----:B------:R0:W1:Y:S02]  /*18bd0*/  SHFL.IDX P6, R14, R13, R12, R11 ;  /* 0x0000000c0d0e7389 */ /* 0x00006400000c000b */
[----:B01----:R-:W-:Y:S01]  /*18be0*/  ENDCOLLECTIVE ;  /* 0x000000000000791b */ /* 0x003fe20003800000 */
.L_x_1218:
[----:B------:R-:W-:Y:S02]  /*18bf0*/  IMAD.MOV.U32 R13, RZ, RZ, R6 ;  /* 0x000000ffff0d7224 */ /* 0x000fe400078e0006 */
[----:B------:R-:W-:Y:S01]  /*18c00*/  IMAD.MOV.U32 R12, RZ, RZ, 0x1 ;  /* 0x00000001ff0c7424 */ /* 0x000fe200078e00ff */
[----:B------:R-:W-:Y:S02]  /*18c10*/  LOP3.LUT P6, RZ, R16, 0x4, RZ, 0xc0, !PT ;  /* 0x0000000410ff7812 */ /* 0x000fe400078cc0ff */
[----:B------:R-:W-:-:S05]  /*18c20*/  @P4 IADD3 R14, P0, R28, R14, RZ ;  /* 0x0000000e1c0e4210 */ /* 0x000fca0007f1e0ff */
[----:B------:R-:W-:Y:S02]  /*18c30*/  @P4 IMAD.X R3, RZ, RZ, R2, P0 ;  /* 0x000000ffff034224 */ /* 0x000fe400000e0602 */
[----:B------:R-:W-:-:S05]  /*18c40*/  @P4 IMAD.MOV.U32 R2, RZ, RZ, R14 ;  /* 0x000000ffff024224 */ /* 0x000fca00078e000e */
[----:B------:R-:W-:Y:S01]  /*18c50*/  @!PT LDS RZ, [RZ] ;  /* 0x00000000fffff984 */ /* 0x000fe20000000800 */
[----:B------:R-:W-:Y:S01]  /*18c60*/  @!PT LDS RZ, [RZ] ;  /* 0x00000000fffff984 */ /* 0x000fe20000000800 */
[----:B------:R-:W-:Y:S01]  /*18c70*/  @!PT LDS RZ, [RZ] ;  /* 0x00000000fffff984 */ /* 0x000fe20000000800 */
[----:B------:R0:W-:Y:S02]  /*18c80*/  @P4 LDGSTS.E.BYPASS.LTC128B.128 [R0+0x1e400], desc[UR52][R2.64], !P6 ;  /* 0x1e40000002004fae */ /* 0x0001e4000f101d74 */
[----:B0-----:R-:W-:Y:S05]  /*18c90*/  WARPSYNC.COLLECTIVE R15, `(.L_x_1219) ;  /* 0x000000000f087348 */ /* 0x001fea0003c00000 */
[----:B------:R1:W2:Y:S02]  /*18ca0*/  SHFL.IDX P6, R14, R13, R12, R11 ;  /* 0x0000000c0d0e7389 */ /* 0x0002a400000c000b */
[----:B012---:R-:W-:Y:S01]  /*18cb0*/  ENDCOLLECTIVE ;  /* 0x000000000000791b */ /* 0x007fe20003800000 */
.L_x_1219:
[----:B------:R-:W-:Y:S01]  /*18cc0*/  @!PT LDS RZ, [RZ] ;  /* 0x00000000fffff984 */ /* 0x000fe20000000800 */
[----:B------:R-:W-:Y:S01]  /*18cd0*/  @!PT LDS RZ, [RZ] ;  /* 0x00000000fffff984 */ /* 0x000fe20000000800 */
[----:B------:R-:W-:Y:S01]  /*18ce0*/  @!PT LDS RZ, [RZ] ;  /* 0x00000000fffff984 */ /* 0x000fe20000000800 */
[----:B------:R0:W-:Y:S04]  /*18cf0*/  @P4 LDGSTS.E.BYPASS.LTC128B.128 [R0+0x20400], desc[UR52][R2.64+0x40], !P5 ;  /* 0x2040004002004fae */ /* 0x0001e8000e901d74 */
[----:B------:R0:W-:Y:S01]  /*18d00*/  @P4 LDGSTS.E.BYPASS.LTC128B.128 [R0+0x22400], desc[UR52][R2.64+0x80], !P2 ;  /* 0x2240008002004fae */ /* 0x0001e2000d101d74 */
[----:B------:R-:W-:Y:S01]  /*18d10*/  LOP3.LUT P4, RZ, R16, 0x4, RZ, 0xc0, !PT ;  /* 0x0000000410ff7812 */ /* 0x000fe2000788c0ff */
[----:B------:R-:W-:Y:S02]  /*18d20*/  IMAD.MOV.U32 R13, RZ, RZ, R5 ;  /* 0x000000ffff0d7224 */ /* 0x000fe400078e0005 */
[----:B------:R-:W-:-:S10]  /*18d30*/  IMAD.MOV.U32 R8, RZ, RZ, R14 ;  /* 0x000000ffff087224 */ /* 0x000fd400078e000e */
[----:B0-----:R-:W-:Y:S05]  /*18d40*/  WARPSYNC.COLLECTIVE R15, `(.L_x_1220) ;  /* 0x000000000f087348 */ /* 0x001fea0003c00000 */
[----:B------:R1:W2:Y:S02]  /*18d50*/  SHFL.IDX P6, R14, R13, R12, R11 ;  /* 0x0000000c0d0e7389 */ /* 0x0002a400000c000b */
[----:B012---:R-:W-:Y:S01]  /*18d60*/  ENDCOLLECTIVE ;  /* 0x000000000000791b */ /* 0x007fe20003800000 */
.L_x_1220:
[----:B------:R-:W-:Y:S02]  /*18d70*/  IMAD.MOV.U32 R13, RZ, RZ, R6 ;  /* 0x000000ffff0d7224 */ /* 0x000fe400078e0006 */
[----:B------:R-:W-:Y:S01]  /*18d80*/  IMAD.MOV.U32 R12, RZ, RZ, 0x2 ;  /* 0x00000002ff0c7424 */ /* 0x000fe200078e00ff */
[----:B------:R-:W-:-:S05]  /*18d90*/  @P3 IADD3 R14, P0, R28, R14, RZ ;  /* 0x0000000e1c0e3210 */ /* 0x000fca0007f1e0ff */
[----:B------:R-:W-:-:S08]  /*18da0*/  @P3 IMAD.MOV.U32 R2, RZ, RZ, R14 ;  /* 0x000000ffff023224 */ /* 0x000fd000078e000e */
[----:B------:R-:W-:Y:S05]  /*18db0*/  WARPSYNC.COLLECTIVE R15, `(.L_x_1221) ;  /* 0x000000000f087348 */ /* 0x000fea0003c00000 */
[----:B------:R0:W1:Y:S02]  /*18dc0*/  SHFL.IDX P6, R14, R13, R12, R11 ;  /* 0x0000000c0d0e7389 */ /* 0x00006400000c000b */
[----:B01----:R-:W-:Y:S01]  /*18dd0*/  ENDCOLLECTIVE ;  /* 0x000000000000791b */ /* 0x003fe20003800000 */
.L_x_1221:
[----:B------:R-:W-:-:S04]  /*18de0*/  @P3 IMAD.X R9, RZ, RZ, R8, P0 ;  /* 0x000000ffff093224 */ /* 0x000fc800000e0608 */
        /* <DEDUP_REMOVED lines=12> */
.L_x_1222:
[----:B------:R-:W-:Y:S02]  /*18eb0*/  IMAD.MOV.U32 R13, RZ, RZ, R6 ;  /* 0x000000ffff0d7224 */ /* 0x000fe400078e0006 */
[----:B------:R-:W-:Y:S01]  /*18ec0*/  IMAD.MOV.U32 R12, RZ, RZ, 0x3 ;  /* 0x00000003ff0c7424 */ /* 0x000fe200078e00ff */
[----:B------:R-:W-:-:S05]  /*18ed0*/  @P1 IADD3 R14, P0, R28, R14, RZ ;  /* 0x0000000e1c0e1210 */ /* 0x000fca0007f1e0ff */
[----:B------:R-:W-:-:S08]  /*18ee0*/  @P1 IMAD.MOV.U32 R2, RZ, RZ, R14 ;  /* 0x000000ffff021224 */ /* 0x000fd000078e000e */
[----:B------:R-:W-:Y:S05]  /*18ef0*/  WARPSYNC.COLLECTIVE R15, `(.L_x_1223) ;  /* 0x000000000f087348 */ /* 0x000fea0003c00000 */
[----:B------:R0:W1:Y:S02]  /*18f00*/  SHFL.IDX P6, R14, R13, R12, R11 ;  /* 0x0000000c0d0e7389 */ /* 0x00006400000c000b */
[----:B01----:R-:W-:Y:S01]  /*18f10*/  ENDCOLLECTIVE ;  /* 0x000000000000791b */ /* 0x003fe20003800000 */
.L_x_1223:
[----:B------:R-:W-:-:S04]  /*18f20*/  @P1 IMAD.X R9, RZ, RZ, R8, P0 ;  /* 0x000000ffff091224 */ /* 0x000fc800000e0608 */
[----:B------:R-:W-:-:S05]  /*18f30*/  @P1 IMAD.MOV.U32 R3, RZ, RZ, R9 ;  /* 0x000000ffff031224 */ /* 0x000fca00078e0009 */
[----:B------:R-:W-:Y:S01]  /*18f40*/  @!PT LDS RZ, [RZ] ;  /* 0x00000000fffff984 */ /* 0x000fe20000000800 */
[----:B------:R-:W-:Y:S01]  /*18f50*/  @!PT LDS RZ, [RZ] ;  /* 0x00000000fffff984 */ /* 0x000fe20000000800 */
[----:B------:R-:W-:Y:S01]  /*18f60*/  @!PT LDS RZ, [RZ] ;  /* 0x00000000fffff984 */ /* 0x000fe20000000800 */
[----:B------:R0:W-:Y:S01]  /*18f70*/  @P1 LDGSTS.E.BYPASS.LTC128B.128 [R0+0x1f400], desc[UR52][R2.64], !P4 ;  /* 0x1f40000002001fae */ /* 0x0001e2000e101d74 */
[----:B------:R-:W-:-:S03]  /*18f80*/  IMAD.MOV.U32 R13, RZ, RZ, R5 ;  /* 0x000000ffff0d7224 */ /* 0x000fc600078e0005 */
[----:B------:R0:W-:Y:S01]  /*18f90*/  @P1 LDGSTS.E.BYPASS.LTC128B.128 [R0+0x21400], desc[UR52][R2.64+0x40], !P5 ;  /* 0x2140004002001fae */ /* 0x0001e2000e901d74 */
[----:B------:R-:W-:-:S03]  /*18fa0*/  ISETP.NE.AND P5, PT, R7, RZ, PT ;  /* 0x000000ff0700720c */ /* 0x000fc60003fa5270 */
[----:B------:R0:W-:Y:S01]  /*18fb0*/  @P1 LDGSTS.E.BYPASS.LTC128B.128 [R0+0x23400], desc[UR52][R2.64+0x80], !P2 ;  /* 0x2340008002001fae */ /* 0x0001e2000d101d74 */
[----:B------:R-:W-:-:S09]  /*18fc0*/  IMAD.MOV.U32 R7, RZ, RZ, R14 ;  /* 0x000000ffff077224 */ /* 0x000fd200078e000e */
[----:B0-----:R-:W-:Y:S05]  /*18fd0*/  WARPSYNC.COLLECTIVE R15, `(.L_x_1224) ;  /* 0x000000000f087348 */ /* 0x001fea0003c00000 */
[----:B------:R1:W2:Y:S02]  /*18fe0*/  SHFL.IDX P6, R14, R13, R12, R11 ;  /* 0x0000000c0d0e7389 */ /* 0x0002a400000c000b */
[----:B012---:R-:W-:Y:S01]  /*18ff0*/  ENDCOLLECTIVE ;  /* 0x000000000000791b */ /* 0x007fe20003800000 */
.L_x_1224:
[----:B------:R-:W-:Y:S05]  /*19000*/  BRA `(.L_x_1225) ;  /* 0xffffffc000ec7947 */ /* 0x000fea000383ffff */
.L_x_1147:
[----:B------:R-:W-:Y:S02]  /*19010*/  IMAD.MOV.U32 R13, RZ, RZ, R4 ;  /* 0x000000ffff0d7224 */ /* 0x000fe400078e0004 */
[----:B------:R-:W-:Y:S02]  /*19020*/  IMAD.MOV.U32 R12, RZ, RZ, RZ ;  /* 0x000000ffff0c7224 */ /* 0x000fe400078e00ff */
[----:B------:R-:W-:Y:S02]  /*19030*/  IMAD.MOV.U32 R11, RZ, RZ, 0x1c1f ;  /* 0x00001c1fff0b7424 */ /* 0x000fe400078e00ff */
[----:B------:R-:W-:Y:S02]  /*19040*/  IMAD.MOV.U32 R15, RZ, RZ, -0x1 ;  /* 0xffffffffff0f7424 */ /* 0x000fe400078e00ff */
[----:B------:R-:W-:-:S07]  /*19050*/  VIADD R5, R8, UR42 ;  /* 0x0000002a08057c36 */ /* 0x000fce0008000000 */
[----:B------:R-:W-:Y:S05]  /*19060*/  WARPSYNC.COLLECTIVE R15, `(.L_x_1226) ;  /* 0x000000000f087348 */ /* 0x000fea0003c00000 */
[----:B------:R0:W1:Y:S02]  /*19070*/  SHFL.IDX P6, R14, R13, R12, R11 ;  /* 0x0000000c0d0e7389 */ /* 0x00006400000c000b */
[----:B01----:R-:W-:Y:S01]  /*19080*/  ENDCOLLECTIVE ;  /* 0x000000000000791b */ /* 0x003fe20003800000 */
.L_x_1226:
[C---:B------:R-:W-:Y:S01]  /*19090*/  VIADD R6, R5.reuse, 0x20 ;  /* 0x0000002005067836 */ /* 0x040fe20000000000 */
[----:B------:R-:W-:Y:S01]  /*190a0*/  ISETP.GE.AND P1, PT, R5, UR40, PT ;  /* 0x0000002805007c0c */ /* 0x000fe2000bf26270 */
[----:B------:R-:W-:Y:S02]  /*190b0*/  IMAD.MOV.U32 R13, RZ, RZ, R0 ;  /* 0x000000ffff0d7224 */ /* 0x000fe400078e0000 */
[----:B------:R-:W-:-:S10]  /*190c0*/  IMAD.MOV.U32 R2, RZ, RZ, R14 ;  /* 0x000000ffff027224 */ /* 0x000fd400078e000e */
[----:B------:R-:W-:Y:S05]  /*190d0*/  WARPSYNC.COLLECTIVE R15, `(.L_x_1227) ;  /* 0x000000000f087348 */ /* 0x000fea0003c00000 */
[----:B------:R0:W1:Y:S02]  /*190e0*/  SHFL.IDX P6, R14, R13, R12, R11 ;  /* 0x0000000c0d0e7389 */ /* 0x00006400000c000b */
[----:B01----:R-:W-:Y:S01]  /*190f0*/  ENDCOLLECTIVE ;  /* 0x000000000000791b */ /* 0x003fe20003800000 */
.L_x_1227:
        /* <DEDUP_REMOVED lines=8> */
.L_x_1228:
        /* <DEDUP_REMOVED lines=12> */
.L_x_1229:
[----:B------:R-:W-:Y:S02]  /*19240*/  IMAD.MOV.U32 R13, RZ, RZ, R4 ;  /* 0x000000ffff0d7224 */ /* 0x000fe400078e0004 */
[----:B------:R-:W-:Y:S01]  /*19250*/  IMAD.MOV.U32 R12, RZ, RZ, 0x2 ;  /* 0x00000002ff0c7424 */ /* 0x000fe200078e00ff */
[----:B------:R-:W-:-:S05]  /*19260*/  @!P1 IADD3 R14, P0, R28, R14, RZ ;  /* 0x0000000e1c0e9210 */ /* 0x000fca0007f1e0ff */
[----:B------:R-:W-:-:S08]  /*19270*/  @!P1 IMAD.MOV.U32 R2, RZ, RZ, R14 ;  /* 0x000000ffff029224 */ /* 0x000fd000078e000e */
[----:B------:R-:W-:Y:S05]  /*19280*/  WARPSYNC.COLLECTIVE R15, `(.L_x_1230) ;  /* 0x000000000f087348 */ /* 0x000fea0003c00000 */
[----:B------:R0:W1:Y:S02]  /*19290*/  SHFL.IDX P6, R14, R13, R12, R11 ;  /* 0x0000000c0d0e7389 */ /* 0x00006400000c000b */
[----:B01----:R-:W-:Y:S01]  /*192a0*/  ENDCOLLECTIVE ;  /* 0x000000000000791b */ /* 0x003fe20003800000 */
.L_x_1230:
        /* <DEDUP_REMOVED lines=15> */
.L_x_1231:
[----:B------:R-:W-:Y:S02]  /*193a0*/  IMAD.MOV.U32 R13, RZ, RZ, R4 ;  /* 0x000000ffff0d7224 */ /* 0x000fe400078e0004 */
[----:B------:R-:W-:Y:S01]  /*193b0*/  IMAD.MOV.U32 R12, RZ, RZ, 0x3 ;  /* 0x00000003ff0c7424 */ /* 0x000fe200078e00ff */
[----:B------:R-:W-:-:S05]  /*193c0*/  @!P1 IADD3 R14, P0, R28, R14, RZ ;  /* 0x0000000e1c0e9210 */ /* 0x000fca0007f1e0ff */
[----:B------:R-:W-:-:S08]  /*193d0*/  @!P1 IMAD.MOV.U32 R2, RZ, RZ, R14 ;  /* 0x000000ffff029224 */ /* 0x000fd000078e000e */
[----:B------:R-:W-:Y:S05]  /*193e0*/  WARPSYNC.COLLECTIVE R15, `(.L_x_1232) ;  /* 0x000000000f087348 */ /* 0x000fea0003c00000 */
[----:B------:R0:W1:Y:S02]  /*193f0*/  SHFL.IDX P6, R14, R13, R12, R11 ;  /* 0x0000000c0d0e7389 */ /* 0x00006400000c000b */
[----:B01----:R-:W-:Y:S01]  /*19400*/  ENDCOLLECTIVE ;  /* 0x000000000000791b */ /* 0x003fe20003800000 */
.L_x_1232:
        /* <DEDUP_REMOVED lines=13> */
.L_x_1233:
[----:B------:R-:W-:Y:S05]  /*194e0*/  BRA `(.L_x_1234) ;  /* 0xffffffc400d47947 */ /* 0x000fea000383ffff */
.L_x_1150:
[----:B0-----:R0:W1:Y:S02]  /*194f0*/  SYNCS.PHASECHK.TRANS64.TRYWAIT P0, [R17+URZ+0x2a820], R0 ;  /* 0x02a82000110075a7 */ /* 0x001064000800017f */
[----:B-1----:R-:W-:Y:S05]  /*19500*/  @!P0 NANOSLEEP.SYNCS 0x989680 ;  /* 0x009896800000895d */ /* 0x002fea0003900000 */
[----:B------:R-:W1:Y:S02]  /*19510*/  @!P0 SYNCS.PHASECHK.TRANS64 P0, [R17+URZ+0x2a820], R0 ;  /* 0x02a82000110085a7 */ /* 0x000e64000800007f */
[----:B-1----:R-:W-:Y:S05]  /*19520*/  @!P0 BRA `(.L_x_1150) ;  /* 0xfffffffc00f08947 */ /* 0x002fea000383ffff */
[----:B------:R-:W-:Y:S05]  /*19530*/  BRA `(.L_x_1235) ;  /* 0xffffffc800387947 */ /* 0x000fea000383ffff */
.L_x_1154:
[----:B0-----:R0:W1:Y:S02]  /*19540*/  SYNCS.PHASECHK.TRANS64.TRYWAIT P0, [R0+URZ+0x2a880], R19 ;  /* 0x02a88013000075a7 */ /* 0x001064000800017f */
[----:B-1----:R-:W-:Y:S05]  /*19550*/  @!P0 NANOSLEEP.SYNCS 0x989680 ;  /* 0x009896800000895d */ /* 0x002fea0003900000 */
[----:B------:R-:W1:Y:S02]  /*19560*/  @!P0 SYNCS.PHASECHK.TRANS64 P0, [R0+URZ+0x2a880], R19 ;  /* 0x02a88013000085a7 */ /* 0x000e64000800007f */
[----:B-1----:R-:W-:Y:S05]  /*19570*/  @!P0 BRA `(.L_x_1154) ;  /* 0xfffffffc00f08947 */ /* 0x002fea000383ffff */
[----:B------:R-:W-:Y:S05]  /*19580*/  BRA `(.L_x_1236) ;  /* 0xffffffcc00047947 */ /* 0x000fea000383ffff */
.L_x_1155:
        /* <DEDUP_REMOVED lines=8> */
.L_x_1238:
[----:B------:R-:W-:Y:S05]  /*19610*/  BSYNC B0 ;  /* 0x0000000000007941 */ /* 0x000fea0003800000 */
.L_x_1237:
[----:B------:R-:W-:Y:S02]  /*19620*/  IMAD.MOV.U32 R13, RZ, RZ, R21 ;  /* 0x000000ffff0d7224 */ /* 0x000fe400078e0015 */
[----:B------:R-:W-:Y:S02]  /*19630*/  IMAD.MOV.U32 R12, RZ, RZ, RZ ;  /* 0x000000ffff0c7224 */ /* 0x000fe400078e00ff */
[----:B------:R-:W-:Y:S02]  /*19640*/  IMAD.MOV.U32 R11, RZ, RZ, 0x1c1f ;  /* 0x00001c1fff0b7424 */ /* 0x000fe400078e00ff */
[----:B------:R-:W-:Y:S02]  /*19650*/  IMAD.MOV.U32 R15, RZ, RZ, -0x1 ;  /* 0xffffffffff0f7424 */ /* 0x000fe400078e00ff */
[----:B------:R-:W-:Y:S02]  /*19660*/  IMAD.MOV.U32 R3, RZ, RZ, R14 ;  /* 0x000000ffff037224 */ /* 0x000fe400078e000e */
[----:B------:R-:W-:-:S07]  /*19670*/  IMAD.IADD R6, R17, 0x1, R6 ;  /* 0x0000000111067824 */ /* 0x000fce00078e0206 */
[----:B------:R-:W-:Y:S05]  /*19680*/  WARPSYNC.COLLECTIVE R15, `(.L_x_1239) ;  /* 0x000000000f087348 */ /* 0x000fea0003c00000 */
[----:B------:R0:W1:Y:S02]  /*19690*/  SHFL.IDX P6, R14, R13, R12, R11 ;  /* 0x0000000c0d0e7389 */ /* 0x00006400000c000b */
[----:B01----:R-:W-:Y:S01]  /*196a0*/  ENDCOLLECTIVE ;  /* 0x000000000000791b */ /* 0x003fe20003800000 */
.L_x_1239:
[----:B------:R-:W-:Y:S02]  /*196b0*/  IMAD.MOV.U32 R13, RZ, RZ, R27 ;  /* 0x000000ffff0d7224 */ /* 0x000fe400078e001b */
[----:B------:R-:W-:Y:S02]  /*196c0*/  IMAD.MOV.U32 R12, RZ, RZ, 0x1 ;  /* 0x00000001ff0c7424 */ /* 0x000fe400078e00ff */
[----:B------:R-:W-:-:S07]  /*196d0*/  IMAD.MOV.U32 R2, RZ, RZ, R14 ;  /* 0x000000ffff027224 */ /* 0x000fce00078e000e */
[----:B------:R-:W-:Y:S05]  /*196e0*/  WARPSYNC.COLLECTIVE R15, `(.L_x_1240) ;  /* 0x000000000f087348 */ /* 0x000fea0003c00000 */
[----:B------:R0:W1:Y:S02]  /*196f0*/  SHFL.IDX P6, R14, R13, R12, R11 ;  /* 0x0000000c0d0e7389 */ /* 0x00006400000c000b */
[----:B01----:R-:W-:Y:S01]  /*19700*/  ENDCOLLECTIVE ;  /* 0x000000000000791b */ /* 0x003fe20003800000 */
.L_x_1240:
        /* <DEDUP_REMOVED lines=13> */
.L_x_1241:
[----:B------:R-:W-:Y:S02]  /*197e0*/  IMAD.MOV.U32 R13, RZ, RZ, R27 ;  /* 0x000000ffff0d7224 */ /* 0x000fe400078e001b */
[----:B------:R-:W-:Y:S02]  /*197f0*/  IMAD.MOV.U32 R12, RZ, RZ, 0x2 ;  /* 0x00000002ff0c7424 */ /* 0x000fe400078e00ff */
[----:B------:R-:W-:-:S07]  /*19800*/  IMAD.MOV.U32 R2, RZ, RZ, R14 ;  /* 0x000000ffff027224 */ /* 0x000fce00078e000e */
[----:B------:R-:W-:Y:S05]  /*19810*/  WARPSYNC.COLLECTIVE R15, `(.L_x_1242) ;  /* 0x000000000f087348 */ /* 0x000fea0003c00000 */
[----:B------:R0:W1:Y:S02]  /*19820*/  SHFL.IDX P6, R14, R13, R12, R11 ;  /* 0x0000000c0d0e7389 */ /* 0x00006400000c000b */
[----:B01----:R-:W-:Y:S01]  /*19830*/  ENDCOLLECTIVE ;  /* 0x000000000000791b */ /* 0x003fe20003800000 */
.L_x_1242:
        /* <DEDUP_REMOVED lines=13> */
.L_x_1243:
[----:B------:R-:W-:Y:S02]  /*19910*/  IMAD.MOV.U32 R13, RZ, RZ, R27 ;  /* 0x000000ffff0d7224 */ /* 0x000fe400078e001b */
[----:B------:R-:W-:Y:S02]  /*19920*/  IMAD.MOV.U32 R12, RZ, RZ, 0x3 ;  /* 0x00000003ff0c7424 */ /* 0x000fe400078e00ff */
[----:B------:R-:W-:-:S07]  /*19930*/  IMAD.MOV.U32 R2, RZ, RZ, R14 ;  /* 0x000000ffff027224 */ /* 0x000fce00078e000e */
[----:B------:R-:W-:Y:S05]  /*19940*/  WARPSYNC.COLLECTIVE R15, `(.L_x_1244) ;  /* 0x000000000f087348 */ /* 0x000fea0003c00000 */
[----:B------:R0:W1:Y:S02]  /*19950*/  SHFL.IDX P6, R14, R13, R12, R11 ;  /* 0x0000000c0d0e7389 */ /* 0x00006400000c000b */
[----:B01----:R-:W-:Y:S01]  /*19960*/  ENDCOLLECTIVE ;  /* 0x000000000000791b */ /* 0x003fe20003800000 */
.L_x_1244:
        /* <DEDUP_REMOVED lines=13> */
.L_x_1245:
[----:B------:R-:W-:Y:S01]  /*19a40*/  IMAD.MOV.U32 R2, RZ, RZ, R14 ;  /* 0x000000ffff027224 */ /* 0x000fe200078e000e */
[----:B------:R-:W-:Y:S06]  /*19a50*/  BRA `(.L_x_1246) ;  /* 0xffffffc800907947 */ /* 0x000fec000383ffff */
.L_x_1160:
[----:B---3--:R3:W4:Y:S02]  /*19a60*/  SYNCS.PHASECHK.TRANS64.TRYWAIT P0, [R0+URZ+0x2a840], R19 ;  /* 0x02a84013000075a7 */ /* 0x008724000800017f */
[----:B----4-:R-:W-:Y:S05]  /*19a70*/  @!P0 NANOSLEEP.SYNCS 0x989680 ;  /* 0x009896800000895d */ /* 0x010fea0003900000 */
[----:B------:R-:W4:Y:S02]  /*19a80*/  @!P0 SYNCS.PHASECHK.TRANS64 P0, [R0+URZ+0x2a840], R19 ;  /* 0x02a84013000085a7 */ /* 0x000f24000800007f */
[----:B----4-:R-:W-:Y:S05]  /*19a90*/  @!P0 BRA `(.L_x_1160) ;  /* 0xfffffffc00f08947 */ /* 0x010fea000383ffff */
[----:B------:R-:W-:Y:S05]  /*19aa0*/  BRA `(.L_x_1247) ;  /* 0xffffffc800e87947 */ /* 0x000fea000383ffff */
.L_x_1161:
[----:B------:R-:W-:Y:S01]  /*19ab0*/  BSSY B0, `(.L_x_1248) ;  /* 0x0000008000007945 */ /* 0x000fe20003800000 */
[----:B------:R-:W-:Y:S02]  /*19ac0*/  IMAD.MOV.U32 R13, RZ, RZ, R10 ;  /* 0x000000ffff0d7224 */ /* 0x000fe400078e000a */
[----:B------:R-:W-:Y:S02]  /*19ad0*/  IMAD.MOV.U32 R12, RZ, RZ, RZ ;  /* 0x000000ffff0c7224 */ /* 0x000fe400078e00ff */
[----:B------:R-:W-:Y:S02]  /*19ae0*/  IMAD.MOV.U32 R11, RZ, RZ, 0x1c1f ;  /* 0x00001c1fff0b7424 */ /* 0x000fe400078e00ff */
[----:B------:R-:W-:-:S07]  /*19af0*/  IMAD.MOV.U32 R15, RZ, RZ, -0x1 ;  /* 0xffffffffff0f7424 */ /* 0x000fce00078e00ff */
[----:B0123--:R-:W-:Y:S05]  /*19b00*/  WARPSYNC.COLLECTIVE R15, `(.L_x_1249) ;  /* 0x000000000f087348 */ /* 0x00ffea0003c00000 */
[----:B------:R4:W0:Y:S02]  /*19b10*/  SHFL.IDX P6, R14, R13, R12, R11 ;  /* 0x0000000c0d0e7389 */ /* 0x00082400000c000b */
[----:B01234-:R-:W-:Y:S01]  /*19b20*/  ENDCOLLECTIVE ;  /* 0x000000000000791b */ /* 0x01ffe20003800000 */
.L_x_1249:
[----:B------:R-:W-:Y:S05]  /*19b30*/  BSYNC B0 ;  /* 0x0000000000007941 */ /* 0x000fea0003800000 */
.L_x_1248:
        /* <DEDUP_REMOVED lines=8> */
.L_x_1250:
[----:B------:R-:W-:Y:S02]  /*19bc0*/  IMAD.MOV.U32 R13, RZ, RZ, R10 ;  /* 0x000000ffff0d7224 */ /* 0x000fe400078e000a */
[----:B------:R-:W-:Y:S01]  /*19bd0*/  IMAD.MOV.U32 R12, RZ, RZ, 0x1 ;  /* 0x00000001ff0c7424 */ /* 0x000fe200078e00ff */
[----:B------:R-:W-:-:S13]  /*19be0*/  IADD3 R2, P0, R28, R14, RZ ;  /* 0x0000000e1c027210 */ /* 0x000fda0007f1e0ff */
[----:B------:R-:W-:Y:S05]  /*19bf0*/  WARPSYNC.COLLECTIVE R15, `(.L_x_1251) ;  /* 0x000000000f087348 */ /* 0x000fea0003c00000 */
[----:B------:R0:W1:Y:S02]  /*19c00*/  SHFL.IDX P6, R14, R13, R12, R11 ;  /* 0x0000000c0d0e7389 */ /* 0x00006400000c000b */
[----:B01----:R-:W-:Y:S01]  /*19c10*/  ENDCOLLECTIVE ;  /* 0x000000000000791b */ /* 0x003fe20003800000 */
.L_x_1251:
        /* <DEDUP_REMOVED lines=12> */
.L_x_1252:
[----:B------:R-:W-:Y:S02]  /*19ce0*/  IMAD.MOV.U32 R13, RZ, RZ, R10 ;  /* 0x000000ffff0d7224 */ /* 0x000fe400078e000a */
[----:B------:R-:W-:Y:S01]  /*19cf0*/  IMAD.MOV.U32 R12, RZ, RZ, 0x2 ;  /* 0x00000002ff0c7424 */ /* 0x000fe200078e00ff */
[----:B------:R-:W-:-:S13]  /*19d00*/  IADD3 R2, P0, R28, R14, RZ ;  /* 0x0000000e1c027210 */ /* 0x000fda0007f1e0ff */
[----:B------:R-:W-:Y:S05]  /*19d10*/  WARPSYNC.COLLECTIVE R15, `(.L_x_1253) ;  /* 0x000000000f087348 */ /* 0x000fea0003c00000 */
[----:B------:R0:W1:Y:S02]  /*19d20*/  SHFL.IDX P6, R14, R13, R12, R11 ;  /* 0x0000000c0d0e7389 */ /* 0x00006400000c000b */
[----:B01----:R-:W-:Y:S01]  /*19d30*/  ENDCOLLECTIVE ;  /* 0x000000000000791b */ /* 0x003fe20003800000 */
.L_x_1253:
        /* <DEDUP_REMOVED lines=12> */
.L_x_1254:
[----:B------:R-:W-:Y:S02]  /*19e00*/  IMAD.MOV.U32 R13, RZ, RZ, R10 ;  /* 0x000000ffff0d7224 */ /* 0x000fe400078e000a */
[----:B------:R-:W-:Y:S01]  /*19e10*/  IMAD.MOV.U32 R12, RZ, RZ, 0x3 ;  /* 0x00000003ff0c7424 */ /* 0x000fe200078e00ff */
[----:B------:R-:W-:-:S13]  /*19e20*/  IADD3 R2, P0, R28, R14, RZ ;  /* 0x0000000e1c027210 */ /* 0x000fda0007f1e0ff */
[----:B------:R-:W-:Y:S05]  /*19e30*/  WARPSYNC.COLLECTIVE R15, `(.L_x_1255) ;  /* 0x000000000f087348 */ /* 0x000fea0003c00000 */
[----:B------:R0:W1:Y:S02]  /*19e40*/  SHFL.IDX P6, R14, R13, R12, R11 ;  /* 0x0000000c0d0e7389 */ /* 0x00006400000c000b */
[----:B01----:R-:W-:Y:S01]  /*19e50*/  ENDCOLLECTIVE ;  /* 0x000000000000791b */ /* 0x003fe20003800000 */
.L_x_1255:
        /* <DEDUP_REMOVED lines=12> */
.L_x_1256:
[----:B------:R-:W-:Y:S05]  /*19f20*/  BRA `(.L_x_1257) ;  /* 0xffffffc800807947 */ /* 0x000fea000383ffff */
.L_x_1166:
[----:B0-----:R0:W2:Y:S02]  /*19f30*/  SYNCS.PHASECHK.TRANS64.TRYWAIT P2, [R0+URZ+0x2a870], R3 ;  /* 0x02a87003000075a7 */ /* 0x0010a4000804017f */
[----:B--2---:R-:W-:Y:S05]  /*19f40*/  @!P2 NANOSLEEP.SYNCS 0x989680 ;  /* 0x009896800000a95d */ /* 0x004fea0003900000 */
[----:B------:R-:W2:Y:S02]  /*19f50*/  @!P2 SYNCS.PHASECHK.TRANS64 P2, [R0+URZ+0x2a870], R3 ;  /* 0x02a870030000a5a7 */ /* 0x000ea4000804007f */
[----:B--2---:R-:W-:Y:S05]  /*19f60*/  @!P2 BRA `(.L_x_1166) ;  /* 0xfffffffc00f0a947 */ /* 0x004fea000383ffff */
[----:B------:R-:W-:Y:S05]  /*19f70*/  BRA `(.L_x_1258) ;  /* 0xffffffc800ec7947 */ /* 0x000fea000383ffff */
.L_x_1168:
[----:B0-----:R0:W2:Y:S02]  /*19f80*/  SYNCS.PHASECHK.TRANS64.TRYWAIT P2, [R0+URZ+0x2a860], R3 ;  /* 0x02a86003000075a7 */ /* 0x0010a4000804017f */
[----:B--2---:R-:W-:Y:S05]  /*19f90*/  @!P2 NANOSLEEP.SYNCS 0x989680 ;  /* 0x009896800000a95d */ /* 0x004fea0003900000 */
[----:B------:R-:W2:Y:S02]  /*19fa0*/  @!P2 SYNCS.PHASECHK.TRANS64 P2, [R0+URZ+0x2a860], R3 ;  /* 0x02a860030000a5a7 */ /* 0x000ea4000804007f */
[----:B--2---:R-:W-:Y:S05]  /*19fb0*/  @!P2 BRA `(.L_x_1168) ;  /* 0xfffffffc00f0a947 */ /* 0x004fea000383ffff */
[----:B------:R-:W-:Y:S05]  /*19fc0*/  BRA `(.L_x_1259) ;  /* 0xffffffc800fc7947 */ /* 0x000fea000383ffff */
.L_x_1176:
[----:B0-----:R0:W2:Y:S02]  /*19fd0*/  SYNCS.PHASECHK.TRANS64.TRYWAIT P2, [R3+URZ+0x2a870], R0 ;  /* 0x02a87000030075a7 */ /* 0x0010a4000804017f */
[----:B--2---:R-:W-:Y:S05]  /*19fe0*/  @!P2 NANOSLEEP.SYNCS 0x989680 ;  /* 0x009896800000a95d */ /* 0x004fea0003900000 */
[----:B------:R-:W2:Y:S02]  /*19ff0*/  @!P2 SYNCS.PHASECHK.TRANS64 P2, [R3+URZ+0x2a870], R0 ;  /* 0x02a870000300a5a7 */ /* 0x000ea4000804007f */
[----:B--2---:R-:W-:Y:S05]  /*1a000*/  @!P2 BRA `(.L_x_1176) ;  /* 0xfffffffc00f0a947 */ /* 0x004fea000383ffff */
[----:B------:R-:W-:Y:S05]  /*1a010*/  BRA `(.L_x_1260) ;  /* 0xffffffd000e87947 */ /* 0x000fea000383ffff */
.L_x_1178:
[----:B0-----:R0:W2:Y:S02]  /*1a020*/  SYNCS.PHASECHK.TRANS64.TRYWAIT P2, [R3+URZ+0x2a860], R0 ;  /* 0x02a86000030075a7 */ /* 0x0010a4000804017f */
[----:B--2---:R-:W-:Y:S05]  /*1a030*/  @!P2 NANOSLEEP.SYNCS 0x989680 ;  /* 0x009896800000a95d */ /* 0x004fea0003900000 */
[----:B------:R-:W2:Y:S02]  /*1a040*/  @!P2 SYNCS.PHASECHK.TRANS64 P2, [R3+URZ+0x2a860], R0 ;  /* 0x02a860000300a5a7 */ /* 0x000ea4000804007f */
[----:B--2---:R-:W-:Y:S05]  /*1a050*/  @!P2 BRA `(.L_x_1178) ;  /* 0xfffffffc00f0a947 */ /* 0x004fea000383ffff */
[----:B------:R-:W-:Y:S05]  /*1a060*/  BRA `(.L_x_1261) ;  /* 0xffffffd000f87947 */ /* 0x000fea000383ffff */
.L_x_1185:
[----:B0-----:R0:W2:Y:S02]  /*1a070*/  SYNCS.PHASECHK.TRANS64.TRYWAIT P0, [R5+URZ+0x2a820], R0 ;  /* 0x02a82000050075a7 */ /* 0x0010a4000800017f */
[----:B--2---:R-:W-:Y:S05]  /*1a080*/  @!P0 NANOSLEEP.SYNCS 0x989680 ;  /* 0x009896800000895d */ /* 0x004fea0003900000 */
[----:B------:R-:W2:Y:S02]  /*1a090*/  @!P0 SYNCS.PHASECHK.TRANS64 P0, [R5+URZ+0x2a820], R0 ;  /* 0x02a82000050085a7 */ /* 0x000ea4000800007f */
[----:B--2---:R-:W-:Y:S05]  /*1a0a0*/  @!P0 BRA `(.L_x_1185) ;  /* 0xfffffffc00f08947 */ /* 0x004fea000383ffff */
[----:B------:R-:W-:Y:S05]  /*1a0b0*/  BRA `(.L_x_1262) ;  /* 0xffffffdc000c7947 */ /* 0x000fea000383ffff */
.L_x_1186:
        /* <DEDUP_REMOVED lines=9> */
[----:B------:R2:W3:Y:S02]  /*1a150*/  SHFL.IDX P6, R14, R13, R12, R11 ;  /* 0x0000000c0d0e7389 */ /* 0x0004e400000c000b */
[----:B0123--:R-:W-:Y:S01]  /*1a160*/  ENDCOLLECTIVE ;  /* 0x000000000000791b */ /* 0x00ffe20003800000 */
.L_x_1264:
[----:B------:R-:W-:Y:S05]  /*1a170*/  BSYNC B0 ;  /* 0x0000000000007941 */ /* 0x000fea0003800000 */
.L_x_1263:
[----:B------:R-:W-:Y:S05]  /*1a180*/  BRA `(.L_x_1265) ;  /* 0xffffffd800f47947 */ /* 0x000fea000383ffff */
.L_x_1189:
[----:B------:R-:W-:Y:S01]  /*1a190*/  BSSY B1, `(.L_x_1266) ;  /* 0x0000006000017945 */ /* 0x000fe20003800000 */
[----:B------:R-:W-:-:S07]  /*1a1a0*/  IMAD.MOV.U32 R15, RZ, RZ, -0x1 ;  /* 0xffffffffff0f7424 */ /* 0x000fce00078e00ff */
[----:B01----:R-:W-:Y:S05]  /*1a1b0*/  WARPSYNC.COLLECTIVE R15, `(.L_x_1267) ;  /* 0x000000000f0c7348 */ /* 0x003fea0003c00000 */
[----:B------:R-:W-:Y:S02]  /*1a1c0*/  ELECT P6, UR62, PT ;  /* 0x00000000003e782f */ /* 0x000fe400038c0000 */
[----:B------:R-:W-:Y:S01]  /*1a1d0*/  MOV R14, UR62 ;  /* 0x0000003e000e7c02 */ /* 0x000fe20008000f00 */
[----:B01----:R-:W-:Y:S10]  /*1a1e0*/  ENDCOLLECTIVE ;  /* 0x000000000000791b */ /* 0x003ff40003800000 */
.L_x_1267:
[----:B------:R-:W-:Y:S05]  /*1a1f0*/  BSYNC B1 ;  /* 0x0000000000017941 */ /* 0x000fea0003800000 */
.L_x_1266:
[----:B------:R-:W-:Y:S05]  /*1a200*/  BRA `(.L_x_1268) ;  /* 0xffffffd800ec7947 */ /* 0x000fea000383ffff */
.L_x_1191:
[----:B0-----:R0:W2:Y:S02]  /*1a210*/  SYNCS.PHASECHK.TRANS64.TRYWAIT P1, [R3+URZ+0x2a840], R2 ;  /* 0x02a84002030075a7 */ /* 0x0010a4000802017f */
[----:B--2---:R-:W-:Y:S05]  /*1a220*/  @!P1 NANOSLEEP.SYNCS 0x989680 ;  /* 0x009896800000995d */ /* 0x004fea0003900000 */
[----:B------:R-:W2:Y:S02]  /*1a230*/  @!P1 SYNCS.PHASECHK.TRANS64 P1, [R3+URZ+0x2a840], R2 ;  /* 0x02a84002030095a7 */ /* 0x000ea4000802007f */
[----:B--2---:R-:W-:Y:S05]  /*1a240*/  @!P1 BRA `(.L_x_1191) ;  /* 0xfffffffc00f09947 */ /* 0x004fea000383ffff */
[----:B------:R-:W-:Y:S05]  /*1a250*/  BRA `(.L_x_1269) ;  /* 0xffffffdc000c7947 */ /* 0x000fea000383ffff */
.L_x_1193:
[----:B--2---:R2:W3:Y:S02]  /*1a260*/  SYNCS.PHASECHK.TRANS64.TRYWAIT P1, [R5+URZ+0x2a840], R0 ;  /* 0x02a84000050075a7 */ /* 0x0044e4000802017f */
[----:B---3--:R-:W-:Y:S05]  /*1a270*/  @!P1 NANOSLEEP.SYNCS 0x989680 ;  /* 0x009896800000995d */ /* 0x008fea0003900000 */
[----:B------:R-:W3:Y:S02]  /*1a280*/  @!P1 SYNCS.PHASECHK.TRANS64 P1, [R5+URZ+0x2a840], R0 ;  /* 0x02a84000050095a7 */ /* 0x000ee4000802007f */
[----:B---3--:R-:W-:Y:S05]  /*1a290*/  @!P1 BRA `(.L_x_1193) ;  /* 0xfffffffc00f09947 */ /* 0x008fea000383ffff */
[----:B------:R-:W-:Y:S05]  /*1a2a0*/  BRA `(.L_x_1270) ;  /* 0xffffffdc00187947 */ /* 0x000fea000383ffff */
.L_x_1195:
[----:B---3--:R3:W4:Y:S02]  /*1a2b0*/  SYNCS.PHASECHK.TRANS64.TRYWAIT P1, [R3+URZ+0x2a860], R2 ;  /* 0x02a86002030075a7 */ /* 0x008724000802017f */
[----:B----4-:R-:W-:Y:S05]  /*1a2c0*/  @!P1 NANOSLEEP.SYNCS 0x989680 ;  /* 0x009896800000995d */ /* 0x010fea0003900000 */
[----:B------:R-:W4:Y:S02]  /*1a2d0*/  @!P1 SYNCS.PHASECHK.TRANS64 P1, [R3+URZ+0x2a860], R2 ;  /* 0x02a86002030095a7 */ /* 0x000f24000802007f */
[----:B----4-:R-:W-:Y:S05]  /*1a2e0*/  @!P1 BRA `(.L_x_1195) ;  /* 0xfffffffc00f09947 */ /* 0x010fea000383ffff */
[----:B------:R-:W-:Y:S05]  /*1a2f0*/  BRA `(.L_x_1271) ;  /* 0xffffffdc00147947 */ /* 0x000fea000383ffff */
.L_x_1197:
[----:B----4-:R4:W0:Y:S02]  /*1a300*/  SYNCS.PHASECHK.TRANS64.TRYWAIT P1, [R5+URZ+0x2a860], R0 ;  /* 0x02a86000050075a7 */ /* 0x010824000802017f */
[----:B0-----:R-:W-:Y:S05]  /*1a310*/  @!P1 NANOSLEEP.SYNCS 0x989680 ;  /* 0x009896800000995d */ /* 0x001fea0003900000 */
[----:B------:R-:W0:Y:S02]  /*1a320*/  @!P1 SYNCS.PHASECHK.TRANS64 P1, [R5+URZ+0x2a860], R0 ;  /* 0x02a86000050095a7 */ /* 0x000e24000802007f */
[----:B0-----:R-:W-:Y:S05]  /*1a330*/  @!P1 BRA `(.L_x_1197) ;  /* 0xfffffffc00f09947 */ /* 0x001fea000383ffff */
[----:B------:R-:W-:Y:S05]  /*1a340*/  BRA `(.L_x_1272) ;  /* 0xffffffdc00107947 */ /* 0x000fea000383ffff */
.L_x_1199:
[----:B------:R0:W0:Y:S02]  /*1a350*/  SYNCS.PHASECHK.TRANS64.TRYWAIT P1, [R3+URZ+0x2a880], R2 ;  /* 0x02a88002030075a7 */ /* 0x000024000802017f */
[----:B0-----:R-:W-:Y:S05]  /*1a360*/  @!P1 NANOSLEEP.SYNCS 0x989680 ;  /* 0x009896800000995d */ /* 0x001fea0003900000 */
[----:B------:R-:W0:Y:S02]  /*1a370*/  @!P1 SYNCS.PHASECHK.TRANS64 P1, [R3+URZ+0x2a880], R2 ;  /* 0x02a88002030095a7 */ /* 0x000e24000802007f */
[----:B0-----:R-:W-:Y:S05]  /*1a380*/  @!P1 BRA `(.L_x_1199) ;  /* 0xfffffffc00f09947 */ /* 0x001fea000383ffff */
[----:B------:R-:W-:Y:S05]  /*1a390*/  BRA `(.L_x_1273) ;  /* 0xffffffdc000c7947 */ /* 0x000fea000383ffff */
.L_x_1274:
        /* <DEDUP_REMOVED lines=14> */
.L_x_3249:


//--------------------- .text._ZN7cutlass13device_kernelIN5flash11enable_sm90INS1_16FlashAttnFwdSm90INS1_25CollectiveMainloopFwdSm90ILi2EN4cute5tupleIJNS5_1CILi1EEES8_S8_EEENS6_IJNS7_ILi128EEESA_NS7_ILi192EEEEEELi192ENS_12float_e4m3_tEfNS_4arch4Sm90ELb0ELb1ELb1ELb1ELb1ELb0ELb0ELb1ELb1ELb1ELb0ELb0EEENS1_21CollectiveEpilogueFwdINS6_IJSA_SB_SA_EEES9_NS_10bfloat16_tESF_Li256ELb1ELb1ELb0ELb1EEENS1_36VarlenDynamicPersistentTileSchedulerILi128ELi128ELi256ELi128ELb0ELb1ELb1ELb1ELb0ELb1EEEEEEEEEvNT_6ParamsE --------------------------
	.section	.text._ZN7cutlass13device_kernelIN5flash11enable_sm90INS1_16FlashAttnFwdSm90INS1_25CollectiveMainloopFwdSm90ILi2EN4cute5tupleIJNS5_1CILi1EEES8_S8_EEENS6_IJNS7_ILi128EEESA_NS7_ILi192EEEEEELi192ENS_12float_e4m3_tEfNS_4arch4Sm90ELb0ELb1ELb1ELb1ELb1ELb0ELb0ELb1ELb1ELb1ELb0ELb0EEENS1_21CollectiveEpilogueFwdINS6_IJSA_SB_SA_EEES9_NS_10bfloat16_tESF_Li256ELb1ELb1ELb0ELb1EEENS1_36VarlenDynamicPersistentTileSchedulerILi128ELi128ELi256ELi128ELb0ELb1ELb1ELb1ELb0ELb1EEEEEEEEEvNT_6ParamsE,"ax",@progbits
	.align	128
.text._ZN7cutlass13device_kernelIN5flash11enable_sm90INS1_16FlashAttnFwdSm90INS1_25CollectiveMainloopFwdSm90ILi2EN4cute5tupleIJNS5_1CILi1EEES8_S8_EEENS6_IJNS7_ILi128EEESA_NS7_ILi192EEEEEELi192ENS_12float_e4m3_tEfNS_4arch4Sm90ELb0ELb1ELb1ELb1ELb1ELb0ELb0ELb1ELb1ELb1ELb0ELb0EEENS1_21CollectiveEpilogueFwdINS6_IJSA_SB_SA_EEES9_NS_10bfloat16_tESF_Li256ELb1ELb1ELb0ELb1EEENS1_36VarlenDynamicPersistentTileSchedulerILi128ELi128ELi256ELi128ELb0ELb1ELb1ELb1ELb0ELb1EEEEEEEEEvNT_6ParamsE:
        .type           _ZN7cutlass13device_kernelIN5flash11enable_sm90INS1_16FlashAttnFwdSm90INS1_25CollectiveMainloopFwdSm90ILi2EN4cute5tupleIJNS5_1CILi1EEES8_S8_EEENS6_IJNS7_ILi128EEESA_NS7_ILi192EEEEEELi192ENS_12float_e4m3_tEfNS_4arch4Sm90ELb0ELb1ELb1ELb1ELb1ELb0ELb0ELb1ELb1ELb1ELb0ELb0EEENS1_21CollectiveEpilogueFwdINS6_IJSA_SB_SA_EEES9_NS_10bfloat16_tESF_Li256ELb1ELb1ELb0ELb1EEENS1_36VarlenDynamicPersistentTileSchedulerILi128ELi128ELi256ELi128ELb0ELb1ELb1ELb1ELb0ELb1EEEEEEEEEvNT_6ParamsE,@function
        .size           _ZN7cutlass13device_kernelIN5flash11enable_sm90INS1_16FlashAttnFwdSm90INS1_25CollectiveMainloopFwdSm90ILi2EN4cute5tupleIJNS5_1CILi1EEES8_S8_EEENS6_IJNS7_ILi128EEESA_NS7_ILi192EEEEEELi192ENS_12float_e4m3_tEfNS_4arch4Sm90ELb0ELb1ELb1ELb1ELb1ELb0ELb0ELb1ELb1ELb1ELb0ELb0EEENS1_21CollectiveEpilogueFwdINS6_IJSA_SB_SA_EEES9_NS_10bfloat16_tESF_Li256ELb1ELb1ELb0ELb1EEENS1_36VarlenDynamicPersistentTileSchedulerILi128ELi128ELi256ELi128ELb0ELb1ELb1ELb1ELb0ELb1EEEEEEEEEvNT_6ParamsE,(.L_x_3250 - _ZN7cutlass13device_kernelIN5flash11enable_sm90INS1_16FlashAttnFwdSm90INS1_25CollectiveMainloopFwdSm90ILi2EN4cute5tupleIJNS5_1CILi1EEES8_S8_EEENS6_IJNS7_ILi128EEESA_NS7_ILi192EEEEEELi192ENS_12float_e4m3_tEfNS_4arch4Sm90ELb0ELb1ELb1ELb1ELb1ELb0ELb0ELb1ELb1ELb1ELb0ELb0EEENS1_21CollectiveEpilogueFwdINS6_IJSA_SB_SA_EEES9_NS_10bfloat16_tESF_Li256ELb1ELb1ELb0ELb1EEENS1_36VarlenDynamicPersistentTileSchedulerILi128ELi128ELi256ELi128ELb0ELb1ELb1ELb1ELb0ELb1EEEEEEEEEvNT_6ParamsE)
        .other          _ZN7cutlass13device_kernelIN5flash11enable_sm90INS1_16FlashAttnFwdSm90INS1_25CollectiveMainloopFwdSm90ILi2EN4cute5tupleIJNS5_1CILi1EEES8_S8_EEENS6_IJNS7_ILi128EEESA_NS7_ILi192EEEEEELi192ENS_12float_e4m3_tEfNS_4arch4Sm90ELb0ELb1ELb1ELb1ELb1ELb0ELb0ELb1ELb1ELb1ELb0ELb0EEENS1_21CollectiveEpilogueFwdINS6_IJSA_SB_SA_EEES9_NS_10bfloat16_tESF_Li256ELb1ELb1ELb0ELb1EEENS1_36VarlenDynamicPersistentTileSchedulerILi128ELi128ELi256ELi128ELb0ELb1ELb1ELb1ELb0ELb1EEEEEEEEEvNT_6ParamsE,@"STO_CUDA_ENTRY STV_DEFAULT"
_ZN7cutlass13device_kernelIN5flash11enable_sm90INS1_16FlashAttnFwdSm90INS1_25CollectiveMainloopFwdSm90ILi2EN4cute5tupleIJNS5_1CILi1EEES8_S8_EEENS6_IJNS7_ILi128EEESA_NS7_ILi192EEEEEELi192ENS_12float_e4m3_tEfNS_4arch4Sm90ELb0ELb1ELb1ELb1ELb1ELb0ELb0ELb1ELb1ELb1ELb0ELb0EEENS1_21CollectiveEpilogueFwdINS6_IJSA_SB_SA_EEES9_NS_10bfloat16_tESF_Li256ELb1ELb1ELb0ELb1EEENS1_36VarlenDynamicPersistentTileSchedulerILi128ELi128ELi256ELi128ELb0ELb1ELb1ELb1ELb0ELb1EEEEEEEEEvNT_6ParamsE:
        /* <DEDUP_REMOVED lines=45> */
.L_x_1275:
        /* <DEDUP_REMOVED lines=22> */
.L_x_1276:
        /* <DEDUP_REMOVED lines=18> */
.L_x_1277:
        /* <DEDUP_REMOVED lines=22> */
.L_x_1278:
        /* <DEDUP_REMOVED lines=24> */
.L_x_1279:
        /* <DEDUP_REMOVED lines=8> */
.L_x_1281:
        /* <DEDUP_REMOVED lines=20> */
[----:B------:R-:W-:Y:S01]  /*09f0*/  ULOP3.LUT UR49, UR43, 0x1, URZ, 0xfc, !UPT ;  /* 0x000000012b317892 */ /* 0x000fe2000f8efc3f */
[----:B------:R-:W-:Y:S01]  /*0a00*/  R2UR UR51, R10 ;  /* 0x000000000a3372ca */ /* 0x000fe200000e0000 */
[----:B------:R-:W-:Y:S01]  /*0a10*/  UMOV UR48, URZ ;  /* 0x0000003f00307c82 */ /* 0x000fe20008000000 */
[----:B------:R-:W-:Y:S01]  /*0a20*/  SHF.R.S32.HI R3, RZ, 0x1f, R208 ;  /* 0x0000001fff037819 */ /* 0x000fe200000114d0 */
[----:B------:R-:W-:Y:S01]  /*0a30*/  UMOV UR47, URZ ;  /* 0x0000003f002f7c82 */ /* 0x000fe20008000000 */
[----:B------:R-:W-:Y:S01]  /*0a40*/  R2UR UR50, R11 ;  /* 0x000000000b3272ca */ /* 0x000fe200000e0000 */
[----:B------:R-:W-:Y:S01]  /*0a50*/  UMOV UR46, URZ ;  /* 0x0000003f002e7c82 */ /* 0x000fe20008000000 */
[CC--:B------:R-:W-:Y:S02]  /*0a60*/  LEA.HI R5, R3.reuse, R208.reuse, RZ, 0x7 ;  /* 0x000000d003057211 */ /* 0x0c0fe400078f38ff */
[----:B------:R-:W-:-:S02]  /*0a70*/  LEA.HI R0, R3, R208, RZ, 0x4 ;  /* 0x000000d003007211 */ /* 0x000fc400078f20ff */
[----:B------:R-:W-:Y:S02]  /*0a80*/  LOP3.LUT R201, R5, 0xffffff80, RZ, 0xc0, !PT ;  /* 0xffffff8005c97812 */ /* 0x000fe400078ec0ff */
[----:B------:R-:W-:Y:S02]  /*0a90*/  SHF.R.S32.HI R9, RZ, 0x4, R0 ;  /* 0x00000004ff097819 */ /* 0x000fe40000011400 */
[----:B------:R-:W-:Y:S01]  /*0aa0*/  LOP3.LUT R7, R0, 0x3fffff0, RZ, 0xc0, !PT ;  /* 0x03fffff000077812 */ /* 0x000fe200078ec0ff */
[----:B------:R-:W-:Y:S01]  /*0ab0*/  IMAD.IADD R201, R208, 0x1, -R201 ;  /* 0x00000001d0c97824 */ /* 0x000fe200078e0ac9 */
[----:B------:R-:W-:Y:S02]  /*0ac0*/  LEA.HI R0, R0, R9, RZ, 0x1 ;  /* 0x0000000900007211 */ /* 0x000fe400078f08ff */
[----:B------:R-:W-:Y:S01]  /*0ad0*/  LEA.HI R2, R3, R208, RZ, 0x5 ;  /* 0x000000d003027211 */ /* 0x000fe200078f28ff */
[----:B------:R-:W-:Y:S01]  /*0ae0*/  IMAD.IADD R7, R208, 0x1, -R7 ;  /* 0x00000001d0077824 */ /* 0x000fe200078e0a07 */
[----:B------:R-:W-:-:S02]  /*0af0*/  SHF.R.S32.HI R4, RZ, 0x1f, R201 ;  /* 0x0000001fff047819 */ /* 0x000fc400000114c9 */
[----:B------:R-:W-:Y:S01]  /*0b00*/  LOP3.LUT R0, R0, 0x1ffffffe, RZ, 0xc0, !PT ;  /* 0x1ffffffe00007812 */ /* 0x000fe200078ec0ff */
[----:B------:R-:W-:Y:S01]  /*0b10*/  IMAD.SHL.U32 R2, R2, 0x20, RZ ;  /* 0x0000002002027824 */ /* 0x000fe200078e00ff */
[----:B------:R-:W-:Y:S02]  /*0b20*/  LEA.HI R6, R4, R201, RZ, 0x2 ;  /* 0x000000c904067211 */ /* 0x000fe400078f10ff */
[----:B------:R-:W-:Y:S01]  /*0b30*/  LEA.HI R10, R3, R208, RZ, 0x2 ;  /* 0x000000d0030a7211 */ /* 0x000fe200078f10ff */
[----:B------:R-:W-:Y:S01]  /*0b40*/  IMAD.IADD R0, R9, 0x1, -R0 ;  /* 0x0000000109007824 */ /* 0x000fe200078e0a00 */
[--C-:B------:R-:W-:Y:S02]  /*0b50*/  SHF.R.S32.HI R8, RZ, 0x2, R6.reuse ;  /* 0x00000002ff087819 */ /* 0x100fe40000011406 */
[----:B------:R-:W-:Y:S02]  /*0b60*/  SHF.R.S32.HI R11, RZ, 0x1f, R6 ;  /* 0x0000001fff0b7819 */ /* 0x000fe40000011406 */
[----:B------:R-:W-:-:S02]  /*0b70*/  LOP3.LUT R9, R10, 0xfffffffc, RZ, 0xc0, !PT ;  /* 0xfffffffc0a097812 */ /* 0x000fc400078ec0ff */
[----:B------:R-:W-:Y:S02]  /*0b80*/  LEA.HI R3, R3, R208, RZ, 0x3 ;  /* 0x000000d003037211 */ /* 0x000fe400078f18ff */
[----:B------:R-:W-:Y:S01]  /*0b90*/  LEA.HI R11, R11, R8, RZ, 0x3 ;  /* 0x000000080b0b7211 */ /* 0x000fe200078f18ff */
[----:B------:R-:W-:Y:S01]  /*0ba0*/  IMAD.IADD R9, R208, 0x1, -R9 ;  /* 0x00000001d0097824 */ /* 0x000fe200078e0a09 */
[----:B------:R-:W-:Y:S02]  /*0bb0*/  SHF.R.S32.HI R202, RZ, 0x7, R5 ;  /* 0x00000007ffca7819 */ /* 0x000fe40000011405 */
[----:B------:R-:W-:Y:S02]  /*0bc0*/  LOP3.LUT R2, R2, 0xfffffc00, RZ, 0xc0, !PT ;  /* 0xfffffc0002027812 */ /* 0x000fe400078ec0ff */
        /* <DEDUP_REMOVED lines=26> */
.L_x_1389:
[----:B------:R-:W-:Y:S01]  /*0d70*/  ULDC.64 UR6, c[0x0][0xa28] ;  /* 0x00028a0000067ab9 */ /* 0x000fe20000000a00 */
[----:B------:R-:W-:Y:S01]  /*0d80*/  ULDC UR4, c[0x0][0x424] ;  /* 0x0001090000047ab9 */ /* 0x000fe20000000800 */
[----:B------:R-:W-:-:S04]  /*0d90*/  UISETP.NE.U32.AND UP0, UPT, UR6, URZ, UPT ;  /* 0x0000003f0600728c */ /* 0x000fc8000bf05070 */
[----:B------:R-:W-:-:S03]  /*0da0*/  UISETP.NE.AND.EX UP0, UPT, UR7, URZ, UPT, UP0 ;  /* 0x0000003f0700728c */ /* 0x000fc6000bf05300 */
[----:B------:R-:W-:Y:S02]  /*0db0*/  ULDC.64 UR6, c[0x0][0xa18] ;  /* 0x0002860000067ab9 */ /* 0x000fe40000000a00 */
[----:B------:R-:W-:Y:S01]  /*0dc0*/  UISETP.NE.U32.AND UP1, UPT, UR6, URZ, UPT ;  /* 0x0000003f0600728c */ /* 0x000fe2000bf25070 */
[----:B------:R-:W-:-:S03]  /*0dd0*/  PLOP3.LUT P0, PT, PT, PT, UP0, 0x80, 0x0 ;  /* 0x000000000000781c */ /* 0x000fc60003f0f008 */
[----:B------:R-:W-:-:S03]  /*0de0*/  UISETP.NE.AND.EX UP1, UPT, UR7, URZ, UPT, UP1 ;  /* 0x0000003f0700728c */ /* 0x000fc6000bf25310 */
[----:B------:R-:W-:Y:S02]  /*0df0*/  @UP0 ULDC.64 UR6, c[0x0][0xa28] ;  /* 0x00028a0000060ab9 */ /* 0x000fe40000000a00 */
[----:B------:R-:W-:Y:S01]  /*0e00*/  @UP0 UIMAD.WIDE UR6, UR50, 0x4, UR6 ;  /* 0x00000004320608a5 */ /* 0x000fe2000f8e0206 */
[----:B------:R-:W-:-:S05]  /*0e10*/  PLOP3.LUT P2, PT, PT, PT, UP1, 0x80, 0x0 ;  /* 0x000000000000781c */ /* 0x000fca0003f4f018 */
[----:B------:R-:W-:Y:S01]  /*0e20*/  @UP1 ULDC.64 UR8, c[0x0][0xa18] ;  /* 0x0002860000081ab9 */ /* 0x000fe20000000a00 */
[----:B01----:R-:W-:Y:S02]  /*0e30*/  IMAD.U32 R2, RZ, RZ, UR6 ;  /* 0x00000006ff027e24 */ /* 0x003fe4000f8e00ff */
[----:B--2---:R-:W-:Y:S01]  /*0e40*/  IMAD.U32 R3, RZ, RZ, UR7 ;  /* 0x00000007ff037e24 */ /* 0x004fe2000f8e00ff */
[----:B------:R-:W-:-:S04]  /*0e50*/  @UP1 UIMAD.WIDE UR6, UR50, 0x4, UR8 ;  /* 0x00000004320618a5 */ /* 0x000fc8000f8e0208 */
[----:B------:R-:W2:Y:S02]  /*0e60*/  @P0 LDG.E R2, desc[UR54][R2.64] ;  /* 0x0000003602020981 */ /* 0x000ea4000c1e1900 */
[----:B------:R-:W-:Y:S02]  /*0e70*/  IMAD.U32 R4, RZ, RZ, UR6 ;  /* 0x00000006ff047e24 */ /* 0x000fe4000f8e00ff */
[----:B------:R-:W-:Y:S01]  /*0e80*/  IMAD.U32 R5, RZ, RZ, UR7 ;  /* 0x00000007ff057e24 */ /* 0x000fe2000f8e00ff */
[----:B------:R-:W-:-:S04]  /*0e90*/  ULDC.64 UR6, c[0x0][0x418] ;  /* 0x0001060000067ab9 */ /* 0x000fc80000000a00 */
[----:B---3--:R-:W3:Y:S01]  /*0ea0*/  @P2 LDG.E R4, desc[UR54][R4.64] ;  /* 0x0000003604042981 */ /* 0x008ee2000c1e1900 */
[----:B------:R-:W-:Y:S01]  /*0eb0*/  UISETP.NE.U32.AND UP0, UPT, UR6, URZ, UPT ;  /* 0x0000003f0600728c */ /* 0x000fe2000bf05070 */
[----:B------:R-:W-:-:S03]  /*0ec0*/  UMOV UR39, URZ ;  /* 0x0000003f00277c82 */ /* 0x000fc60008000000 */
[----:B------:R-:W-:-:S03]  /*0ed0*/  UISETP.NE.AND.EX UP0, UPT, UR7, URZ, UPT, UP0 ;  /* 0x0000003f0700728c */ /* 0x000fc6000bf05300 */
[----:B------:R-:W-:Y:S01]  /*0ee0*/  ULDC.64 UR6, c[0x0][0xa20] ;  /* 0x0002880000067ab9 */ /* 0x000fe20000000a00 */
[----:B------:R-:W-:Y:S01]  /*0ef0*/  USEL UR4, UR4, 0x1, UP0 ;  /* 0x0000000104047887 */ /* 0x000fe20008000000 */
[----:B------:R-:W-:Y:S01]  /*0f00*/  ISETP.NE.U32.AND P1, PT, RZ, UR6, PT ;  /* 0x00000006ff007c0c */ /* 0x000fe2000bf25070 */
[----:B------:R-:W-:Y:S02]  /*0f10*/  ULDC UR6, c[0x0][0x2f0] ;  /* 0x0000bc0000067ab9 */ /* 0x000fe40000000800 */
[----:B------:R-:W-:Y:S01]  /*0f20*/  UIMAD UR4, UR4, UR6, URZ ;  /* 0x00000006040472a4 */ /* 0x000fe2000f8e023f */
[----:B------:R-:W-:Y:S02]  /*0f30*/  ISETP.NE.AND.EX P1, PT, RZ, UR7, PT, P1 ;  /* 0x00000007ff007c0c */ /* 0x000fe4000bf25310 */
[----:B--2---:R-:W-:Y:S02]  /*0f40*/  @P0 R2UR UR39, R2 ;  /* 0x00000000022702ca */ /* 0x004fe400000e0000 */
[----:B---3--:R-:W-:Y:S01]  /*0f50*/  @P2 R2UR UR45, R4 ;  /* 0x00000000042d22ca */ /* 0x008fe200000e0000 */
[----:B----4-:R-:W-:-:S14]  /*0f60*/  @P2 BRA `(.L_x_1282) ;  /* 0x0000000000382947 */ /* 0x010fdc0003800000 */
[----:B------:R-:W-:Y:S01]  /*0f70*/  ULDC.64 UR6, c[0x0][0xa00] ;  /* 0x0002800000067ab9 */ /* 0x000fe20000000a00 */
[----:B------:R-:W-:Y:S01]  /*0f80*/  ULDC UR45, c[0x0][0x288] ;  /* 0x0000a200002d7ab9 */ /* 0x000fe20000000800 */
        /* <DEDUP_REMOVED lines=12> */
.L_x_1282:
[----:B------:R-:W-:Y:S01]  /*1050*/  UMOV UR42, UR51 ;  /* 0x00000033002a7c82 */ /* 0x000fe20008000000 */
[----:B------:R-:W-:Y:S01]  /*1060*/  UMOV UR41, UR50 ;  /* 0x0000003200297c82 */ /* 0x000fe20008000000 */
[----:B------:R-:W-:Y:S05]  /*1070*/  @!P1 BRA `(.L_x_1283) ;  /* 0x00000000001c9947 */ /* 0x000fea0003800000 */
[----:B------:R-:W-:Y:S02]  /*1080*/  ULDC.64 UR6, c[0x0][0xa20] ;  /* 0x0002880000067ab9 */ /* 0x000fe40000000a00 */
[----:B------:R-:W-:-:S06]  /*1090*/  UIMAD.WIDE UR6, UR50, 0x4, UR6 ;  /* 0x00000004320678a5 */ /* 0x000fcc000f8e0206 */
[----:B------:R-:W-:Y:S02]  /*10a0*/  IMAD.U32 R2, RZ, RZ, UR6 ;  /* 0x00000006ff027e24 */ /* 0x000fe4000f8e00ff */
[----:B------:R-:W-:-:S05]  /*10b0*/  IMAD.U32 R3, RZ, RZ, UR7 ;  /* 0x00000007ff037e24 */ /* 0x000fca000f8e00ff */
[----:B------:R-:W2:Y:S02]  /*10c0*/  LDG.E R2, desc[UR54][R2.64] ;  /* 0x0000003602027981 */ /* 0x000ea4000c1e1900 */
[----:B--2---:R-:W-:Y:S01]  /*10d0*/  R2UR UR4, R2 ;  /* 0x00000000020472ca */ /* 0x004fe200000e0000 */
[----:B------:R-:W-:-:S14]  /*10e0*/  BRA `(.L_x_1284) ;  /* 0x0000000000347947 */ /* 0x000fdc0003800000 */
.L_x_1283:
        /* <DEDUP_REMOVED lines=13> */
.L_x_1284:
[----:B------:R-:W-:Y:S01]  /*11c0*/  ULDC UR6, c[0x0][0x448] ;  /* 0x0001120000067ab9 */ /* 0x000fe20000000800 */
[----:B------:R-:W-:Y:S02]  /*11d0*/  USHF.L.U32 UR40, UR5, 0x7, URZ ;  /* 0x0000000705287899 */ /* 0x000fe4000800063f */
[----:B------:R-:W-:Y:S02]  /*11e0*/  UISETP.NE.AND UP0, UPT, UR6, 0x1, UPT ;  /* 0x000000010600788c */ /* 0x000fe4000bf05270 */
[----:B------:R-:W-:Y:S02]  /*11f0*/  UIADD3 UR8, UR40, 0x7f, URZ ;  /* 0x0000007f28087890 */ /* 0x000fe4000fffe03f */
[----:B------:R-:W-:Y:S02]  /*1200*/  UIADD3 UR39, -UR39, UR4, URZ ;  /* 0x0000000427277290 */ /* 0x000fe4000fffe13f */
[----:B------:R-:W-:Y:S01]  /*1210*/  UP2UR UR53, UPR, URZ, 0x1 ;  /* 0x000000013f357883 */ /* 0x000fe20008000000 */
[----:B------:R-:W-:Y:S01]  /*1220*/  ULDC.64 UR4, c[0x0][0x9e0] ;  /* 0x0002780000047ab9 */ /* 0x000fe20000000a00 */
[----:B------:R-:W-:-:S03]  /*1230*/  UIADD3 UR9, UR39, 0x1, -UR45 ;  /* 0x0000000127097890 */ /* 0x000fc6000fffe82d */
[----:B------:R-:W-:Y:S01]  /*1240*/  @UP0 ULDC UR6, c[0x0][0x44c] ;  /* 0x0001130000060ab9 */ /* 0x000fe20000000800 */
[----:B------:R-:W-:Y:S01]  /*1250*/  @UP0 ULDC UR10, c[0x0][0x450] ;  /* 0x00011400000a0ab9 */ /* 0x000fe20000000800 */
[----:B------:R-:W-:-:S04]  /*1260*/  UIMAD.WIDE.U32 UR6, UR8, UR6, URZ ;  /* 0x00000006080672a5 */ /* 0x000fc8000f8e003f */
[----:B------:R-:W-:Y:S02]  /*1270*/  @UP0 USHF.R.U32.HI UR8, URZ, UR10, UR7 ;  /* 0x0000000a3f080299 */ /* 0x000fe40008011607 */
[----:B------:R-:W-:Y:S02]  /*1280*/  UISETP.GE.AND UP0, UPT, UR5, 0x1, UPT ;  /* 0x000000010500788c */ /* 0x000fe4000bf06270 */
[----:B------:R-:W-:Y:S02]  /*1290*/  UIADD3 UR8, UR9, UR8, URZ ;  /* 0x0000000809087290 */ /* 0x000fe4000fffe03f */
[----:B------:R-:W-:Y:S02]  /*12a0*/  UP2UR UR52, UPR, URZ, 0x1 ;  /* 0x000000013f347883 */ /* 0x000fe40008000000 */
[----:B------:R-:W-:Y:S01]  /*12b0*/  PLOP3.LUT P0, PT, PT, PT, UP0, 0x40, 0x0 ;  /* 0x000000000000781c */ /* 0x000fe20003f0e808 */
[----:B------:R-:W-:-:S06]  /*12c0*/  UIADD3 UR4, UR8, UR4, URZ ;  /* 0x0000000408047290 */ /* 0x000fcc000fffe03f */
[----:B------:R-:W-:-:S06]  /*12d0*/  IMAD.U32 R0, RZ, RZ, UR4 ;  /* 0x00000004ff007e24 */ /* 0x000fcc000f8e00ff */
[----:B------:R-:W-:Y:S05]  /*12e0*/  @P0 BRA `(.L_x_1285) ;  /* 0x0000000000400947 */ /* 0x000fea0003800000 */
        /* <DEDUP_REMOVED lines=10> */
.L_x_1286:
[----:B------:R-:W-:-:S11]  /*1390*/  UISETP.NE.AND UP0, UPT, UR5, 0x1, UPT ;  /* 0x000000010500788c */ /* 0x000fd6000bf05270 */
[----:B------:R-:W-:Y:S02]  /*13a0*/  @UP0 ULDC.64 UR8, c[0x0][0x9e8] ;  /* 0x00027a0000080ab9 */ /* 0x000fe40000000a00 */
[----:B------:R-:W-:-:S04]  /*13b0*/  UIMAD.WIDE.U32 UR6, UR4, UR8, URZ ;  /* 0x00000008040672a5 */ /* 0x000fc8000f8e003f */
[----:B------:R-:W-:-:S12]  /*13c0*/  @UP0 USHF.R.U32.HI UR4, URZ, UR9, UR7 ;  /* 0x000000093f040299 */ /* 0x000fd80008011607 */
.L_x_1287:
[----:B------:R-:W-:-:S06]  /*13d0*/  UIMAD UR4, UR4, UR5, UR5 ;  /* 0x00000005040472a4 */ /* 0x000fcc000f8e0205 */
[----:B------:R-:W-:-:S07]  /*13e0*/  VIMNMX R0, R0, UR4, PT ;  /* 0x0000000400007c48 */ /* 0x000fce000bfe0100 */
.L_x_1285:
[----:B------:R-:W-:Y:S01]  /*13f0*/  UISETP.NE.AND UP0, UPT, UR53, URZ, UPT ;  /* 0x0000003f3500728c */ /* 0x000fe2000bf05270 */
[----:B------:R-:W-:Y:S01]  /*1400*/  VIADD R0, R0, 0x7f ;  /* 0x0000007f00007836 */ /* 0x000fe20000000000 */
[----:B------:R-:W-:Y:S01]  /*1410*/  UMOV UR9, UR40 ;  /* 0x0000002800097c82 */ /* 0x000fe20008000000 */
[----:B------:R-:W-:Y:S02]  /*1420*/  UIADD3 UR4, UR39, 0x7f, URZ ;  /* 0x0000007f27047890 */ /* 0x000fe4000fffe03f */
[----:B------:R-:W-:Y:S01]  /*1430*/  UIADD3 UR56, UR39, -UR45, URZ ;  /* 0x8000002d27387290 */ /* 0x000fe2000fffe03f */
        /* <DEDUP_REMOVED lines=27> */
.L_x_1289:
[----:B------:R-:W-:-:S11]  /*15f0*/  UISETP.NE.AND UP0, UPT, UR5, 0x1, UPT ;  /* 0x000000010500788c */ /* 0x000fd6000bf05270 */
[----:B------:R-:W-:Y:S02]  /*1600*/  @UP0 ULDC.64 UR10, c[0x0][0x9e8] ;  /* 0x00027a00000a0ab9 */ /* 0x000fe40000000a00 */
[----:B------:R-:W-:-:S04]  /*1610*/  UIMAD.WIDE.U32 UR6, UR4, UR10, URZ ;  /* 0x0000000a040672a5 */ /* 0x000fc8000f8e003f */
[----:B------:R-:W-:-:S12]  /*1620*/  @UP0 USHF.R.U32.HI UR4, URZ, UR11, UR7 ;  /* 0x0000000b3f040299 */ /* 0x000fd80008011607 */
.L_x_1290:
[----:B------:R-:W-:-:S04]  /*1630*/  UIMAD UR4, UR4, UR5, URZ ;  /* 0x00000005040472a4 */ /* 0x000fc8000f8e023f */
[----:B------:R-:W-:-:S04]  /*1640*/  UISETP.LT.AND UP0, UPT, UR9, UR4, UPT ;  /* 0x000000040900728c */ /* 0x000fc8000bf01270 */
[----:B------:R-:W-:-:S12]  /*1650*/  USEL UR9, UR9, UR4, !UP0 ;  /* 0x0000000409097287 */ /* 0x000fd8000c000000 */
.L_x_1288:
        /* <DEDUP_REMOVED lines=54> */
[----:B------:R-:W-:-:S02]  /*19c0*/  CS2R R96, SRZ ;  /* 0x0000000000607805 */ /* 0x000fc4000001ff00 */
[----:B------:R-:W-:Y:S01]  /*19d0*/  CS2R R130, SRZ ;  /* 0x0000000000827805 */ /* 0x000fe2000001ff00 */
[----:B------:R-:W-:Y:S01]  /*19e0*/  IMAD.MOV.U32 R104, RZ, RZ, RZ ;  /* 0x000000ffff687224 */ /* 0x000fe200078e00ff */
[----:B------:R-:W-:Y:S01]  /*19f0*/  CS2R R132, SRZ ;  /* 0x0000000000847805 */ /* 0x000fe2000001ff00 */
        /* <DEDUP_REMOVED lines=32> */
.L_x_1292:
        /* <DEDUP_REMOVED lines=18> */
[----:B------:R-:W-:Y:S02]  /*1d20*/  @UP1 UIMAD.WIDE.U32 UR8, UR50, UR10, URZ ;  /* 0x0000000a320812a5 */ /* 0x000fe4000f8e003f */
[----:B------:R-:W-:Y:S02]  /*1d30*/  @UP1 UIMAD UR18, UR50, UR11, UR15 ;  /* 0x0000000b321212a4 */ /* 0x000fe4000f8e020f */
[----:B------:R-:W-:Y:S02]  /*1d40*/  @UP0 USHF.R.S32.HI UR16, URZ, 0x1f, UR51 ;  /* 0x0000001f3f100899 */ /* 0x000fe40008011433 */
[----:B------:R-:W-:Y:S01]  /*1d50*/  @UP1 USHF.R.S32.HI UR19, URZ, 0x1f, UR51 ;  /* 0x0000001f3f131899 */ /* 0x000fe20008011433 */
[----:B------:R-:W-:Y:S01]  /*1d60*/  @UP0 ULDC.64 UR14, c[0x0][0x9b0] ;  /* 0x00026c00000e0ab9 */ /* 0x000fe20000000a00 */
[----:B------:R-:W-:Y:S01]  /*1d70*/  @UP1 ULDC.64 UR10, c[0x0][0x9c0] ;  /* 0x00027000000a1ab9 */ /* 0x000fe20000000a00 */
[----:B------:R-:W-:Y:S02]  /*1d80*/  @UP0 UIADD3 UR13, UR13, UR17, URZ ;  /* 0x000000110d0d0290 */ /* 0x000fe4000fffe03f */
[----:B------:R-:W-:-:S02]  /*1d90*/  @UP0 UIMAD UR16, UR16, UR14, URZ ;  /* 0x0000000e101002a4 */ /* 0x000fc4000f8e023f */
[----:B------:R-:W-:Y:S02]  /*1da0*/  @UP1 UIMAD UR17, UR19, UR10, URZ ;  /* 0x0000000a131112a4 */ /* 0x000fe4000f8e023f */
[----:B------:R-:W-:Y:S02]  /*1db0*/  @UP1 UIADD3 UR9, UR9, UR18, URZ ;  /* 0x0000001209091290 */ /* 0x000fe4000fffe03f */
[----:B------:R-:W-:Y:S02]  /*1dc0*/  @UP0 UIMAD UR15, UR51, UR15, UR16 ;  /* 0x0000000f330f02a4 */ /* 0x000fe4000f8e0210 */
[----:B------:R-:W-:Y:S02]  /*1dd0*/  @UP0 UIMAD.WIDE.U32 UR12, UR51, UR14, UR12 ;  /* 0x0000000e330c02a5 */ /* 0x000fe4000f8e000c */
[----:B------:R-:W-:Y:S02]  /*1de0*/  @UP1 UIMAD UR11, UR51, UR11, UR17 ;  /* 0x0000000b330b12a4 */ /* 0x000fe4000f8e0211 */
        /* <DEDUP_REMOVED lines=25> */
.L_x_1497:
[----:B------:R-:W-:Y:S05]  /*1f80*/  @!P0 BRA `(.L_x_1294) ;  /* 0x0000000000048947 */ /* 0x000fea0003800000 */
[----:B------:R-:W-:Y:S01]  /*1f90*/  BPT.TRAP 0x1 ;  /* 0x000000040000795c */ /* 0x000fe20000300000 */
.L_x_1294:
[----:B------:R-:W-:Y:S02]  /*1fa0*/  IMAD.U32 R9, RZ, RZ, UR46 ;  /* 0x0000002eff097e24 */ /* 0x000fe4000f8e00ff */
[----:B------:R-:W-:-:S03]  /*1fb0*/  IMAD.U32 R2, RZ, RZ, UR47 ;  /* 0x0000002fff027e24 */ /* 0x000fc6000f8e00ff */
[----:B------:R-:W-:Y:S02]  /*1fc0*/  LEA R9, R9, UR36, 0x3 ;  /* 0x0000002409097c11 */ /* 0x000fe4000f8e18ff */
[----:B------:R-:W-:-:S04]  /*1fd0*/  SHF.L.U32 R2, R2, 0x1f, RZ ;  /* 0x0000001f02027819 */ /* 0x000fc800000006ff */
[----:B------:R1:W2:Y:S01]  /*1fe0*/  SYNCS.PHASECHK.TRANS64.TRYWAIT P1, [R9+URZ+0x2a830], R2 ;  /* 0x02a83002090075a7 */ /* 0x0002a2000802017f */
[----:B------:R-:W-:Y:S05]  /*1ff0*/  @!P0 BRA `(.L_x_1295) ;  /* 0x0000000000048947 */ /* 0x000fea0003800000 */
[----:B------:R-:W-:Y:S01]  /*2000*/  BPT.TRAP 0x1 ;  /* 0x000000040000795c */ /* 0x000fe20000300000 */
.L_x_1295:
[----:B--2---:R-:W-:Y:S05]  /*2010*/  @P1 BRA `(.L_x_1296) ;  /* 0x0000000000081947 */ /* 0x004fea0003800000 */
[----:B------:R-:W2:Y:S02]  /*2020*/  SYNCS.PHASECHK.TRANS64.TRYWAIT P1, [R9+URZ+0x2a830], R2 ;  /* 0x02a83002090075a7 */ /* 0x000ea4000802017f */
[----:B--2---:R-:W-:Y:S05]  /*2030*/  @!P1 BRA `(.L_x_1297) ;  /* 0x0000017800989947 */ /* 0x004fea0003800000 */
.L_x_1296:
        /* <DEDUP_REMOVED lines=49> */
.L_x_1298:
[----:B------:R-:W-:Y:S01]  /*2350*/  UISETP.NE.AND UP1, UPT, UR53, URZ, UPT ;  /* 0x0000003f3500728c */ /* 0x000fe2000bf25270 */
[C---:B------:R-:W-:Y:S01]  /*2360*/  FMUL.FTZ R89, R0.reuse, R31 ;  /* 0x0000001f00597220 */ /* 0x040fe20000410000 */
[----:B------:R-:W-:Y:S01]  /*2370*/  VIADD R31, R17, UR40 ;  /* 0x00000028111f7c36 */ /* 0x000fe20008000000 */
[----:B------:R-:W-:Y:S01]  /*2380*/  R2UR UR6, R9 ;  /* 0x00000000090672ca */ /* 0x000fe200000e0000 */
[C---:B------:R-:W-:Y:S01]  /*2390*/  FMUL.FTZ R56, R0.reuse, R56 ;  /* 0x0000003800387220 */ /* 0x040fe20000410000 */
[C---:B------:R-:W-:Y:S01]  /*23a0*/  FMUL.FTZ R53, R0.reuse, R53 ;  /* 0x0000003500357220 */ /* 0x040fe20000410000 */
[----:B------:R-:W-:Y:S01]  /*23b0*/  PLOP3.LUT P1, PT, PT, PT, UP1, 0x80, 0x0 ;  /* 0x000000000000781c */ /* 0x000fe20003f2f018 */
[----:B------:R-:W-:Y:S01]  /*23c0*/  IMAD.MOV.U32 R15, RZ, RZ, -0x80 ;  /* 0xffffff80ff0f7424 */ /* 0x000fe200078e00ff */
[----:B------:R-:W-:Y:S01]  /*23d0*/  PLOP3.LUT P2, PT, PT, PT, UP1, 0x80, 0x0 ;  /* 0x000000000000781c */ /* 0x000fe20003f4f018 */
[----:B------:R3:W4:Y:S01]  /*23e0*/  MUFU.TANH R93, R53 ;  /* 0x00000035005d7308 */ /* 0x0007220000002400 */
[C---:B------:R-:W-:Y:S01]  /*23f0*/  FMUL.FTZ R4, R0.reuse, R33 ;  /* 0x0000002100047220 */ /* 0x040fe20000410000 */
[----:B------:R-:W-:Y:S01]  /*2400*/  @UP1 ULDC UR7, c[0x0][0x44c] ;  /* 0x0001130000071ab9 */ /* 0x000fe20000000800 */
[C---:B------:R-:W-:Y:S01]  /*2410*/  FMUL.FTZ R40, R0.reuse, R40 ;  /* 0x0000002800287220 */ /* 0x040fe20000410000 */
[C---:B------:R-:W-:Y:S01]  /*2420*/  FMUL.FTZ R41, R0.reuse, R41 ;  /* 0x0000002900297220 */ /* 0x040fe20000410000 */
[C---:B------:R-:W-:Y:S01]  /*2430*/  FMUL.FTZ R33, R0.reuse, R34 ;  /* 0x0000002200217220 */ /* 0x040fe20000410000 */
[C---:B------:R-:W-:Y:S01]  /*2440*/  FMUL.FTZ R5, R0.reuse, R36 ;  /* 0x0000002400057220 */ /* 0x040fe20000410000 */
[----:B------:R-:W-:Y:S01]  /*2450*/  UIADD3 UR6, UR6, 0x2a840, URZ ;  /* 0x0002a84006067890 */ /* 0x000fe2000fffe03f */
[----:B------:R5:W4:Y:S01]  /*2460*/  MUFU.TANH R94, R56 ;  /* 0x00000038005e7308 */ /* 0x000b220000002400 */
[----:B---3--:R-:W-:Y:S01]  /*2470*/  FMUL.FTZ R53, R0, R74 ;  /* 0x0000004a00357220 */ /* 0x008fe20000410000 */
[----:B-12---:R-:W-:Y:S01]  /*2480*/  @P1 IMAD.HI.U32 R9, R31, UR7, RZ ;  /* 0x000000071f091c27 */ /* 0x006fe2000f8e00ff */
[----:B------:R-:W-:-:S03]  /*2490*/  @UP1 ULDC UR7, c[0x0][0x450] ;  /* 0x0001140000071ab9 */ /* 0x000fc60000000800 */
[C---:B0-----:R-:W-:Y:S01]  /*24a0*/  FMUL.FTZ R6, R0.reuse, R37 ;  /* 0x0000002500067220 */ /* 0x041fe20000410000 */
[C---:B------:R-:W-:Y:S01]  /*24b0*/  FMUL.FTZ R44, R0.reuse, R44 ;  /* 0x0000002c002c7220 */ /* 0x040fe20000410000 */
[C---:B------:R-:W-:Y:S01]  /*24c0*/  FMUL.FTZ R45, R0.reuse, R45 ;  /* 0x0000002d002d7220 */ /* 0x040fe20000410000 */
[----:B------:R-:W-:Y:S01]  /*24d0*/  @P2 SHF.R.U32.HI R31, RZ, UR7, R9 ;  /* 0x00000007ff1f2c19 */ /* 0x000fe20008011609 */
[C---:B------:R-:W-:Y:S01]  /*24e0*/  FMUL.FTZ R48, R0.reuse, R48 ;  /* 0x0000003000307220 */ /* 0x040fe20000410000 */
[C---:B------:R-:W-:Y:S01]  /*24f0*/  FMUL.FTZ R49, R0.reuse, R49 ;  /* 0x0000003100317220 */ /* 0x040fe20000410000 */
[----:B------:R-:W-:Y:S01]  /*2500*/  FMUL.FTZ R52, R0, R52 ;  /* 0x0000003400347220 */ /* 0x000fe20000410000 */
[----:B------:R-:W-:Y:S01]  /*2510*/  IMAD R74, R88, R15, 0x80 ;  /* 0x00000080584a7424 */ /* 0x000fe200078e020f */
[----:B-----5:R-:W0:Y:S01]  /*2520*/  SHFL.IDX PT, R56, R31, RZ, 0x1c1f ;  /* 0x001c1fff1f387589 */ /* 0x020e2200000e0000 */
        /* <DEDUP_REMOVED lines=11> */
[----:B------:R1:W2:Y:S01]  /*25e0*/  MUFU.TANH R27, R40 ;  /* 0x00000028001b7308 */ /* 0x0002a20000002400 */
[C---:B------:R-:W-:Y:S01]  /*25f0*/  FMUL.FTZ R37, R0.reuse, R42 ;  /* 0x0000002a00257220 */ /* 0x040fe20000410000 */
[C---:B------:R-:W-:Y:S01]  /*2600*/  FMUL.FTZ R38, R0.reuse, R43 ;  /* 0x0000002b00267220 */ /* 0x040fe20000410000 */
[----:B------:R-:W-:Y:S01]  /*2610*/  UPRMT UR6, UR37, 0x654, UR6 ;  /* 0x0000065425067896 */ /* 0x000fe20008000006 */
[C---:B------:R-:W-:Y:S01]  /*2620*/  FMUL.FTZ R39, R0.reuse, R46 ;  /* 0x0000002e00277220 */ /* 0x040fe20000410000 */
[C---:B------:R-:W-:Y:S01]  /*2630*/  FMUL.FTZ R42, R0.reuse, R51 ;  /* 0x00000033002a7220 */ /* 0x040fe20000410000 */
[----:B------:R-:W-:Y:S01]  /*2640*/  FMUL.FTZ R43, R0, R54 ;  /* 0x00000036002b7220 */ /* 0x000fe20000410000 */
[----:B------:R-:W-:Y:S01]  /*2650*/  VIADD R15, R74, 0x1 ;  /* 0x000000014a0f7836 */ /* 0x000fe20000000000 */
        /* <DEDUP_REMOVED lines=9> */
[C---:B---3--:R-:W-:Y:S01]  /*26f0*/  FMUL.FTZ R41, R0.reuse, R50 ;  /* 0x0000003200297220 */ /* 0x048fe20000410000 */
        /* <DEDUP_REMOVED lines=19> */
[----:B------:R-:W-:Y:S01]  /*2830*/  FMUL.FTZ R73, R0, R73 ;  /* 0x0000004900497220 */ /* 0x000fe20000410000 */
[----:B------:R-:W-:Y:S01]  /*2840*/  IMAD R20, R16, -0x2, R15 ;  /* 0xfffffffe10147824 */ /* 0x000fe200078e020f */
[----:B------:R-:W-:Y:S01]  /*2850*/  PLOP3.LUT P1, PT, PT, PT, UP0, 0x40, 0x0 ;  /* 0x000000000000781c */ /* 0x000fe20003f2e808 */
[----:B------:R3:W0:Y:S01]  /*2860*/  MUFU.TANH R29, R44 ;  /* 0x0000002c001d7308 */ /* 0x0006220000002400 */
[----:B-1----:R-:W-:Y:S01]  /*2870*/  FMUL.FTZ R6, R0, R83 ;  /* 0x0000005300067220 */ /* 0x002fe20000410000 */
[----:B------:R-:W-:Y:S01]  /*2880*/  ULDC UR31, c[0x0][0x9dc] ;  /* 0x00027700001f7ab9 */ /* 0x000fe20000000800 */
[----:B------:R-:W-:Y:S01]  /*2890*/  SYNCS.ARRIVE.TRANS64.RED.A1T0 RZ, [UR6], RZ ;  /* 0x000000ffffff79a7 */ /* 0x000fe20008100406 */
[----:B------:R-:W-:Y:S01]  /*28a0*/  ULOP3.LUT UR6, URZ, UR31, URZ, 0x33, !UPT ;  /* 0x0000001f3f067292 */ /* 0x000fe2000f8e333f */
[----:B------:R-:W-:Y:S01]  /*28b0*/  VIADD R15, R74, UR39 ;  /* 0x000000274a0f7c36 */ /* 0x000fe20008000000 */
[----:B------:R-:W-:Y:S01]  /*28c0*/  ULDC UR14, c[0x0][0x9e0] ;  /* 0x00027800000e7ab9 */ /* 0x000fe20000000800 */
[C---:B------:R-:W-:Y:S01]  /*28d0*/  FMUL.FTZ R32, R0.reuse, R32 ;  /* 0x0000002000207220 */ /* 0x040fe20000410000 */
[----:B------:R1:W0:Y:S01]  /*28e0*/  MUFU.TANH R30, R45 ;  /* 0x0000002d001e7308 */ /* 0x0002220000002400 */
[----:B---3--:R-:W-:Y:S01]  /*28f0*/  FMUL.FTZ R44, R0, R55 ;  /* 0x00000037002c7220 */ /* 0x008fe20000410000 */
[----:B------:R-:W-:-:S02]  /*2900*/  IMAD.U32 R55, RZ, RZ, UR45 ;  /* 0x0000002dff377e24 */ /* 0x000fc4000f8e00ff */
[----:B------:R-:W-:Y:S01]  /*2910*/  FMUL.FTZ R69, R0, R69 ;  /* 0x0000004500457220 */ /* 0x000fe20000410000 */
[----:B------:R-:W-:Y:S01]  /*2920*/  IMAD R75, R16, -0x2, R15 ;  /* 0xfffffffe104b7824 */ /* 0x000fe200078e020f */
[----:B------:R-:W-:Y:S02]  /*2930*/  LEA R78, R88, 0xffffff80, 0x7 ;  /* 0xffffff80584e7811 */ /* 0x000fe400078e38ff */
[----:B------:R-:W-:Y:S01]  /*2940*/  IADD3 R20, -R55, UR39, R20 ;  /* 0x0000002737147c10 */ /* 0x000fe2000fffe114 */
[----:B------:R3:W0:Y:S01]  /*2950*/  MUFU.TANH R90, R48 ;  /* 0x00000030005a7308 */ /* 0x0006220000002400 */
[----:B-1----:R-:W-:-:S03]  /*2960*/  FMUL.FTZ R45, R0, R58 ;  /* 0x0000003a002d7220 */ /* 0x002fc60000410000 */
[C---:B------:R-:W-:Y:S02]  /*2970*/  VIADD R82, R20.reuse, UR14 ;  /* 0x0000000e14527c36 */ /* 0x040fe40008000000 */
[----:B------:R-:W-:Y:S02]  /*2980*/  VIADD R79, R20, UR6 ;  /* 0x00000006144f7c36 */ /* 0x000fe40008000000 */
        /* <DEDUP_REMOVED lines=60> */
[----:B------:R-:W-:Y:S01]  /*2d50*/  IMAD.U32 R15, RZ, RZ, UR45 ;  /* 0x0000002dff0f7e24 */ /* 0x000fe2000f8e00ff */
[----:B------:R-:W-:Y:S04]  /*2d60*/  BSSY B0, `(.L_x_1300) ;  /* 0x0000013000007945 */ /* 0x000fe80003800000 */
[----:B------:R-:W-:-:S04]  /*2d70*/  IADD3 R15, -R15, UR39, R56 ;  /* 0x000000270f0f7c10 */ /* 0x000fc8000fffe138 */
        /* <DEDUP_REMOVED lines=11> */
.L_x_1301:
[----:B------:R-:W-:Y:S02]  /*2e30*/  ULDC UR6, c[0x0][0x9e4] ;  /* 0x0002790000067ab9 */ /* 0x000fe40000000800 */
[----:B------:R-:W-:-:S05]  /*2e40*/  IMAD.U32 R55, RZ, RZ, UR6 ;  /* 0x00000006ff377e24 */ /* 0x000fca000f8e00ff */
[----:B------:R-:W-:-:S13]  /*2e50*/  ISETP.NE.AND P1, PT, R55, 0x1, PT ;  /* 0x000000013700780c */ /* 0x000fda0003f25270 */
[----:B------:R-:W0:Y:S02]  /*2e60*/  @P1 LDC.64 R56, c[0x0][0x9e8] ;  /* 0x00027a00ff381b82 */ /* 0x000e240000000a00 */
[----:B0-----:R-:W-:-:S05]  /*2e70*/  @P1 IMAD.HI.U32 R20, R15, R56, RZ ;  /* 0x000000380f141227 */ /* 0x001fca00078e00ff */
[----:B------:R-:W-:-:S07]  /*2e80*/  @P1 SHF.R.U32.HI R15, RZ, R57, R20 ;  /* 0x00000039ff0f1219 */ /* 0x000fce0000011614 */
.L_x_1302:
[----:B------:R-:W-:Y:S05]  /*2e90*/  BSYNC B0 ;  /* 0x0000000000007941 */ /* 0x000fea0003800000 */
.L_x_1300:
[----:B------:R-:W-:-:S04]  /*2ea0*/  IMAD R15, R15, R55, -R78 ;  /* 0x000000370f0f7224 */ /* 0x000fc800078e0a4e */
[----:B------:R-:W-:-:S05]  /*2eb0*/  IMAD R15, R16, -0x2, R15 ;  /* 0xfffffffe100f7824 */ /* 0x000fca00078e020f */
[----:B------:R-:W-:Y:S02]  /*2ec0*/  VIADDMNMX R32, R15, R55, R32, PT ;  /* 0x000000370f207246 */ /* 0x000fe40003800120 */
[----:B------:R-:W-:-:S07]  /*2ed0*/  VIMNMX R69, R69, R15, !PT ;  /* 0x0000000f45457248 */ /* 0x000fce0007fe0100 */
.L_x_1299:
[C---:B------:R-:W-:Y:S01]  /*2ee0*/  ISETP.GE.AND P2, PT, R74.reuse, 0x9, PT ;  /* 0x000000094a00780c */ /* 0x040fe20003f46270 */
[----:B------:R-:W-:Y:S01]  /*2ef0*/  UISETP.NE.AND UP0, UPT, UR52, URZ, UPT ;  /* 0x0000003f3400728c */ /* 0x000fe2000bf05270 */
[----:B------:R-:W-:Y:S02]  /*2f00*/  ISETP.GE.AND P1, PT, R74, 0x2, PT ;  /* 0x000000024a00780c */ /* 0x000fe40003f26270 */
        /* <DEDUP_REMOVED lines=13> */
[----:B-1----:R-:W-:Y:S02]  /*2fe0*/  FSEL R57, R21, -INF , !P3 ;  /* 0xff80000015397808 */ /* 0x002fe40005800000 */
        /* <DEDUP_REMOVED lines=56> */
[C---:B------:R-:W-:Y:S02]  /*3370*/  ISETP.GT.AND P3, PT, R69.reuse, 0x40, !P4 ;  /* 0x000000404500780c */ /* 0x040fe40006764270 */
        /* <DEDUP_REMOVED lines=79> */
[----:B------:R-:W-:-:S04]  /*3870*/  ISETP.GT.AND P6, PT, R69, 0x79, !P6 ;  /* 0x000000794500780c */ /* 0x000fc800077c4270 */
[----:B------:R-:W-:Y:S02]  /*3880*/  ISETP.LT.OR P6, PT, R32, 0x7a, P6 ;  /* 0x0000007a2000780c */ /* 0x000fe400037c1670 */
[----:B------:R-:W0:Y:S02]  /*3890*/  SHFL.IDX PT, R32, R31, 0x1, 0x1c1f ;  /* 0x003c1f001f207f89 */ /* 0x000e2400000e0000 */
[----:B------:R-:W-:Y:S02]  /*38a0*/  FSEL R10, R85, -INF , !P6 ;  /* 0xff800000550a7808 */ /* 0x000fe40007000000 */
[----:B------:R-:W-:Y:S02]  /*38b0*/  PLOP3.LUT P6, PT, PT, PT, UP0, 0x40, 0x0 ;  /* 0x000000000000781c */ /* 0x000fe40003fce808 */
[----:B0-----:R-:W-:Y:S01]  /*38c0*/  VIADDMNMX R69, R32, R82, R75, PT ;  /* 0x0000005220457246 */ /* 0x001fe2000380014b */
[----:B------:R-:W-:-:S10]  /*38d0*/  IMAD.IADD R72, R79, 0x1, R32 ;  /* 0x000000014f487824 */ /* 0x000fd400078e0220 */
[----:B------:R-:W-:Y:S05]  /*38e0*/  @P6 BRA `(.L_x_1303) ;  /* 0x0000000000646947 */ /* 0x000fea0003800000 */
        /* <DEDUP_REMOVED lines=14> */
.L_x_1305:
[----:B------:R-:W-:Y:S02]  /*39d0*/  ULDC UR6, c[0x0][0x9e4] ;  /* 0x0002790000067ab9 */ /* 0x000fe40000000800 */
[----:B------:R-:W-:-:S05]  /*39e0*/  IMAD.U32 R32, RZ, RZ, UR6 ;  /* 0x00000006ff207e24 */ /* 0x000fca000f8e00ff */
[----:B------:R-:W-:-:S13]  /*39f0*/  ISETP.NE.AND P6, PT, R32, 0x1, PT ;  /* 0x000000012000780c */ /* 0x000fda0003fc5270 */
[----:B------:R-:W0:Y:S02]  /*3a00*/  @P6 LDC.64 R74, c[0x0][0x9e8] ;  /* 0x00027a00ff4a6b82 */ /* 0x000e240000000a00 */
[----:B0-----:R-:W-:-:S05]  /*3a10*/  @P6 IMAD.HI.U32 R74, R31, R74, RZ ;  /* 0x0000004a1f4a6227 */ /* 0x001fca00078e00ff */
[----:B------:R-:W-:-:S07]  /*3a20*/  @P6 SHF.R.U32.HI R31, RZ, R75, R74 ;  /* 0x0000004bff1f6219 */ /* 0x000fce000001164a */
.L_x_1306:
[----:B------:R-:W-:Y:S05]  /*3a30*/  BSYNC B0 ;  /* 0x0000000000007941 */ /* 0x000fea0003800000 */
.L_x_1304:
[----:B------:R-:W-:-:S04]  /*3a40*/  IMAD R31, R31, R32, -R78 ;  /* 0x000000201f1f7224 */ /* 0x000fc800078e0a4e */
[----:B------:R-:W-:-:S05]  /*3a50*/  IMAD R31, R16, -0x2, R31 ;  /* 0xfffffffe101f7824 */ /* 0x000fca00078e021f */
[----:B------:R-:W-:Y:S02]  /*3a60*/  VIADDMNMX R69, R31, R32, R69, PT ;  /* 0x000000201f457246 */ /* 0x000fe40003800145 */
[----:B------:R-:W-:-:S07]  /*3a70*/  VIMNMX R72, R72, R31, !PT ;  /* 0x0000001f48487248 */ /* 0x000fce0007fe0100 */
.L_x_1303:
[C---:B------:R-:W-:Y:S01]  /*3a80*/  ISETP.GT.AND P1, PT, R72.reuse, 0x1, !P1 ;  /* 0x000000014800780c */ /* 0x040fe20004f24270 */
[----:B------:R-:W-:Y:S01]  /*3a90*/  ULDC UR29, c[0x0][0x988] ;  /* 0x00026200001d7ab9 */ /* 0x000fe20000000800 */
[----:B------:R-:W-:Y:S01]  /*3aa0*/  ISETP.NE.AND P6, PT, R83, RZ, PT ;  /* 0x000000ff5300720c */ /* 0x000fe20003fc5270 */
[----:B------:R-:W-:Y:S01]  /*3ab0*/  UISETP.NE.AND UP1, UPT, UR53, URZ, UPT ;  /* 0x0000003f3500728c */ /* 0x000fe2000bf25270 */
[----:B------:R-:W-:Y:S01]  /*3ac0*/  ISETP.LT.OR P1, PT, R69, 0x2, P1 ;  /* 0x000000024500780c */ /* 0x000fe20000f21670 */
[----:B------:R-:W-:Y:S01]  /*3ad0*/  UISETP.NE.AND UP0, UPT, UR52, URZ, UPT ;  /* 0x0000003f3400728c */ /* 0x000fe2000bf05270 */
[C---:B------:R-:W-:Y:S01]  /*3ae0*/  ISETP.GT.AND P2, PT, R72.reuse, 0x8, !P2 ;  /* 0x000000084800780c */ /* 0x040fe20005744270 */
[----:B------:R-:W-:Y:S01]  /*3af0*/  UMOV UR10, UR40 ;  /* 0x00000028000a7c82 */ /* 0x000fe20008000000 */
[----:B------:R-:W-:Y:S02]  /*3b00*/  FSEL R3, R3, -INF , !P1 ;  /* 0xff80000003037808 */ /* 0x000fe40004800000 */
[----:B------:R-:W-:-:S02]  /*3b10*/  ISETP.GT.AND P1, PT, R72, 0x9, !P6 ;  /* 0x000000094800780c */ /* 0x000fc40007724270 */
[C---:B------:R-:W-:Y:S02]  /*3b20*/  ISETP.LT.OR P2, PT, R69.reuse, 0x9, P2 ;  /* 0x000000094500780c */ /* 0x040fe40001741670 */
[----:B------:R-:W-:Y:S01]  /*3b30*/  ISETP.LT.OR P1, PT, R69, 0xa, P1 ;  /* 0x0000000a4500780c */ /* 0x000fe20000f21670 */
[----:B------:R-:W-:Y:S01]  /*3b40*/  @UP1 ULDC UR6, c[0x0][0x44c] ;  /* 0x0001130000061ab9 */ /* 0x000fe20000000800 */
[----:B------:R-:W-:Y:S01]  /*3b50*/  FSEL R31, R14, -INF , !P2 ;  /* 0xff8000000e1f7808 */ /* 0x000fe20005000000 */
[----:B------:R-:W-:Y:S01]  /*3b60*/  UIMAD.WIDE.U32 UR6, UR40, UR6, URZ ;  /* 0x00000006280672a5 */ /* 0x000fe2000f8e003f */
[----:B------:R-:W-:Y:S01]  /*3b70*/  FSEL R32, R89, -INF , !P1 ;  /* 0xff80000059207808 */ /* 0x000fe20004800000 */
[----:B------:R-:W-:Y:S01]  /*3b80*/  @UP1 ULDC UR11, c[0x0][0x450] ;  /* 0x00011400000b1ab9 */ /* 0x000fe20000000800 */
[----:B------:R-:W-:Y:S01]  /*3b90*/  ISETP.NE.AND P1, PT, R86, RZ, PT ;  /* 0x000000ff5600720c */ /* 0x000fe20003f25270 */
[----:B------:R-:W-:Y:S01]  /*3ba0*/  @UP1 USHF.R.U32.HI UR10, URZ, UR11, UR7 ;  /* 0x0000000b3f0a1299 */ /* 0x000fe20008011607 */
[----:B------:R-:W-:-:S02]  /*3bb0*/  ISETP.NE.AND P2, PT, R90, RZ, PT ;  /* 0x000000ff5a00720c */ /* 0x000fc40003f45270 */
[----:B------:R-:W-:Y:S01]  /*3bc0*/  ISETP.GT.AND P1, PT, R72, 0x10, !P1 ;  /* 0x000000104800780c */ /* 0x000fe20004f24270 */
[----:B------:R-:W-:Y:S01]  /*3bd0*/  UIADD3 UR56, UR56, UR10, URZ ;  /* 0x0000000a38387290 */ /* 0x000fe2000fffe03f */
[----:B------:R-:W-:Y:S02]  /*3be0*/  FMNMX.FTZ R75, R81, R55, !PT ;  /* 0x00000037514b7209 */ /* 0x000fe40007810000 */
[----:B------:R-:W-:Y:S01]  /*3bf0*/  ISETP.LT.OR P1, PT, R69, 0x11, P1 ;  /* 0x000000114500780c */ /* 0x000fe20000f21670 */
[----:B------:R-:W-:Y:S01]  /*3c00*/  UIADD3 UR14, UR56, UR14, URZ ;  /* 0x0000000e380e7290 */ /* 0x000fe2000fffe03f */
[----:B------:R-:W-:Y:S02]  /*3c10*/  FMNMX.FTZ R14, R56, R75, !PT ;  /* 0x0000004b380e7209 */ /* 0x000fe40007810000 */
[----:B------:R-:W-:Y:S02]  /*3c20*/  FSEL R33, R33, -INF , !P1 ;  /* 0xff80000021217808 */ /* 0x000fe40004800000 */
[----:B------:R-:W-:-:S02]  /*3c30*/  ISETP.NE.AND P1, PT, R87, RZ, PT ;  /* 0x000000ff5700720c */ /* 0x000fc40003f25270 */
[----:B------:R-:W-:Y:S02]  /*3c40*/  ISETP.NE.AND P6, PT, R91, RZ, PT ;  /* 0x000000ff5b00720c */ /* 0x000fe40003fc5270 */
        /* <DEDUP_REMOVED lines=12> */
[----:B------:R-:W-:Y:S02]  /*3d10*/  ISETP.NE.AND P1, PT, R104, RZ, PT ;  /* 0x000000ff6800720c */ /* 0x000fe40003f25270 */
[----:B------:R-:W-:Y:S02]  /*3d20*/  FMNMX.FTZ R14, R60, R75, !PT ;  /* 0x0000004b3c0e7209 */ /* 0x000fe40007810000 */
[----:B------:R-:W-:Y:S02]  /*3d30*/  ISETP.GT.AND P1, PT, R72, 0x19, !P1 ;  /* 0x000000194800780c */ /* 0x000fe40004f24270 */
[----:B------:R-:W-:Y:S02]  /*3d40*/  FMNMX.FTZ R14, R63, R14, !PT ;  /* 0x0000000e3f0e7209 */ /* 0x000fe40007810000 */
        /* <DEDUP_REMOVED lines=64> */
[C---:B------:R-:W-:Y:S02]  /*4150*/  ISETP.LT.OR P3, PT, R69.reuse, 0x71, P3 ;  /* 0x000000714500780c */ /* 0x040fe40001f61670 */
[C---:B------:R-:W-:Y:S02]  /*4160*/  ISETP.GT.AND P1, PT, R72.reuse, 0x41, !P1 ;  /* 0x000000414800780c */ /* 0x040fe40004f24270 */
[----:B------:R-:W-:Y:S02]  /*4170*/  ISETP.GT.AND P5, PT, R72, 0x78, !P5 ;  /* 0x000000784800780c */ /* 0x000fe40006fa4270 */
[----:B------:R-:W-:-:S02]  /*4180*/  ISETP.LT.OR P1, PT, R69, 0x42, P1 ;  /* 0x000000424500780c */ /* 0x000fc40000f21670 */
[----:B------:R-:W-:Y:S02]  /*4190*/  ISETP.LT.OR P4, PT, R69, 0x72, P4 ;  /* 0x000000724500780c */ /* 0x000fe40002781670 */
[----:B------:R-:W-:Y:S02]  /*41a0*/  FSEL R46, R46, -INF , !P1 ;  /* 0xff8000002e2e7808 */ /* 0x000fe40004800000 */
[----:B------:R-:W-:Y:S02]  /*41b0*/  ISETP.NE.AND P1, PT, R95, RZ, PT ;  /* 0x000000ff5f00720c */ /* 0x000fe40003f25270 */
[----:B------:R-:W-:Y:S02]  /*41c0*/  ISETP.LT.OR P5, PT, R69, 0x79, P5 ;  /* 0x000000794500780c */ /* 0x000fe40002fa1670 */
        /* <DEDUP_REMOVED lines=23> */
[C---:B------:R-:W-:Y:S02]  /*4340*/  ISETP.GT.AND P1, PT, R72.reuse, 0x60, !P2 ;  /* 0x000000604800780c */ /* 0x040fe40005724270 */
[----:B------:R-:W-:Y:S02]  /*4350*/  ISETP.NE.AND P2, PT, R111, RZ, PT ;  /* 0x000000ff6f00720c */ /* 0x000fe40003f45270 */
[----:B------:R-:W-:Y:S02]  /*4360*/  ISETP.LT.OR P1, PT, R69, 0x61, P1 ;  /* 0x000000614500780c */ /* 0x000fe40000f21670 */
[----:B------:R-:W-:Y:S02]  /*4370*/  ISETP.GT.AND P2, PT, R72, 0x69, !P2 ;  /* 0x000000694800780c */ /* 0x000fe40005744270 */
[----:B------:R-:W-:-:S02]  /*4380*/  FSEL R53, R53, -INF , !P1 ;  /* 0xff80000035357808 */ /* 0x000fc40004800000 */
[----:B------:R-:W-:Y:S02]  /*4390*/  ISETP.GT.AND P1, PT, R72, 0x61, !P6 ;  /* 0x000000614800780c */ /* 0x000fe40007724270 */
[----:B------:R-:W-:Y:S02]  /*43a0*/  ISETP.NE.AND P6, PT, R76, RZ, PT ;  /* 0x000000ff4c00720c */ /* 0x000fe40003fc5270 */
[----:B0-----:R-:W-:Y:S02]  /*43b0*/  FMNMX.FTZ R76, R75, R14, !PT ;  /* 0x0000000e4b4c7209 */ /* 0x001fe40007810000 */
[C---:B------:R-:W-:Y:S02]  /*43c0*/  ISETP.LT.OR P1, PT, R69.reuse, 0x62, P1 ;  /* 0x000000624500780c */ /* 0x040fe40000f21670 */
[----:B------:R-:W-:Y:S01]  /*43d0*/  ISETP.LT.OR P2, PT, R69, 0x6a, P2 ;  /* 0x0000006a4500780c */ /* 0x000fe20001741670 */
[----:B------:R-:W0:Y:S01]  /*43e0*/  SHFL.BFLY PT, R77, R76, 0x1, 0x1f ;  /* 0x0c201f004c4d7f89 */ /* 0x000e2200000e0000 */
[----:B------:R-:W-:-:S02]  /*43f0*/  FSEL R54, R54, -INF , !P1 ;  /* 0xff80000036367808 */ /* 0x000fc40004800000 */
[----:B0-----:R-:W-:Y:S01]  /*4400*/  FMNMX.FTZ R14, R76, R77, !PT ;  /* 0x0000004d4c0e7209 */ /* 0x001fe20007810000 */
[----:B------:R-:W-:-:S03]  /*4410*/  IMAD.U32 R77, RZ, RZ, UR29 ;  /* 0x0000001dff4d7e24 */ /* 0x000fc6000f8e00ff */
[C---:B------:R-:W-:Y:S01]  /*4420*/  FSETP.NEU.FTZ.AND P1, PT, R14.reuse, -INF , PT ;  /* 0xff8000000e00780b */ /* 0x040fe20003f3d000 */
[----:B------:R-:W-:-:S05]  /*4430*/  FFMA.FTZ R74, R14, R77, -8 ;  /* 0xc10000000e4a7423 */ /* 0x000fca000001004d */
[----:B------:R-:W-:Y:S02]  /*4440*/  FSEL R78, R74, RZ, P1 ;  /* 0x000000ff4a4e7208 */ /* 0x000fe40000800000 */
[----:B------:R-:W-:Y:S02]  /*4450*/  ISETP.GT.AND P1, PT, R72, RZ, !P6 ;  /* 0x000000ff4800720c */ /* 0x000fe40007724270 */
[----:B------:R-:W-:Y:S01]  /*4460*/  ISETP.NE.AND P6, PT, R80, RZ, PT ;  /* 0x000000ff5000720c */ /* 0x000fe20003fc5270 */
[----:B------:R-:W-:-:S01]  /*4470*/  FFMA.FTZ R77, R68, UR29, -R78 ;  /* 0x0000001d444d7c23 */ /* 0x000fc2000801084e */
[----:B------:R-:W-:Y:S01]  /*4480*/  ISETP.LT.OR P1, PT, R69, 0x1, P1 ;  /* 0x000000014500780c */ /* 0x000fe20000f21670 */
[----:B------:R-:W-:-:S01]  /*4490*/  FFMA.FTZ R55, R55, UR29, -R78 ;  /* 0x0000001d37377c23 */ /* 0x000fc2000801084e */
[----:B------:R-:W-:Y:S01]  /*44a0*/  ISETP.GT.AND P6, PT, R72, 0x79, !P6 ;  /* 0x000000794800780c */ /* 0x000fe200077c4270 */
[----:B------:R-:W-:-:S01]  /*44b0*/  FFMA.FTZ R56, R56, UR29, -R78 ;  /* 0x0000001d38387c23 */ /* 0x000fc2000801084e */
[----:B------:R-:W-:Y:S01]  /*44c0*/  FSEL R74, R2, -INF , !P1 ;  /* 0xff800000024a7808 */ /* 0x000fe20004800000 */
        /* <DEDUP_REMOVED lines=22> */
[----:B------:R-:W-:Y:S01]  /*4630*/  FFMA.FTZ R12, R20, UR29, -R78 ;  /* 0x0000001d140c7c23 */ /* 0x000fe2000801084e */
[----:B------:R-:W-:Y:S01]  /*4640*/  FMNMX.FTZ R75, R35, R76, !PT ;  /* 0x0000004c234b7209 */ /* 0x000fe20007810000 */
[----:B------:R-:W-:-:S02]  /*4650*/  IMAD.U32 R20, RZ, RZ, UR29 ;  /* 0x0000001dff147e24 */ /* 0x000fc4000f8e00ff */
        /* <DEDUP_REMOVED lines=13> */
[--C-:B------:R-:W-:Y:S01]  /*4730*/  FFMA.FTZ R24, R24, UR29, -R78.reuse ;  /* 0x0000001d18187c23 */ /* 0x100fe2000801084e */
[----:B------:R-:W-:Y:S01]  /*4740*/  FMNMX.FTZ R73, R39, R76, !PT ;  /* 0x0000004c27497209 */ /* 0x000fe20007810000 */
[----:B------:R-:W-:-:S02]  /*4750*/  FFMA.FTZ R21, R21, UR29, -R78 ;  /* 0x0000001d15157c23 */ /* 0x000fc4000801084e */
[----:B------:R-:W3:Y:S01]  /*4760*/  MUFU.EX2 R59, R59 ;  /* 0x0000003b003b7308 */ /* 0x000ee20000000800 */
[----:B------:R-:W-:Y:S01]  /*4770*/  FMNMX.FTZ R76, R40, R73, !PT ;  /* 0x00000049284c7209 */ /* 0x000fe20007810000 */
[----:B--2---:R-:W-:-:S03]  /*4780*/  FFMA.FTZ R75, R70, UR29, -R78 ;  /* 0x0000001d464b7c23 */ /* 0x004fc6000801084e */
[----:B------:R-:W-:-:S03]  /*4790*/  FMNMX.FTZ R73, R41, R76, !PT ;  /* 0x0000004c29497209 */ /* 0x000fc60007810000 */
[----:B------:R-:W2:Y:S01]  /*47a0*/  MUFU.EX2 R57, R57 ;  /* 0x0000003900397308 */ /* 0x000ea20000000800 */
[----:B------:R-:W-:Y:S01]  /*47b0*/  FMNMX.FTZ R76, R42, R73, !PT ;  /* 0x000000492a4c7209 */ /* 0x000fe20007810000 */
[----:B------:R-:W-:-:S03]  /*47c0*/  FFMA.FTZ R73, R71, UR29, -R78 ;  /* 0x0000001d47497c23 */ /* 0x000fc6000801084e */
[----:B------:R-:W-:-:S03]  /*47d0*/  FMNMX.FTZ R71, R43, R76, !PT ;  /* 0x0000004c2b477209 */ /* 0x000fc60007810000 */
[----:B------:R-:W4:Y:S01]  /*47e0*/  MUFU.EX2 R58, R58 ;  /* 0x0000003a003a7308 */ /* 0x000f220000000800 */
[----:B------:R-:W-:-:S04]  /*47f0*/  FMNMX.FTZ R76, R44, R71, !PT ;  /* 0x000000472c4c7209 */ /* 0x000fc80007810000 */
[----:B------:R-:W-:-:S03]  /*4800*/  FMNMX.FTZ R71, R45, R76, !PT ;  /* 0x0000004c2d477209 */ /* 0x000fc60007810000 */
[----:B------:R-:W-:Y:S01]  /*4810*/  MUFU.EX2 R76, R75 ;  /* 0x0000004b004c7308 */ /* 0x000fe20000000800 */
[----:B------:R-:W-:-:S04]  /*4820*/  FMNMX.FTZ R70, R46, R71, !PT ;  /* 0x000000472e467209 */ /* 0x000fc80007810000 */
[----:B------:R-:W-:-:S03]  /*4830*/  FMNMX.FTZ R71, R47, R70, !PT ;  /* 0x000000462f477209 */ /* 0x000fc60007810000 */
[----:B------:R-:W5:Y:S01]  /*4840*/  MUFU.EX2 R61, R61 ;  /* 0x0000003d003d7308 */ /* 0x000f620000000800 */
[----:B------:R-:W-:-:S04]  /*4850*/  FMNMX.FTZ R70, R48, R71, !PT ;  /* 0x0000004730467209 */ /* 0x000fc80007810000 */
[----:B------:R-:W-:Y:S01]  /*4860*/  FMNMX.FTZ R71, R49, R70, !PT ;  /* 0x0000004631477209 */ /* 0x000fe20007810000 */
[----:B------:R-:W-:-:S02]  /*4870*/  FFMA.FTZ R70, R67, UR29, -R78 ;  /* 0x0000001d43467c23 */ /* 0x000fc4000801084e */
[----:B------:R-:W5:Y:S01]  /*4880*/  MUFU.EX2 R60, R60 ;  /* 0x0000003c003c7308 */ /* 0x000f620000000800 */
[----:B------:R-:W-:Y:S01]  /*4890*/  FMNMX.FTZ R68, R50, R71, !PT ;  /* 0x0000004732447209 */ /* 0x000fe20007810000 */
[----:B------:R-:W-:Y:S01]  /*48a0*/  FFMA.FTZ R71, R66, UR29, -R78 ;  /* 0x0000001d42477c23 */ /* 0x000fe2000801084e */
[----:B------:R-:W-:Y:S02]  /*48b0*/  FSEL R66, R5, -INF , !P1 ;  /* 0xff80000005427808 */ /* 0x000fe40004800000 */
[----:B------:R-:W-:-:S03]  /*48c0*/  FMNMX.FTZ R67, R51, R68, !PT ;  /* 0x0000004433437209 */ /* 0x000fc60007810000 */
[----:B------:R-:W5:Y:S01]  /*48d0*/  MUFU.EX2 R63, R63 ;  /* 0x0000003f003f7308 */ /* 0x000f620000000800 */
[----:B------:R-:W-:-:S04]  /*48e0*/  FMNMX.FTZ R68, R52, R67, !PT ;  /* 0x0000004334447209 */ /* 0x000fc80007810000 */
[----:B------:R-:W-:Y:S02]  /*48f0*/  FMNMX.FTZ R67, R53, R68, !PT ;  /* 0x0000004435437209 */ /* 0x000fe40007810000 */
[----:B------:R-:W-:Y:S01]  /*4900*/  FSEL R68, R6, -INF , !P4 ;  /* 0xff80000006447808 */ /* 0x000fe20006000000 */
[--C-:B------:R-:W-:Y:S01]  /*4910*/  FFMA.FTZ R6, R64, UR29, -R78.reuse ;  /* 0x0000001d40067c23 */ /* 0x100fe2000801084e */
[----:B------:R-:W-:Y:S01]  /*4920*/  FMNMX.FTZ R5, R54, R67, !PT ;  /* 0x0000004336057209 */ /* 0x000fe20007810000 */
[----:B------:R-:W5:Y:S01]  /*4930*/  MUFU.EX2 R73, R73 ;  /* 0x0000004900497308 */ /* 0x000f620000000800 */
[----:B------:R-:W-:Y:S02]  /*4940*/  FSEL R67, R4, -INF , !P2 ;  /* 0xff80000004437808 */ /* 0x000fe40005000000 */
[----:B------:R-:W-:Y:S02]  /*4950*/  FMNMX.FTZ R4, R66, R5, !PT ;  /* 0x0000000542047209 */ /* 0x000fe40007810000 */
[----:B------:R-:W-:Y:S01]  /*4960*/  FSEL R64, R9, -INF , !P5 ;  /* 0xff80000009407808 */ /* 0x000fe20006800000 */
[----:B------:R-:W-:Y:S01]  /*4970*/  FFMA.FTZ R9, R15, UR29, -R78 ;  /* 0x0000001d0f097c23 */ /* 0x000fe2000801084e */
[----:B------:R-:W-:Y:S01]  /*4980*/  FMNMX.FTZ R4, R67, R4, !PT ;  /* 0x0000000443047209 */ /* 0x000fe20007810000 */
[----:B------:R0:W-:Y:S03]  /*4990*/  MUFU.EX2 R75, R6 ;  /* 0x00000006004b7308 */ /* 0x0001e60000000800 */
        /* <DEDUP_REMOVED lines=11> */
[----:B------:R-:W-:Y:S01]  /*4a50*/  FFMA.FTZ R5, R13, UR29, -R78 ;  /* 0x0000001d0d057c23 */ /* 0x000fe2000801084e */
[----:B------:R-:W-:-:S01]  /*4a60*/  FADD.FTZ R13, R2, R55 ;  /* 0x00000037020d7221 */ /* 0x000fc20000010000 */
[--C-:B------:R-:W-:Y:S01]  /*4a70*/  FFMA.FTZ R4, R11, UR29, -R78.reuse ;  /* 0x0000001d0b047c23 */ /* 0x100fe2000801084e */
[----:B------:R-:W-:-:S01]  /*4a80*/  FFMA.FTZ R11, R10, UR29, -R78 ;  /* 0x0000001d0a0b7c23 */ /* 0x000fc2000801084e */
[----:B------:R-:W0:Y:S01]  /*4a90*/  SHFL.BFLY PT, R7, R6, 0x1, 0x1f ;  /* 0x0c201f0006077f89 */ /* 0x000e2200000e0000 */
[----:B-1----:R-:W-:-:S01]  /*4aa0*/  FADD.FTZ R10, R56, R13 ;  /* 0x0000000d380a7221 */ /* 0x002fc20000010000 */
[C---:B---3--:R-:W-:Y:S01]  /*4ab0*/  F2FP.SATFINITE.E4M3.F32.PACK_AB_MERGE_C R56, R59.reuse, R56, RZ ;  /* 0x000000383b38723e */ /* 0x048fe200048070ff */
[----:B------:R-:W-:Y:S02]  /*4ac0*/  MUFU.EX2 R29, R29 ;  /* 0x0000001d001d7308 */ /* 0x000fe40000000800 */
[----:B------:R-:W-:-:S01]  /*4ad0*/  FADD.FTZ R10, R59, R10 ;  /* 0x0000000a3b0a7221 */ /* 0x000fc20000010000 */
[----:B------:R-:W-:-:S03]  /*4ae0*/  F2FP.SATFINITE.E4M3.F32.PACK_AB_MERGE_C R196, R55, R2, R56 ;  /* 0x0000000237c4723e */ /* 0x000fc60004807038 */
[----:B--2---:R-:W-:Y:S02]  /*4af0*/  FADD.FTZ R13, R57, R10 ;  /* 0x0000000a390d7221 */ /* 0x004fe40000010000 */
[----:B------:R-:W-:Y:S08]  /*4b00*/  MUFU.EX2 R72, R72 ;  /* 0x0000004800487308 */ /* 0x000ff00000000800 */
[----:B------:R-:W-:Y:S01]  /*4b10*/  MUFU.EX2 R82, R27 ;  /* 0x0000001b00527308 */ /* 0x000fe20000000800 */
[----:B0-----:R-:W-:Y:S01]  /*4b20*/  FMNMX.FTZ R7, R6, R7, !PT ;  /* 0x0000000706077209 */ /* 0x001fe20007810000 */
[----:B------:R-:W-:-:S06]  /*4b30*/  FFMA.FTZ R6, R8, UR29, -R78 ;  /* 0x0000001d08067c23 */ /* 0x000fcc000801084e */
[----:B------:R-:W-:Y:S01]  /*4b40*/  MUFU.EX2 R25, R25 ;  /* 0x0000001900197308 */ /* 0x000fe20000000800 */
[C---:B------:R-:W-:Y:S01]  /*4b50*/  FSETP.NEU.FTZ.AND P1, PT, R7.reuse, -INF , PT ;  /* 0xff8000000700780b */ /* 0x040fe20003f3d000 */
[----:B------:R-:W-:Y:S01]  /*4b60*/  FFMA.FTZ R8, R7, R20, -8 ;  /* 0xc100000007087423 */ /* 0x000fe20000010014 */
[----:B----4-:R-:W-:-:S04]  /*4b70*/  FADD.FTZ R20, R58, R13 ;  /* 0x0000000d3a147221 */ /* 0x010fc80000010000 */
[----:B------:R-:W-:Y:S01]  /*4b80*/  FSEL R8, R8, RZ, P1 ;  /* 0x000000ff08087208 */ /* 0x000fe20000800000 */
[----:B-----5:R-:W-:-:S01]  /*4b90*/  FADD.FTZ R15, R61, R20 ;  /* 0x000000143d0f7221 */ /* 0x020fc20000010000 */
[----:B------:R-:W-:Y:S01]  /*4ba0*/  MUFU.EX2 R28, R28 ;  /* 0x0000001c001c7308 */ /* 0x000fe20000000800 */
[----:B------:R-:W-:Y:S02]  /*4bb0*/  PLOP3.LUT P1, PT, PT, PT, UP0, 0x40, 0x0 ;  /* 0x000000000000781c */ /* 0x000fe40003f2e808 */
        /* <DEDUP_REMOVED lines=16> */
[----:B------:R-:W-:Y:S01]  /*4cc0*/  FFMA.FTZ R42, R42, UR29, -R8 ;  /* 0x0000001d2a2a7c23 */ /* 0x000fe20008010808 */
[----:B------:R-:W-:-:S01]  /*4cd0*/  FADD.FTZ R20, R60, R15 ;  /* 0x0000000f3c147221 */ /* 0x000fc20000010000 */
[--C-:B------:R-:W-:Y:S01]  /*4ce0*/  FFMA.FTZ R43, R43, UR29, -R8.reuse ;  /* 0x0000001d2b2b7c23 */ /* 0x100fe20008010808 */
[----:B------:R-:W-:-:S01]  /*4cf0*/  FFMA.FTZ R44, R44, UR29, -R8 ;  /* 0x0000001d2c2c7c23 */ /* 0x000fc20008010808 */
[----:B------:R-:W-:Y:S01]  /*4d00*/  FFMA.FTZ R45, R45, UR29, -R8 ;  /* 0x0000001d2d2d7c23 */ /* 0x000fe20008010808 */
[----:B------:R-:W-:-:S01]  /*4d10*/  FADD.FTZ R20, R63, R20 ;  /* 0x000000143f147221 */ /* 0x000fc20000010000 */
[----:B------:R-:W1:Y:S01]  /*4d20*/  MUFU.EX2 R31, R31 ;  /* 0x0000001f001f7308 */ /* 0x000e620000000800 */
[----:B------:R-:W-:-:S01]  /*4d30*/  FFMA.FTZ R46, R46, UR29, -R8 ;  /* 0x0000001d2e2e7c23 */ /* 0x000fc20008010808 */
[----:B------:R-:W-:Y:S01]  /*4d40*/  FFMA.FTZ R47, R47, UR29, -R8 ;  /* 0x0000001d2f2f7c23 */ /* 0x000fe20008010808 */
[----:B------:R-:W-:-:S01]  /*4d50*/  FADD.FTZ R15, R73, R20 ;  /* 0x00000014490f7221 */ /* 0x000fc20000010000 */
[--C-:B------:R-:W-:Y:S01]  /*4d60*/  FFMA.FTZ R48, R48, UR29, -R8.reuse ;  /* 0x0000001d30307c23 */ /* 0x100fe20008010808 */
[----:B------:R-:W-:-:S01]  /*4d70*/  FFMA.FTZ R49, R49, UR29, -R8 ;  /* 0x0000001d31317c23 */ /* 0x000fc20008010808 */
[----:B------:R-:W-:Y:S01]  /*4d80*/  FFMA.FTZ R50, R50, UR29, -R8 ;  /* 0x0000001d32327c23 */ /* 0x000fe20008010808 */
[----:B------:R-:W-:-:S01]  /*4d90*/  FADD.FTZ R15, R76, R15 ;  /* 0x0000000f4c0f7221 */ /* 0x000fc20000010000 */
        /* <DEDUP_REMOVED lines=18> */
[----:B------:R-:W-:Y:S02]  /*4ec0*/  F2FP.SATFINITE.E4M3.F32.PACK_AB_MERGE_C R73, R76, R73, RZ ;  /* 0x000000494c49723e */ /* 0x000fe400048070ff */
[----:B------:R-:W-:Y:S02]  /*4ed0*/  F2FP.SATFINITE.E4M3.F32.PACK_AB_MERGE_C R197, R3, R74, R31 ;  /* 0x0000004a03c5723e */ /* 0x000fe4000480701f */
[----:B------:R-:W2:Y:S01]  /*4ee0*/  MUFU.EX2 R35, R35 ;  /* 0x0000002300237308 */ /* 0x000ea20000000800 */
[----:B0-----:R-:W-:-:S01]  /*4ef0*/  FADD.FTZ R13, R33, R10 ;  /* 0x0000000a210d7221 */ /* 0x001fc20000010000 */
[----:B------:R-:W-:Y:S01]  /*4f00*/  FADD.FTZ R10, R62, R15 ;  /* 0x0000000f3e0a7221 */ /* 0x000fe20000010000 */
[----:B------:R-:W-:-:S02]  /*4f10*/  F2FP.SATFINITE.E4M3.F32.PACK_AB_MERGE_C R198, R58, R57, R61 ;  /* 0x000000393ac6723e */ /* 0x000fc4000480703d */
[----:B------:R-:W-:Y:S01]  /*4f20*/  F2FP.SATFINITE.E4M3.F32.PACK_AB_MERGE_C R192, R63, R60, R73 ;  /* 0x0000003c3fc0723e */ /* 0x000fe20004807049 */
[----:B------:R-:W-:-:S01]  /*4f30*/  FADD.FTZ R15, R77, R10 ;  /* 0x0000000a4d0f7221 */ /* 0x000fc20000010000 */
[----:B------:R-:W-:Y:S01]  /*4f40*/  F2FP.SATFINITE.E4M3.F32.PACK_AB_MERGE_C R10, R71, R70, RZ ;  /* 0x00000046470a723e */ /* 0x000fe200048070ff */
[----:B------:R-:W0:Y:S01]  /*4f50*/  MUFU.EX2 R36, R36 ;  /* 0x0000002400247308 */ /* 0x000e220000000800 */
[----:B-1----:R-:W-:-:S01]  /*4f60*/  FADD.FTZ R2, R34, R13 ;  /* 0x0000000d22027221 */ /* 0x002fc20000010000 */
[----:B------:R-:W-:Y:S01]  /*4f70*/  FADD.FTZ R70, R70, R15 ;  /* 0x0000000f46467221 */ /* 0x000fe20000010000 */
[----:B------:R-:W-:Y:S02]  /*4f80*/  F2FP.SATFINITE.E4M3.F32.PACK_AB_MERGE_C R194, R77, R62, R10 ;  /* 0x0000003e4dc2723e */ /* 0x000fe4000480700a */
[----:B------:R-:W-:Y:S01]  /*4f90*/  F2FP.SATFINITE.E4M3.F32.PACK_AB_MERGE_C R15, R29, R30, RZ ;  /* 0x0000001e1d0f723e */ /* 0x000fe200048070ff */
[----:B------:R-:W-:-:S02]  /*4fa0*/  FADD.FTZ R71, R71, R70 ;  /* 0x0000004647477221 */ /* 0x000fc40000010000 */
[----:B------:R-:W1:Y:S01]  /*4fb0*/  MUFU.EX2 R37, R37 ;  /* 0x0000002500257308 */ /* 0x000e620000000800 */
[----:B--2---:R-:W-:-:S01]  /*4fc0*/  FADD.FTZ R13, R35, R2 ;  /* 0x00000002230d7221 */ /* 0x004fc20000010000 */
[----:B------:R-:W-:Y:S01]  /*4fd0*/  FADD.FTZ R10, R72, R71 ;  /* 0x00000047480a7221 */ /* 0x000fe20000010000 */
[----:B------:R-:W-:-:S03]  /*4fe0*/  F2FP.SATFINITE.E4M3.F32.PACK_AB_MERGE_C R188, R75, R72, R15 ;  /* 0x000000484bbc723e */ /* 0x000fc6000480700f */
[----:B------:R-:W-:Y:S01]  /*4ff0*/  FADD.FTZ R75, R75, R10 ;  /* 0x0000000a4b4b7221 */ /* 0x000fe20000010000 */
[----:B------:R-:W-:Y:S01]  /*5000*/  F2FP.SATFINITE.E4M3.F32.PACK_AB_MERGE_C R10, R25, R82, RZ ;  /* 0x00000052190a723e */ /* 0x000fe200048070ff */
[----:B------:R-:W2:Y:S01]  /*5010*/  MUFU.EX2 R38, R38 ;  /* 0x0000002600267308 */ /* 0x000ea20000000800 */
[----:B0-----:R-:W-:-:S01]  /*5020*/  FADD.FTZ R2, R36, R13 ;  /* 0x0000000d24027221 */ /* 0x001fc20000010000 */
[----:B------:R-:W-:Y:S01]  /*5030*/  FADD.FTZ R30, R30, R75 ;  /* 0x0000004b1e1e7221 */ /* 0x000fe20000010000 */
[----:B------:R-:W-:Y:S02]  /*5040*/  F2FP.SATFINITE.E4M3.F32.PACK_AB_MERGE_C R190, R28, R79, R10 ;  /* 0x0000004f1cbe723e */ /* 0x000fe4000480700a */
[----:B------:R-:W-:Y:S01]  /*5050*/  F2FP.SATFINITE.E4M3.F32.PACK_AB_MERGE_C R35, R36, R35, RZ ;  /* 0x000000232423723e */ /* 0x000fe200048070ff */
[----:B------:R-:W-:-:S02]  /*5060*/  FADD.FTZ R30, R29, R30 ;  /* 0x0000001e1d1e7221 */ /* 0x000fc40000010000 */
[----:B------:R-:W0:Y:S01]  /*5070*/  MUFU.EX2 R39, R39 ;  /* 0x0000002700277308 */ /* 0x000e220000000800 */
[----:B-1----:R-:W-:-:S01]  /*5080*/  FADD.FTZ R13, R37, R2 ;  /* 0x00000002250d7221 */ /* 0x002fc20000010000 */
[----:B------:R-:W-:Y:S01]  /*5090*/  FADD.FTZ R79, R79, R30 ;  /* 0x0000001e4f4f7221 */ /* 0x000fe20000010000 */
[----:B------:R-:W-:-:S03]  /*50a0*/  F2FP.SATFINITE.E4M3.F32.PACK_AB_MERGE_C R199, R34, R33, R35 ;  /* 0x0000002122c7723e */ /* 0x000fc60004807023 */
[----:B------:R-:W-:Y:S02]  /*50b0*/  FADD.FTZ R79, R28, R79 ;  /* 0x0000004f1c4f7221 */ /* 0x000fe40000010000 */
[----:B------:R-:W1:Y:S01]  /*50c0*/  MUFU.EX2 R40, R40 ;  /* 0x0000002800287308 */ /* 0x000e620000000800 */
[----:B--2---:R-:W-:-:S01]  /*50d0*/  FADD.FTZ R2, R38, R13 ;  /* 0x0000000d26027221 */ /* 0x004fc20000010000 */
[----:B------:R-:W-:-:S04]  /*50e0*/  FADD.FTZ R82, R82, R79 ;  /* 0x0000004f52527221 */ /* 0x000fc80000010000 */
[----:B------:R-:W-:Y:S02]  /*50f0*/  FADD.FTZ R25, R25, R82 ;  /* 0x0000005219197221 */ /* 0x000fe40000010000 */
        /* <DEDUP_REMOVED lines=14> */
[----:B------:R-:W-:-:S04]  /*51e0*/  F2FP.SATFINITE.E4M3.F32.PACK_AB_MERGE_C R43, R44, R43, RZ ;  /* 0x0000002b2c2b723e */ /* 0x000fc800048070ff */
[----:B------:R-:W-:Y:S02]  /*51f0*/  F2FP.SATFINITE.E4M3.F32.PACK_AB_MERGE_C R195, R42, R41, R43 ;  /* 0x000000292ac3723e */ /* 0x000fe4000480702b */
        /* <DEDUP_REMOVED lines=8> */
[----:B------:R-:W-:-:S04]  /*5280*/  F2FP.SATFINITE.E4M3.F32.PACK_AB_MERGE_C R47, R48, R47, RZ ;  /* 0x0000002f302f723e */ /* 0x000fc800048070ff */
[----:B------:R-:W-:Y:S02]  /*5290*/  F2FP.SATFINITE.E4M3.F32.PACK_AB_MERGE_C R189, R46, R45, R47 ;  /* 0x0000002d2ebd723e */ /* 0x000fe4000480702f */
[----:B------:R-:W-:Y:S01]  /*52a0*/  MUFU.EX2 R12, R12 ;  /* 0x0000000c000c7308 */ /* 0x000fe20000000800 */
[----:B-1----:R-:W-:-:S07]  /*52b0*/  FADD.FTZ R13, R49, R2 ;  /* 0x00000002310d7221 */ /* 0x002fce0000010000 */
[----:B------:R-:W0:Y:S01]  /*52c0*/  MUFU.EX2 R9, R9 ;  /* 0x0000000900097308 */ /* 0x000e220000000800 */
[----:B--2---:R-:W-:-:S07]  /*52d0*/  FADD.FTZ R2, R50, R13 ;  /* 0x0000000d32027221 */ /* 0x004fce0000010000 */
[----:B------:R-:W1:Y:S08]  /*52e0*/  MUFU.EX2 R51, R51 ;  /* 0x0000003300337308 */ /* 0x000e700000000800 */
[----:B------:R-:W-:Y:S01]  /*52f0*/  MUFU.EX2 R24, R24 ;  /* 0x0000001800187308 */ /* 0x000fe20000000800 */
[----:B0-----:R-:W-:-:S07]  /*5300*/  F2FP.SATFINITE.E4M3.F32.PACK_AB_MERGE_C R10, R9, R12, RZ ;  /* 0x0000000c090a723e */ /* 0x001fce00048070ff */
[----:B------:R-:W0:Y:S01]  /*5310*/  MUFU.EX2 R21, R21 ;  /* 0x0000001500157308 */ /* 0x000e220000000800 */
[----:B-1----:R-:W-:-:S07]  /*5320*/  FADD.FTZ R3, R51, R2 ;  /* 0x0000000233037221 */ /* 0x002fce0000010000 */
[----:B------:R-:W1:Y:S08]  /*5330*/  MUFU.EX2 R52, R52 ;  /* 0x0000003400347308 */ /* 0x000e700000000800 */
[----:B------:R-:W2:Y:S01]  /*5340*/  MUFU.EX2 R53, R53 ;  /* 0x0000003500357308 */ /* 0x000ea20000000800 */
[----:B0-----:R-:W-:Y:S01]  /*5350*/  F2FP.SATFINITE.E4M3.F32.PACK_AB_MERGE_C R184, R21, R24, R10 ;  /* 0x0000001815b8723e */ /* 0x001fe2000480700a */
[----:B------:R-:W-:-:S04]  /*5360*/  FADD.FTZ R24, R24, R25 ;  /* 0x0000001918187221 */ /* 0x000fc80000010000 */
[----:B------:R-:W-:Y:S02]  /*5370*/  FADD.FTZ R21, R21, R24 ;  /* 0x0000001815157221 */ /* 0x000fe40000010000 */
[----:B------:R-:W-:Y:S01]  /*5380*/  MUFU.EX2 R6, R6 ;  /* 0x0000000600067308 */ /* 0x000fe20000000800 */
[C---:B-1----:R-:W-:Y:S01]  /*5390*/  F2FP.SATFINITE.E4M3.F32.PACK_AB_MERGE_C R51, R52.reuse, R51, RZ ;  /* 0x000000333433723e */ /* 0x042fe200048070ff */
[----:B------:R-:W-:Y:S01]  /*53a0*/  FADD.FTZ R52, R52, R3 ;  /* 0x0000000334347221 */ /* 0x000fe20000010000 */
[----:B------:R-:W-:-:S02]  /*53b0*/  FADD.FTZ R12, R12, R21 ;  /* 0x000000150c0c7221 */ /* 0x000fc40000010000 */
[----:B------:R-:W-:Y:S02]  /*53c0*/  F2FP.SATFINITE.E4M3.F32.PACK_AB_MERGE_C R191, R50, R49, R51 ;  /* 0x0000003132bf723e */ /* 0x000fe40004807033 */
[----:B------:R-:W-:-:S01]  /*53d0*/  FADD.FTZ R12, R9, R12 ;  /* 0x0000000c090c7221 */ /* 0x000fc20000010000 */
        /* <DEDUP_REMOVED lines=12> */
[----:B------:R-:W0:Y:S01]  /*54a0*/  MUFU.EX2 R65, R65 ;  /* 0x0000004100417308 */ /* 0x000e220000000800 */
[----:B-1----:R-:W-:-:S01]  /*54b0*/  FADD.FTZ R2, R66, R3 ;  /* 0x0000000342027221 */ /* 0x002fc20000010000 */
[----:B------:R-:W-:-:S06]  /*54c0*/  FADD.FTZ R6, R6, R5 ;  /* 0x0000000506067221 */ /* 0x000fcc0000010000 */
[----:B------:R-:W1:Y:S01]  /*54d0*/  MUFU.EX2 R68, R68 ;  /* 0x0000004400447308 */ /* 0x000e620000000800 */
[----:B--2---:R-:W-:-:S01]  /*54e0*/  FADD.FTZ R2, R67, R2 ;  /* 0x0000000243027221 */ /* 0x004fc20000010000 */
[----:B------:R-:W-:-:S04]  /*54f0*/  F2FP.SATFINITE.E4M3.F32.PACK_AB_MERGE_C R66, R67, R66, RZ ;  /* 0x000000424342723e */ /* 0x000fc800048070ff */
[----:B------:R-:W-:Y:S02]  /*5500*/  F2FP.SATFINITE.E4M3.F32.PACK_AB_MERGE_C R185, R54, R53, R66 ;  /* 0x0000003536b9723e */ /* 0x000fe40004807042 */
[----:B------:R-:W2:Y:S01]  /*5510*/  MUFU.EX2 R64, R64 ;  /* 0x0000004000407308 */ /* 0x000ea20000000800 */
[----:B0-----:R-:W-:-:S07]  /*5520*/  FADD.FTZ R3, R65, R2 ;  /* 0x0000000241037221 */ /* 0x001fce0000010000 */
[----:B------:R-:W0:Y:S01]  /*5530*/  MUFU.EX2 R9, R8 ;  /* 0x0000000800097308 */ /* 0x000e220000000800 */
[----:B-1----:R-:W-:-:S04]  /*5540*/  FADD.FTZ R3, R68, R3 ;  /* 0x0000000344037221 */ /* 0x002fc80000010000 */
[----:B--2---:R-:W-:Y:S01]  /*5550*/  FADD.FTZ R2, R64, R3 ;  /* 0x0000000340027221 */ /* 0x004fe20000010000 */
[----:B------:R-:W-:-:S01]  /*5560*/  FADD.FTZ R3, R11, R6 ;  /* 0x000000060b037221 */ /* 0x000fc20000010000 */
[----:B------:R-:W-:Y:S01]  /*5570*/  VIADD R6, R88, 0xfffffffe ;  /* 0xfffffffe58067836 */ /* 0x000fe20000000000 */
[C---:B0-----:R-:W-:Y:S01]  /*5580*/  F2FP.SATFINITE.E4M3.F32.PACK_AB_MERGE_C R4, R9.reuse, R64, RZ ;  /* 0x000000400904723e */ /* 0x041fe200048070ff */
[----:B------:R-:W-:-:S03]  /*5590*/  FADD.FTZ R2, R9, R2 ;  /* 0x0000000209027221 */ /* 0x000fc60000010000 */
        /* <DEDUP_REMOVED lines=13> */
.L_x_1308:
[----:B------:R-:W-:Y:S02]  /*5670*/  ULDC UR18, c[0x0][0x9e4] ;  /* 0x0002790000127ab9 */ /* 0x000fe40000000800 */
[----:B------:R-:W-:-:S11]  /*5680*/  UISETP.NE.AND UP0, UPT, UR18, 0x1, UPT ;  /* 0x000000011200788c */ /* 0x000fd6000bf05270 */
[----:B------:R-:W-:Y:S02]  /*5690*/  @UP0 ULDC.64 UR6, c[0x0][0x9e8] ;  /* 0x00027a0000060ab9 */ /* 0x000fe40000000a00 */
[----:B------:R-:W-:-:S04]  /*56a0*/  UIMAD.WIDE.U32 UR10, UR15, UR6, URZ ;  /* 0x000000060f0a72a5 */ /* 0x000fc8000f8e003f */
[----:B------:R-:W-:-:S12]  /*56b0*/  @UP0 USHF.R.U32.HI UR15, URZ, UR7, UR11 ;  /* 0x000000073f0f0299 */ /* 0x000fd8000801160b */
.L_x_1309:
[----:B------:R-:W-:-:S04]  /*56c0*/  UIMAD UR15, UR15, UR18, UR18 ;  /* 0x000000120f0f72a4 */ /* 0x000fc8000f8e0212 */
[----:B------:R-:W-:-:S04]  /*56d0*/  UISETP.LT.AND UP0, UPT, UR14, UR15, UPT ;  /* 0x0000000f0e00728c */ /* 0x000fc8000bf01270 */
[----:B------:R-:W-:-:S12]  /*56e0*/  USEL UR14, UR14, UR15, UP0 ;  /* 0x0000000f0e0e7287 */ /* 0x000fd80008000000 */
.L_x_1307:
        /* <DEDUP_REMOVED lines=64> */
.L_x_1329:
[----:B------:R-:W-:Y:S01]  /*5af0*/  ISETP.NE.AND P2, PT, RZ, UR44, PT ;  /* 0x0000002cff007c0c */ /* 0x000fe2000bf45270 */
[----:B------:R-:W-:-:S04]  /*5b00*/  UISETP.NE.AND UP0, UPT, UR34, 0x1, UPT ;  /* 0x000000012200788c */ /* 0x000fc8000bf05270 */
[----:B------:R-:W-:-:S04]  /*5b10*/  USEL UR47, URZ, 0x1, UP0 ;  /* 0x000000013f2f7887 */ /* 0x000fc80008000000 */
[----:B------:R-:W-:-:S04]  /*5b20*/  ULOP3.LUT UR47, UR35, UR47, URZ, 0x3c, !UPT ;  /* 0x0000002f232f7292 */ /* 0x000fc8000f8e3c3f */
[----:B------:R-:W-:Y:S08]  /*5b30*/  @P2 BRA `(.L_x_1311) ;  /* 0x0000000000382947 */ /* 0x000ff00003800000 */
[----:B------:R-:W-:Y:S05]  /*5b40*/  @!P0 BRA `(.L_x_1312) ;  /* 0x0000000000048947 */ /* 0x000fea0003800000 */
[----:B------:R-:W-:Y:S01]  /*5b50*/  BPT.TRAP 0x1 ;  /* 0x000000040000795c */ /* 0x000fe20000300000 */
.L_x_1312:
        /* <DEDUP_REMOVED lines=9> */
.L_x_1313:
[----:B-1----:R-:W-:Y:S05]  /*5bf0*/  @P1 BRA `(.L_x_1311) ;  /* 0x0000000000081947 */ /* 0x002fea0003800000 */
[----:B------:R-:W1:Y:S02]  /*5c00*/  SYNCS.PHASECHK.TRANS64.TRYWAIT P1, [UR6+0x2a830], R7 ;  /* 0x02a83007ff0075a7 */ /* 0x000e640008020146 */
[----:B-1----:R-:W-:Y:S05]  /*5c10*/  @!P1 BRA `(.L_x_1314) ;  /* 0x0000013c00b49947 */ /* 0x002fea0003800000 */
.L_x_1311:
        /* <DEDUP_REMOVED lines=40> */
.L_x_1316:
[----:B------:R-:W-:Y:S01]  /*5ea0*/  ULEA UR6, UR34, UR36, 0x3 ;  /* 0x0000002422067291 */ /* 0x000fe2000f8e183f */
[----:B------:R-:W-:-:S05]  /*5eb0*/  IMAD.U32 R7, RZ, RZ, UR35 ;  /* 0x00000023ff077e24 */ /* 0x000fca000f8e00ff */
[----:B------:R-:W-:-:S04]  /*5ec0*/  SHF.L.U32 R7, R7, 0x1f, RZ ;  /* 0x0000001f07077819 */ /* 0x000fc800000006ff */
[----:B------:R0:W1:Y:S01]  /*5ed0*/  SYNCS.PHASECHK.TRANS64.TRYWAIT P1, [UR6+0x2a850], R7 ;  /* 0x02a85007ff0075a7 */ /* 0x0000620008020146 */
[----:B------:R-:W-:Y:S05]  /*5ee0*/  @!P0 BRA `(.L_x_1317) ;  /* 0x0000000000048947 */ /* 0x000fea0003800000 */
[----:B------:R-:W-:Y:S01]  /*5ef0*/  BPT.TRAP 0x1 ;  /* 0x000000040000795c */ /* 0x000fe20000300000 */
.L_x_1317:
[----:B-1----:R-:W-:Y:S05]  /*5f00*/  @P1 BRA `(.L_x_1315) ;  /* 0x0000000000081947 */ /* 0x002fea0003800000 */
[----:B------:R-:W1:Y:S02]  /*5f10*/  SYNCS.PHASECHK.TRANS64.TRYWAIT P1, [UR6+0x2a850], R7 ;  /* 0x02a85007ff0075a7 */ /* 0x000e640008020146 */
[----:B-1----:R-:W-:Y:S05]  /*5f20*/  @!P1 BRA `(.L_x_1318) ;  /* 0x0000013c00089947 */ /* 0x002fea0003800000 */
.L_x_1315:
        /* <DEDUP_REMOVED lines=31> */
.L_x_1319:
[----:B------:R-:W-:Y:S01]  /*6120*/  UISETP.NE.AND UP1, UPT, UR53, URZ, UPT ;  /* 0x0000003f3500728c */ /* 0x000fe2000bf25270 */
[C---:B------:R-:W-:Y:S01]  /*6130*/  FMUL.FTZ R187, R0.reuse, R125 ;  /* 0x0000007d00bb7220 */ /* 0x040fe20000410000 */
[C---:B------:R-:W-:Y:S01]  /*6140*/  FMUL.FTZ R125, R0.reuse, R150 ;  /* 0x00000096007d7220 */ /* 0x040fe20000410000 */
[C---:B------:R-:W-:Y:S01]  /*6150*/  FMUL.FTZ R150, R0.reuse, R157 ;  /* 0x0000009d00967220 */ /* 0x040fe20000410000 */
[C---:B------:R-:W-:Y:S01]  /*6160*/  FMUL.FTZ R157, R0.reuse, R168 ;  /* 0x000000a8009d7220 */ /* 0x040fe20000410000 */
[----:B------:R-:W-:Y:S01]  /*6170*/  VIADD R168, R17, UR40 ;  /* 0x0000002811a87c36 */ /* 0x000fe20008000000 */
[----:B------:R-:W-:Y:S01]  /*6180*/  PLOP3.LUT P1, PT, PT, PT, UP1, 0x80, 0x0 ;  /* 0x000000000000781c */ /* 0x000fe20003f2f018 */
[C---:B------:R-:W-:Y:S01]  /*6190*/  FMUL.FTZ R8, R0.reuse, R123 ;  /* 0x0000007b00087220 */ /* 0x040fe20000410000 */
[----:B------:R-:W-:Y:S01]  /*61a0*/  PLOP3.LUT P2, PT, PT, PT, UP1, 0x80, 0x0 ;  /* 0x000000000000781c */ /* 0x000fe20003f4f018 */
[C---:B------:R-:W-:Y:S01]  /*61b0*/  FMUL.FTZ R123, R0.reuse, R146 ;  /* 0x00000092007b7220 */ /* 0x040fe20000410000 */
[----:B------:R-:W-:Y:S01]  /*61c0*/  ULEA UR6, UR46, UR36, 0x3 ;  /* 0x000000242e067291 */ /* 0x000fe2000f8e183f */
[C---:B------:R-:W-:Y:S01]  /*61d0*/  FMUL.FTZ R146, R0.reuse, R149 ;  /* 0x0000009500927220 */ /* 0x040fe20000410000 */
[----:B------:R-:W-:Y:S01]  /*61e0*/  @UP1 ULDC UR7, c[0x0][0x44c] ;  /* 0x0001130000071ab9 */ /* 0x000fe20000000800 */
[C---:B------:R-:W-:Y:S01]  /*61f0*/  FMUL.FTZ R190, R0.reuse, R133 ;  /* 0x0000008500be7220 */ /* 0x040fe20000410000 */
[C---:B------:R-:W-:Y:S01]  /*6200*/  FMUL.FTZ R149, R0.reuse, R156 ;  /* 0x0000009c00957220 */ /* 0x040fe20000410000 */
[C---:B------:R-:W-:Y:S01]  /*6210*/  FMUL.FTZ R156, R0.reuse, R165 ;  /* 0x000000a5009c7220 */ /* 0x040fe20000410000 */
[C---:B------:R-:W-:Y:S01]  /*6220*/  FMUL.FTZ R133, R0.reuse, R166 ;  /* 0x000000a600857220 */ /* 0x040fe20000410000 */
[----:B0-----:R-:W-:Y:S01]  /*6230*/  FMUL.FTZ R7, R0, R122 ;  /* 0x0000007a00077220 */ /* 0x001fe20000410000 */
[----:B------:R-:W-:Y:S01]  /*6240*/  UIADD3 UR6, UR6, 0x2a840, URZ ;  /* 0x0002a84006067890 */ /* 0x000fe2000fffe03f */
[----:B------:R-:W-:Y:S01]  /*6250*/  @P1 IMAD.HI.U32 R14, R168, UR7, RZ ;  /* 0x00000007a80e1c27 */ /* 0x000fe2000f8e00ff */
[----:B------:R-:W-:-:S03]  /*6260*/  @UP1 ULDC UR7, c[0x0][0x450] ;  /* 0x0001140000071ab9 */ /* 0x000fc60000000800 */
[C---:B------:R-:W-:Y:S01]  /*6270*/  FMUL.FTZ R122, R0.reuse, R143 ;  /* 0x0000008f007a7220 */ /* 0x040fe20000410000 */
[----:B------:R-:W-:Y:S01]  /*6280*/  FMUL.FTZ R143, R0, R144 ;  /* 0x00000090008f7220 */ /* 0x000fe20000410000 */
[----:B------:R-:W-:Y:S01]  /*6290*/  IMAD.SHL.U32 R165, R6, 0x80, RZ ;  /* 0x0000008006a57824 */ /* 0x000fe200078e00ff */
[----:B------:R-:W-:Y:S01]  /*62a0*/  @P2 SHF.R.U32.HI R168, RZ, UR7, R14 ;  /* 0x00000007ffa82c19 */ /* 0x000fe2000801160e */
[----:B------:R-:W-:Y:S01]  /*62b0*/  UISETP.NE.AND UP0, UPT, UR52, URZ, UPT ;  /* 0x0000003f3400728c */ /* 0x000fe2000bf05270 */
[C---:B------:R-:W-:Y:S01]  /*62c0*/  FMUL.FTZ R186, R0.reuse, R124 ;  /* 0x0000007c00ba7220 */ /* 0x040fe20000410000 */
[C---:B------:R-:W-:Y:S01]  /*62d0*/  FMUL.FTZ R9, R0.reuse, R126 ;  /* 0x0000007e00097220 */ /* 0x040fe20000410000 */
[C---:B------:R-:W-:Y:S01]  /*62e0*/  FMUL.FTZ R10, R0.reuse, R127 ;  /* 0x0000007f000a7220 */ /* 0x040fe20000410000 */
[----:B------:R-:W0:Y:S01]  /*62f0*/  SHFL.IDX PT, R166, R168, RZ, 0x1c1f ;  /* 0x001c1fffa8a67589 */ /* 0x000e2200000e0000 */
        /* <DEDUP_REMOVED lines=49> */
[----:B------:R-:W-:Y:S01]  /*6610*/  PLOP3.LUT P1, PT, PT, PT, UP0, 0x40, 0x0 ;  /* 0x000000000000781c */ /* 0x000fe20003f2e808 */
[----:B------:R-:W-:Y:S01]  /*6620*/  IMAD R15, R16, -0x2, R15 ;  /* 0xfffffffe100f7824 */ /* 0x000fe200078e020f */
[----:B------:R-:W1:Y:S01]  /*6630*/  MUFU.TANH R184, R184 ;  /* 0x000000b800b87308 */ /* 0x000e620000002400 */
[----:B------:R-:W-:Y:S01]  /*6640*/  IMAD.U32 R14, RZ, RZ, UR45 ;  /* 0x0000002dff0e7e24 */ /* 0x000fe2000f8e00ff */
[----:B------:R-:W-:Y:S01]  /*6650*/  SYNCS.ARRIVE.TRANS64.RED.A1T0 RZ, [UR6], RZ ;  /* 0x000000ffffff79a7 */ /* 0x000fe20008100406 */
[----:B------:R-:W-:-:S03]  /*6660*/  ULOP3.LUT UR6, URZ, UR31, URZ, 0x33, !UPT ;  /* 0x0000001f3f067292 */ /* 0x000fc6000f8e333f */
[----:B------:R-:W-:Y:S02]  /*6670*/  IADD3 R15, -R14, UR39, R15 ;  /* 0x000000270e0f7c10 */ /* 0x000fe4000fffe10f */
[----:B------:R-:W2:Y:S03]  /*6680*/  MUFU.TANH R185, R185 ;  /* 0x000000b900b97308 */ /* 0x000ea60000002400 */
[C---:B------:R-:W-:Y:S02]  /*6690*/  VIADD R164, R15.reuse, UR32 ;  /* 0x000000200fa47c36 */ /* 0x040fe40008000000 */
[----:B------:R-:W-:Y:S02]  /*66a0*/  VIADD R163, R15, UR6 ;  /* 0x000000060fa37c36 */ /* 0x000fe40008000000 */
[--C-:B0-----:R-:W-:Y:S01]  /*66b0*/  IMAD.IADD R167, R164, 0x1, R166.reuse ;  /* 0x00000001a4a77824 */ /* 0x101fe200078e02a6 */
        /* <DEDUP_REMOVED lines=64> */
[----:B------:R-:W-:Y:S01]  /*6ac0*/  IMAD.U32 R15, RZ, RZ, UR45 ;  /* 0x0000002dff0f7e24 */ /* 0x000fe2000f8e00ff */
[----:B------:R-:W-:Y:S04]  /*6ad0*/  BSSY B0, `(.L_x_1321) ;  /* 0x0000011000007945 */ /* 0x000fe80003800000 */
[----:B------:R-:W-:-:S04]  /*6ae0*/  IADD3 R166, -R15, UR39, R166 ;  /* 0x000000270fa67c10 */ /* 0x000fc8000fffe1a6 */
        /* <DEDUP_REMOVED lines=10> */
.L_x_1322:
[----:B------:R-:W-:-:S05]  /*6b90*/  IMAD.U32 R170, RZ, RZ, UR30 ;  /* 0x0000001effaa7e24 */ /* 0x000fca000f8e00ff */
[----:B------:R-:W-:-:S13]  /*6ba0*/  ISETP.NE.AND P1, PT, R170, 0x1, PT ;  /* 0x00000001aa00780c */ /* 0x000fda0003f25270 */
[----:B------:R-:W1:Y:S02]  /*6bb0*/  @P1 LDC.64 R14, c[0x0][0x9e8] ;  /* 0x00027a00ff0e1b82 */ /* 0x000e640000000a00 */
[----:B-1----:R-:W-:-:S05]  /*6bc0*/  @P1 IMAD.HI.U32 R14, R166, R14, RZ ;  /* 0x0000000ea60e1227 */ /* 0x002fca00078e00ff */
[----:B------:R-:W-:-:S07]  /*6bd0*/  @P1 SHF.R.U32.HI R166, RZ, R15, R14 ;  /* 0x0000000fffa61219 */ /* 0x000fce000001160e */
.L_x_1323:
[----:B------:R-:W-:Y:S05]  /*6be0*/  BSYNC B0 ;  /* 0x0000000000007941 */ /* 0x000fea0003800000 */
.L_x_1321:
[----:B------:R-:W-:-:S04]  /*6bf0*/  IMAD R15, R166, R170, -R165 ;  /* 0x000000aaa60f7224 */ /* 0x000fc800078e0aa5 */
[----:B------:R-:W-:-:S05]  /*6c00*/  IMAD R14, R16, -0x2, R15 ;  /* 0xfffffffe100e7824 */ /* 0x000fca00078e020f */
[----:B------:R-:W-:Y:S02]  /*6c10*/  VIADDMNMX R167, R14, R170, R167, PT ;  /* 0x000000aa0ea77246 */ /* 0x000fe400038001a7 */
[----:B------:R-:W-:-:S07]  /*6c20*/  VIMNMX R169, R169, R14, !PT ;  /* 0x0000000ea9a97248 */ /* 0x000fce0007fe0100 */
.L_x_1320:
[----:B------:R-:W-:Y:S01]  /*6c30*/  ISETP.GT.AND P1, PT, R6, -0x1, PT ;  /* 0xffffffff0600780c */ /* 0x000fe20003f24270 */
[----:B------:R-:W1:Y:S01]  /*6c40*/  SHFL.IDX PT, R14, R168, 0x1, 0x1c1f ;  /* 0x003c1f00a80e7f89 */ /* 0x000e6200000e0000 */
[----:B------:R-:W-:Y:S02]  /*6c50*/  UISETP.NE.AND UP0, UPT, UR52, URZ, UPT ;  /* 0x0000003f3400728c */ /* 0x000fe4000bf05270 */
[C---:B------:R-:W-:Y:S02]  /*6c60*/  ISETP.GT.AND P3, PT, R169.reuse, 0x8, P1 ;  /* 0x00000008a900780c */ /* 0x040fe40000f64270 */
[----:B------:R-:W-:Y:S02]  /*6c70*/  ISETP.GT.AND P6, PT, R169, RZ, P1 ;  /* 0x000000ffa900720c */ /* 0x000fe40000fc4270 */
[----:B------:R-:W-:Y:S02]  /*6c80*/  ISETP.LT.OR P3, PT, R167, 0x9, P3 ;  /* 0x00000009a700780c */ /* 0x000fe40001f61670 */
[----:B------:R-:W-:-:S02]  /*6c90*/  ISETP.GT.AND P2, PT, R169, 0x1, P1 ;  /* 0x00000001a900780c */ /* 0x000fc40000f44270 */
[----:B------:R-:W-:Y:S02]  /*6ca0*/  FSEL R186, R186, -INF , !P3 ;  /* 0xff800000baba7808 */ /* 0x000fe40005800000 */
[----:B------:R-:W-:Y:S02]  /*6cb0*/  ISETP.GT.AND P3, PT, R169, 0x19, P1 ;  /* 0x00000019a900780c */ /* 0x000fe40000f64270 */
[C---:B------:R-:W-:Y:S02]  /*6cc0*/  ISETP.LT.OR P6, PT, R167.reuse, 0x1, P6 ;  /* 0x00000001a700780c */ /* 0x040fe400037c1670 */
[C---:B------:R-:W-:Y:S02]  /*6cd0*/  ISETP.LT.OR P2, PT, R167.reuse, 0x2, P2 ;  /* 0x00000002a700780c */ /* 0x040fe40001741670 */
[----:B------:R-:W-:Y:S02]  /*6ce0*/  ISETP.LT.OR P3, PT, R167, 0x1a, P3 ;  /* 0x0000001aa700780c */ /* 0x000fe40001f61670 */
[----:B------:R-:W-:-:S02]  /*6cf0*/  FSEL R184, R184, -INF , !P6 ;  /* 0xff800000b8b87808 */ /* 0x000fc40007000000 */
[----:B------:R-:W-:Y:S01]  /*6d00*/  FSEL R166, R185, -INF , !P2 ;  /* 0xff800000b9a67808 */ /* 0x000fe20005000000 */
[--C-:B-1----:R-:W-:Y:S01]  /*6d10*/  IMAD.IADD R164, R164, 0x1, R14.reuse ;  /* 0x00000001a4a47824 */ /* 0x102fe200078e020e */
[----:B------:R-:W-:Y:S01]  /*6d20*/  ISETP.GT.AND P5, PT, R169, 0x9, P1 ;  /* 0x00000009a900780c */ /* 0x000fe20000fa4270 */
[----:B------:R-:W-:Y:S01]  /*6d30*/  IMAD.IADD R163, R163, 0x1, R14 ;  /* 0x00000001a3a37824 */ /* 0x000fe200078e020e */
[C---:B------:R-:W-:Y:S02]  /*6d40*/  ISETP.GT.AND P4, PT, R169.reuse, 0x10, P1 ;  /* 0x00000010a900780c */ /* 0x040fe40000f84270 */
[C---:B------:R-:W-:Y:S02]  /*6d50*/  ISETP.GT.AND P6, PT, R169.reuse, 0x11, P1 ;  /* 0x00000011a900780c */ /* 0x040fe40000fc4270 */
[----:B------:R-:W-:Y:S02]  /*6d60*/  ISETP.GT.AND P2, PT, R169, 0x18, P1 ;  /* 0x00000018a900780c */ /* 0x000fe40000f44270 */
[----:B0-----:R-:W-:-:S02]  /*6d70*/  FSEL R190, R190, -INF , !P3 ;  /* 0xff800000bebe7808 */ /* 0x001fc40005800000 */
[----:B------:R-:W-:Y:S02]  /*6d80*/  ISETP.GT.AND P3, PT, R169, 0x30, P1 ;  /* 0x00000030a900780c */ /* 0x000fe40000f64270 */
[C---:B------:R-:W-:Y:S02]  /*6d90*/  ISETP.LT.OR P5, PT, R167.reuse, 0xa, P5 ;  /* 0x0000000aa700780c */ /* 0x040fe40002fa1670 */
[C---:B------:R-:W-:Y:S02]  /*6da0*/  ISETP.LT.OR P4, PT, R167.reuse, 0x11, P4 ;  /* 0x00000011a700780c */ /* 0x040fe40002781670 */
[C---:B------:R-:W-:Y:S02]  /*6db0*/  ISETP.LT.OR P6, PT, R167.reuse, 0x12, P6 ;  /* 0x00000012a700780c */ /* 0x040fe400037c1670 */
[C---:B------:R-:W-:Y:S02]  /*6dc0*/  ISETP.LT.OR P2, PT, R167.reuse, 0x19, P2 ;  /* 0x00000019a700780c */ /* 0x040fe40001741670 */
[----:B------:R-:W-:-:S02]  /*6dd0*/  ISETP.LT.OR P3, PT, R167, 0x31, P3 ;  /* 0x00000031a700780c */ /* 0x000fc40001f61670 */
[----:B------:R-:W-:Y:S02]  /*6de0*/  FSEL R178, R187, -INF , !P5 ;  /* 0xff800000bbb27808 */ /* 0x000fe40006800000 */
[----:B------:R-:W-:Y:S02]  /*6df0*/  FSEL R188, R188, -INF , !P4 ;  /* 0xff800000bcbc7808 */ /* 0x000fe40006000000 */
[----:B------:R-:W-:Y:S02]  /*6e00*/  FSEL R176, R189, -INF , !P6 ;  /* 0xff800000bdb07808 */ /* 0x000fe40007000000 */
[----:B------:R-:W-:Y:S02]  /*6e10*/  FSEL R174, R191, -INF , !P2 ;  /* 0xff800000bfae7808 */ /* 0x000fe40005000000 */
[C---:B------:R-:W-:Y:S02]  /*6e20*/  ISETP.GT.AND P5, PT, R169.reuse, 0x20, P1 ;  /* 0x00000020a900780c */ /* 0x040fe40000fa4270 */
[----:B------:R-:W-:-:S02]  /*6e30*/  ISETP.GT.AND P4, PT, R169, 0x21, P1 ;  /* 0x00000021a900780c */ /* 0x000fc40000f84270 */
[C---:B------:R-:W-:Y:S02]  /*6e40*/  ISETP.GT.AND P6, PT, R169.reuse, 0x28, P1 ;  /* 0x00000028a900780c */ /* 0x040fe40000fc4270 */
        /* <DEDUP_REMOVED lines=9> */
[----:B------:R-:W-:Y:S02]  /*6ee0*/  FSEL R192, R192, -INF , !P4 ;  /* 0xff800000c0c07808 */ /* 0x000fe40006000000 */
[----:B------:R-:W-:-:S02]  /*6ef0*/  FSEL R170, R195, -INF , !P6 ;  /* 0xff800000c3aa7808 */ /* 0x000fc40007000000 */
[----:B------:R-:W-:Y:S02]  /*6f00*/  FSEL R168, R194, -INF , !P2 ;  /* 0xff800000c2a87808 */ /* 0x000fe40005000000 */
[C---:B------:R-:W-:Y:S02]  /*6f10*/  ISETP.GT.AND P5, PT, R169.reuse, 0x31, P1 ;  /* 0x00000031a900780c */ /* 0x040fe40000fa4270 */
[C---:B------:R-:W-:Y:S02]  /*6f20*/  ISETP.GT.AND P4, PT, R169.reuse, 0x38, P1 ;  /* 0x00000038a900780c */ /* 0x040fe40000f84270 */
[C---:B------:R-:W-:Y:S02]  /*6f30*/  ISETP.GT.AND P6, PT, R169.reuse, 0x39, P1 ;  /* 0x00000039a900780c */ /* 0x040fe40000fc4270 */
        /* <DEDUP_REMOVED lines=32> */
[----:B------:R-:W-:Y:S02]  /*7140*/  PLOP3.LUT P3, PT, PT, PT, UP0, 0x40, 0x0 ;  /* 0x000000000000781c */ /* 0x000fe40003f6e808 */
[C---:B------:R-:W-:Y:S02]  /*7150*/  ISETP.LT.OR P5, PT, R167.reuse, 0x5a, P5 ;  /* 0x0000005aa700780c */ /* 0x040fe40002fa1670 */
        /* <DEDUP_REMOVED lines=33> */
.L_x_1326:
[----:B------:R-:W-:-:S05]  /*7370*/  IMAD.U32 R180, RZ, RZ, UR30 ;  /* 0x0000001effb47e24 */ /* 0x000fca000f8e00ff */
[----:B------:R-:W-:-:S13]  /*7380*/  ISETP.NE.AND P2, PT, R180, 0x1, PT ;  /* 0x00000001b400780c */ /* 0x000fda0003f45270 */
[----:B------:R-:W0:Y:S02]  /*7390*/  @P2 LDC.64 R14, c[0x0][0x9e8] ;  /* 0x00027a00ff0e2b82 */ /* 0x000e240000000a00 */
[----:B0-----:R-:W-:-:S05]  /*73a0*/  @P2 IMAD.HI.U32 R14, R167, R14, RZ ;  /* 0x0000000ea70e2227 */ /* 0x001fca00078e00ff */
[----:B------:R-:W-:-:S07]  /*73b0*/  @P2 SHF.R.U32.HI R167, RZ, R15, R14 ;  /* 0x0000000fffa72219 */ /* 0x000fce000001160e */
.L_x_1327:
[----:B------:R-:W-:Y:S05]  /*73c0*/  BSYNC B0 ;  /* 0x0000000000007941 */ /* 0x000fea0003800000 */
.L_x_1325:
[----:B------:R-:W-:-:S04]  /*73d0*/  IMAD R165, R167, R180, -R165 ;  /* 0x000000b4a7a57224 */ /* 0x000fc800078e0aa5 */
[----:B------:R-:W-:-:S05]  /*73e0*/  IMAD R165, R16, -0x2, R165 ;  /* 0xfffffffe10a57824 */ /* 0x000fca00078e02a5 */
[----:B------:R-:W-:Y:S02]  /*73f0*/  VIADDMNMX R164, R165, R180, R164, PT ;  /* 0x000000b4a5a47246 */ /* 0x000fe400038001a4 */
[----:B------:R-:W-:-:S07]  /*7400*/  VIMNMX R163, R163, R165, !PT ;  /* 0x000000a5a3a37248 */ /* 0x000fce0007fe0100 */
.L_x_1324:
        /* <DEDUP_REMOVED lines=20> */
[C---:B------:R-:W-:Y:S02]  /*7550*/  ISETP.GT.AND P3, PT, R163.reuse, 0x8, P1 ;  /* 0x00000008a300780c */ /* 0x040fe40000f64270 */
[----:B------:R-:W-:Y:S02]  /*7560*/  FMNMX.FTZ R15, R170, R15, !PT ;  /* 0x0000000faa0f7209 */ /* 0x000fe40007810000 */
[----:B------:R-:W-:Y:S02]  /*7570*/  ISETP.LT.OR P2, PT, R164, 0x2, P2 ;  /* 0x00000002a400780c */ /* 0x000fe40001741670 */
[----:B------:R-:W-:Y:S02]  /*7580*/  FMNMX.FTZ R14, R168, R15, !PT ;  /* 0x0000000fa80e7209 */ /* 0x000fe40007810000 */
[----:B------:R-:W-:-:S02]  /*7590*/  ISETP.GT.AND P4, PT, R163, 0x9, P1 ;  /* 0x00000009a300780c */ /* 0x000fc40000f84270 */
[----:B------:R-:W-:Y:S02]  /*75a0*/  FMNMX.FTZ R15, R143, R14, !PT ;  /* 0x0000000e8f0f7209 */ /* 0x000fe40007810000 */
[----:B------:R-:W-:Y:S02]  /*75b0*/  ISETP.LT.OR P3, PT, R164, 0x9, P3 ;  /* 0x00000009a400780c */ /* 0x000fe40001f61670 */
[----:B------:R-:W-:Y:S02]  /*75c0*/  FMNMX.FTZ R14, R144, R15, !PT ;  /* 0x0000000f900e7209 */ /* 0x000fe40007810000 */
[----:B------:R-:W-:Y:S02]  /*75d0*/  FSEL R8, R8, -INF , !P2 ;  /* 0xff80000008087808 */ /* 0x000fe40005000000 */
[----:B------:R-:W-:Y:S02]  /*75e0*/  FMNMX.FTZ R15, R145, R14, !PT ;  /* 0x0000000e910f7209 */ /* 0x000fe40007810000 */
[----:B------:R-:W-:-:S02]  /*75f0*/  ISETP.LT.OR P4, PT, R164, 0xa, P4 ;  /* 0x0000000aa400780c */ /* 0x000fc40002781670 */
[----:B------:R-:W-:Y:S02]  /*7600*/  FMNMX.FTZ R14, R146, R15, !PT ;  /* 0x0000000f920e7209 */ /* 0x000fe40007810000 */
[----:B------:R-:W-:Y:S02]  /*7610*/  FSEL R9, R9, -INF , !P3 ;  /* 0xff80000009097808 */ /* 0x000fe40005800000 */
[----:B------:R-:W-:Y:S02]  /*7620*/  FMNMX.FTZ R15, R147, R14, !PT ;  /* 0x0000000e930f7209 */ /* 0x000fe40007810000 */
[C---:B------:R-:W-:Y:S02]  /*7630*/  ISETP.GT.AND P2, PT, R163.reuse, 0x11, P1 ;  /* 0x00000011a300780c */ /* 0x040fe40000f44270 */
        /* <DEDUP_REMOVED lines=23> */
[----:B------:R-:W-:Y:S02]  /*77b0*/  FSEL R121, R121, -INF , !P3 ;  /* 0xff80000079797808 */ /* 0x000fe40005800000 */
[----:B------:R-:W-:Y:S02]  /*77c0*/  FMNMX.FTZ R15, R161, R14, !PT ;  /* 0x0000000ea10f7209 */ /* 0x000fe40007810000 */
[----:B------:R-:W-:-:S02]  /*77d0*/  ISETP.GT.AND P3, PT, R163, 0x31, P1 ;  /* 0x00000031a300780c */ /* 0x000fc40000f64270 */
[----:B------:R-:W-:Y:S02]  /*77e0*/  FMNMX.FTZ R14, R162, R15, !PT ;  /* 0x0000000fa20e7209 */ /* 0x000fe40007810000 */
[C---:B------:R-:W-:Y:S02]  /*77f0*/  ISETP.LT.OR P2, PT, R164.reuse, 0x31, P2 ;  /* 0x00000031a400780c */ /* 0x040fe40001741670 */
[----:B------:R-:W-:Y:S02]  /*7800*/  FMNMX.FTZ R15, R159, R14, !PT ;  /* 0x0000000e9f0f7209 */ /* 0x000fe40007810000 */
[----:B------:R-:W-:Y:S02]  /*7810*/  FSEL R123, R123, -INF , !P2 ;  /* 0xff8000007b7b7808 */ /* 0x000fe40005000000 */
[----:B------:R-:W-:Y:S01]  /*7820*/  ISETP.LT.OR P3, PT, R164, 0x32, P3 ;  /* 0x00000032a400780c */ /* 0x000fe20001f61670 */
[----:B------:R-:W0:Y:S01]  /*7830*/  SHFL.BFLY PT, R14, R15, 0x2, 0x1f ;  /* 0x0c401f000f0e7f89 */ /* 0x000e2200000e0000 */
[----:B------:R-:W-:-:S02]  /*7840*/  ISETP.GT.AND P2, PT, R163, 0x40, P1 ;  /* 0x00000040a300780c */ /* 0x000fc40000f44270 */
[----:B------:R-:W-:Y:S02]  /*7850*/  FSEL R124, R124, -INF , !P3 ;  /* 0xff8000007c7c7808 */ /* 0x000fe40005800000 */
[----:B------:R-:W-:Y:S02]  /*7860*/  ISETP.GT.AND P3, PT, R163, 0x41, P1 ;  /* 0x00000041a300780c */ /* 0x000fe40000f64270 */
[C---:B------:R-:W-:Y:S02]  /*7870*/  ISETP.LT.OR P2, PT, R164.reuse, 0x41, P2 ;  /* 0x00000041a400780c */ /* 0x040fe40001741670 */
[----:B------:R-:W-:Y:S02]  /*7880*/  ISETP.LT.OR P3, PT, R164, 0x42, P3 ;  /* 0x00000042a400780c */ /* 0x000fe40001f61670 */
[----:B------:R-:W-:Y:S02]  /*7890*/  FSEL R127, R127, -INF , !P2 ;  /* 0xff8000007f7f7808 */ /* 0x000fe40005000000 */
[----:B------:R-:W-:-:S02]  /*78a0*/  FSEL R128, R128, -INF , !P3 ;  /* 0xff80000080807808 */ /* 0x000fc40005800000 */
[C---:B------:R-:W-:Y:S02]  /*78b0*/  ISETP.GT.AND P2, PT, R163.reuse, 0x50, P1 ;  /* 0x00000050a300780c */ /* 0x040fe40000f44270 */
[----:B------:R-:W-:Y:S02]  /*78c0*/  ISETP.GT.AND P3, PT, R163, 0x51, P1 ;  /* 0x00000051a300780c */ /* 0x000fe40000f64270 */
[C---:B------:R-:W-:Y:S02]  /*78d0*/  ISETP.LT.OR P2, PT, R164.reuse, 0x51, P2 ;  /* 0x00000051a400780c */ /* 0x040fe40001741670 */
[----:B------:R-:W-:Y:S02]  /*78e0*/  ISETP.LT.OR P3, PT, R164, 0x52, P3 ;  /* 0x00000052a400780c */ /* 0x000fe40001f61670 */
[----:B------:R-:W-:Y:S02]  /*78f0*/  FSEL R131, R131, -INF , !P2 ;  /* 0xff80000083837808 */ /* 0x000fe40005000000 */
[----:B0-----:R-:W-:-:S02]  /*7900*/  FMNMX.FTZ R165, R15, R14, !PT ;  /* 0x0000000e0fa57209 */ /* 0x001fc40007810000 */
[----:B------:R-:W-:Y:S02]  /*7910*/  FSEL R132, R132, -INF , !P3 ;  /* 0xff80000084847808 */ /* 0x000fe40005800000 */
[C---:B------:R-:W-:Y:S01]  /*7920*/  ISETP.GT.AND P2, PT, R163.reuse, 0x60, P1 ;  /* 0x00000060a300780c */ /* 0x040fe20000f44270 */
[----:B------:R-:W0:Y:S01]  /*7930*/  SHFL.BFLY PT, R14, R165, 0x1, 0x1f ;  /* 0x0c201f00a50e7f89 */ /* 0x000e2200000e0000 */
[----:B------:R-:W-:Y:S02]  /*7940*/  ISETP.GT.AND P3, PT, R163, 0x61, P1 ;  /* 0x00000061a300780c */ /* 0x000fe40000f64270 */
[C---:B------:R-:W-:Y:S02]  /*7950*/  ISETP.LT.OR P2, PT, R164.reuse, 0x61, P2 ;  /* 0x00000061a400780c */ /* 0x040fe40001741670 */
[----:B------:R-:W-:Y:S02]  /*7960*/  ISETP.LT.OR P3, PT, R164, 0x62, P3 ;  /* 0x00000062a400780c */ /* 0x000fe40001f61670 */
[----:B------:R-:W-:-:S02]  /*7970*/  FSEL R135, R135, -INF , !P2 ;  /* 0xff80000087877808 */ /* 0x000fc40005000000 */
[----:B------:R-:W-:Y:S02]  /*7980*/  FSEL R136, R136, -INF , !P3 ;  /* 0xff80000088887808 */ /* 0x000fe40005800000 */
[C---:B------:R-:W-:Y:S02]  /*7990*/  ISETP.GT.AND P2, PT, R163.reuse, 0x70, P1 ;  /* 0x00000070a300780c */ /* 0x040fe40000f44270 */
[----:B------:R-:W-:Y:S02]  /*79a0*/  ISETP.GT.AND P3, PT, R163, 0x71, P1 ;  /* 0x00000071a300780c */ /* 0x000fe40000f64270 */
[C---:B------:R-:W-:Y:S02]  /*79b0*/  ISETP.LT.OR P2, PT, R164.reuse, 0x71, P2 ;  /* 0x00000071a400780c */ /* 0x040fe40001741670 */
[----:B------:R-:W-:Y:S02]  /*79c0*/  ISETP.LT.OR P3, PT, R164, 0x72, P3 ;  /* 0x00000072a400780c */ /* 0x000fe40001f61670 */
[----:B------:R-:W-:-:S02]  /*79d0*/  FSEL R139, R139, -INF , !P2 ;  /* 0xff8000008b8b7808 */ /* 0x000fc40005000000 */
[----:B0-----:R-:W-:Y:S02]  /*79e0*/  FMNMX.FTZ R14, R165, R14, !PT ;  /* 0x0000000ea50e7209 */ /* 0x001fe40007810000 */
[----:B------:R-:W-:Y:S02]  /*79f0*/  FSEL R165, R10, -INF , !P4 ;  /* 0xff8000000aa57808 */ /* 0x000fe40006000000 */
[C---:B------:R-:W-:Y:S01]  /*7a00*/  FSETP.NEU.FTZ.AND P6, PT, R14.reuse, -INF , PT ;  /* 0xff8000000e00780b */ /* 0x040fe20003fdd000 */
[----:B------:R-:W-:-:S01]  /*7a10*/  FFMA.FTZ R167, R14, R167, -8 ;  /* 0xc10000000ea77423 */ /* 0x000fc200000100a7 */
[----:B------:R-:W-:-:S04]  /*7a20*/  ISETP.GT.AND P4, PT, R163, 0x19, P1 ;  /* 0x00000019a300780c */ /* 0x000fc80000f84270 */
[----:B------:R-:W-:Y:S02]  /*7a30*/  FSEL R15, R167, RZ, P6 ;  /* 0x000000ffa70f7208 */ /* 0x000fe40003000000 */
[----:B------:R-:W-:-:S03]  /*7a40*/  ISETP.LT.OR P4, PT, R164, 0x1a, P4 ;  /* 0x0000001aa400780c */ /* 0x000fc60002781670 */
[--C-:B------:R-:W-:Y:S01]  /*7a50*/  FFMA.FTZ R169, R178, UR29, -R15.reuse ;  /* 0x0000001db2a97c23 */ /* 0x100fe2000801080f */
[----:B------:R-:W-:Y:S01]  /*7a60*/  FSEL R178, R7, -INF , !P5 ;  /* 0xff80000007b27808 */ /* 0x000fe20006800000 */
[--C-:B------:R-:W-:Y:S01]  /*7a70*/  FFMA.FTZ R175, R176, UR29, -R15.reuse ;  /* 0x0000001db0af7c23 */ /* 0x100fe2000801080f */
[----:B------:R-:W-:-:S01]  /*7a80*/  FFMA.FTZ R167, R166, UR29, -R15 ;  /* 0x0000001da6a77c23 */ /* 0x000fc2000801080f */
[----:B------:R-:W-:Y:S01]  /*7a90*/  FSEL R166, R20, -INF , !P4 ;  /* 0xff80000014a67808 */ /* 0x000fe20006000000 */
[----:B------:R-:W-:-:S01]  /*7aa0*/  FFMA.FTZ R179, R172, UR29, -R15 ;  /* 0x0000001dacb37c23 */ /* 0x000fc2000801080f */
[----:B------:R-:W-:Y:S01]  /*7ab0*/  FMNMX.FTZ R7, R178, R5, !PT ;  /* 0x00000005b2077209 */ /* 0x000fe20007810000 */
[----:B------:R-:W-:-:S01]  /*7ac0*/  FFMA.FTZ R180, R168, UR29, -R15 ;  /* 0x0000001da8b47c23 */ /* 0x000fc2000801080f */
[----:B------:R-:W-:Y:S01]  /*7ad0*/  ISETP.GT.AND P4, PT, R163, 0x29, P1 ;  /* 0x00000029a300780c */ /* 0x000fe20000f84270 */
[----:B------:R-:W-:-:S01]  /*7ae0*/  FFMA.FTZ R184, R184, UR29, -R15 ;  /* 0x0000001db8b87c23 */ /* 0x000fc2000801080f */
[----:B------:R-:W-:Y:S01]  /*7af0*/  FMNMX.FTZ R176, R8, R7, !PT ;  /* 0x0000000708b07209 */ /* 0x000fe20007810000 */
[----:B------:R-:W-:-:S01]  /*7b00*/  FFMA.FTZ R186, R186, UR29, -R15 ;  /* 0x0000001dbaba7c23 */ /* 0x000fc2000801080f */
[----:B------:R-:W-:Y:S01]  /*7b10*/  ISETP.LT.OR P4, PT, R164, 0x2a, P4 ;  /* 0x0000002aa400780c */ /* 0x000fe20002781670 */
[----:B------:R-:W-:-:S01]  /*7b20*/  FFMA.FTZ R171, R188, UR29, -R15 ;  /* 0x0000001dbcab7c23 */ /* 0x000fc2000801080f */
[----:B------:R-:W-:Y:S01]  /*7b30*/  FMNMX.FTZ R176, R9, R176, !PT ;  /* 0x000000b009b07209 */ /* 0x000fe20007810000 */
[----:B------:R-:W-:-:S01]  /*7b40*/  FFMA.FTZ R174, R174, UR29, -R15 ;  /* 0x0000001daeae7c23 */ /* 0x000fc2000801080f */
[----:B------:R-:W-:Y:S01]  /*7b50*/  FSEL R173, R122, -INF , !P4 ;  /* 0xff8000007aad7808 */ /* 0x000fe20006000000 */
[----:B------:R-:W-:-:S01]  /*7b60*/  FFMA.FTZ R190, R190, UR29, -R15 ;  /* 0x0000001dbebe7c23 */ /* 0x000fc2000801080f */
[----:B------:R-:W-:Y:S01]  /*7b70*/  FMNMX.FTZ R176, R165, R176, !PT ;  /* 0x000000b0a5b07209 */ /* 0x000fe20007810000 */
[----:B------:R0:W-:Y:S01]  /*7b80*/  MUFU.EX2 R122, R175 ;  /* 0x000000af007a7308 */ /* 0x0001e20000000800 */
[----:B------:R-:W-:Y:S01]  /*7b90*/  ISETP.GT.AND P5, PT, R163, 0x38, P1 ;  /* 0x00000038a300780c */ /* 0x000fe20000fa4270 */
[--C-:B------:R-:W-:Y:S01]  /*7ba0*/  FFMA.FTZ R177, R192, UR29, -R15.reuse ;  /* 0x0000001dc0b17c23 */ /* 0x100fe2000801080f */
[----:B------:R-:W-:Y:S01]  /*7bb0*/  FMNMX.FTZ R7, R11, R176, !PT ;  /* 0x000000b00b077209 */ /* 0x000fe20007810000 */
[--C-:B------:R-:W-:Y:S01]  /*7bc0*/  FFMA.FTZ R143, R143, UR29, -R15.reuse ;  /* 0x0000001d8f8f7c23 */ /* 0x100fe2000801080f */
[----:B------:R-:W-:Y:S01]  /*7bd0*/  ISETP.GT.AND P4, PT, R163, 0x39, P1 ;  /* 0x00000039a300780c */ /* 0x000fe20000f84270 */
[--C-:B------:R-:W-:Y:S01]  /*7be0*/  FFMA.FTZ R144, R144, UR29, -R15.reuse ;  /* 0x0000001d90907c23 */ /* 0x100fe2000801080f */
[----:B------:R-:W-:Y:S01]  /*7bf0*/  FMNMX.FTZ R176, R12, R7, !PT ;  /* 0x000000070cb07209 */ /* 0x000fe20007810000 */
[--C-:B------:R-:W-:Y:S01]  /*7c00*/  FFMA.FTZ R153, R153, UR29, -R15.reuse ;  /* 0x0000001d99997c23 */ /* 0x100fe2000801080f */
[----:B------:R-:W-:Y:S01]  /*7c10*/  ISETP.LT.OR P5, PT, R164, 0x39, P5 ;  /* 0x00000039a400780c */ /* 0x000fe20002fa1670 */
[--C-:B------:R-:W-:Y:S01]  /*7c20*/  FFMA.FTZ R152, R152, UR29, -R15.reuse ;  /* 0x0000001d98987c23 */ /* 0x100fe2000801080f */
[----:B------:R-:W-:Y:S01]  /*7c30*/  FMNMX.FTZ R7, R13, R176, !PT ;  /* 0x000000b00d077209 */ /* 0x000fe20007810000 */
[----:B------:R-:W-:Y:S01]  /*7c40*/  FFMA.FTZ R161, R161, UR29, -R15 ;  /* 0x0000001da1a17c23 */ /* 0x000fe2000801080f */
[----:B0-----:R-:W-:Y:S01]  /*7c50*/  FSEL R175, R125, -INF , !P5 ;  /* 0xff8000007daf7808 */ /* 0x001fe20006800000 */
[----:B------:R-:W-:Y:S01]  /*7c60*/  MUFU.EX2 R10, R184 ;  /* 0x000000b8000a7308 */ /* 0x000fe20000000800 */
[----:B------:R-:W-:-:S02]  /*7c70*/  FMNMX.FTZ R176, R166, R7, !PT ;  /* 0x00000007a6b07209 */ /* 0x000fc40007810000 */
[----:B------:R-:W-:Y:S02]  /*7c80*/  ISETP.LT.OR P4, PT, R164, 0x3a, P4 ;  /* 0x0000003aa400780c */ /* 0x000fe40002781670 */
[----:B------:R-:W-:Y:S02]  /*7c90*/  FMNMX.FTZ R7, R21, R176, !PT ;  /* 0x000000b015077209 */ /* 0x000fe40007810000 */
[----:B------:R-:W-:Y:S01]  /*7ca0*/  FSEL R172, R126, -INF , !P4 ;  /* 0xff8000007eac7808 */ /* 0x000fe20006000000 */
[----:B------:R-:W-:Y:S01]  /*7cb0*/  MUFU.EX2 R167, R167 ;  /* 0x000000a700a77308 */ /* 0x000fe20000000800 */
[----:B------:R-:W-:Y:S02]  /*7cc0*/  FMNMX.FTZ R176, R120, R7, !PT ;  /* 0x0000000778b07209 */ /* 0x000fe40007810000 */
[----:B------:R-:W-:Y:S02]  /*7cd0*/  ISETP.GT.AND P5, PT, R163, 0x48, P1 ;  /* 0x00000048a300780c */ /* 0x000fe40000fa4270 */
[----:B------:R-:W-:-:S02]  /*7ce0*/  FMNMX.FTZ R176, R121, R176, !PT ;  /* 0x000000b079b07209 */ /* 0x000fc40007810000 */
[----:B------:R-:W-:Y:S01]  /*7cf0*/  ISETP.GT.AND P4, PT, R163, 0x49, P1 ;  /* 0x00000049a300780c */ /* 0x000fe20000f84270 */
[----:B------:R0:W-:Y:S01]  /*7d00*/  MUFU.EX2 R126, R179 ;  /* 0x000000b3007e7308 */ /* 0x0001e20000000800 */
[----:B------:R-:W-:Y:S02]  /*7d10*/  FMNMX.FTZ R176, R173, R176, !PT ;  /* 0x000000b0adb07209 */ /* 0x000fe40007810000 */
[C---:B------:R-:W-:Y:S02]  /*7d20*/  ISETP.LT.OR P5, PT, R164.reuse, 0x49, P5 ;  /* 0x00000049a400780c */ /* 0x040fe40002fa1670 */
[----:B------:R-:W-:Y:S02]  /*7d30*/  FMNMX.FTZ R7, R123, R176, !PT ;  /* 0x000000b07b077209 */ /* 0x000fe40007810000 */
[----:B------:R-:W-:Y:S01]  /*7d40*/  ISETP.LT.OR P4, PT, R164, 0x4a, P4 ;  /* 0x0000004aa400780c */ /* 0x000fe20002781670 */
[----:B------:R-:W-:Y:S01]  /*7d50*/  MUFU.EX2 R20, R186 ;  /* 0x000000ba00147308 */ /* 0x000fe20000000800 */
[----:B------:R-:W-:Y:S01]  /*7d60*/  FMNMX.FTZ R176, R124, R7, !PT ;  /* 0x000000077cb07209 */ /* 0x000fe20007810000 */
[----:B0-----:R-:W-:Y:S01]  /*7d70*/  FFMA.FTZ R179, R170, UR29, -R15 ;  /* 0x0000001daab37c23 */ /* 0x001fe2000801080f */
[----:B------:R-:W-:-:S02]  /*7d80*/  FSEL R170, R129, -INF , !P5 ;  /* 0xff80000081aa7808 */ /* 0x000fc40006800000 */
[----:B------:R-:W-:Y:S02]  /*7d90*/  FMNMX.FTZ R7, R175, R176, !PT ;  /* 0x000000b0af077209 */ /* 0x000fe40007810000 */
[----:B------:R-:W-:Y:S01]  /*7da0*/  FSEL R168, R130, -INF , !P4 ;  /* 0xff80000082a87808 */ /* 0x000fe20006000000 */
[----:B------:R0:W-:Y:S01]  /*7db0*/  MUFU.EX2 R129, R179 ;  /* 0x000000b300817308 */ /* 0x0001e20000000800 */
[----:B------:R-:W-:Y:S02]  /*7dc0*/  FMNMX.FTZ R176, R172, R7, !PT ;  /* 0x00000007acb07209 */ /* 0x000fe40007810000 */
[----:B------:R-:W-:Y:S02]  /*7dd0*/  ISETP.GT.AND P5, PT, R163, 0x58, P1 ;  /* 0x00000058a300780c */ /* 0x000fe40000fa4270 */
[----:B------:R-:W-:Y:S02]  /*7de0*/  FMNMX.FTZ R7, R127, R176, !PT ;  /* 0x000000b07f077209 */ /* 0x000fe40007810000 */
[----:B------:R-:W-:Y:S01]  /*7df0*/  ISETP.GT.AND P4, PT, R163, 0x59, P1 ;  /* 0x00000059a300780c */ /* 0x000fe20000f84270 */
[----:B------:R1:W-:Y:S01]  /*7e00*/  MUFU.EX2 R130, R180 ;  /* 0x000000b400827308 */ /* 0x0003e20000000800 */
[----:B------:R-:W-:Y:S01]  /*7e10*/  FMNMX.FTZ R7, R128, R7, !PT ;  /* 0x0000000780077209 */ /* 0x000fe20007810000 */
[----:B0-----:R-:W-:Y:S01]  /*7e20*/  FFMA.FTZ R179, R146, UR29, -R15 ;  /* 0x0000001d92b37c23 */ /* 0x001fe2000801080f */
[----:B------:R-:W-:-:S02]  /*7e30*/  ISETP.LT.OR P5, PT, R164, 0x59, P5 ;  /* 0x00000059a400780c */ /* 0x000fc40002fa1670 */
[----:B------:R-:W-:Y:S02]  /*7e40*/  FMNMX.FTZ R7, R170, R7, !PT ;  /* 0x00000007aa077209 */ /* 0x000fe40007810000 */
[----:B------:R-:W-:Y:S01]  /*7e50*/  FSEL R133, R133, -INF , !P5 ;  /* 0xff80000085857808 */ /* 0x000fe20006800000 */
[----:B------:R-:W-:Y:S01]  /*7e60*/  MUFU.EX2 R169, R169 ;  /* 0x000000a900a97308 */ /* 0x000fe20000000800 */
[----:B------:R-:W-:Y:S01]  /*7e70*/  FMNMX.FTZ R176, R168, R7, !PT ;  /* 0x00000007a8b07209 */ /* 0x000fe20007810000 */
[----:B-1----:R-:W-:Y:S01]  /*7e80*/  FFMA.FTZ R180, R145, UR29, -R15 ;  /* 0x0000001d91b47c23 */ /* 0x002fe2000801080f */
[----:B------:R-:W-:Y:S02]  /*7e90*/  ISETP.LT.OR P4, PT, R164, 0x5a, P4 ;  /* 0x0000005aa400780c */ /* 0x000fe40002781670 */
[----:B------:R-:W-:Y:S02]  /*7ea0*/  FMNMX.FTZ R7, R131, R176, !PT ;  /* 0x000000b083077209 */ /* 0x000fe40007810000 */
[----:B------:R-:W-:Y:S01]  /*7eb0*/  FSEL R145, R134, -INF , !P4 ;  /* 0xff80000086917808 */ /* 0x000fe20006000000 */
[----:B------:R-:W-:Y:S01]  /*7ec0*/  MUFU.EX2 R171, R171 ;  /* 0x000000ab00ab7308 */ /* 0x000fe20000000800 */
[----:B------:R-:W-:-:S02]  /*7ed0*/  FMNMX.FTZ R146, R132, R7, !PT ;  /* 0x0000000784927209 */ /* 0x000fc40007810000 */
[----:B------:R-:W-:Y:S02]  /*7ee0*/  ISETP.GT.AND P5, PT, R163, 0x68, P1 ;  /* 0x00000068a300780c */ /* 0x000fe40000fa4270 */
[----:B------:R-:W-:Y:S02]  /*7ef0*/  FMNMX.FTZ R146, R133, R146, !PT ;  /* 0x0000009285927209 */ /* 0x000fe40007810000 */
[----:B------:R-:W-:Y:S01]  /*7f00*/  ISETP.GT.AND P4, PT, R163, 0x69, P1 ;  /* 0x00000069a300780c */ /* 0x000fe20000f84270 */
[----:B------:R0:W-:Y:S01]  /*7f10*/  MUFU.EX2 R134, R180 ;  /* 0x000000b400867308 */ /* 0x0001e20000000800 */
[----:B------:R-:W-:Y:S02]  /*7f20*/  FMNMX.FTZ R176, R145, R146, !PT ;  /* 0x0000009291b07209 */ /* 0x000fe40007810000 */
[----:B------:R-:W-:Y:S02]  /*7f30*/  ISETP.LT.OR P5, PT, R164, 0x69, P5 ;  /* 0x00000069a400780c */ /* 0x000fe40002fa1670 */
[----:B------:R-:W-:-:S02]  /*7f40*/  FMNMX.FTZ R7, R135, R176, !PT ;  /* 0x000000b087077209 */ /* 0x000fc40007810000 */
[----:B------:R-:W-:Y:S01]  /*7f50*/  FSEL R146, R137, -INF , !P5 ;  /* 0xff80000089927808 */ /* 0x000fe20006800000 */
[----:B------:R-:W-:Y:S01]  /*7f60*/  MUFU.EX2 R174, R174 ;  /* 0x000000ae00ae7308 */ /* 0x000fe20000000800 */
[----:B------:R-:W-:Y:S01]  /*7f70*/  ISETP.LT.OR P4, PT, R164, 0x6a, P4 ;  /* 0x0000006aa400780c */ /* 0x000fe20002781670 */
[--C-:B0-----:R-:W-:Y:S01]  /*7f80*/  FFMA.FTZ R180, R147, UR29, -R15.reuse ;  /* 0x0000001d93b47c23 */ /* 0x101fe2000801080f */
[----:B------:R-:W-:Y:S02]  /*7f90*/  FMNMX.FTZ R7, R136, R7, !PT ;  /* 0x0000000788077209 */ /* 0x000fe40007810000 */
[C---:B------:R-:W-:Y:S02]  /*7fa0*/  ISETP.GT.AND P5, PT, R163.reuse, 0x78, P1 ;  /* 0x00000078a300780c */ /* 0x040fe40000fa4270 */
[----:B------:R-:W-:Y:S01]  /*7fb0*/  ISETP.GT.AND P1, PT, R163, 0x79, P1 ;  /* 0x00000079a300780c */ /* 0x000fe20000f24270 */
[----:B------:R-:W-:Y:S01]  /*7fc0*/  FFMA.FTZ R163, R148, UR29, -R15 ;  /* 0x0000001d94a37c23 */ /* 0x000fe2000801080f */
[----:B------:R-:W-:Y:S01]  /*7fd0*/  FSEL R147, R138, -INF , !P4 ;  /* 0xff8000008a937808 */ /* 0x000fe20006000000 */
[----:B------:R0:W-:Y:S01]  /*7fe0*/  MUFU.EX2 R137, R180 ;  /* 0x000000b400897308 */ /* 0x0001e20000000800 */
[----:B------:R-:W-:-:S02]  /*7ff0*/  FMNMX.FTZ R148, R146, R7, !PT ;  /* 0x0000000792947209 */ /* 0x000fc40007810000 */
[----:B------:R-:W-:Y:S02]  /*8000*/  ISETP.LT.OR P5, PT, R164, 0x79, P5 ;  /* 0x00000079a400780c */ /* 0x000fe40002fa1670 */
[----:B------:R-:W-:Y:S02]  /*8010*/  FMNMX.FTZ R176, R147, R148, !PT ;  /* 0x0000009493b07209 */ /* 0x000fe40007810000 */
[----:B------:R-:W-:Y:S01]  /*8020*/  FSEL R148, R140, -INF , !P3 ;  /* 0xff8000008c947808 */ /* 0x000fe20005800000 */
[----:B------:R1:W-:Y:S01]  /*8030*/  MUFU.EX2 R138, R163 ;  /* 0x000000a3008a7308 */ /* 0x0003e20000000800 */
[----:B------:R-:W-:Y:S01]  /*8040*/  FMNMX.FTZ R7, R139, R176, !PT ;  /* 0x000000b08b077209 */ /* 0x000fe20007810000 */
[--C-:B0-----:R-:W-:Y:S01]  /*8050*/  FFMA.FTZ R180, R149, UR29, -R15.reuse ;  /* 0x0000001d95b47c23 */ /* 0x101fe2000801080f */
[----:B------:R-:W-:-:S01]  /*8060*/  FFMA.FTZ R149, R150, UR29, -R15 ;  /* 0x0000001d96957c23 */ /* 0x000fc2000801080f */
[----:B------:R-:W-:Y:S02]  /*8070*/  ISETP.LT.OR P1, PT, R164, 0x7a, P1 ;  /* 0x0000007aa400780c */ /* 0x000fe40000f21670 */
[----:B------:R-:W-:-:S02]  /*8080*/  FSEL R141, R141, -INF , !P5 ;  /* 0xff8000008d8d7808 */ /* 0x000fc40006800000 */
[----:B------:R-:W-:Y:S01]  /*8090*/  FMNMX.FTZ R150, R148, R7, !PT ;  /* 0x0000000794967209 */ /* 0x000fe20007810000 */
[----:B------:R-:W-:Y:S01]  /*80a0*/  MUFU.EX2 R125, R190 ;  /* 0x000000be007d7308 */ /* 0x000fe20000000800 */
        /* <DEDUP_REMOVED lines=10> */
[----:B------:R-:W0:Y:S01]  /*8150*/  SHFL.BFLY PT, R164, R7, 0x2, 0x1f ;  /* 0x0c401f0007a47f89 */ /* 0x000e2200000e0000 */
[----:B------:R-:W-:-:S01]  /*8160*/  FFMA.FTZ R160, R162, UR29, -R15 ;  /* 0x0000001da2a07c23 */ /* 0x000fc2000801080f */
[----:B------:R-:W-:Y:S01]  /*8170*/  FFMA.FTZ R162, R159, UR29, -R15 ;  /* 0x0000001d9fa27c23 */ /* 0x000fe2000801080f */
[----:B------:R-:W-:Y:S01]  /*8180*/  FSEL R15, R14, RZ, P6 ;  /* 0x000000ff0e0f7208 */ /* 0x000fe20003000000 */
[----:B------:R-:W-:Y:S04]  /*8190*/  MUFU.EX2 R177, R177 ;  /* 0x000000b100b17308 */ /* 0x000fe80000000800 */
[----:B------:R-:W-:-:S04]  /*81a0*/  FADD.FTZ R4, -R15, R4 ;  /* 0x000000040f047221 */ /* 0x000fc80000010100 */
[----:B------:R-:W-:Y:S01]  /*81b0*/  FMUL.FTZ R159, R4, UR29 ;  /* 0x0000001d049f7c20 */ /* 0x000fe20008410000 */
[----:B------:R2:W-:Y:S08]  /*81c0*/  MUFU.EX2 R15, R162 ;  /* 0x000000a2000f7308 */ /* 0x0005f00000000800 */
[----:B------:R-:W3:Y:S01]  /*81d0*/  MUFU.EX2 R159, R159 ;  /* 0x0000009f009f7308 */ /* 0x000ee20000000800 */
        /* <DEDUP_REMOVED lines=9> */
[----:B-1----:R-:W-:-:S03]  /*8270*/  FFMA.FTZ R163, R7, R164, -8 ;  /* 0xc100000007a37423 */ /* 0x002fc600000100a4 */
[----:B------:R-:W-:Y:S02]  /*8280*/  FSEL R176, R7, RZ, P1 ;  /* 0x000000ff07b07208 */ /* 0x000fe40000800000 */
[----:B------:R-:W-:Y:S01]  /*8290*/  FSEL R4, R163, RZ, P1 ;  /* 0x000000ffa3047208 */ /* 0x000fe20000800000 */
[----:B------:R-:W-:Y:S02]  /*82a0*/  MUFU.EX2 R149, R149 ;  /* 0x0000009500957308 */ /* 0x000fe40000000800 */
[----:B------:R-:W-:-:S02]  /*82b0*/  FADD.FTZ R176, -R176, R5 ;  /* 0x00000005b0b07221 */ /* 0x000fc40000010100 */
[--C-:B------:R-:W-:Y:S01]  /*82c0*/  FFMA.FTZ R163, R178, UR29, -R4.reuse ;  /* 0x0000001db2a37c23 */ /* 0x100fe20008010804 */
[----:B------:R-:W-:-:S01]  /*82d0*/  FFMA.FTZ R8, R8, UR29, -R4 ;  /* 0x0000001d08087c23 */ /* 0x000fc20008010804 */
[----:B------:R-:W-:Y:S01]  /*82e0*/  FMUL.FTZ R176, R176, UR29 ;  /* 0x0000001db0b07c20 */ /* 0x000fe20008410000 */
[----:B------:R-:W-:-:S01]  /*82f0*/  FFMA.FTZ R9, R9, UR29, -R4 ;  /* 0x0000001d09097c23 */ /* 0x000fc20008010804 */
[--C-:B--2---:R-:W-:Y:S01]  /*8300*/  FFMA.FTZ R162, R165, UR29, -R4.reuse ;  /* 0x0000001da5a27c23 */ /* 0x104fe20008010804 */
[----:B------:R-:W-:-:S01]  /*8310*/  FFMA.FTZ R11, R11, UR29, -R4 ;  /* 0x0000001d0b0b7c23 */ /* 0x000fc20008010804 */
[----:B------:R-:W-:Y:S01]  /*8320*/  MUFU.EX2 R163, R163 ;  /* 0x000000a300a37308 */ /* 0x000fe20000000800 */
[----:B------:R-:W-:-:S01]  /*8330*/  FFMA.FTZ R12, R12, UR29, -R4 ;  /* 0x0000001d0c0c7c23 */ /* 0x000fc20008010804 */
[----:B------:R-:W-:Y:S01]  /*8340*/  FFMA.FTZ R165, R170, UR29, -R4 ;  /* 0x0000001daaa57c23 */ /* 0x000fe20008010804 */
[----:B---3--:R-:W-:-:S01]  /*8350*/  FFMA.FTZ R170, R159, R3, R10 ;  /* 0x000000039faa7223 */ /* 0x008fc2000001000a */
        /* <DEDUP_REMOVED lines=29> */
[----:B-1----:R-:W-:-:S07]  /*8530*/  FADD.FTZ R2, R8, R3 ;  /* 0x0000000308027221 */ /* 0x002fce0000010000 */
[----:B------:R-:W1:Y:S01]  /*8540*/  MUFU.EX2 R11, R11 ;  /* 0x0000000b000b7308 */ /* 0x000e620000000800 */
[----:B--2---:R-:W-:-:S07]  /*8550*/  FADD.FTZ R3, R9, R2 ;  /* 0x0000000209037221 */ /* 0x004fce0000010000 */
[----:B------:R-:W2:Y:S01]  /*8560*/  MUFU.EX2 R12, R12 ;  /* 0x0000000c000c7308 */ /* 0x000ea20000000800 */
[----:B0-----:R-:W-:-:S01]  /*8570*/  FADD.FTZ R2, R162, R3 ;  /* 0x00000003a2027221 */ /* 0x001fc20000010000 */
[----:B------:R-:W-:-:S04]  /*8580*/  FADD.FTZ R3, R171, R170 ;  /* 0x000000aaab037221 */ /* 0x000fc80000010000 */
[----:B------:R-:W-:Y:S02]  /*8590*/  FADD.FTZ R3, R122, R3 ;  /* 0x000000037a037221 */ /* 0x000fe40000010000 */
[----:B------:R-:W0:Y:S01]  /*85a0*/  MUFU.EX2 R13, R13 ;  /* 0x0000000d000d7308 */ /* 0x000e220000000800 */
[----:B-1----:R-:W-:-:S01]  /*85b0*/  FADD.FTZ R173, R11, R2 ;  /* 0x000000020bad7221 */ /* 0x002fc20000010000 */
[----:B------:R-:W-:-:S06]  /*85c0*/  FADD.FTZ R170, R174, R3 ;  /* 0x00000003aeaa7221 */ /* 0x000fcc0000010000 */
[----:B------:R-:W1:Y:S01]  /*85d0*/  MUFU.EX2 R164, R164 ;  /* 0x000000a400a47308 */ /* 0x000e620000000800 */
[----:B--2---:R-:W-:-:S01]  /*85e0*/  FADD.FTZ R2, R12, R173 ;  /* 0x000000ad0c027221 */ /* 0x004fc20000010000 */
[----:B------:R-:W-:-:S04]  /*85f0*/  FADD.FTZ R173, R125, R170 ;  /* 0x000000aa7dad7221 */ /* 0x000fc80000010000 */
[----:B------:R-:W-:Y:S02]  /*8600*/  FADD.FTZ R170, R126, R173 ;  /* 0x000000ad7eaa7221 */ /* 0x000fe40000010000 */
[----:B------:R-:W2:Y:S01]  /*8610*/  MUFU.EX2 R21, R21 ;  /* 0x0000001500157308 */ /* 0x000ea20000000800 */
[----:B0-----:R-:W-:-:S07]  /*8620*/  FADD.FTZ R3, R13, R2 ;  /* 0x000000020d037221 */ /* 0x001fce0000010000 */
[----:B------:R-:W0:Y:S01]  /*8630*/  MUFU.EX2 R120, R120 ;  /* 0x0000007800787308 */ /* 0x000e220000000800 */
[----:B-1----:R-:W-:-:S07]  /*8640*/  FADD.FTZ R2, R164, R3 ;  /* 0x00000003a4027221 */ /* 0x002fce0000010000 */
[----:B------:R-:W1:Y:S01]  /*8650*/  MUFU.EX2 R121, R121 ;  /* 0x0000007900797308 */ /* 0x000e620000000800 */
[----:B--2---:R-:W-:-:S01]  /*8660*/  FADD.FTZ R3, R21, R2 ;  /* 0x0000000215037221 */ /* 0x004fc20000010000 */
[----:B------:R-:W-:Y:S01]  /*8670*/  FADD.FTZ R2, R177, R170 ;  /* 0x000000aab1027221 */ /* 0x000fe20000010000 */
[----:B------:R-:W-:-:S05]  /*8680*/  FFMA.FTZ R170, R145, UR29, -R4 ;  /* 0x0000001d91aa7c23 */ /* 0x000fca0008010804 */
        /* <DEDUP_REMOVED lines=16> */
[--C-:B------:R-:W-:Y:S01]  /*8790*/  FFMA.FTZ R145, R146, UR29, -R4.reuse ;  /* 0x0000001d92917c23 */ /* 0x100fe20008010804 */
[----:B------:R-:W-:-:S01]  /*87a0*/  FFMA.FTZ R146, R147, UR29, -R4 ;  /* 0x0000001d93927c23 */ /* 0x000fc20008010804 */
[----:B------:R-:W-:-:S04]  /*87b0*/  FFMA.FTZ R4, R142, UR29, -R4 ;  /* 0x0000001d8e047c23 */ /* 0x000fc80008010804 */
        /* <DEDUP_REMOVED lines=63> */
.L_x_1328:
        /* <DEDUP_REMOVED lines=33> */
[----:B------:R-:W-:Y:S01]  /*8dc0*/  F2FP.SATFINITE.E4M3.F32.PACK_AB_MERGE_C R15, R15, R160, RZ ;  /* 0x000000a00f0f723e */ /* 0x000fe200048070ff */
        /* <DEDUP_REMOVED lines=105> */
.L_x_1310:
[----:B------:R-:W-:Y:S02]  /*9460*/  UISETP.NE.AND UP1, UPT, UR53, URZ, UPT ;  /* 0x0000003f3500728c */ /* 0x000fe4000bf25270 */
[----:B------:R-:W-:Y:S02]  /*9470*/  UISETP.NE.AND UP0, UPT, UR52, URZ, UPT ;  /* 0x0000003f3400728c */ /* 0x000fe4000bf05270 */
[----:B------:R-:W-:Y:S02]  /*9480*/  UIADD3 UR10, UR40, 0x7f, URZ ;  /* 0x0000007f280a7890 */ /* 0x000fe4000fffe03f */
[----:B------:R-:W-:Y:S02]  /*9490*/  UIADD3 UR11, UR39, 0x1, -UR45 ;  /* 0x00000001270b7890 */ /* 0x000fe4000fffe82d */
[----:B------:R-:W-:-:S03]  /*94a0*/  PLOP3.LUT P1, PT, PT, PT, UP0, 0x40, 0x0 ;  /* 0x000000000000781c */ /* 0x000fc60003f2e808 */
[----:B------:R-:W-:Y:S01]  /*94b0*/  @UP1 ULDC UR6, c[0x0][0x44c] ;  /* 0x0001130000061ab9 */ /* 0x000fe20000000800 */
[----:B------:R-:W-:Y:S01]  /*94c0*/  @UP1 ULDC UR14, c[0x0][0x450] ;  /* 0x00011400000e1ab9 */ /* 0x000fe20000000800 */
[----:B------:R-:W-:-:S04]  /*94d0*/  UIMAD.WIDE.U32 UR6, UR10, UR6, URZ ;  /* 0x000000060a0672a5 */ /* 0x000fc8000f8e003f */
[----:B------:R-:W-:-:S04]  /*94e0*/  @UP1 USHF.R.U32.HI UR10, URZ, UR14, UR7 ;  /* 0x0000000e3f0a1299 */ /* 0x000fc80008011607 */
[----:B------:R-:W-:-:S04]  /*94f0*/  UIADD3 UR10, UR11, UR10, URZ ;  /* 0x0000000a0b0a7290 */ /* 0x000fc8000fffe03f */
[----:B------:R-:W-:Y:S01]  /*9500*/  UIADD3 UR31, UR10, -UR31, URZ ;  /* 0x8000001f0a1f7290 */ /* 0x000fe2000fffe03f */
[----:B------:R-:W-:Y:S11]  /*9510*/  @P1 BRA `(.L_x_1330) ;  /* 0x0000000000501947 */ /* 0x000ff60003800000 */
[----:B------:R-:W-:Y:S02]  /*9520*/  UMOV UR14, UR10 ;  /* 0x0000000a000e7c82 */ /* 0x000fe40008000000 */
[----:B------:R-:W-:-:S06]  /*9530*/  UISETP.GT.AND UP0, UPT, UR14, -0x1, UPT ;  /* 0xffffffff0e00788c */ /* 0x000fcc000bf04270 */
[----:B------:R-:W-:-:S13]  /*9540*/  PLOP3.LUT P1, PT, PT, PT, UP0, 0x80, 0x0 ;  /* 0x000000000000781c */ /* 0x000fda0003f2f008 */
[----:B------:R-:W-:Y:S05]  /*9550*/  @P1 BRA `(.L_x_1331) ;  /* 0x0000000000201947 */ /* 0x000fea0003800000 */
[----:B------:R-:W-:Y:S01]  /*9560*/  ULDC UR15, c[0x0][0x9e4] ;  /* 0x00027900000f7ab9 */ /* 0x000fe20000000800 */
[----:B------:R-:W-:Y:S02]  /*9570*/  ULOP3.LUT UR14, URZ, UR14, URZ, 0x33, !UPT ;  /* 0x0000000e3f0e7292 */ /* 0x000fe4000f8e333f */
[----:B------:R-:W-:-:S11]  /*9580*/  UISETP.NE.AND UP0, UPT, UR15, 0x1, UPT ;  /* 0x000000010f00788c */ /* 0x000fd6000bf05270 */
[----:B------:R-:W-:Y:S02]  /*9590*/  @UP0 ULDC.64 UR6, c[0x0][0x9e8] ;  /* 0x00027a0000060ab9 */ /* 0x000fe40000000a00 */
[----:B------:R-:W-:-:S04]  /*95a0*/  UIMAD.WIDE.U32 UR10, UR14, UR6, URZ ;  /* 0x000000060e0a72a5 */ /* 0x000fc8000f8e003f */
[----:B------:R-:W-:-:S04]  /*95b0*/  @UP0 USHF.R.U32.HI UR14, URZ, UR7, UR11 ;  /* 0x000000073f0e0299 */ /* 0x000fc8000801160b */
[----:B------:R-:W-:Y:S01]  /*95c0*/  ULOP3.LUT UR14, URZ, UR14, URZ, 0x33, !UPT ;  /* 0x0000000e3f0e7292 */ /* 0x000fe2000f8e333f */
[----:B------:R-:W-:Y:S11]  /*95d0*/  BRA `(.L_x_1332) ;  /* 0x0000000000147947 */ /* 0x000ff60003800000 */
.L_x_1331:
[----:B------:R-:W-:Y:S02]  /*95e0*/  ULDC UR15, c[0x0][0x9e4] ;  /* 0x00027900000f7ab9 */ /* 0x000fe40000000800 */
[----:B------:R-:W-:-:S11]  /*95f0*/  UISETP.NE.AND UP0, UPT, UR15, 0x1, UPT ;  /* 0x000000010f00788c */ /* 0x000fd6000bf05270 */
[----:B------:R-:W-:Y:S02]  /*9600*/  @UP0 ULDC.64 UR6, c[0x0][0x9e8] ;  /* 0x00027a0000060ab9 */ /* 0x000fe40000000a00 */
[----:B------:R-:W-:-:S04]  /*9610*/  UIMAD.WIDE.U32 UR10, UR14, UR6, URZ ;  /* 0x000000060e0a72a5 */ /* 0x000fc8000f8e003f */
[----:B------:R-:W-:-:S12]  /*9620*/  @UP0 USHF.R.U32.HI UR14, URZ, UR7, UR11 ;  /* 0x000000073f0e0299 */ /* 0x000fd8000801160b */
.L_x_1332:
[----:B------:R-:W-:-:S04]  /*9630*/  UIMAD UR14, UR14, UR15, URZ ;  /* 0x0000000f0e0e72a4 */ /* 0x000fc8000f8e023f */
[----:B------:R-:W-:-:S04]  /*9640*/  UISETP.LT.AND UP0, UPT, UR31, UR14, UPT ;  /* 0x0000000e1f00728c */ /* 0x000fc8000bf01270 */
[----:B------:R-:W-:-:S12]  /*9650*/  USEL UR31, UR31, UR14, !UP0 ;  /* 0x0000000e1f1f7287 */ /* 0x000fd8000c000000 */
.L_x_1330:
[----:B------:R-:W-:-:S04]  /*9660*/  UIADD3 UR31, UR31, 0x7f, URZ ;  /* 0x0000007f1f1f7890 */ /* 0x000fc8000fffe03f */
[----:B------:R-:W-:-:S04]  /*9670*/  USHF.R.S32.HI UR6, URZ, 0x1f, UR31 ;  /* 0x0000001f3f067899 */ /* 0x000fc8000801141f */
[----:B------:R-:W-:-:S04]  /*9680*/  ULEA.HI UR6, UR6, UR31, URZ, 0x7 ;  /* 0x0000001f06067291 */ /* 0x000fc8000f8f383f */
[----:B------:R-:W-:-:S04]  /*9690*/  USHF.R.S32.HI UR6, URZ, 0x7, UR6 ;  /* 0x000000073f067899 */ /* 0x000fc80008011406 */
[----:B------:R-:W-:-:S04]  /*96a0*/  UISETP.LT.AND UP0, UPT, UR38, UR6, UPT ;  /* 0x000000062600728c */ /* 0x000fc8000bf01270 */
[----:B------:R-:W-:-:S06]  /*96b0*/  USEL UR30, UR38, UR6, !UP0 ;  /* 0x00000006261e7287 */ /* 0x000fcc000c000000 */
[----:B------:R-:W-:-:S13]  /*96c0*/  ISETP.GE.AND P1, PT, R6, UR30, PT ;  /* 0x0000001e06007c0c */ /* 0x000fda000bf26270 */
[----:B------:R-:W-:Y:S05]  /*96d0*/  @!P1 BRA `(.L_x_1333) ;  /* 0x00000028002c9947 */ /* 0x000fea0003800000 */
[----:B------:R-:W-:Y:S01]  /*96e0*/  IMAD.MOV.U32 R4, RZ, RZ, R7 ;  /* 0x000000ffff047224 */ /* 0x000fe200078e0007 */
[----:B------:R-:W-:Y:S01]  /*96f0*/  UMOV UR32, UR47 ;  /* 0x0000002f00207c82 */ /* 0x000fe20008000000 */
[----:B------:R-:W-:Y:S01]  /*9700*/  IMAD.MOV.U32 R5, RZ, RZ, R14 ;  /* 0x000000ffff057224 */ /* 0x000fe200078e000e */
[----:B------:R-:W-:Y:S01]  /*9710*/  UMOV UR31, UR46 ;  /* 0x0000002e001f7c82 */ /* 0x000fe20008000000 */
[----:B------:R-:W-:-:S05]  /*9720*/  ULDC UR29, c[0x0][0x988] ;  /* 0x00026200001d7ab9 */ /* 0x000fca0000000800 */
.L_x_1344:
[----:B------:R-:W-:Y:S01]  /*9730*/  ISETP.NE.AND P2, PT, RZ, UR44, PT ;  /* 0x0000002cff007c0c */ /* 0x000fe2000bf45270 */
[----:B------:R-:W-:-:S04]  /*9740*/  UISETP.NE.AND UP0, UPT, UR31, 0x1, UPT ;  /* 0x000000011f00788c */ /* 0x000fc8000bf05270 */
[----:B------:R-:W-:-:S04]  /*9750*/  USEL UR47, URZ, 0x1, UP0 ;  /* 0x000000013f2f7887 */ /* 0x000fc80008000000 */
[----:B------:R-:W-:-:S04]  /*9760*/  ULOP3.LUT UR47, UR32, UR47, URZ, 0x3c, !UPT ;  /* 0x0000002f202f7292 */ /* 0x000fc8000f8e3c3f */
[----:B------:R-:W-:Y:S08]  /*9770*/  @P2 BRA `(.L_x_1334) ;  /* 0x0000000000382947 */ /* 0x000ff00003800000 */
[----:B------:R-:W-:Y:S05]  /*9780*/  @!P0 BRA `(.L_x_1335) ;  /* 0x0000000000048947 */ /* 0x000fea0003800000 */
[----:B------:R-:W-:Y:S01]  /*9790*/  BPT.TRAP 0x1 ;  /* 0x000000040000795c */ /* 0x000fe20000300000 */
.L_x_1335:
        /* <DEDUP_REMOVED lines=9> */
.L_x_1336:
[----:B-1----:R-:W-:Y:S05]  /*9830*/  @P1 BRA `(.L_x_1334) ;  /* 0x0000000000081947 */ /* 0x002fea0003800000 */
[----:B------:R-:W1:Y:S02]  /*9840*/  SYNCS.PHASECHK.TRANS64.TRYWAIT P1, [UR6+0x2a830], R7 ;  /* 0x02a83007ff0075a7 */ /* 0x000e640008020146 */
[----:B-1----:R-:W-:Y:S05]  /*9850*/  @!P1 BRA `(.L_x_1337) ;  /* 0x0000010000d49947 */ /* 0x002fea0003800000 */
.L_x_1334:
        /* <DEDUP_REMOVED lines=40> */
.L_x_1339:
[----:B------:R-:W-:Y:S01]  /*9ae0*/  ULEA UR6, UR31, UR36, 0x3 ;  /* 0x000000241f067291 */ /* 0x000fe2000f8e183f */
[----:B------:R-:W-:-:S05]  /*9af0*/  IMAD.U32 R7, RZ, RZ, UR32 ;  /* 0x00000020ff077e24 */ /* 0x000fca000f8e00ff */
[----:B------:R-:W-:-:S04]  /*9b00*/  SHF.L.U32 R7, R7, 0x1f, RZ ;  /* 0x0000001f07077819 */ /* 0x000fc800000006ff */
[----:B------:R0:W1:Y:S01]  /*9b10*/  SYNCS.PHASECHK.TRANS64.TRYWAIT P1, [UR6+0x2a850], R7 ;  /* 0x02a85007ff0075a7 */ /* 0x0000620008020146 */
[----:B------:R-:W-:Y:S05]  /*9b20*/  @!P0 BRA `(.L_x_1340) ;  /* 0x0000000000048947 */ /* 0x000fea0003800000 */
[----:B------:R-:W-:Y:S01]  /*9b30*/  BPT.TRAP 0x1 ;  /* 0x000000040000795c */ /* 0x000fe20000300000 */
.L_x_1340:
[----:B-1----:R-:W-:Y:S05]  /*9b40*/  @P1 BRA `(.L_x_1338) ;  /* 0x0000000000081947 */ /* 0x002fea0003800000 */
[----:B------:R-:W1:Y:S02]  /*9b50*/  SYNCS.PHASECHK.TRANS64.TRYWAIT P1, [UR6+0x2a850], R7 ;  /* 0x02a85007ff0075a7 */ /* 0x000e640008020146 */
[----:B-1----:R-:W-:Y:S05]  /*9b60*/  @!P1 BRA `(.L_x_1341) ;  /* 0x0000010000289947 */ /* 0x002fea0003800000 */
.L_x_1338:
        /* <DEDUP_REMOVED lines=31> */
.L_x_1342:
        /* <DEDUP_REMOVED lines=71> */
[----:B-1----:R-:W-:Y:S01]  /*a1d0*/  FMNMX.FTZ R160, R13, R160, !PT ;  /* 0x000000a00da07209 */ /* 0x002fe20007810000 */
[C---:B------:R-:W-:Y:S01]  /*a1e0*/  FMUL.FTZ R172, R0.reuse, R180 ;  /* 0x000000b400ac7220 */ /* 0x040fe20000410000 */
[----:B------:R-:W-:Y:S01]  /*a1f0*/  FMUL.FTZ R173, R0, R181 ;  /* 0x000000b500ad7220 */ /* 0x000fe20000410000 */
[----:B------:R-:W-:-:S04]  /*a200*/  ULEA UR6, UR46, UR36, 0x3 ;  /* 0x000000242e067291 */ /* 0x000fc8000f8e183f */
[----:B------:R-:W1:Y:S01]  /*a210*/  MUFU.TANH R121, R121 ;  /* 0x0000007900797308 */ /* 0x000e620000002400 */
[----:B0-----:R-:W-:Y:S01]  /*a220*/  FMNMX.FTZ R14, R20, R7, !PT ;  /* 0x00000007140e7209 */ /* 0x001fe20007810000 */
[----:B------:R-:W-:-:S04]  /*a230*/  UIADD3 UR6, UR6, 0x2a840, URZ ;  /* 0x0002a84006067890 */ /* 0x000fc8000fffe03f */
[----:B------:R-:W-:Y:S02]  /*a240*/  UPRMT UR6, UR37, 0x654, UR6 ;  /* 0x0000065425067896 */ /* 0x000fe40008000006 */
[----:B------:R-:W0:Y:S01]  /*a250*/  MUFU.TANH R120, R120 ;  /* 0x0000007800787308 */ /* 0x000e220000002400 */
[----:B--2---:R-:W-:-:S06]  /*a260*/  FMNMX.FTZ R7, R21, R160, !PT ;  /* 0x000000a015077209 */ /* 0x004fcc0007810000 */
[----:B------:R-:W-:Y:S01]  /*a270*/  SYNCS.ARRIVE.TRANS64.RED.A1T0 RZ, [UR6], RZ ;  /* 0x000000ffffff79a7 */ /* 0x000fe20008100406 */
[----:B------:R-:W2:Y:S01]  /*a280*/  MUFU.TANH R122, R122 ;  /* 0x0000007a007a7308 */ /* 0x000ea20000002400 */
[----:B-1----:R-:W-:-:S07]  /*a290*/  FMNMX.FTZ R159, R121, R14, !PT ;  /* 0x0000000e799f7209 */ /* 0x002fce0007810000 */
[----:B------:R-:W1:Y:S01]  /*a2a0*/  MUFU.TANH R123, R123 ;  /* 0x0000007b007b7308 */ /* 0x000e620000002400 */
[----:B0-----:R-:W-:-:S07]  /*a2b0*/  FMNMX.FTZ R14, R120, R7, !PT ;  /* 0x00000007780e7209 */ /* 0x001fce0007810000 */
[----:B------:R-:W0:Y:S01]  /*a2c0*/  MUFU.TANH R125, R125 ;  /* 0x0000007d007d7308 */ /* 0x000e220000002400 */
[----:B--2---:R-:W-:-:S07]  /*a2d0*/  FMNMX.FTZ R160, R122, R159, !PT ;  /* 0x0000009f7aa07209 */ /* 0x004fce0007810000 */
[----:B------:R-:W2:Y:S01]  /*a2e0*/  MUFU.TANH R124, R124 ;  /* 0x0000007c007c7308 */ /* 0x000ea20000002400 */
[----:B-1----:R-:W-:-:S07]  /*a2f0*/  FMNMX.FTZ R7, R123, R14, !PT ;  /* 0x0000000e7b077209 */ /* 0x002fce0007810000 */
[----:B------:R-:W1:Y:S01]  /*a300*/  MUFU.TANH R126, R126 ;  /* 0x0000007e007e7308 */ /* 0x000e620000002400 */
[----:B0-----:R-:W-:-:S07]  /*a310*/  FMNMX.FTZ R159, R125, R160, !PT ;  /* 0x000000a07d9f7209 */ /* 0x001fce0007810000 */
[----:B------:R-:W0:Y:S01]  /*a320*/  MUFU.TANH R127, R127 ;  /* 0x0000007f007f7308 */ /* 0x000e220000002400 */
[----:B--2---:R-:W-:-:S07]  /*a330*/  FMNMX.FTZ R14, R124, R7, !PT ;  /* 0x000000077c0e7209 */ /* 0x004fce0007810000 */
[----:B------:R-:W2:Y:S01]  /*a340*/  MUFU.TANH R129, R129 ;  /* 0x0000008100817308 */ /* 0x000ea20000002400 */
[----:B-1----:R-:W-:Y:S01]  /*a350*/  FMNMX.FTZ R160, R126, R159, !PT ;  /* 0x0000009f7ea07209 */ /* 0x002fe20007810000 */
[----:B------:R-:W-:-:S06]  /*a360*/  FMUL.FTZ R159, R0, R174 ;  /* 0x000000ae009f7220 */ /* 0x000fcc0000410000 */
[----:B------:R-:W1:Y:S01]  /*a370*/  MUFU.TANH R128, R128 ;  /* 0x0000008000807308 */ /* 0x000e620000002400 */
[----:B0-----:R-:W-:-:S07]  /*a380*/  FMNMX.FTZ R7, R127, R14, !PT ;  /* 0x0000000e7f077209 */ /* 0x001fce0007810000 */
[----:B------:R-:W0:Y:S01]  /*a390*/  MUFU.TANH R130, R130 ;  /* 0x0000008200827308 */ /* 0x000e220000002400 */
[----:B--2---:R-:W-:Y:S01]  /*a3a0*/  FMNMX.FTZ R161, R129, R160, !PT ;  /* 0x000000a081a17209 */ /* 0x004fe20007810000 */
[----:B------:R-:W-:-:S06]  /*a3b0*/  FMUL.FTZ R160, R0, R175 ;  /* 0x000000af00a07220 */ /* 0x000fcc0000410000 */
        /* <DEDUP_REMOVED lines=27> */
[----:B0-----:R-:W-:Y:S01]  /*a570*/  FMNMX.FTZ R14, R140, R161, !PT ;  /* 0x000000a18c0e7209 */ /* 0x001fe20007810000 */
[----:B------:R-:W-:Y:S01]  /*a580*/  FMUL.FTZ R161, R0, R178 ;  /* 0x000000b200a17220 */ /* 0x000fe20000410000 */
[----:B------:R-:W-:-:S05]  /*a590*/  IMAD.U32 R178, RZ, RZ, UR29 ;  /* 0x0000001dffb27e24 */ /* 0x000fca000f8e00ff */
        /* <DEDUP_REMOVED lines=10> */
[----:B------:R-:W-:Y:S01]  /*a640*/  FMUL.FTZ R162, R0, R179 ;  /* 0x000000b300a27220 */ /* 0x000fe20000410000 */
[----:B------:R-:W-:-:S05]  /*a650*/  IMAD.U32 R179, RZ, RZ, UR29 ;  /* 0x0000001dffb37e24 */ /* 0x000fca000f8e00ff */
        /* <DEDUP_REMOVED lines=51> */
[----:B0-----:R-:W-:Y:S02]  /*a990*/  FMNMX.FTZ R7, R163, R14, !PT ;  /* 0x0000000ea3077209 */ /* 0x001fe40007810000 */
[----:B--2---:R-:W-:Y:S02]  /*a9a0*/  FMNMX.FTZ R174, R173, R174, !PT ;  /* 0x000000aeadae7209 */ /* 0x004fe40007810000 */
[----:B-1----:R-:W-:-:S03]  /*a9b0*/  FMNMX.FTZ R165, R164, R7, !PT ;  /* 0x00000007a4a57209 */ /* 0x002fc60007810000 */
[----:B------:R-:W0:Y:S04]  /*a9c0*/  SHFL.BFLY PT, R7, R174, 0x2, 0x1f ;  /* 0x0c401f00ae077f89 */ /* 0x000e2800000e0000 */
[----:B------:R-:W1:Y:S01]  /*a9d0*/  SHFL.BFLY PT, R14, R165, 0x2, 0x1f ;  /* 0x0c401f00a50e7f89 */ /* 0x000e6200000e0000 */
[----:B0-----:R-:W-:Y:S02]  /*a9e0*/  FMNMX.FTZ R175, R174, R7, !PT ;  /* 0x00000007aeaf7209 */ /* 0x001fe40007810000 */
[----:B-1----:R-:W-:-:S03]  /*a9f0*/  FMNMX.FTZ R176, R165, R14, !PT ;  /* 0x0000000ea5b07209 */ /* 0x002fc60007810000 */
[----:B------:R-:W0:Y:S04]  /*aa00*/  SHFL.BFLY PT, R14, R175, 0x1, 0x1f ;  /* 0x0c201f00af0e7f89 */ /* 0x000e2800000e0000 */
[----:B------:R-:W1:Y:S01]  /*aa10*/  SHFL.BFLY PT, R7, R176, 0x1, 0x1f ;  /* 0x0c201f00b0077f89 */ /* 0x000e6200000e0000 */
[----:B0-----:R-:W-:Y:S02]  /*aa20*/  FMNMX.FTZ R14, R175, R14, !PT ;  /* 0x0000000eaf0e7209 */ /* 0x001fe40007810000 */
[----:B-1----:R-:W-:-:S03]  /*aa30*/  FMNMX.FTZ R7, R176, R7, !PT ;  /* 0x00000007b0077209 */ /* 0x002fc60007810000 */
[C---:B------:R-:W-:Y:S01]  /*aa40*/  FFMA.FTZ R174, R14.reuse, R179, -8 ;  /* 0xc10000000eae7423 */ /* 0x040fe200000100b3 */
[----:B------:R-:W-:-:S03]  /*aa50*/  FADD.FTZ R5, -R14, R5 ;  /* 0x000000050e057221 */ /* 0x000fc60000010100 */
[--C-:B------:R-:W-:Y:S01]  /*aa60*/  FFMA.FTZ R165, R8, UR29, -R174.reuse ;  /* 0x0000001d08a57c23 */ /* 0x100fe200080108ae */
[----:B------:R-:W-:-:S01]  /*aa70*/  FFMA.FTZ R8, R9, UR29, -R174 ;  /* 0x0000001d09087c23 */ /* 0x000fc200080108ae */
        /* <DEDUP_REMOVED lines=9> */
[----:B------:R-:W-:Y:S01]  /*ab10*/  FMUL.FTZ R177, R5, UR29 ;  /* 0x0000001d05b17c20 */ /* 0x000fe20008410000 */
[--C-:B------:R-:W-:Y:S01]  /*ab20*/  FFMA.FTZ R141, R144, UR29, -R174.reuse ;  /* 0x0000001d908d7c23 */ /* 0x100fe200080108ae */
[----:B------:R-:W-:-:S01]  /*ab30*/  FFMA.FTZ R175, R173, UR29, -R174 ;  /* 0x0000001dadaf7c23 */ /* 0x000fc200080108ae */
[----:B------:R-:W-:Y:S01]  /*ab40*/  FADD.FTZ R5, -R7, R4 ;  /* 0x0000000407057221 */ /* 0x000fe20000010100 */
[----:B------:R-:W-:-:S01]  /*ab50*/  FFMA.FTZ R144, R145, UR29, -R174 ;  /* 0x0000001d91907c23 */ /* 0x000fc200080108ae */
[----:B------:R-:W-:Y:S01]  /*ab60*/  FFMA.FTZ R173, R7, R178, -8 ;  /* 0xc100000007ad7423 */ /* 0x000fe200000100b2 */
        /* <DEDUP_REMOVED lines=17> */
[----:B------:R-:W-:Y:S01]  /*ac80*/  FFMA.FTZ R172, R172, UR29, -R174 ;  /* 0x0000001dacac7c23 */ /* 0x000fe200080108ae */
[----:B------:R-:W-:Y:S01]  /*ac90*/  FMUL.FTZ R5, R5, UR29 ;  /* 0x0000001d05057c20 */ /* 0x000fe20008410000 */
        /* <DEDUP_REMOVED lines=27> */
[----:B0-----:R-:W-:-:S07]  /*ae50*/  FFMA.FTZ R3, R4, R3, R165 ;  /* 0x0000000304037223 */ /* 0x001fce00000100a5 */
[----:B------:R-:W0:Y:S08]  /*ae60*/  MUFU.EX2 R8, R8 ;  /* 0x0000000800087308 */ /* 0x000e300000000800 */
[----:B------:R-:W2:Y:S01]  /*ae70*/  MUFU.EX2 R11, R11 ;  /* 0x0000000b000b7308 */ /* 0x000ea20000000800 */
[----:B-1----:R-:W-:-:S07]  /*ae80*/  FFMA.FTZ R2, R5, R2, R174 ;  /* 0x0000000205027223 */ /* 0x002fce00000100ae */
        /* <DEDUP_REMOVED lines=18> */
[--C-:B------:R-:W-:Y:S01]  /*afb0*/  FFMA.FTZ R153, R154, UR29, -R173.reuse ;  /* 0x0000001d9a997c23 */ /* 0x100fe200080108ad */
[----:B------:R-:W-:-:S05]  /*afc0*/  FFMA.FTZ R154, R155, UR29, -R173 ;  /* 0x0000001d9b9a7c23 */ /* 0x000fca00080108ad */
        /* <DEDUP_REMOVED lines=33> */
[----:B0-----:R-:W-:-:S01]  /*b1e0*/  FADD.FTZ R178, R138, R157 ;  /* 0x0000009d8ab27221 */ /* 0x001fc20000010000 */
[--C-:B------:R-:W-:Y:S01]  /*b1f0*/  FFMA.FTZ R157, R158, UR29, -R173.reuse ;  /* 0x0000001d9e9d7c23 */ /* 0x100fe200080108ad */
[----:B------:R-:W-:-:S05]  /*b200*/  FFMA.FTZ R158, R159, UR29, -R173 ;  /* 0x0000001d9f9e7c23 */ /* 0x000fca00080108ad */
        /* <DEDUP_REMOVED lines=8> */
[----:B------:R-:W-:-:S06]  /*b290*/  FFMA.FTZ R177, R160, UR29, -R173 ;  /* 0x0000001da0b17c23 */ /* 0x000fcc00080108ad */
        /* <DEDUP_REMOVED lines=16> */
[----:B------:R-:W-:-:S06]  /*b3a0*/  FFMA.FTZ R159, R161, UR29, -R173 ;  /* 0x0000001da19f7c23 */ /* 0x000fcc00080108ad */
        /* <DEDUP_REMOVED lines=51> */
.L_x_1343:
        /* <DEDUP_REMOVED lines=139> */
.L_x_1333:
        /* <DEDUP_REMOVED lines=9> */
[----:B------:R-:W-:-:S05]  /*c020*/  ULDC UR31, c[0x0][0x9e0] ;  /* 0x00027800001f7ab9 */ /* 0x000fca0000000800 */
.L_x_1364:
        /* <DEDUP_REMOVED lines=9> */
.L_x_1347:
[----:B------:R-:W-:Y:S01]  /*c0c0*/  ULEA UR6, UR46, UR36, 0x3 ;  /* 0x000000242e067291 */ /* 0x000fe2000f8e183f */
[----:B------:R-:W-:-:S05]  /*c0d0*/  IMAD.U32 R7, RZ, RZ, UR47 ;  /* 0x0000002fff077e24 */ /* 0x000fca000f8e00ff */
[----:B------:R-:W-:-:S04]  /*c0e0*/  SHF.L.U32 R7, R7, 0x1f, RZ ;  /* 0x0000001f07077819 */ /* 0x000fc800000006ff */
[----:B------:R0:W1:Y:S01]  /*c0f0*/  SYNCS.PHASECHK.TRANS64.TRYWAIT P1, [UR6+0x2a830], R7 ;  /* 0x02a83007ff0075a7 */ /* 0x0000620008020146 */
[----:B------:R-:W-:Y:S05]  /*c100*/  @!P0 BRA `(.L_x_1348) ;  /* 0x0000000000048947 */ /* 0x000fea0003800000 */
[----:B------:R-:W-:Y:S01]  /*c110*/  BPT.TRAP 0x1 ;  /* 0x000000040000795c */ /* 0x000fe20000300000 */
.L_x_1348:
[----:B-1----:R-:W-:Y:S05]  /*c120*/  @P1 BRA `(.L_x_1346) ;  /* 0x0000000000081947 */ /* 0x002fea0003800000 */
[----:B------:R-:W1:Y:S02]  /*c130*/  SYNCS.PHASECHK.TRANS64.TRYWAIT P1, [UR6+0x2a830], R7 ;  /* 0x02a83007ff0075a7 */ /* 0x000e640008020146 */
[----:B-1----:R-:W-:Y:S05]  /*c140*/  @!P1 BRA `(.L_x_1349) ;  /* 0x000000d800c89947 */ /* 0x002fea0003800000 */
.L_x_1346:
        /* <DEDUP_REMOVED lines=37> */
.L_x_1351:
[----:B------:R-:W-:Y:S01]  /*c3a0*/  ULEA UR6, UR33, UR36, 0x3 ;  /* 0x0000002421067291 */ /* 0x000fe2000f8e183f */
[----:B------:R-:W-:-:S05]  /*c3b0*/  IMAD.U32 R7, RZ, RZ, UR34 ;  /* 0x00000022ff077e24 */ /* 0x000fca000f8e00ff */
[----:B------:R-:W-:-:S04]  /*c3c0*/  SHF.L.U32 R7, R7, 0x1f, RZ ;  /* 0x0000001f07077819 */ /* 0x000fc800000006ff */
[----:B------:R0:W1:Y:S01]  /*c3d0*/  SYNCS.PHASECHK.TRANS64.TRYWAIT P1, [UR6+0x2a850], R7 ;  /* 0x02a85007ff0075a7 */ /* 0x0000620008020146 */
[----:B------:R-:W-:Y:S05]  /*c3e0*/  @!P0 BRA `(.L_x_1352) ;  /* 0x0000000000048947 */ /* 0x000fea0003800000 */
[----:B------:R-:W-:Y:S01]  /*c3f0*/  BPT.TRAP 0x1 ;  /* 0x000000040000795c */ /* 0x000fe20000300000 */
.L_x_1352:
[----:B-1----:R-:W-:Y:S05]  /*c400*/  @P1 BRA `(.L_x_1350) ;  /* 0x0000000000081947 */ /* 0x002fea0003800000 */
[----:B------:R-:W1:Y:S02]  /*c410*/  SYNCS.PHASECHK.TRANS64.TRYWAIT P1, [UR6+0x2a850], R7 ;  /* 0x02a85007ff0075a7 */ /* 0x000e640008020146 */
[----:B-1----:R-:W-:Y:S05]  /*c420*/  @!P1 BRA `(.L_x_1353) ;  /* 0x000000d800289947 */ /* 0x002fea0003800000 */
.L_x_1350:
        /* <DEDUP_REMOVED lines=31> */
.L_x_1354:
        /* <DEDUP_REMOVED lines=167> */
.L_x_1357:
[----:B------:R-:W-:-:S05]  /*d090*/  IMAD.U32 R170, RZ, RZ, UR30 ;  /* 0x0000001effaa7e24 */ /* 0x000fca000f8e00ff */
[----:B------:R-:W-:-:S13]  /*d0a0*/  ISETP.NE.AND P1, PT, R170, 0x1, PT ;  /* 0x00000001aa00780c */ /* 0x000fda0003f25270 */
[----:B------:R-:W1:Y:S02]  /*d0b0*/  @P1 LDC.64 R14, c[0x0][0x9e8] ;  /* 0x00027a00ff0e1b82 */ /* 0x000e640000000a00 */
[----:B-1----:R-:W-:-:S05]  /*d0c0*/  @P1 IMAD.HI.U32 R14, R166, R14, RZ ;  /* 0x0000000ea60e1227 */ /* 0x002fca00078e00ff */
[----:B------:R-:W-:-:S07]  /*d0d0*/  @P1 SHF.R.U32.HI R166, RZ, R15, R14 ;  /* 0x0000000fffa61219 */ /* 0x000fce000001160e */
.L_x_1358:
[----:B------:R-:W-:Y:S05]  /*d0e0*/  BSYNC B0 ;  /* 0x0000000000007941 */ /* 0x000fea0003800000 */
.L_x_1356:
[----:B------:R-:W-:-:S04]  /*d0f0*/  IMAD R15, R166, R170, -R165 ;  /* 0x000000aaa60f7224 */ /* 0x000fc800078e0aa5 */
[----:B------:R-:W-:-:S05]  /*d100*/  IMAD R14, R16, -0x2, R15 ;  /* 0xfffffffe100e7824 */ /* 0x000fca00078e020f */
[----:B------:R-:W-:Y:S02]  /*d110*/  VIADDMNMX R167, R14, R170, R167, PT ;  /* 0x000000aa0ea77246 */ /* 0x000fe400038001a7 */
[----:B------:R-:W-:-:S07]  /*d120*/  VIMNMX R169, R169, R14, !PT ;  /* 0x0000000ea9a97248 */ /* 0x000fce0007fe0100 */
.L_x_1355:
        /* <DEDUP_REMOVED lines=116> */
.L_x_1361:
[----:B------:R-:W-:-:S05]  /*d870*/  IMAD.U32 R180, RZ, RZ, UR30 ;  /* 0x0000001effb47e24 */ /* 0x000fca000f8e00ff */
[----:B------:R-:W-:-:S13]  /*d880*/  ISETP.NE.AND P2, PT, R180, 0x1, PT ;  /* 0x00000001b400780c */ /* 0x000fda0003f45270 */
[----:B------:R-:W0:Y:S02]  /*d890*/  @P2 LDC.64 R14, c[0x0][0x9e8] ;  /* 0x00027a00ff0e2b82 */ /* 0x000e240000000a00 */
[----:B0-----:R-:W-:-:S05]  /*d8a0*/  @P2 IMAD.HI.U32 R14, R167, R14, RZ ;  /* 0x0000000ea70e2227 */ /* 0x001fca00078e00ff */
[----:B------:R-:W-:-:S07]  /*d8b0*/  @P2 SHF.R.U32.HI R167, RZ, R15, R14 ;  /* 0x0000000fffa72219 */ /* 0x000fce000001160e */
.L_x_1362:
[----:B------:R-:W-:Y:S05]  /*d8c0*/  BSYNC B0 ;  /* 0x0000000000007941 */ /* 0x000fea0003800000 */
.L_x_1360:
[----:B------:R-:W-:-:S04]  /*d8d0*/  IMAD R165, R167, R180, -R165 ;  /* 0x000000b4a7a57224 */ /* 0x000fc800078e0aa5 */
[----:B------:R-:W-:-:S05]  /*d8e0*/  IMAD R165, R16, -0x2, R165 ;  /* 0xfffffffe10a57824 */ /* 0x000fca00078e02a5 */
[----:B------:R-:W-:Y:S02]  /*d8f0*/  VIADDMNMX R164, R165, R180, R164, PT ;  /* 0x000000b4a5a47246 */ /* 0x000fe400038001a4 */
[----:B------:R-:W-:-:S07]  /*d900*/  VIMNMX R163, R163, R165, !PT ;  /* 0x000000a5a3a37248 */ /* 0x000fce0007fe0100 */
.L_x_1359:
        /* <DEDUP_REMOVED lines=378> */
.L_x_1363:
        /* <DEDUP_REMOVED lines=139> */
.L_x_1345:
[----:B------:R-:W-:Y:S06]  /*f960*/  BAR.ARV 0x8, 0x180 ;  /* 0x0206000000007b1d */ /* 0x000fec0000002000 */
[----:B------:R-:W-:Y:S05]  /*f970*/  @!P0 BRA `(.L_x_1365) ;  /* 0x0000000000048947 */ /* 0x000fea0003800000 */
[----:B------:R-:W-:Y:S01]  /*f980*/  BPT.TRAP 0x1 ;  /* 0x000000040000795c */ /* 0x000fe20000300000 */
.L_x_1365:
[----:B------:R-:W-:Y:S01]  /*f990*/  ULEA UR9, UR46, UR36, 0x3 ;  /* 0x000000242e097291 */ /* 0x000fe2000f8e183f */
[----:B------:R-:W-:-:S05]  /*f9a0*/  IMAD.U32 R0, RZ, RZ, UR47 ;  /* 0x0000002fff007e24 */ /* 0x000fca000f8e00ff */
[----:B------:R-:W-:-:S04]  /*f9b0*/  SHF.L.U32 R0, R0, 0x1f, RZ ;  /* 0x0000001f00007819 */ /* 0x000fc800000006ff */
[----:B------:R0:W1:Y:S01]  /*f9c0*/  SYNCS.PHASECHK.TRANS64.TRYWAIT P1, [UR9+0x2a850], R0 ;  /* 0x02a85000ff0075a7 */ /* 0x0000620008020149 */
[----:B------:R-:W-:Y:S05]  /*f9d0*/  @!P0 BRA `(.L_x_1366) ;  /* 0x0000000000048947 */ /* 0x000fea0003800000 */
[----:B------:R-:W-:Y:S01]  /*f9e0*/  BPT.TRAP 0x1 ;  /* 0x000000040000795c */ /* 0x000fe20000300000 */
.L_x_1366:
[----:B-1----:R-:W-:Y:S05]  /*f9f0*/  @P1 BRA `(.L_x_1367) ;  /* 0x0000000000081947 */ /* 0x002fea0003800000 */
[----:B------:R-:W1:Y:S02]  /*fa00*/  SYNCS.PHASECHK.TRANS64.TRYWAIT P1, [UR9+0x2a850], R0 ;  /* 0x02a85000ff0075a7 */ /* 0x000e640008020149 */
[----:B-1----:R-:W-:Y:S05]  /*fa10*/  @!P1 BRA `(.L_x_1368) ;  /* 0x000000a000c49947 */ /* 0x002fea0003800000 */
.L_x_1367:
        /* <DEDUP_REMOVED lines=12> */
[----:B------:R-:W-:Y:S02]  /*fae0*/  @UP0 ULDC.64 UR12, c[0x0][0x9c8] ;  /* 0x00027200000c0ab9 */ /* 0x000fe40000000a00 */
[----:B------:R-:W-:Y:S01]  /*faf0*/  UMOV UR6, UR8 ;  /* 0x0000000800067c82 */ /* 0x000fe20008000000 */
[----:B------:R-:W-:-:S09]  /*fb00*/  @UP0 UIMAD.WIDE.U32 UR4, UR50, UR12, URZ ;  /* 0x0000000c320402a5 */ /* 0x000fd2000f8e003f */
[----:B------:R-:W-:Y:S01]  /*fb10*/  QGMMA.64x192x32.F32.E4M3.E4M3 R24, R196, gdesc[UR4], R24, gsb0 ;  /* 0x02e00004c4187df3 */ /* 0x000fe20008000818 */
[----:B------:R-:W-:Y:S01]  /*fb20*/  UIADD3 UR6, UR8, 0x2, URZ ;  /* 0x0000000208067890 */ /* 0x000fe2000fffe03f */
[----:B------:R-:W-:Y:S01]  /*fb30*/  UMOV UR7, 0x40000040 ;  /* 0x4000004000077882 */ /* 0x000fe20000000000 */
[----:B------:R-:W-:Y:S02]  /*fb40*/  WARPGROUP.DEPBAR.LE gsb0, 0x0 ;  /* 0x00008000000079c5 */ /* 0x000fe40000010000 */
[----:B------:R-:W-:-:S15]  /*fb50*/  WARPGROUP.ARRIVE ;  /* 0x00000000000079c5 */ /* 0x000fde0000000000 */
        /* <DEDUP_REMOVED lines=63> */
.L_x_1369:
        /* <DEDUP_REMOVED lines=106> */
.L_x_1291:
[----:B------:R-:W0:Y:S01]  /*105f0*/  S2R R4, SR_CgaCtaId ;  /* 0x0000000000047919 */ /* 0x000e220000008800 */
[----:B------:R-:W-:Y:S01]  /*10600*/  MOV R3, 0x400 ;  /* 0x0000040000037802 */ /* 0x000fe20000000f00 */
[----:B------:R-:W-:Y:S01]  /*10610*/  BSSY B0, `(.L_x_1370) ;  /* 0x000030c000007945 */ /* 0x000fe20003800000 */
[----:B------:R-:W-:Y:S02]  /*10620*/  BAR.SYNC.DEFER_BLOCKING 0x5, 0x180 ;  /* 0x0146000000007b1d */ /* 0x000fe40000010000 */
[----:B0-----:R-:W-:-:S05]  /*10630*/  LEA R3, R4, R3, 0x18 ;  /* 0x0000000304037211 */ /* 0x001fca00078ec0ff */
[----:B------:R-:W0:Y:S02]  /*10640*/  LDS.128 R32, [R3+0x2a8d0] ;  /* 0x02a8d00003207984 */ /* 0x000e240000000c00 */
[----:B0-----:R-:W-:Y:S02]  /*10650*/  R2UR UR5, R33 ;  /* 0x00000000210572ca */ /* 0x001fe400000e0000 */
[----:B------:R-:W-:Y:S02]  /*10660*/  R2UR UR51, R34 ;  /* 0x00000000223372ca */ /* 0x000fe400000e0000 */
        /* <DEDUP_REMOVED lines=9> */
[----:B------:R-:W0:Y:S01]  /*10700*/  S2R R32, SR_SWINHI ;  /* 0x0000000000207919 */ /* 0x000e220000002f00 */
[----:B------:R-:W-:Y:S01]  /*10710*/  F2FP.BF16.F32.PACK_AB R52, R52, R121 ;  /* 0x000000793434723e */ /* 0x000fe200000010ff */
[----:B------:R-:W-:Y:S02]  /*10720*/  ULDC.64 UR6, c[0x0][0xc00] ;  /* 0x0003000000067ab9 */ /* 0x000fe40000000a00 */
[----:B------:R1:W2:Y:S01]  /*10730*/  LDG.E.CONSTANT R4, desc[UR54][R4.64] ;  /* 0x0000003604047981 */ /* 0x0002a2000c1e9900 */
[----:B------:R-:W-:Y:S01]  /*10740*/  F2FP.BF16.F32.PACK_AB R53, R53, R120 ;  /* 0x000000783535723e */ /* 0x000fe200000010ff */
[----:B------:R-:W-:Y:S01]  /*10750*/  UISETP.NE.U32.AND UP0, UPT, UR6, URZ, UPT ;  /* 0x0000003f0600728c */ /* 0x000fe2000bf05070 */
[----:B------:R-:W-:Y:S02]  /*10760*/  F2FP.BF16.F32.PACK_AB R49, R60, R49 ;  /* 0x000000313c31723e */ /* 0x000fe400000010ff */
[----:B------:R-:W-:Y:S01]  /*10770*/  F2FP.BF16.F32.PACK_AB R48, R61, R48 ;  /* 0x000000303d30723e */ /* 0x000fe200000010ff */
[----:B------:R-:W-:Y:S01]  /*10780*/  UISETP.NE.AND.EX UP0, UPT, UR7, URZ, UPT, UP0 ;  /* 0x0000003f0700728c */ /* 0x000fe2000bf05300 */
[----:B------:R-:W-:-:S02]  /*10790*/  F2FP.BF16.F32.PACK_AB R45, R68, R45 ;  /* 0x0000002d442d723e */ /* 0x000fc400000010ff */
[----:B------:R-:W-:Y:S01]  /*107a0*/  F2FP.BF16.F32.PACK_AB R44, R69, R44 ;  /* 0x0000002c452c723e */ /* 0x000fe200000010ff */
[----:B------:R-:W-:Y:S01]  /*107b0*/  ULDC.64 UR6, c[0x0][0xc00] ;  /* 0x0003000000067ab9 */ /* 0x000fe20000000a00 */
[----:B-1----:R-:W-:Y:S01]  /*107c0*/  LOP3.LUT P0, R5, R50, 0x3, RZ, 0xc0, !PT ;  /* 0x0000000332057812 */ /* 0x002fe2000780c0ff */
[----:B------:R-:W-:Y:S01]  /*107d0*/  UIMAD.WIDE UR6, UR41, 0x4, UR6 ;  /* 0x00000004290678a5 */ /* 0x000fe2000f8e0206 */
[----:B------:R-:W-:Y:S02]  /*107e0*/  F2FP.BF16.F32.PACK_AB R41, R76, R41 ;  /* 0x000000294c29723e */ /* 0x000fe400000010ff */
[----:B------:R-:W-:Y:S02]  /*107f0*/  ISETP.EQ.OR P0, PT, R5, 0x3, !P0 ;  /* 0x000000030500780c */ /* 0x000fe40004702670 */
[----:B------:R-:W-:Y:S02]  /*10800*/  F2FP.BF16.F32.PACK_AB R40, R77, R40 ;  /* 0x000000284d28723e */ /* 0x000fe400000010ff */
[----:B------:R-:W-:-:S02]  /*10810*/  SEL R59, R52, R53, P0 ;  /* 0x00000035343b7207 */ /* 0x000fc40000000000 */
[----:B------:R-:W-:Y:S02]  /*10820*/  SEL R52, R53, R52, P0 ;  /* 0x0000003435347207 */ /* 0x000fe40000000000 */
[----:B------:R-:W-:Y:S02]  /*10830*/  SEL R53, R49, R48, P0 ;  /* 0x0000003031357207 */ /* 0x000fe40000000000 */
[----:B------:R-:W-:Y:S02]  /*10840*/  F2FP.BF16.F32.PACK_AB R118, R118, R7 ;  /* 0x000000077676723e */ /* 0x000fe400000010ff */
[----:B------:R-:W-:Y:S02]  /*10850*/  F2FP.BF16.F32.PACK_AB R119, R119, R6 ;  /* 0x000000067777723e */ /* 0x000fe400000010ff */
[----:B------:R-:W-:Y:S02]  /*10860*/  SEL R48, R48, R49, P0 ;  /* 0x0000003130307207 */ /* 0x000fe40000000000 */
[----:B------:R-:W-:-:S02]  /*10870*/  F2FP.BF16.F32.PACK_AB R37, R84, R37 ;  /* 0x000000255425723e */ /* 0x000fc400000010ff */
[----:B------:R-:W-:Y:S02]  /*10880*/  F2FP.BF16.F32.PACK_AB R36, R85, R36 ;  /* 0x000000245524723e */ /* 0x000fe400000010ff */
[----:B------:R-:W-:Y:S02]  /*10890*/  SEL R49, R45, R44, P0 ;  /* 0x0000002c2d317207 */ /* 0x000fe40000000000 */
[----:B------:R-:W-:Y:S02]  /*108a0*/  MOV R6, R3 ;  /* 0x0000000300067202 */ /* 0x000fe40000000f00 */
[----:B0-----:R-:W-:Y:S02]  /*108b0*/  MOV R7, R32 ;  /* 0x0000002000077202 */ /* 0x001fe40000000f00 */
[----:B------:R-:W-:Y:S02]  /*108c0*/  SEL R44, R44, R45, P0 ;  /* 0x0000002d2c2c7207 */ /* 0x000fe40000000000 */
[----:B------:R-:W-:-:S02]  /*108d0*/  SEL R45, R41, R40, P0 ;  /* 0x00000028292d7207 */ /* 0x000fc40000000000 */
[----:B------:R-:W-:Y:S02]  /*108e0*/  SEL R40, R40, R41, P0 ;  /* 0x0000002928287207 */ /* 0x000fe40000000000 */
[----:B------:R-:W-:Y:S02]  /*108f0*/  SEL R41, R37, R36, P0 ;  /* 0x0000002425297207 */ /* 0x000fe40000000000 */
[----:B------:R-:W-:Y:S01]  /*10900*/  SEL R50, R36, R37, P0 ;  /* 0x0000002524327207 */ /* 0x000fe20000000000 */
[----:B------:R-:W-:Y:S01]  /*10910*/  IMAD.WIDE R36, R204, 0x2, R6 ;  /* 0x00000002cc247825 */ /* 0x000fe200078e0206 */
[----:B------:R-:W-:Y:S02]  /*10920*/  F2FP.BF16.F32.PACK_AB R26, R87, R26 ;  /* 0x0000001a571a723e */ /* 0x000fe400000010ff */
[----:B------:R-:W-:Y:S02]  /*10930*/  F2FP.BF16.F32.PACK_AB R11, R110, R11 ;  /* 0x0000000b6e0b723e */ /* 0x000fe400000010ff */
[----:B------:R-:W-:-:S02]  /*10940*/  F2FP.BF16.F32.PACK_AB R10, R111, R10 ;  /* 0x0000000a6f0a723e */ /* 0x000fc400000010ff */
[----:B------:R-:W-:Y:S02]  /*10950*/  IADD3 R87, P5, R36, 0x40, RZ ;  /* 0x0000004024577810 */ /* 0x000fe40007fbe0ff */
[----:B------:R-:W-:Y:S02]  /*10960*/  F2FP.BF16.F32.PACK_AB R80, R80, R81 ;  /* 0x000000515050723e */ /* 0x000fe400000010ff */
[----:B------:R-:W-:Y:S01]  /*10970*/  F2FP.BF16.F32.PACK_AB R73, R72, R73 ;  /* 0x000000494849723e */ /* 0x000fe200000010ff */
[----:B------:R-:W-:Y:S01]  /*10980*/  IMAD.X R33, RZ, RZ, R37, P5 ;  /* 0x000000ffff217224 */ /* 0x000fe200028e0625 */
[----:B------:R-:W-:Y:S02]  /*10990*/  F2FP.BF16.F32.PACK_AB R9, R116, R9 ;  /* 0x000000097409723e */ /* 0x000fe400000010ff */
[----:B------:R-:W-:Y:S02]  /*109a0*/  F2FP.BF16.F32.PACK_AB R8, R117, R8 ;  /* 0x000000087508723e */ /* 0x000fe400000010ff */
[----:B------:R-:W-:-:S02]  /*109b0*/  SEL R81, R11, R10, P0 ;  /* 0x0000000a0b517207 */ /* 0x000fc40000000000 */
[----:B------:R-:W-:Y:S02]  /*109c0*/  SEL R72, R10, R11, P0 ;  /* 0x0000000b0a487207 */ /* 0x000fe40000000000 */
[----:B------:R-:W-:Y:S02]  /*109d0*/  F2FP.BF16.F32.PACK_AB R64, R64, R65 ;  /* 0x000000414040723e */ /* 0x000fe400000010ff */
[----:B------:R-:W-:Y:S02]  /*109e0*/  F2FP.BF16.F32.PACK_AB R57, R56, R57 ;  /* 0x000000393839723e */ /* 0x000fe400000010ff */
[----:B------:R-:W-:Y:S02]  /*109f0*/  IADD3 R85, P4, R36, 0x20, RZ ;  /* 0x0000002024557810 */ /* 0x000fe40007f9e0ff */
[----:B------:R-:W-:Y:S02]  /*10a00*/  LOP3.LUT R10, R87, 0x380, RZ, 0xc0, !PT ;  /* 0x00000380570a7812 */ /* 0x000fe400078ec0ff */
[----:B------:R-:W-:Y:S01]  /*10a10*/  F2FP.BF16.F32.PACK_AB R38, R71, R38 ;  /* 0x000000264726723e */ /* 0x000fe200000010ff */
[----:B------:R-:W-:Y:S01]  /*10a20*/  IMAD.X R35, RZ, RZ, R37, P4 ;  /* 0x000000ffff237224 */ /* 0x000fe200020e0625 */
[----:B------:R-:W-:-:S02]  /*10a30*/  F2FP.BF16.F32.PACK_AB R47, R54, R47 ;  /* 0x0000002f362f723e */ /* 0x000fc400000010ff */
[----:B------:R-:W-:Y:S02]  /*10a40*/  F2FP.BF16.F32.PACK_AB R46, R55, R46 ;  /* 0x0000002e372e723e */ /* 0x000fe400000010ff */
[----:B------:R-:W-:Y:S02]  /*10a50*/  SEL R71, R80, R73, P0 ;  /* 0x0000004950477207 */ /* 0x000fe40000000000 */
[----:B------:R-:W-:Y:S02]  /*10a60*/  F2FP.BF16.F32.PACK_AB R96, R89, R96 ;  /* 0x000000605960723e */ /* 0x000fe400000010ff */
[----:B------:R-:W-:Y:S02]  /*10a70*/  F2FP.BF16.F32.PACK_AB R13, R108, R13 ;  /* 0x0000000d6c0d723e */ /* 0x000fe400000010ff */
[----:B------:R-:W-:Y:S02]  /*10a80*/  F2FP.BF16.F32.PACK_AB R12, R109, R12 ;  /* 0x0000000c6d0c723e */ /* 0x000fe400000010ff */
[----:B------:R-:W-:-:S02]  /*10a90*/  SEL R67, R9, R8, P0 ;  /* 0x0000000809437207 */ /* 0x000fc40000000000 */
[----:B------:R-:W-:Y:S02]  /*10aa0*/  SEL R60, R8, R9, P0 ;  /* 0x00000009083c7207 */ /* 0x000fe40000000000 */
[----:B------:R-:W-:Y:S02]  /*10ab0*/  SEL R80, R73, R80, P0 ;  /* 0x0000005049507207 */ /* 0x000fe40000000000 */
[----:B------:R-:W-:Y:S02]  /*10ac0*/  F2FP.BF16.F32.PACK_AB R43, R62, R43 ;  /* 0x0000002b3e2b723e */ /* 0x000fe400000010ff */
[----:B------:R-:W-:Y:S02]  /*10ad0*/  F2FP.BF16.F32.PACK_AB R42, R63, R42 ;  /* 0x0000002a3f2a723e */ /* 0x000fe400000010ff */
[----:B------:R-:W-:Y:S02]  /*10ae0*/  F2FP.BF16.F32.PACK_AB R28, R93, R28 ;  /* 0x0000001c5d1c723e */ /* 0x000fe400000010ff */
[----:B------:R-:W-:-:S02]  /*10af0*/  SEL R73, R64, R57, P0 ;  /* 0x0000003940497207 */ /* 0x000fc40000000000 */
[----:B------:R-:W-:Y:S02]  /*10b00*/  IADD3 R89, P6, R36, 0x60, RZ ;  /* 0x0000006024597810 */ /* 0x000fe40007fde0ff */
[----:B------:R-:W-:Y:S02]  /*10b10*/  LOP3.LUT R8, R85, 0x380, RZ, 0xc0, !PT ;  /* 0x0000038055087812 */ /* 0x000fe400078ec0ff */
[----:B------:R-:W-:Y:S02]  /*10b20*/  SHF.R.U64 R10, R10, 0x3, RZ ;  /* 0x000000030a0a7819 */ /* 0x000fe400000012ff */
[----:B------:R-:W-:Y:S02]  /*10b30*/  SEL R64, R57, R64, P0 ;  /* 0x0000004039407207 */ /* 0x000fe40000000000 */
[----:B------:R-:W-:Y:S02]  /*10b40*/  IADD3 R93, P2, R36, 0x4020, RZ ;  /* 0x00004020245d7810 */ /* 0x000fe40007f5e0ff */
[----:B------:R-:W-:-:S02]  /*10b50*/  F2FP.BF16.F32.PACK_AB R39, R70, R39 ;  /* 0x000000274627723e */ /* 0x000fc400000010ff */
[----:B------:R-:W-:Y:S02]  /*10b60*/  SEL R57, R47, R46, P0 ;  /* 0x0000002e2f397207 */ /* 0x000fe40000000000 */
[----:B------:R-:W-:Y:S02]  /*10b70*/  SEL R65, R13, R12, P0 ;  /* 0x0000000c0d417207 */ /* 0x000fe40000000000 */
[----:B------:R-:W-:Y:S02]  /*10b80*/  SEL R58, R12, R13, P0 ;  /* 0x0000000d0c3a7207 */ /* 0x000fe40000000000 */
[----:B------:R-:W-:Y:S02]  /*10b90*/  SEL R46, R46, R47, P0 ;  /* 0x0000002f2e2e7207 */ /* 0x000fe40000000000 */
[----:B------:R-:W-:Y:S02]  /*10ba0*/  F2FP.BF16.F32.PACK_AB R31, R78, R31 ;  /* 0x0000001f4e1f723e */ /* 0x000fe400000010ff */
[----:B------:R-:W-:-:S02]  /*10bb0*/  F2FP.BF16.F32.PACK_AB R30, R79, R30 ;  /* 0x0000001e4f1e723e */ /* 0x000fc400000010ff */
[----:B------:R-:W-:Y:S02]  /*10bc0*/  SEL R47, R43, R42, P0 ;  /* 0x0000002a2b2f7207 */ /* 0x000fe40000000000 */
[----:B------:R-:W-:Y:S02]  /*10bd0*/  LOP3.LUT R12, R89, 0x380, RZ, 0xc0, !PT ;  /* 0x00000380590c7812 */ /* 0x000fe400078ec0ff */
[----:B------:R-:W-:Y:S02]  /*10be0*/  SHF.R.U64 R8, R8, 0x3, RZ ;  /* 0x0000000308087819 */ /* 0x000fe400000012ff */
[----:B------:R-:W-:Y:S02]  /*10bf0*/  LOP3.LUT R32, R10, R87, RZ, 0x3c, !PT ;  /* 0x000000570a207212 */ /* 0x000fe400078e3cff */
[----:B------:R-:W-:Y:S02]  /*10c00*/  F2FP.BF16.F32.PACK_AB R25, R94, R25 ;  /* 0x000000195e19723e */ /* 0x000fe400000010ff */
[----:B------:R-:W-:-:S02]  /*10c10*/  F2FP.BF16.F32.PACK_AB R24, R95, R24 ;  /* 0x000000185f18723e */ /* 0x000fc400000010ff */
[----:B------:R-:W-:Y:S02]  /*10c20*/  SEL R42, R42, R43, P0 ;  /* 0x0000002b2a2a7207 */ /* 0x000fe40000000000 */
[----:B------:R-:W-:Y:S02]  /*10c30*/  IADD3 R91, P1, R36, 0x4000, RZ ;  /* 0x00004000245b7810 */ /* 0x000fe40007f3e0ff */
[----:B------:R-:W-:Y:S02]  /*10c40*/  LOP3.LUT R10, R93, 0x380, RZ, 0xc0, !PT ;  /* 0x000003805d0a7812 */ /* 0x000fe400078ec0ff */
[----:B------:R-:W-:Y:S02]  /*10c50*/  SEL R43, R39, R38, P0 ;  /* 0x00000026272b7207 */ /* 0x000fe40000000000 */
[----:B------:R-:W-:Y:S02]  /*10c60*/  F2FP.BF16.F32.PACK_AB R97, R97, R104 ;  /* 0x000000686161723e */ /* 0x000fe400000010ff */
[----:B------:R-:W-:-:S02]  /*10c70*/  SEL R38, R38, R39, P0 ;  /* 0x0000002726267207 */ /* 0x000fc40000000000 */
[----:B------:R-:W-:Y:S02]  /*10c80*/  SEL R39, R31, R30, P0 ;  /* 0x0000001e1f277207 */ /* 0x000fe40000000000 */
[----:B------:R-:W-:Y:S01]  /*10c90*/  SEL R62, R30, R31, P0 ;  /* 0x0000001f1e3e7207 */ /* 0x000fe20000000000 */
[----:B------:R-:W-:Y:S01]  /*10ca0*/  IMAD.X R31, RZ, RZ, R37, P6 ;  /* 0x000000ffff1f7224 */ /* 0x000fe200030e0625 */
[----:B------:R-:W-:Y:S02]  /*10cb0*/  SHF.R.U64 R12, R12, 0x3, RZ ;  /* 0x000000030c0c7819 */ /* 0x000fe400000012ff */
[----:B------:R-:W-:Y:S02]  /*10cc0*/  LOP3.LUT R34, R8, R85, RZ, 0x3c, !PT ;  /* 0x0000005508227212 */ /* 0x000fe400078e3cff */
[----:B------:R-:W-:Y:S02]  /*10cd0*/  F2FP.BF16.F32.PACK_AB R29, R92, R29 ;  /* 0x0000001d5c1d723e */ /* 0x000fe400000010ff */
[----:B------:R-:W-:-:S02]  /*10ce0*/  F2FP.BF16.F32.PACK_AB R20, R101, R20 ;  /* 0x000000146514723e */ /* 0x000fc400000010ff */
[----:B------:R-:W-:Y:S02]  /*10cf0*/  SEL R77, R25, R24, P0 ;  /* 0x00000018194d7207 */ /* 0x000fe40000000000 */
[----:B------:R-:W-:Y:S01]  /*10d00*/  SEL R68, R24, R25, P0 ;  /* 0x0000001918447207 */ /* 0x000fe20000000000 */
[----:B------:R-:W-:Y:S01]  /*10d10*/  IMAD.X R25, RZ, RZ, R37, P2 ;  /* 0x000000ffff197224 */ /* 0x000fe200010e0625 */
[----:B------:R-:W-:Y:S02]  /*10d20*/  IADD3 R95, P3, R36, 0x4040, RZ ;  /* 0x00004040245f7810 */ /* 0x000fe40007f7e0ff */
[----:B------:R-:W-:Y:S02]  /*10d30*/  LOP3.LUT R8, R91, 0x380, RZ, 0xc0, !PT ;  /* 0x000003805b087812 */ /* 0x000fe400078ec0ff */
[----:B------:R-:W-:Y:S02]  /*10d40*/  SHF.R.U64 R10, R10, 0x3, RZ ;  /* 0x000000030a0a7819 */ /* 0x000fe400000012ff */
[----:B------:R-:W-:-:S02]  /*10d50*/  IADD3 R101, P6, R36, 0x8020, RZ ;  /* 0x0000802024657810 */ /* 0x000fc40007fde0ff */
[----:B------:R-:W-:Y:S02]  /*10d60*/  SEL R69, R97, R96, P0 ;  /* 0x0000006061457207 */ /* 0x000fe40000000000 */
[----:B------:R-:W-:Y:S01]  /*10d70*/  IADD3 R105, P2, R36, 0x8060, RZ ;  /* 0x0000806024697810 */ /* 0x000fe20007f5e0ff */
[----:B------:R-:W-:Y:S01]  /*10d80*/  IMAD.X R13, RZ, RZ, R37, P6 ;  /* 0x000000ffff0d7224 */ /* 0x000fe200030e0625 */
[----:B------:R-:W-:Y:S02]  /*10d90*/  F2FP.BF16.F32.PACK_AB R15, R102, R15 ;  /* 0x0000000f660f723e */ /* 0x000fe400000010ff */
[----:B------:R-:W-:Y:S02]  /*10da0*/  F2FP.BF16.F32.PACK_AB R14, R103, R14 ;  /* 0x0000000e670e723e */ /* 0x000fe400000010ff */
[----:B------:R-:W-:Y:S02]  /*10db0*/  SEL R96, R96, R97, P0 ;  /* 0x0000006160607207 */ /* 0x000fe40000000000 */
[----:B------:R-:W-:-:S02]  /*10dc0*/  LOP3.LUT R30, R12, R89, RZ, 0x3c, !PT ;  /* 0x000000590c1e7212 */ /* 0x000fc400078e3cff */
[----:B------:R-:W-:Y:S02]  /*10dd0*/  SEL R61, R29, R28, P0 ;  /* 0x0000001c1d3d7207 */ /* 0x000fe40000000000 */
[----:B------:R-:W-:Y:S01]  /*10de0*/  SEL R54, R28, R29, P0 ;  /* 0x0000001d1c367207 */ /* 0x000fe20000000000 */
[----:B------:R-:W-:Y:S01]  /*10df0*/  IMAD.X R29, RZ, RZ, R37, P1 ;  /* 0x000000ffff1d7224 */ /* 0x000fe200008e0625 */
[----:B------:R-:W-:Y:S02]  /*10e00*/  IADD3 R97, P4, R36, 0x4060, RZ ;  /* 0x0000406024617810 */ /* 0x000fe40007f9e0ff */
[----:B------:R-:W-:Y:S02]  /*10e10*/  LOP3.LUT R12, R95, 0x380, RZ, 0xc0, !PT ;  /* 0x000003805f0c7812 */ /* 0x000fe400078ec0ff */
[----:B------:R-:W-:Y:S02]  /*10e20*/  SHF.R.U64 R8, R8, 0x3, RZ ;  /* 0x0000000308087819 */ /* 0x000fe400000012ff */
[----:B------:R-:W-:-:S02]  /*10e30*/  LOP3.LUT R24, R10, R93, RZ, 0x3c, !PT ;  /* 0x0000005d0a187212 */ /* 0x000fc400078e3cff */
[C---:B------:R-:W-:Y:S02]  /*10e40*/  LOP3.LUT R11, R36.reuse, 0x380, RZ, 0xc0, !PT ;  /* 0x00000380240b7812 */ /* 0x040fe400078ec0ff */
[C---:B------:R-:W-:Y:S02]  /*10e50*/  IADD3 R99, P5, R36.reuse, 0x8000, RZ ;  /* 0x0000800024637810 */ /* 0x040fe40007fbe0ff */
[----:B------:R-:W-:Y:S02]  /*10e60*/  LOP3.LUT R10, R101, 0x380, RZ, 0xc0, !PT ;  /* 0x00000380650a7812 */ /* 0x000fe400078ec0ff */
[----:B------:R-:W-:Y:S02]  /*10e70*/  IADD3 R103, P1, R36, 0x8040, RZ ;  /* 0x0000804024677810 */ /* 0x000fe40007f3e0ff */
[----:B------:R-:W-:Y:S02]  /*10e80*/  LOP3.LUT R76, R105, 0x380, RZ, 0xc0, !PT ;  /* 0x00000380694c7812 */ /* 0x000fe400078ec0ff */
[----:B------:R-:W-:Y:S01]  /*10e90*/  F2FP.BF16.F32.PACK_AB R27, R86, R27 ;  /* 0x0000001b561b723e */ /* 0x000fe200000010ff */
[----:B------:R-:W-:Y:S01]  /*10ea0*/  IMAD.X R9, RZ, RZ, R37, P1 ;  /* 0x000000ffff097224 */ /* 0x000fe200008e0625 */
[----:B------:R-:W-:-:S02]  /*10eb0*/  SEL R79, R15, R14, P0 ;  /* 0x0000000e0f4f7207 */ /* 0x000fc40000000000 */
[----:B------:R-:W-:Y:S01]  /*10ec0*/  SEL R70, R14, R15, P0 ;  /* 0x0000000f0e467207 */ /* 0x000fe20000000000 */
[----:B------:R-:W-:Y:S01]  /*10ed0*/  IMAD.X R15, RZ, RZ, R37, P5 ;  /* 0x000000ffff0f7224 */ /* 0x000fe200028e0625 */
[----:B------:R-:W-:Y:S02]  /*10ee0*/  LOP3.LUT R14, R97, 0x380, RZ, 0xc0, !PT ;  /* 0x00000380610e7812 */ /* 0x000fe400078ec0ff */
[----:B------:R-:W-:Y:S02]  /*10ef0*/  SHF.R.U64 R12, R12, 0x3, RZ ;  /* 0x000000030c0c7819 */ /* 0x000fe400000012ff */
[----:B------:R-:W-:Y:S02]  /*10f00*/  LOP3.LUT R28, R8, R91, RZ, 0x3c, !PT ;  /* 0x0000005b081c7212 */ /* 0x000fe400078e3cff */
[----:B------:R-:W-:Y:S02]  /*10f10*/  SHF.R.U64 R11, R11, 0x3, RZ ;  /* 0x000000030b0b7819 */ /* 0x000fe400000012ff */
[----:B------:R-:W-:-:S02]  /*10f20*/  LOP3.LUT R8, R99, 0x380, RZ, 0xc0, !PT ;  /* 0x0000038063087812 */ /* 0x000fc400078ec0ff */
[----:B------:R-:W-:Y:S02]  /*10f30*/  SHF.R.U64 R10, R10, 0x3, RZ ;  /* 0x000000030a0a7819 */ /* 0x000fe400000012ff */
[----:B------:R-:W-:Y:S02]  /*10f40*/  LOP3.LUT R74, R103, 0x380, RZ, 0xc0, !PT ;  /* 0x00000380674a7812 */ /* 0x000fe400078ec0ff */
[----:B------:R-:W-:Y:S02]  /*10f50*/  SHF.R.U64 R76, R76, 0x3, RZ ;  /* 0x000000034c4c7819 */ /* 0x000fe400000012ff */
[----:B------:R-:W-:Y:S02]  /*10f60*/  F2FP.BF16.F32.PACK_AB R132, R132, R133 ;  /* 0x000000858484723e */ /* 0x000fe400000010ff */
[----:B------:R-:W-:Y:S02]  /*10f70*/  F2FP.BF16.F32.PACK_AB R131, R130, R131 ;  /* 0x000000838283723e */ /* 0x000fe400000010ff */
[----:B------:R-:W-:-:S02]  /*10f80*/  F2FP.BF16.F32.PACK_AB R21, R100, R21 ;  /* 0x000000156415723e */ /* 0x000fc400000010ff */
[----:B------:R-:W-:Y:S02]  /*10f90*/  SEL R75, R27, R26, P0 ;  /* 0x0000001a1b4b7207 */ /* 0x000fe40000000000 */
[----:B------:R-:W-:Y:S01]  /*10fa0*/  SEL R66, R26, R27, P0 ;  /* 0x0000001b1a427207 */ /* 0x000fe20000000000 */
[--C-:B------:R-:W-:Y:S01]  /*10fb0*/  IMAD.X R27, RZ, RZ, R37.reuse, P3 ;  /* 0x000000ffff1b7224 */ /* 0x100fe200018e0625 */
[----:B------:R-:W-:Y:S02]  /*10fc0*/  SHF.R.U64 R14, R14, 0x3, RZ ;  /* 0x000000030e0e7819 */ /* 0x000fe400000012ff */
[----:B------:R-:W-:Y:S02]  /*10fd0*/  LOP3.LUT R26, R12, R95, RZ, 0x3c, !PT ;  /* 0x0000005f0c1a7212 */ /* 0x000fe400078e3cff */
[----:B------:R-:W-:Y:S01]  /*10fe0*/  LOP3.LUT R36, R11, R36, RZ, 0x3c, !PT ;  /* 0x000000240b247212 */ /* 0x000fe200078e3cff */
[----:B------:R-:W-:Y:S01]  /*10ff0*/  IMAD.X R11, RZ, RZ, R37, P2 ;  /* 0x000000ffff0b7224 */ /* 0x000fe200010e0625 */
[----:B------:R-:W-:-:S02]  /*11000*/  SHF.R.U64 R8, R8, 0x3, RZ ;  /* 0x0000000308087819 */ /* 0x000fc400000012ff */
[----:B------:R-:W-:Y:S02]  /*11010*/  LOP3.LUT R12, R10, R101, RZ, 0x3c, !PT ;  /* 0x000000650a0c7212 */ /* 0x000fe400078e3cff */
[----:B------:R-:W-:Y:S02]  /*11020*/  SHF.R.U64 R74, R74, 0x3, RZ ;  /* 0x000000034a4a7819 */ /* 0x000fe400000012ff */
[----:B------:R-:W-:Y:S02]  /*11030*/  LOP3.LUT R10, R76, R105, RZ, 0x3c, !PT ;  /* 0x000000694c0a7212 */ /* 0x000fe400078e3cff */
[----:B------:R-:W-:Y:S02]  /*11040*/  SEL R5, R132, R131, P0 ;  /* 0x0000008384057207 */ /* 0x000fe40000000000 */
[----:B------:R-:W-:Y:S02]  /*11050*/  SEL R63, R21, R20, P0 ;  /* 0x00000014153f7207 */ /* 0x000fe40000000000 */
[----:B------:R-:W-:Y:S01]  /*11060*/  SEL R56, R20, R21, P0 ;  /* 0x0000001514387207 */ /* 0x000fe20000000000 */
[----:B------:R-:W-:Y:S01]  /*11070*/  IMAD.X R21, RZ, RZ, R37, P4 ;  /* 0x000000ffff157224 */ /* 0x000fe200020e0625 */
[----:B------:R-:W-:-:S02]  /*11080*/  LOP3.LUT R20, R14, R97, RZ, 0x3c, !PT ;  /* 0x000000610e147212 */ /* 0x000fc400078e3cff */
[----:B------:R-:W-:Y:S02]  /*11090*/  LOP3.LUT R14, R8, R99, RZ, 0x3c, !PT ;  /* 0x00000063080e7212 */ /* 0x000fe400078e3cff */
[----:B------:R-:W-:Y:S02]  /*110a0*/  F2FP.BF16.F32.PACK_AB R128, R128, R129 ;  /* 0x000000818080723e */ /* 0x000fe400000010ff */
[----:B------:R-:W-:Y:S02]  /*110b0*/  F2FP.BF16.F32.PACK_AB R127, R126, R127 ;  /* 0x0000007f7e7f723e */ /* 0x000fe400000010ff */
[----:B------:R-:W-:Y:S02]  /*110c0*/  LOP3.LUT R8, R74, R103, RZ, 0x3c, !PT ;  /* 0x000000674a087212 */ /* 0x000fe400078e3cff */
[----:B------:R-:W-:Y:S02]  /*110d0*/  F2FP.BF16.F32.PACK_AB R124, R124, R125 ;  /* 0x0000007d7c7c723e */ /* 0x000fe400000010ff */
[----:B------:R-:W-:-:S02]  /*110e0*/  F2FP.BF16.F32.PACK_AB R123, R122, R123 ;  /* 0x0000007b7a7b723e */ /* 0x000fc400000010ff */
[----:B------:R-:W-:Y:S02]  /*110f0*/  MOV R74, R10 ;  /* 0x0000000a004a7202 */ /* 0x000fe40000000f00 */
[----:B------:R-:W-:Y:S02]  /*11100*/  SEL R132, R131, R132, P0 ;  /* 0x0000008483847207 */ /* 0x000fe40000000000 */
[----:B------:R-:W-:Y:S02]  /*11110*/  SEL R51, R128, R127, P0 ;  /* 0x0000007f80337207 */ /* 0x000fe40000000000 */
[----:B------:R-:W-:Y:S02]  /*11120*/  SEL R128, R127, R128, P0 ;  /* 0x000000807f807207 */ /* 0x000fe40000000000 */
[----:B------:R-:W-:Y:S02]  /*11130*/  SEL R55, R124, R123, P0 ;  /* 0x0000007b7c377207 */ /* 0x000fe40000000000 */
[----:B------:R-:W-:-:S02]  /*11140*/  SEL R124, R123, R124, P0 ;  /* 0x0000007c7b7c7207 */ /* 0x000fc40000000000 */
[----:B------:R-:W-:Y:S02]  /*11150*/  MOV R76, R8 ;  /* 0x00000008004c7202 */ /* 0x000fe40000000f00 */
[----:B------:R-:W-:Y:S02]  /*11160*/  SEL R83, R118, R119, P0 ;  /* 0x0000007776537207 */ /* 0x000fe40000000000 */
[----:B------:R-:W-:Y:S02]  /*11170*/  MOV R84, R20 ;  /* 0x0000001400547202 */ /* 0x000fe40000000f00 */
[----:B------:R-:W-:Y:S02]  /*11180*/  SEL R118, R119, R118, P0 ;  /* 0x0000007677767207 */ /* 0x000fe40000000000 */
[----:B------:R-:W-:Y:S02]  /*11190*/  MOV R91, R36 ;  /* 0x00000024005b7202 */ /* 0x000fe40000000f00 */
[----:B------:R-:W-:Y:S01]  /*111a0*/  MOV R82, R14 ;  /* 0x0000000e00527202 */ /* 0x000fe20000000f00 */
        /* <DEDUP_REMOVED lines=13> */
[----:B------:R-:W-:-:S03]  /*11280*/  PLOP3.LUT P2, PT, PT, PT, UP0, 0x80, 0x0 ;  /* 0x000000000000781c */ /* 0x000fc60003f4f008 */
        /* <DEDUP_REMOVED lines=9> */
[----:B-1----:R-:W-:Y:S02]  /*11320*/  SEL R9, R69, R96, P0 ;  /* 0x0000006045097207 */ /* 0x002fe40000000000 */
[----:B------:R-:W-:Y:S01]  /*11330*/  SEL R11, R96, R69, P0 ;  /* 0x00000045600b7207 */ /* 0x000fe20000000000 */
[----:B------:R-:W-:Y:S01]  /*11340*/  SHFL.IDX PT, R59, R59, R4, 0x1c1f ;  /* 0x001c1f043b3b7589 */ /* 0x000fe200000e0000 */
[----:B--2---:R-:W-:Y:S02]  /*11350*/  SEL R12, R51, R128, P0 ;  /* 0x00000080330c7207 */ /* 0x004fe40000000000 */
        /* <DEDUP_REMOVED lines=12> */
[----:B------:R-:W-:Y:S04]  /*11420*/  SHFL.IDX PT, R45, R45, R4, 0x1c1f ;  /* 0x001c1f042d2d7589 */ /* 0x000fe800000e0000 */
[----:B------:R-:W-:Y:S04]  /*11430*/  SHFL.IDX PT, R41, R41, R4, 0x1c1f ;  /* 0x001c1f0429297589 */ /* 0x000fe800000e0000 */
[----:B------:R-:W-:Y:S01]  /*11440*/  SHFL.IDX PT, R61, R61, R4, 0x1c1f ;  /* 0x001c1f043d3d7589 */ /* 0x000fe200000e0000 */
[----:B-1----:R-:W-:-:S02]  /*11450*/  SEL R28, R59, R52, P0 ;  /* 0x000000343b1c7207 */ /* 0x002fc40000000000 */
[----:B------:R-:W-:Y:S01]  /*11460*/  SEL R30, R52, R59, P0 ;  /* 0x0000003b341e7207 */ /* 0x000fe20000000000 */
[----:B------:R-:W-:Y:S01]  /*11470*/  SHFL.IDX PT, R63, R63, R4, 0x1c1f ;  /* 0x001c1f043f3f7589 */ /* 0x000fe200000e0000 */
[----:B--2---:R-:W-:Y:S02]  /*11480*/  SEL R29, R57, R46, P0 ;  /* 0x0000002e391d7207 */ /* 0x004fe40000000000 */
[----:B------:R-:W-:Y:S01]  /*11490*/  SEL R31, R46, R57, P0 ;  /* 0x000000392e1f7207 */ /* 0x000fe20000000000 */
        /* <DEDUP_REMOVED lines=11> */
[----:B------:R-:W1:Y:S04]  /*11550*/  SHFL.IDX PT, R42, R42, R5, 0x1c1f ;  /* 0x001c1f052a2a7589 */ /* 0x000e6800000e0000 */
[----:B------:R-:W2:Y:S04]  /*11560*/  SHFL.IDX PT, R44, R44, R5, 0x1c1f ;  /* 0x001c1f052c2c7589 */ /* 0x000ea800000e0000 */
[----:B------:R3:W4:Y:S01]  /*11570*/  SHFL.IDX PT, R4, R38, R5, 0x1c1f ;  /* 0x001c1f0526047589 */ /* 0x00072200000e0000 */
[----:B------:R-:W-:Y:S06]  /*11580*/  BAR.SYNC.DEFER_BLOCKING 0x1, 0x100 ;  /* 0x0044000000007b1d */ /* 0x000fec0000010000 */
[----:B------:R-:W-:Y:S01]  /*11590*/  SHFL.IDX PT, R40, R40, R5, 0x1c1f ;  /* 0x001c1f0528287589 */ /* 0x000fe200000e0000 */
[----:B0-----:R-:W-:-:S02]  /*115a0*/  SEL R32, R53, R48, P0 ;  /* 0x0000003035207207 */ /* 0x001fc40000000000 */
[----:B------:R-:W-:Y:S01]  /*115b0*/  SEL R34, R48, R53, P0 ;  /* 0x0000003530227207 */ /* 0x000fe20000000000 */
[----:B------:R-:W0:Y:S01]  /*115c0*/  SHFL.IDX PT, R50, R50, R5, 0x1c1f ;  /* 0x001c1f0532327589 */ /* 0x000e2200000e0000 */
[----:B-1----:R-:W-:Y:S02]  /*115d0*/  SEL R33, R47, R42, P0 ;  /* 0x0000002a2f217207 */ /* 0x002fe40000000000 */
[----:B------:R-:W-:Y:S01]  /*115e0*/  SEL R35, R42, R47, P0 ;  /* 0x0000002f2a237207 */ /* 0x000fe20000000000 */
[----:B------:R-:W-:Y:S01]  /*115f0*/  SHFL.IDX PT, R21, R62, R5, 0x1c1f ;  /* 0x001c1f053e157589 */ /* 0x000fe200000e0000 */
[----:B--2---:R-:W-:Y:S02]  /*11600*/  SEL R36, R49, R44, P0 ;  /* 0x0000002c31247207 */ /* 0x004fe40000000000 */
[----:B---3--:R-:W-:Y:S01]  /*11610*/  SEL R38, R44, R49, P0 ;  /* 0x000000312c267207 */ /* 0x008fe20000000000 */
[----:B------:R-:W1:Y:S01]  /*11620*/  SHFL.IDX PT, R54, R54, R5, 0x1c1f ;  /* 0x001c1f0536367589 */ /* 0x000e6200000e0000 */
[----:B----4-:R-:W-:-:S02]  /*11630*/  SEL R37, R43, R4, P0 ;  /* 0x000000042b257207 */ /* 0x010fc40000000000 */
[----:B------:R-:W-:Y:S01]  /*11640*/  SEL R39, R4, R43, P0 ;  /* 0x0000002b04277207 */ /* 0x000fe20000000000 */
[----:B------:R-:W2:Y:S01]  /*11650*/  SHFL.IDX PT, R66, R66, R5, 0x1c1f ;  /* 0x001c1f0542427589 */ /* 0x000ea200000e0000 */
[----:B------:R-:W-:-:S03]  /*11660*/  IMAD.U32 R4, RZ, RZ, UR6 ;  /* 0x00000006ff047e24 */ /* 0x000fc6000f8e00ff */
[----:B------:R-:W-:Y:S04]  /*11670*/  SHFL.IDX PT, R56, R56, R5, 0x1c1f ;  /* 0x001c1f0538387589 */ /* 0x000fe800000e0000 */
[----:B------:R-:W3:Y:S04]  /*11680*/  SHFL.IDX PT, R68, R68, R5, 0x1c1f ;  /* 0x001c1f0544447589 */ /* 0x000ee800000e0000 */
[----:B------:R-:W-:Y:S01]  /*11690*/  SHFL.IDX PT, R58, R58, R5, 0x1c1f ;  /* 0x001c1f053a3a7589 */ /* 0x000fe200000e0000 */
[----:B0-----:R-:W-:Y:S02]  /*116a0*/  SEL R48, R41, R50, P0 ;  /* 0x0000003229307207 */ /* 0x001fe40000000000 */
[----:B------:R-:W-:Y:S01]  /*116b0*/  SEL R50, R50, R41, P0 ;  /* 0x0000002932327207 */ /* 0x000fe20000000000 */
[----:B------:R-:W-:Y:S04]  /*116c0*/  SHFL.IDX PT, R70, R70, R5, 0x1c1f ;  /* 0x001c1f0546467589 */ /* 0x000fe800000e0000 */
[----:B------:R-:W0:Y:S01]  /*116d0*/  SHFL.IDX PT, R72, R72, R5, 0x1c1f ;  /* 0x001c1f0548487589 */ /* 0x000e2200000e0000 */
[----:B-1----:R-:W-:-:S02]  /*116e0*/  SEL R52, R61, R54, P0 ;  /* 0x000000363d347207 */ /* 0x002fc40000000000 */
[----:B------:R-:W-:Y:S01]  /*116f0*/  SEL R54, R54, R61, P0 ;  /* 0x0000003d36367207 */ /* 0x000fe20000000000 */
[----:B------:R-:W-:Y:S01]  /*11700*/  SHFL.IDX PT, R60, R60, R5, 0x1c1f ;  /* 0x001c1f053c3c7589 */ /* 0x000fe200000e0000 */
[----:B--2---:R-:W-:Y:S02]  /*11710*/  SEL R49, R75, R66, P0 ;  /* 0x000000424b317207 */ /* 0x004fe40000000000 */
[----:B------:R-:W-:Y:S01]  /*11720*/  SEL R51, R66, R75, P0 ;  /* 0x0000004b42337207 */ /* 0x000fe20000000000 */
[----:B------:R1:W2:Y:S04]  /*11730*/  SHFL.IDX PT, R118, R118, R5, 0x1c1f ;  /* 0x001c1f0576767589 */ /* 0x0002a800000e0000 */
[----:B------:R4:W-:Y:S01]  /*11740*/  STSM.16.M88.4 [R91], R8 ;  /* 0x000000085b007844 */ /* 0x0009e20000000200 */
[----:B---3--:R-:W-:-:S02]  /*11750*/  SEL R53, R77, R68, P0 ;  /* 0x000000444d357207 */ /* 0x008fc40000000000 */
[----:B------:R-:W-:Y:S01]  /*11760*/  SEL R55, R68, R77, P0 ;  /* 0x0000004d44377207 */ /* 0x000fe20000000000 */
[----:B------:R3:W-:Y:S01]  /*11770*/  STSM.16.M88.4 [R90], R12 ;  /* 0x0000000c5a007844 */ /* 0x0007e20000000200 */
[----:B-1----:R-:W-:Y:S01]  /*11780*/  IMAD.U32 R5, RZ, RZ, UR7 ;  /* 0x00000007ff057e24 */ /* 0x002fe2000f8e00ff */
[----:B------:R-:W-:Y:S02]  /*11790*/  ULDC.64 UR6, c[0x0][0xc08] ;  /* 0x0003020000067ab9 */ /* 0x000fe40000000a00 */
[----:B------:R2:W-:Y:S04]  /*117a0*/  STSM.16.M88.4 [R89], R24 ;  /* 0x0000001859007844 */ /* 0x0005e80000000200 */
[----:B------:R-:W-:Y:S01]  /*117b0*/  STSM.16.M88.4 [R88], R28 ;  /* 0x0000001c58007844 */ /* 0x000fe20000000200 */
[----:B0-----:R-:W-:-:S02]  /*117c0*/  SEL R57, R81, R72, P0 ;  /* 0x0000004851397207 */ /* 0x001fc40000000000 */
[----:B------:R-:W-:Y:S01]  /*117d0*/  SEL R59, R72, R81, P0 ;  /* 0x00000051483b7207 */ /* 0x000fe20000000000 */
[----:B------:R-:W-:Y:S01]  /*117e0*/  STSM.16.M88.4 [R87], R32 ;  /* 0x0000002057007844 */ /* 0x000fe20000000200 */
[----:B----4-:R-:W-:Y:S02]  /*117f0*/  SEL R8, R45, R40, P0 ;  /* 0x000000282d087207 */ /* 0x010fe40000000000 */
[----:B------:R-:W-:Y:S01]  /*11800*/  SEL R10, R40, R45, P0 ;  /* 0x0000002d280a7207 */ /* 0x000fe20000000000 */
[----:B------:R-:W-:Y:S01]  /*11810*/  STSM.16.M88.4 [R86], R36 ;  /* 0x0000002456007844 */ /* 0x000fe20000000200 */
[----:B------:R-:W-:Y:S02]  /*11820*/  SEL R9, R20, R21, P0 ;  /* 0x0000001514097207 */ /* 0x000fe40000000000 */
[----:B------:R-:W-:Y:S02]  /*11830*/  SEL R11, R21, R20, P0 ;  /* 0x00000014150b7207 */ /* 0x000fe40000000000 */
[----:B---3--:R-:W-:-:S02]  /*11840*/  SEL R12, R63, R56, P0 ;  /* 0x000000383f0c7207 */ /* 0x008fc40000000000 */
[----:B------:R-:W-:Y:S01]  /*11850*/  SEL R14, R56, R63, P0 ;  /* 0x0000003f380e7207 */ /* 0x000fe20000000000 */
[----:B------:R0:W-:Y:S01]  /*11860*/  STSM.16.M88.4 [R85], R8 ;  /* 0x0000000855007844 */ /* 0x0001e20000000200 */
[----:B------:R-:W-:Y:S02]  /*11870*/  SEL R13, R79, R70, P0 ;  /* 0x000000464f0d7207 */ /* 0x000fe40000000000 */
[----:B------:R-:W-:Y:S01]  /*11880*/  SEL R15, R70, R79, P0 ;  /* 0x0000004f460f7207 */ /* 0x000fe20000000000 */
[----:B------:R-:W-:Y:S01]  /*11890*/  STSM.16.M88.4 [R84], R48 ;  /* 0x0000003054007844 */ /* 0x000fe20000000200 */
[----:B------:R-:W-:Y:S01]  /*118a0*/  SEL R56, R65, R58, P0 ;  /* 0x0000003a41387207 */ /* 0x000fe20000000000 */
[----:B------:R-:W-:Y:S01]  /*118b0*/  UISETP.NE.U32.AND UP1, UPT, UR6, URZ, UPT ;  /* 0x0000003f0600728c */ /* 0x000fe2000bf25070 */
[----:B------:R-:W-:Y:S01]  /*118c0*/  SEL R58, R58, R65, P0 ;  /* 0x000000413a3a7207 */ /* 0x000fe20000000000 */
[----:B------:R-:W-:Y:S01]  /*118d0*/  STSM.16.M88.4 [R82], R52 ;  /* 0x0000003452007844 */ /* 0x000fe20000000200 */
[----:B--2---:R-:W-:Y:S01]  /*118e0*/  SEL R25, R83, R118, P0 ;  /* 0x0000007653197207 */ /* 0x004fe20000000000 */
[----:B------:R-:W-:Y:S01]  /*118f0*/  ULDC UR8, c[0x0][0xa88] ;  /* 0x0002a20000087ab9 */ /* 0x000fe20000000800 */
[----:B------:R-:W-:Y:S01]  /*11900*/  SEL R27, R118, R83, P0 ;  /* 0x00000053761b7207 */ /* 0x000fe20000000000 */
[----:B------:R1:W-:Y:S01]  /*11910*/  STSM.16.M88.4 [R78], R12 ;  /* 0x0000000c4e007844 */ /* 0x0003e20000000200 */
[----:B------:R-:W-:Y:S01]  /*11920*/  SEL R24, R67, R60, P0 ;  /* 0x0000003c43187207 */ /* 0x000fe20000000000 */
[----:B------:R-:W2:Y:S01]  /*11930*/  LDC R63, c[0x0][0xbe8] ;  /* 0x0002fa00ff3f7b82 */ /* 0x000ea20000000800 */
[----:B------:R-:W-:Y:S01]  /*11940*/  SEL R26, R60, R67, P0 ;  /* 0x000000433c1a7207 */ /* 0x000fe20000000000 */
[----:B------:R3:W-:Y:S04]  /*11950*/  STSM.16.M88.4 [R76], R56 ;  /* 0x000000384c007844 */ /* 0x0007e80000000200 */
[----:B------:R3:W-:Y:S02]  /*11960*/  STSM.16.M88.4 [R74], R24 ;  /* 0x000000184a007844 */ /* 0x0007e40000000200 */
[----:B------:R-:W-:Y:S01]  /*11970*/  BAR.SYNC.DEFER_BLOCKING 0x1, 0x100 ;  /* 0x0044000000007b1d */ /* 0x000fe20000010000 */
[----:B------:R-:W-:-:S06]  /*11980*/  UISETP.NE.AND.EX UP1, UPT, UR7, URZ, UPT, UP1 ;  /* 0x0000003f0700728c */ /* 0x000fcc000bf25310 */
[----:B------:R-:W-:-:S05]  /*11990*/  PLOP3.LUT P0, PT, PT, PT, UP1, 0x80, 0x0 ;  /* 0x000000000000781c */ /* 0x000fca0003f0f018 */
[----:B------:R-:W-:Y:S02]  /*119a0*/  @UP1 ULDC.64 UR6, c[0x0][0xc08] ;  /* 0x0003020000061ab9 */ /* 0x000fe40000000a00 */
[----:B------:R-:W-:Y:S01]  /*119b0*/  @UP1 UIMAD.WIDE UR6, UR41, 0x4, UR6 ;  /* 0x00000004290618a5 */ /* 0x000fe2000f8e0206 */
[----:B0-----:R-:W-:-:S05]  /*119c0*/  IMAD.U32 R10, RZ, RZ, UR8 ;  /* 0x00000008ff0a7e24 */ /* 0x001fca000f8e00ff */
[----:B-1----:R-:W-:Y:S02]  /*119d0*/  IMAD.U32 R14, RZ, RZ, UR6 ;  /* 0x00000006ff0e7e24 */ /* 0x002fe4000f8e00ff */
[----:B------:R-:W-:Y:S01]  /*119e0*/  IMAD.U32 R15, RZ, RZ, UR7 ;  /* 0x00000007ff0f7e24 */ /* 0x000fe2000f8e00ff */
[----:B------:R-:W4:Y:S01]  /*119f0*/  @P2 LDG.E R8, desc[UR54][R4.64] ;  /* 0x0000003604082981 */ /* 0x000f22000c1e1900 */
[----:B--2---:R-:W-:Y:S01]  /*11a00*/  ISETP.NE.AND P1, PT, R63, 0x1, PT ;  /* 0x000000013f00780c */ /* 0x004fe20003f25270 */
[----:B------:R-:W-:Y:S02]  /*11a10*/  UMOV UR4, URZ ;  /* 0x0000003f00047c82 */ /* 0x000fe40008000000 */
[----:B------:R3:W5:Y:S10]  /*11a20*/  @P0 LDG.E R10, desc[UR54][R14.64] ;  /* 0x000000360e0a0981 */ /* 0x000774000c1e1900 */
[----:B------:R-:W0:Y:S08]  /*11a30*/  @P1 LDC R9, c[0x0][0xbec] ;  /* 0x0002fb00ff091b82 */ /* 0x000e300000000800 */
[----:B------:R-:W1:Y:S01]  /*11a40*/  @P1 LDC R12, c[0x0][0xbf0] ;  /* 0x0002fc00ff0c1b82 */ /* 0x000e620000000800 */
[----:B----4-:R-:W-:Y:S01]  /*11a50*/  @P2 R2UR UR4, R8 ;  /* 0x00000000080422ca */ /* 0x010fe200000e0000 */
[----:B01-3--:R-:W-:-:S14]  /*11a60*/  @P0 BRA `(.L_x_1372) ;  /* 0x0000000000100947 */ /* 0x00bfdc0003800000 */
[----:B------:R-:W-:Y:S05]  /*11a70*/  @!P2 BRA `(.L_x_1372) ;  /* 0x00000000000ca947 */ /* 0x000fea0003800000 */
[----:B------:R-:W2:Y:S04]  /*11a80*/  LDG.E R11, desc[UR54][R4.64] ;  /* 0x00000036040b7981 */ /* 0x000ea8000c1e1900 */
[----:B-----5:R-:W2:Y:S02]  /*11a90*/  LDG.E R10, desc[UR54][R4.64+0x4] ;  /* 0x00000436040a7981 */ /* 0x020ea4000c1e1900 */
[----:B--2---:R-:W-:-:S07]  /*11aa0*/  IMAD.IADD R10, R10, 0x1, -R11 ;  /* 0x000000010a0a7824 */ /* 0x004fce00078e0a0b */
.L_x_1372:
[----:B------:R-:W-:Y:S01]  /*11ab0*/  USHF.R.S32.HI UR16, URZ, 0x1f, UR42 ;  /* 0x0000001f3f107899 */ /* 0x000fe2000801142a */
[----:B------:R-:W-:Y:S01]  /*11ac0*/  VIADD R14, R17, UR40 ;  /* 0x00000028110e7c36 */ /* 0x000fe20008000000 */
[----:B------:R-:W-:Y:S01]  /*11ad0*/  ULDC.64 UR12, c[0x0][0xb90] ;  /* 0x0002e400000c7ab9 */ /* 0x000fe20000000a00 */
[----:B------:R-:W-:Y:S01]  /*11ae0*/  USHF.R.S32.HI UR15, URZ, 0x1f, UR41 ;  /* 0x0000001f3f0f7899 */ /* 0x000fe20008011429 */
[----:B------:R-:W-:Y:S01]  /*11af0*/  VIADD R28, R203, UR40 ;  /* 0x00000028cb1c7c36 */ /* 0x000fe20008000000 */
[----:B------:R-:W-:Y:S01]  /*11b00*/  USHF.R.S32.HI UR7, URZ, 0x1f, UR4 ;  /* 0x0000001f3f077899 */ /* 0x000fe20008011404 */
[----:B------:R-:W-:Y:S01]  /*11b10*/  @P1 IMAD.HI.U32 R5, R14, R9, RZ ;  /* 0x000000090e051227 */ /* 0x000fe200078e00ff */
[----:B------:R-:W-:Y:S01]  /*11b20*/  UIMAD UR10, UR16, UR12, URZ ;  /* 0x0000000c100a72a4 */ /* 0x000fe2000f8e023f */
[----:B------:R-:W0:Y:S01]  /*11b30*/  @P1 LDC R65, c[0x0][0xbf0] ;  /* 0x0002fc00ff411b82 */ /* 0x000e220000000800 */
[----:B------:R-:W-:Y:S01]  /*11b40*/  UMOV UR6, UR4 ;  /* 0x0000000400067c82 */ /* 0x000fe20008000000 */
[----:B------:R-:W-:Y:S01]  /*11b50*/  USEL UR15, UR15, URZ, !UP0 ;  /* 0x0000003f0f0f7287 */ /* 0x000fe2000c000000 */
[----:B------:R-:W-:Y:S01]  /*11b60*/  IMAD.MOV.U32 R4, RZ, RZ, R14 ;  /* 0x000000ffff047224 */ /* 0x000fe200078e000e */
[----:B------:R-:W-:Y:S01]  /*11b70*/  UIMAD.WIDE.U32 UR8, UR42, UR12, UR6 ;  /* 0x0000000c2a0872a5 */ /* 0x000fe2000f8e0006 */
[----:B------:R-:W-:Y:S01]  /*11b80*/  @P1 SHF.R.U32.HI R4, RZ, R12, R5 ;  /* 0x0000000cff041219 */ /* 0x000fe20000011605 */
[----:B------:R-:W-:Y:S01]  /*11b90*/  UIMAD UR10, UR42, UR13, UR10 ;  /* 0x0000000d2a0a72a4 */ /* 0x000fe2000f8e020a */
[----:B------:R-:W-:Y:S01]  /*11ba0*/  IMAD R5, R200, 0x40, R18 ;  /* 0x00000040c8057824 */ /* 0x000fe200078e0212 */
[----:B------:R-:W-:Y:S01]  /*11bb0*/  USEL UR14, UR41, URZ, !UP0 ;  /* 0x0000003f290e7287 */ /* 0x000fe2000c000000 */
[----:B-----5:R-:W-:Y:S01]  /*11bc0*/  IMAD R67, R10, R63, RZ ;  /* 0x0000003f0a437224 */ /* 0x020fe200078e02ff */
        /* <DEDUP_REMOVED lines=10> */
[----:B------:R-:W-:Y:S01]  /*11c70*/  ULDC.64 UR10, c[0x0][0xaa0] ;  /* 0x0002a800000a7ab9 */ /* 0x000fe20000000a00 */
[----:B------:R-:W-:-:S02]  /*11c80*/  IADD3 R4, P0, R4, UR8, RZ ;  /* 0x0000000804047c10 */ /* 0x000fc4000ff1e0ff */
[----:B------:R-:W-:Y:S01]  /*11c90*/  IMAD.U32 R12, RZ, RZ, UR6 ;  /* 0x00000006ff0c7e24 */ /* 0x000fe2000f8e00ff */
[----:B------:R-:W-:Y:S02]  /*11ca0*/  SHF.R.S32.HI R8, RZ, 0x1f, R9 ;  /* 0x0000001fff087819 */ /* 0x000fe40000011409 */
[----:B------:R-:W-:Y:S02]  /*11cb0*/  IADD3 R11, P6, R6, 0x2000, RZ ;  /* 0x00002000060b7810 */ /* 0x000fe40007fde0ff */
[----:B------:R-:W-:Y:S01]  /*11cc0*/  IADD3.X R5, R5, UR9, R12, P0, !PT ;  /* 0x0000000905057c10 */ /* 0x000fe200087fe40c */
[----:B------:R-:W-:Y:S01]  /*11cd0*/  ULDC.64 UR8, c[0x0][0xb88] ;  /* 0x0002e20000087ab9 */ /* 0x000fe20000000a00 */
[----:B------:R-:W-:Y:S01]  /*11ce0*/  LOP3.LUT R12, R13, 0x380, RZ, 0xc0, !PT ;  /* 0x000003800d0c7812 */ /* 0x000fe200078ec0ff */
[----:B------:R-:W-:Y:S01]  /*11cf0*/  IMAD R14, R8, UR8, RZ ;  /* 0x00000008080e7c24 */ /* 0x000fe2000f8e02ff */
[----:B------:R-:W-:Y:S01]  /*11d00*/  LOP3.LUT R8, R11, 0x380, RZ, 0xc0, !PT ;  /* 0x000003800b087812 */ /* 0x000fe200078ec0ff */
[----:B------:R-:W-:Y:S01]  /*11d10*/  IMAD.WIDE.U32 R4, R9, UR8, R4 ;  /* 0x0000000809047c25 */ /* 0x000fe2000f8e0004 */
[----:B------:R-:W-:-:S02]  /*11d20*/  SHF.R.U64 R12, R12, 0x3, RZ ;  /* 0x000000030c0c7819 */ /* 0x000fc400000012ff */
[----:B------:R-:W-:Y:S01]  /*11d30*/  IADD3 R45, P4, R6, 0x4000, RZ ;  /* 0x00004000062d7810 */ /* 0x000fe20007f9e0ff */
[----:B------:R-:W-:Y:S01]  /*11d40*/  IMAD R15, R9, UR9, R14 ;  /* 0x00000009090f7c24 */ /* 0x000fe2000f8e020e */
[----:B------:R-:W-:Y:S01]  /*11d50*/  ULDC.64 UR8, c[0x0][0xb50] ;  /* 0x0002d40000087ab9 */ /* 0x000fe20000000a00 */
[----:B------:R-:W-:Y:S01]  /*11d60*/  LOP3.LUT R12, R12, R13, RZ, 0x3c, !PT ;  /* 0x0000000d0c0c7212 */ /* 0x000fe200078e3cff */
[----:B------:R-:W-:Y:S01]  /*11d70*/  IMAD.X R13, RZ, RZ, R7, P2 ;  /* 0x000000ffff0d7224 */ /* 0x000fe200010e0607 */
[----:B------:R-:W-:Y:S01]  /*11d80*/  LEA R14, P0, R4, UR8, 0x2 ;  /* 0x00000008040e7c11 */ /* 0x000fe2000f8010ff */
[----:B------:R-:W-:Y:S01]  /*11d90*/  IMAD.IADD R5, R5, 0x1, R15 ;  /* 0x0000000105057824 */ /* 0x000fe200078e020f */
[C---:B------:R-:W-:Y:S01]  /*11da0*/  IADD3 R25, P2, R6.reuse, 0x7000, RZ ;  /* 0x0000700006197810 */ /* 0x040fe20007f5e0ff */
[----:B------:R-:W-:Y:S01]  /*11db0*/  IMAD.X R9, RZ, RZ, R7, P6 ;  /* 0x000000ffff097224 */ /* 0x000fe200030e0607 */
[----:B------:R-:W-:Y:S01]  /*11dc0*/  IADD3 R33, P3, R6, 0x6000, RZ ;  /* 0x0000600006217810 */ /* 0x000fe20007f7e0ff */
[----:B------:R-:W-:Y:S01]  /*11dd0*/  SHFL.IDX PT, R20, R14, RZ, 0x1c1f ;  /* 0x001c1fff0e147589 */ /* 0x000fe200000e0000 */
[----:B------:R-:W-:-:S02]  /*11de0*/  LEA.HI.X R26, R4, UR9, R5, 0x2, P0 ;  /* 0x00000009041a7c11 */ /* 0x000fc400080f1405 */
[----:B------:R-:W-:Y:S01]  /*11df0*/  IADD3 R41, P0, R6, 0x5000, RZ ;  /* 0x0000500006297810 */ /* 0x000fe20007f1e0ff */
[----:B------:R-:W-:Y:S01]  /*11e00*/  SHFL.IDX PT, R38, R14, 0x1, 0x1c1f ;  /* 0x003c1f000e267f89 */ /* 0x000fe200000e0000 */
[----:B------:R-:W-:Y:S02]  /*11e10*/  LOP3.LUT R24, R25, 0x380, RZ, 0xc0, !PT ;  /* 0x0000038019187812 */ /* 0x000fe400078ec0ff */
[----:B------:R-:W-:Y:S01]  /*11e20*/  LOP3.LUT R40, R41, 0x380, RZ, 0xc0, !PT ;  /* 0x0000038029287812 */ /* 0x000fe200078ec0ff */
[----:B------:R-:W1:Y:S01]  /*11e30*/  SHFL.IDX PT, R21, R26, RZ, 0x1c1f ;  /* 0x001c1fff1a157589 */ /* 0x000e6200000e0000 */
[----:B------:R-:W-:Y:S02]  /*11e40*/  SHF.R.U64 R24, R24, 0x3, RZ ;  /* 0x0000000318187819 */ /* 0x000fe400000012ff */
[----:B------:R-:W-:Y:S01]  /*11e50*/  SHF.R.U64 R40, R40, 0x3, RZ ;  /* 0x0000000328287819 */ /* 0x000fe200000012ff */
[----:B------:R-:W2:Y:S01]  /*11e60*/  SHFL.IDX PT, R39, R26, 0x1, 0x1c1f ;  /* 0x003c1f001a277f89 */ /* 0x000ea200000e0000 */
[----:B------:R-:W-:Y:S01]  /*11e70*/  LOP3.LUT R24, R24, R25, RZ, 0x3c, !PT ;  /* 0x0000001918187212 */ /* 0x000fe200078e3cff */
[--C-:B------:R-:W-:Y:S01]  /*11e80*/  IMAD.X R25, RZ, RZ, R7.reuse, P2 ;  /* 0x000000ffff197224 */ /* 0x100fe200010e0607 */
[----:B------:R-:W-:Y:S01]  /*11e90*/  LOP3.LUT R40, R40, R41, RZ, 0x3c, !PT ;  /* 0x0000002928287212 */ /* 0x000fe200078e3cff */
[----:B------:R-:W-:Y:S01]  /*11ea0*/  IMAD.X R41, RZ, RZ, R7, P0 ;  /* 0x000000ffff297224 */ /* 0x000fe200000e0607 */
[----:B------:R-:W-:Y:S01]  /*11eb0*/  LOP3.LUT P0, RZ, R201, 0x3, RZ, 0xc0, !PT ;  /* 0x00000003c9ff7812 */ /* 0x000fe2000780c0ff */
[----:B------:R-:W-:Y:S01]  /*11ec0*/  UIMAD UR8, UR7, UR10, URZ ;  /* 0x0000000a070872a4 */ /* 0x000fe2000f8e023f */
[----:B------:R-:W-:-:S02]  /*11ed0*/  IADD3 R5, P5, R6, 0x3000, RZ ;  /* 0x0000300006057810 */ /* 0x000fc40007fbe0ff */
[----:B------:R-:W-:Y:S02]  /*11ee0*/  ISETP.GE.OR P2, PT, R28, R67, P0 ;  /* 0x000000431c00720c */ /* 0x000fe40000746670 */
[----:B------:R-:W-:Y:S01]  /*11ef0*/  SHF.R.U64 R8, R8, 0x3, RZ ;  /* 0x0000000308087819 */ /* 0x000fe200000012ff */
[----:B------:R-:W-:Y:S01]  /*11f00*/  UIMAD.WIDE.U32 UR6, UR4, UR10, URZ ;  /* 0x0000000a040672a5 */ /* 0x000fe2000f8e003f */
[----:B------:R-:W-:Y:S01]  /*11f10*/  LOP3.LUT R4, R5, 0x380, RZ, 0xc0, !PT ;  /* 0x0000038005047812 */ /* 0x000fe200078ec0ff */
[----:B------:R-:W-:Y:S01]  /*11f20*/  UIMAD UR8, UR4, UR11, UR8 ;  /* 0x0000000b040872a4 */ /* 0x000fe2000f8e0208 */
[----:B------:R-:W-:Y:S02]  /*11f30*/  LOP3.LUT R44, R45, 0x380, RZ, 0xc0, !PT ;  /* 0x000003802d2c7812 */ /* 0x000fe400078ec0ff */
[----:B------:R-:W-:Y:S01]  /*11f40*/  LOP3.LUT R32, R33, 0x380, RZ, 0xc0, !PT ;  /* 0x0000038021207812 */ /* 0x000fe200078ec0ff */
[----:B------:R-:W-:Y:S01]  /*11f50*/  ULDC.64 UR10, c[0x0][0xae8] ;  /* 0x0002ba00000a7ab9 */ /* 0x000fe20000000a00 */
[----:B------:R-:W-:Y:S01]  /*11f60*/  LOP3.LUT R8, R8, R11, RZ, 0x3c, !PT ;  /* 0x0000000b08087212 */ /* 0x000fe200078e3cff */
[----:B------:R-:W-:Y:S01]  /*11f70*/  VIADD R11, R28, 0x8 ;  /* 0x000000081c0b7836 */ /* 0x000fe20000000000 */
[----:B------:R-:W-:Y:S01]  /*11f80*/  SHF.R.U64 R4, R4, 0x3, RZ ;  /* 0x0000000304047819 */ /* 0x000fe200000012ff */
[----:B-1----:R1:W-:Y:S01]  /*11f90*/  @!P2 ST.E desc[UR54][R20.64], R0 ;  /* 0x000000001400a985 */ /* 0x0023e2000c101936 */
[----:B------:R-:W-:Y:S01]  /*11fa0*/  SHF.R.U64 R44, R44, 0x3, RZ ;  /* 0x000000032c2c7819 */ /* 0x000fe200000012ff */
[----:B------:R-:W-:Y:S01]  /*11fb0*/  UIADD3 UR7, UR7, UR8, URZ ;  /* 0x0000000807077290 */ /* 0x000fe2000fffe03f */
[----:B------:R-:W-:Y:S01]  /*11fc0*/  SHF.R.U64 R32, R32, 0x3, RZ ;  /* 0x0000000320207819 */ /* 0x000fe200000012ff */
[----:B------:R-:W-:Y:S01]  /*11fd0*/  UIMAD UR4, UR16, UR10, URZ ;  /* 0x0000000a100472a4 */ /* 0x000fe2000f8e023f */
[----:B------:R-:W-:Y:S01]  /*11fe0*/  LOP3.LUT R4, R4, R5, RZ, 0x3c, !PT ;  /* 0x0000000504047212 */ /* 0x000fe200078e3cff */
[--C-:B------:R-:W-:Y:S01]  /*11ff0*/  IMAD.X R5, RZ, RZ, R7.reuse, P5 ;  /* 0x000000ffff057224 */ /* 0x100fe200028e0607 */
[----:B------:R-:W-:Y:S01]  /*12000*/  LOP3.LUT R44, R44, R45, RZ, 0x3c, !PT ;  /* 0x0000002d2c2c7212 */ /* 0x000fe200078e3cff */
[----:B------:R-:W-:Y:S01]  /*12010*/  IMAD.X R45, RZ, RZ, R7, P4 ;  /* 0x000000ffff2d7224 */ /* 0x000fe200020e0607 */
[----:B------:R-:W-:-:S02]  /*12020*/  ISETP.GE.OR P0, PT, R11, R67, P0 ;  /* 0x000000430b00720c */ /* 0x000fc40000706670 */
[----:B------:R-:W-:Y:S01]  /*12030*/  IADD3 R57, P6, R6, 0x8000, RZ ;  /* 0x0000800006397810 */ /* 0x000fe20007fde0ff */
[----:B-1----:R-:W1:Y:S01]  /*12040*/  @P1 LDC R21, c[0x0][0xbec] ;  /* 0x0002fb00ff151b82 */ /* 0x002e620000000800 */
[----:B------:R-:W-:Y:S01]  /*12050*/  IMAD R0, R23, 0x20, R200 ;  /* 0x0000002017007824 */ /* 0x000fe200078e02c8 */
[----:B------:R-:W-:Y:S01]  /*12060*/  LOP3.LUT R32, R32, R33, RZ, 0x3c, !PT ;  /* 0x0000002120207212 */ /* 0x000fe200078e3cff */
[----:B------:R-:W-:Y:S01]  /*12070*/  UIMAD UR4, UR42, UR11, UR4 ;  /* 0x0000000b2a0472a4 */ /* 0x000fe2000f8e0204 */
[----:B------:R-:W-:Y:S01]  /*12080*/  IADD3 R53, P5, R6, 0x9000, RZ ;  /* 0x0000900006357810 */ /* 0x000fe20007fbe0ff */
[----:B------:R-:W-:Y:S01]  /*12090*/  VIADD R60, R0, UR40 ;  /* 0x00000028003c7c36 */ /* 0x000fe20008000000 */
[----:B------:R-:W-:Y:S01]  /*120a0*/  UIMAD.WIDE.U32 UR6, UR42, UR10, UR6 ;  /* 0x0000000a2a0672a5 */ /* 0x000fe2000f8e0006 */
[C---:B------:R-:W-:Y:S01]  /*120b0*/  IADD3 R49, P4, R6.reuse, 0xa000, RZ ;  /* 0x0000a00006317810 */ /* 0x040fe20007f9e0ff */
[--C-:B------:R-:W-:Y:S01]  /*120c0*/  IMAD.X R33, RZ, RZ, R7.reuse, P3 ;  /* 0x000000ffff217224 */ /* 0x100fe200018e0607 */
[C---:B------:R-:W-:Y:S01]  /*120d0*/  LOP3.LUT R29, R6.reuse, 0x380, RZ, 0xc0, !PT ;  /* 0x00000380061d7812 */ /* 0x040fe200078ec0ff */
[----:B------:R-:W-:Y:S01]  /*120e0*/  ULDC.64 UR8, c[0x0][0xaf0] ;  /* 0x0002bc0000087ab9 */ /* 0x000fe20000000a00 */
[----:B------:R-:W-:Y:S01]  /*120f0*/  IADD3 R15, P3, R6, 0xb000, RZ ;  /* 0x0000b000060f7810 */ /* 0x000fe20007f7e0ff */
[----:B------:R-:W-:Y:S01]  /*12100*/  UIADD3 UR7, UR7, UR4, URZ ;  /* 0x0000000407077290 */ /* 0x000fe2000fffe03f */
[----:B------:R-:W-:Y:S01]  /*12110*/  LOP3.LUT R56, R57, 0x380, RZ, 0xc0, !PT ;  /* 0x0000038039387812 */ /* 0x000fe200078ec0ff */
[----:B------:R-:W-:Y:S01]  /*12120*/  UIMAD UR4, UR15, UR8, URZ ;  /* 0x000000080f0472a4 */ /* 0x000fe2000f8e023f */
[----:B------:R-:W-:Y:S01]  /*12130*/  LOP3.LUT R52, R53, 0x380, RZ, 0xc0, !PT ;  /* 0x0000038035347812 */ /* 0x000fe200078ec0ff */
[----:B------:R-:W-:Y:S01]  /*12140*/  IMAD.MOV.U32 R61, RZ, RZ, R60 ;  /* 0x000000ffff3d7224 */ /* 0x000fe200078e003c */
[----:B------:R-:W-:Y:S01]  /*12150*/  LOP3.LUT R48, R49, 0x380, RZ, 0xc0, !PT ;  /* 0x0000038031307812 */ /* 0x000fe200078ec0ff */
[----:B--2---:R2:W-:Y:S01]  /*12160*/  @!P0 ST.E desc[UR54][R38.64], R2 ;  /* 0x0000000226008985 */ /* 0x0045e2000c101936 */
[----:B------:R-:W-:Y:S01]  /*12170*/  SHF.R.U64 R29, R29, 0x3, RZ ;  /* 0x000000031d1d7819 */ /* 0x000fe200000012ff */
[----:B------:R-:W-:Y:S01]  /*12180*/  IMAD.X R37, RZ, RZ, R7, P3 ;  /* 0x000000ffff257224 */ /* 0x000fe200018e0607 */
[----:B------:R-:W-:Y:S01]  /*12190*/  LOP3.LUT R10, R15, 0x380, RZ, 0xc0, !PT ;  /* 0x000003800f0a7812 */ /* 0x000fe200078ec0ff */
[----:B-1----:R-:W-:Y:S01]  /*121a0*/  @P1 IMAD.HI.U32 R0, R60, R21, RZ ;  /* 0x000000153c001227 */ /* 0x002fe200078e00ff */
[----:B------:R-:W-:Y:S01]  /*121b0*/  SHF.R.U64 R56, R56, 0x3, RZ ;  /* 0x0000000338387819 */ /* 0x000fe200000012ff */
[----:B------:R-:W-:Y:S01]  /*121c0*/  UIMAD UR4, UR14, UR9, UR4 ;  /* 0x000000090e0472a4 */ /* 0x000fe2000f8e0204 */
[----:B------:R-:W-:Y:S01]  /*121d0*/  SHF.R.U64 R52, R52, 0x3, RZ ;  /* 0x0000000334347819 */ /* 0x000fe200000012ff */
[----:B------:R-:W-:Y:S01]  /*121e0*/  UIMAD.WIDE.U32 UR6, UR14, UR8, UR6 ;  /* 0x000000080e0672a5 */ /* 0x000fe2000f8e0006 */
[----:B0-----:R-:W-:Y:S01]  /*121f0*/  @P1 SHF.R.U32.HI R61, RZ, R65, R0 ;  /* 0x00000041ff3d1219 */ /* 0x001fe20000011600 */
[----:B------:R-:W5:Y:S01]  /*12200*/  LD.E.128 R44, desc[UR54][R44.64] ;  /* 0x000000362c2c7980 */ /* 0x000f62000c101d00 */
[----:B------:R-:W-:-:S02]  /*12210*/  SHF.R.U64 R48, R48, 0x3, RZ ;  /* 0x0000000330307819 */ /* 0x000fc400000012ff */
[----:B------:R-:W-:Y:S01]  /*12220*/  LOP3.LUT R28, R29, R6, RZ, 0x3c, !PT ;  /* 0x000000061d1c7212 */ /* 0x000fe200078e3cff */
[----:B------:R-:W-:Y:S01]  /*12230*/  UIADD3 UR4, UR7, UR4, URZ ;  /* 0x0000000407047290 */ /* 0x000fe2000fffe03f */
[----:B------:R-:W-:Y:S01]  /*12240*/  SHF.R.U64 R6, R10, 0x3, RZ ;  /* 0x000000030a067819 */ /* 0x000fe200000012ff */
[--C-:B--2---:R-:W-:Y:S01]  /*12250*/  IMAD.MOV R2, RZ, RZ, -R61.reuse ;  /* 0x000000ffff027224 */ /* 0x104fe200078e0a3d */
[----:B------:R-:W-:Y:S01]  /*12260*/  SHF.R.S32.HI R0, RZ, 0x1f, R61 ;  /* 0x0000001fff007819 */ /* 0x000fe2000001143d */
[--C-:B------:R-:W-:Y:S01]  /*12270*/  IMAD.MOV.U32 R29, RZ, RZ, R7.reuse ;  /* 0x000000ffff1d7224 */ /* 0x100fe200078e0007 */
[----:B------:R-:W-:Y:S01]  /*12280*/  LOP3.LUT R56, R56, R57, RZ, 0x3c, !PT ;  /* 0x0000003938387212 */ /* 0x000fe200078e3cff */
[--C-:B------:R-:W-:Y:S01]  /*12290*/  IMAD.X R57, RZ, RZ, R7.reuse, P6 ;  /* 0x000000ffff397224 */ /* 0x100fe200030e0607 */
[----:B------:R-:W-:Y:S01]  /*122a0*/  LOP3.LUT R52, R52, R53, RZ, 0x3c, !PT ;  /* 0x0000003534347212 */ /* 0x000fe200078e3cff */
[--C-:B------:R-:W-:Y:S01]  /*122b0*/  IMAD.X R53, RZ, RZ, R7.reuse, P5 ;  /* 0x000000ffff357224 */ /* 0x100fe200028e0607 */
[----:B------:R-:W-:Y:S01]  /*122c0*/  LOP3.LUT R48, R48, R49, RZ, 0x3c, !PT ;  /* 0x0000003130307212 */ /* 0x000fe200078e3cff */
[----:B------:R-:W-:Y:S01]  /*122d0*/  IMAD.X R49, RZ, RZ, R7, P4 ;  /* 0x000000ffff317224 */ /* 0x000fe200020e0607 */
[----:B------:R-:W-:Y:S01]  /*122e0*/  LOP3.LUT R36, R6, R15, RZ, 0x3c, !PT ;  /* 0x0000000f06247212 */ /* 0x000fe200078e3cff */
[----:B------:R-:W-:Y:S01]  /*122f0*/  ULDC.64 UR8, c[0x0][0xae0] ;  /* 0x0002b80000087ab9 */ /* 0x000fe20000000a00 */
[----:B------:R-:W-:Y:S01]  /*12300*/  IMAD R63, R63, R2, R60 ;  /* 0x000000023f3f7224 */ /* 0x000fe200078e023c */
[----:B------:R-:W5:Y:S01]  /*12310*/  LD.E.128 R28, desc[UR54][R28.64] ;  /* 0x000000361c1c7980 */ /* 0x000f62000c101d00 */
[----:B------:R-:W-:-:S02]  /*12320*/  IMAD R0, R0, UR8, RZ ;  /* 0x0000000800007c24 */ /* 0x000fc4000f8e02ff */
[----:B------:R-:W-:Y:S01]  /*12330*/  IMAD.U32 R21, RZ, RZ, UR7 ;  /* 0x00000007ff157e24 */ /* 0x000fe2000f8e00ff */
[----:B------:R-:W5:Y:S01]  /*12340*/  LD.E.128 R12, desc[UR54][R12.64] ;  /* 0x000000360c0c7980 */ /* 0x000f62000c101d00 */
[----:B------:R-:W-:Y:S01]  /*12350*/  IMAD.U32 R20, RZ, RZ, UR6 ;  /* 0x00000006ff147e24 */ /* 0x000fe2000f8e00ff */
[----:B------:R-:W-:Y:S01]  /*12360*/  ULDC.64 UR6, c[0x0][0xad8] ;  /* 0x0002b60000067ab9 */ /* 0x000fe20000000a00 */
[----:B------:R-:W-:Y:S01]  /*12370*/  IMAD.U32 R21, RZ, RZ, UR4 ;  /* 0x00000004ff157e24 */ /* 0x000fe2000f8e00ff */
[----:B------:R-:W5:Y:S01]  /*12380*/  LD.E.128 R8, desc[UR54][R8.64] ;  /* 0x0000003608087980 */ /* 0x000f62000c101d00 */
[C---:B------:R-:W-:Y:S01]  /*12390*/  IMAD R65, R61.reuse, UR9, R0 ;  /* 0x000000093d417c24 */ /* 0x040fe2000f8e0200 */
[----:B------:R-:W-:Y:S02]  /*123a0*/  SHF.R.S32.HI R0, RZ, 0x1f, R63 ;  /* 0x0000001fff007819 */ /* 0x000fe4000001143f */
[----:B------:R-:W5:Y:S01]  /*123b0*/  LD.E.128 R4, desc[UR54][R4.64] ;  /* 0x0000003604047980 */ /* 0x000f62000c101d00 */
[----:B------:R-:W-:-:S03]  /*123c0*/  IMAD.WIDE.U32 R20, R61, UR8, R20 ;  /* 0x000000083d147c25 */ /* 0x000fc6000f8e0014 */
[----:B------:R-:W5:Y:S04]  /*123d0*/  LD.E.128 R40, desc[UR54][R40.64] ;  /* 0x0000003628287980 */ /* 0x000f68000c101d00 */
[----:B------:R-:W5:Y:S04]  /*123e0*/  LD.E.128 R32, desc[UR54][R32.64] ;  /* 0x0000003620207980 */ /* 0x000f68000c101d00 */
[----:B------:R-:W5:Y:S04]  /*123f0*/  LD.E.128 R24, desc[UR54][R24.64] ;  /* 0x0000003618187980 */ /* 0x000f68000c101d00 */
[----:B------:R-:W5:Y:S04]  /*12400*/  LD.E.128 R56, desc[UR54][R56.64] ;  /* 0x0000003638387980 */ /* 0x000f68000c101d00 */
[----:B------:R-:W5:Y:S04]  /*12410*/  LD.E.128 R52, desc[UR54][R52.64] ;  /* 0x0000003634347980 */ /* 0x000f68000c101d00 */
[----:B------:R-:W5:Y:S04]  /*12420*/  LD.E.128 R48, desc[UR54][R48.64] ;  /* 0x0000003630307980 */ /* 0x000f68000c101d00 */
[----:B------:R-:W5:Y:S01]  /*12430*/  LD.E.128 R36, desc[UR54][R36.64] ;  /* 0x0000003624247980 */ /* 0x000f62000c101d00 */
        /* <DEDUP_REMOVED lines=8> */
[----:B------:R-:W-:Y:S02]  /*124c0*/  VIADD R64, R200, UR40 ;  /* 0x00000028c8407c36 */ /* 0x000fe40008000000 */
        /* <DEDUP_REMOVED lines=31> */
.L_x_1374:
[----:B------:R-:W-:Y:S05]  /*126c0*/  BSYNC B1 ;  /* 0x0000000000017941 */ /* 0x000fea0003800000 */
.L_x_1373:
[----:B--2---:R2:W4:Y:S01]  /*126d0*/  SHFL.IDX PT, R0, R63, 0x1, 0x181f ;  /* 0x00381f003f007f89 */ /* 0x00452200000e0000 */
[----:B------:R-:W-:Y:S03]  /*126e0*/  BSSY B1, `(.L_x_1375) ;  /* 0x0000010000017945 */ /* 0x000fe60003800000 */
[----:B---3-5:R2:W3:Y:S01]  /*126f0*/  SHFL.IDX PT, R29, R62, 0x1, 0x181f ;  /* 0x00381f003e1d7f89 */ /* 0x0284e200000e0000 */
[----:B------:R-:W-:Y:S05]  /*12700*/  @P1 BRA `(.L_x_1376) ;  /* 0x0000000000341947 */ /* 0x000fea0003800000 */
[----:B------:R-:W-:Y:S02]  /*12710*/  ULDC UR4, c[0x0][0xac8] ;  /* 0x0002b20000047ab9 */ /* 0x000fe40000000800 */
[----:B------:R-:W-:Y:S02]  /*12720*/  ISETP.GE.AND P4, PT, R18, UR4, PT ;  /* 0x0000000412007c0c */ /* 0x000fe4000bf86270 */
[----:B------:R-:W-:Y:S02]  /*12730*/  ISETP.GE.AND P5, PT, R19, UR4, PT ;  /* 0x0000000413007c0c */ /* 0x000fe4000bfa6270 */
[----:B------:R-:W-:-:S09]  /*12740*/  ISETP.GE.AND P6, PT, R22, UR4, PT ;  /* 0x0000000416007c0c */ /* 0x000fd2000bfc6270 */
[-C--:B---3--:R-:W-:Y:S02]  /*12750*/  @!P4 LEA R2, P1, R18, R29.reuse, 0x1 ;  /* 0x0000001d1202c211 */ /* 0x088fe400078208ff */
[CC--:B------:R-:W-:Y:S02]  /*12760*/  @!P5 LEA R20, P2, R19.reuse, R29.reuse, 0x1 ;  /* 0x0000001d1314d211 */ /* 0x0c0fe400078408ff */
[----:B------:R-:W-:Y:S02]  /*12770*/  @!P6 LEA R28, P3, R22, R29, 0x1 ;  /* 0x0000001d161ce211 */ /* 0x000fe400078608ff */
[-C--:B0---4-:R-:W-:Y:S02]  /*12780*/  @!P4 LEA.HI.X R3, R18, R0.reuse, R207, 0x1, P1 ;  /* 0x000000001203c211 */ /* 0x091fe400008f0ccf */
[-C--:B------:R-:W-:Y:S02]  /*12790*/  @!P5 LEA.HI.X R21, R19, R0.reuse, R206, 0x1, P2 ;  /* 0x000000001315d211 */ /* 0x080fe400010f0cce */
[----:B------:R-:W-:Y:S01]  /*127a0*/  @!P6 LEA.HI.X R29, R22, R0, R205, 0x1, P3 ;  /* 0x00000000161de211 */ /* 0x000fe200018f0ccd */
[----:B------:R0:W-:Y:S04]  /*127b0*/  @!P4 ST.E.128 desc[UR54][R2.64], R12 ;  /* 0x0000000c0200c985 */ /* 0x0001e8000c101d36 */
[----:B------:R0:W-:Y:S04]  /*127c0*/  @!P5 ST.E.128 desc[UR54][R20.64], R40 ;  /* 0x000000281400d985 */ /* 0x0001e8000c101d36 */
[----:B------:R0:W-:Y:S02]  /*127d0*/  @!P6 ST.E.128 desc[UR54][R28.64], R52 ;  /* 0x000000341c00e985 */ /* 0x0001e4000c101d36 */
.L_x_1376:
[----:B------:R-:W-:Y:S05]  /*127e0*/  BSYNC B1 ;  /* 0x0000000000017941 */ /* 0x000fea0003800000 */
.L_x_1375:
        /* <DEDUP_REMOVED lines=8> */
[-C--:B0-----:R-:W-:Y:S02]  /*12870*/  @!P3 LEA R2, P0, R18, R15.reuse, 0x1 ;  /* 0x0000000f1202b211 */ /* 0x081fe400078008ff */
[CC--:B------:R-:W-:Y:S02]  /*12880*/  @!P4 LEA R12, P1, R19.reuse, R15.reuse, 0x1 ;  /* 0x0000000f130cc211 */ /* 0x0c0fe400078208ff */
[----:B------:R-:W-:Y:S02]  /*12890*/  @!P5 LEA R14, P2, R22, R15, 0x1 ;  /* 0x0000000f160ed211 */ /* 0x000fe400078408ff */
[-C--:B-1----:R-:W-:Y:S02]  /*128a0*/  @!P3 LEA.HI.X R3, R18, R0.reuse, R207, 0x1, P0 ;  /* 0x000000001203b211 */ /* 0x082fe400000f0ccf */
[-C--:B------:R-:W-:Y:S02]  /*128b0*/  @!P4 LEA.HI.X R13, R19, R0.reuse, R206, 0x1, P1 ;  /* 0x00000000130dc211 */ /* 0x080fe400008f0cce */
[----:B------:R-:W-:Y:S01]  /*128c0*/  @!P5 LEA.HI.X R15, R22, R0, R205, 0x1, P2 ;  /* 0x00000000160fd211 */ /* 0x000fe200010f0ccd */
[----:B------:R0:W-:Y:S04]  /*128d0*/  @!P3 ST.E.128 desc[UR54][R2.64], R8 ;  /* 0x000000080200b985 */ /* 0x0001e8000c101d36 */
[----:B------:R0:W-:Y:S04]  /*128e0*/  @!P4 ST.E.128 desc[UR54][R12.64], R32 ;  /* 0x000000200c00c985 */ /* 0x0001e8000c101d36 */
[----:B------:R0:W-:Y:S02]  /*128f0*/  @!P5 ST.E.128 desc[UR54][R14.64], R48 ;  /* 0x000000300e00d985 */ /* 0x0001e4000c101d36 */
.L_x_1378:
[----:B------:R-:W-:Y:S05]  /*12900*/  BSYNC B1 ;  /* 0x0000000000017941 */ /* 0x000fea0003800000 */
.L_x_1377:
[----:B-1----:R-:W-:Y:S01]  /*12910*/  VIADD R0, R64, 0x60 ;  /* 0x0000006040007836 */ /* 0x002fe20000000000 */
[----:B--2-4-:R-:W4:Y:S04]  /*12920*/  SHFL.IDX PT, R63, R63, 0x3, 0x181f ;  /* 0x00781f003f3f7f89 */ /* 0x014f2800000e0000 */
[----:B------:R-:W-:Y:S01]  /*12930*/  ISETP.GE.AND P0, PT, R0, R67, PT ;  /* 0x000000430000720c */ /* 0x000fe20003f06270 */
[----:B0-----:R0:W1:-:S12]  /*12940*/  SHFL.IDX PT, R11, R62, 0x3, 0x181f ;  /* 0x00781f003e0b7f89 */ /* 0x00105800000e0000 */
[----:B0-----:R-:W-:Y:S05]  /*12950*/  @P0 BRA `(.L_x_1379) ;  /* 0x0000000c005c0947 */ /* 0x001fea0003800000 */
[----:B------:R-:W-:Y:S02]  /*12960*/  ULDC UR4, c[0x0][0xac8] ;  /* 0x0002b20000047ab9 */ /* 0x000fe40000000800 */
[----:B------:R-:W-:Y:S02]  /*12970*/  ISETP.GE.AND P2, PT, R18, UR4, PT ;  /* 0x0000000412007c0c */ /* 0x000fe4000bf46270 */
[----:B------:R-:W-:-:S11]  /*12980*/  ISETP.GE.AND P3, PT, R19, UR4, PT ;  /* 0x0000000413007c0c */ /* 0x000fd6000bf66270 */
[CC--:B-1----:R-:W-:Y:S02]  /*12990*/  @!P2 LEA R2, P0, R18.reuse, R11.reuse, 0x1 ;  /* 0x0000000b1202a211 */ /* 0x0c2fe400078008ff */
[C---:B------:R-:W-:Y:S02]  /*129a0*/  @!P3 LEA R8, P1, R19.reuse, R11, 0x1 ;  /* 0x0000000b1308b211 */ /* 0x040fe400078208ff */
[-C--:B----4-:R-:W-:Y:S02]  /*129b0*/  @!P2 LEA.HI.X R3, R18, R63.reuse, R207, 0x1, P0 ;  /* 0x0000003f1203a211 */ /* 0x090fe400000f0ccf */
[----:B------:R-:W-:Y:S02]  /*129c0*/  @!P3 LEA.HI.X R9, R19, R63, R206, 0x1, P1 ;  /* 0x0000003f1309b211 */ /* 0x000fe400008f0cce */
[----:B------:R-:W-:Y:S01]  /*129d0*/  ISETP.GE.AND P0, PT, R22, UR4, PT ;  /* 0x0000000416007c0c */ /* 0x000fe2000bf06270 */
[----:B------:R0:W-:Y:S04]  /*129e0*/  @!P2 ST.E.128 desc[UR54][R2.64], R4 ;  /* 0x000000040200a985 */ /* 0x0001e8000c101d36 */
[----:B------:R0:W-:Y:S08]  /*129f0*/  @!P3 ST.E.128 desc[UR54][R8.64], R24 ;  /* 0x000000180800b985 */ /* 0x0001f0000c101d36 */
[----:B------:R-:W-:Y:S05]  /*12a00*/  @P0 BRA `(.L_x_1379) ;  /* 0x0000000c00300947 */ /* 0x000fea0003800000 */
[----:B0-----:R-:W-:-:S04]  /*12a10*/  LEA R2, P0, R22, R11, 0x1 ;  /* 0x0000000b16027211 */ /* 0x001fc800078008ff */
[----:B------:R-:W-:-:S05]  /*12a20*/  LEA.HI.X R3, R22, R63, R205, 0x1, P0 ;  /* 0x0000003f16037211 */ /* 0x000fca00000f0ccd */
[----:B------:R0:W-:Y:S01]  /*12a30*/  ST.E.128 desc[UR54][R2.64], R36 ;  /* 0x0000002402007985 */ /* 0x0001e2000c101d36 */
[----:B------:R-:W-:Y:S05]  /*12a40*/  BRA `(.L_x_1379) ;  /* 0x0000000c00207947 */ /* 0x000fea0003800000 */
.L_x_1371:
        /* <DEDUP_REMOVED lines=11> */
[----:B------:R-:W-:Y:S01]  /*12b00*/  UISETP.NE.U32.AND UP1, UPT, UR6, URZ, UPT ;  /* 0x0000003f0600728c */ /* 0x000fe2000bf25070 */
[----:B------:R-:W-:Y:S02]  /*12b10*/  IMAD.U32 R0, RZ, RZ, UR4 ;  /* 0x00000004ff007e24 */ /* 0x000fe4000f8e00ff */
[----:B------:R-:W2:Y:S01]  /*12b20*/  @P2 LDG.E R6, desc[UR54][R2.64] ;  /* 0x0000003602062981 */ /* 0x000ea2000c1e1900 */
[----:B------:R-:W-:-:S06]  /*12b30*/  UISETP.NE.AND.EX UP1, UPT, UR7, URZ, UPT, UP1 ;  /* 0x0000003f0700728c */ /* 0x000fcc000bf25310 */
        /* <DEDUP_REMOVED lines=11> */
[----:B--2---:R-:W-:Y:S01]  /*12bf0*/  @P2 R2UR UR4, R6 ;  /* 0x00000000060422ca */ /* 0x004fe200000e0000 */
[----:B01----:R-:W-:-:S14]  /*12c00*/  @P3 BRA `(.L_x_1380) ;  /* 0x0000000000103947 */ /* 0x003fdc0003800000 */
[----:B------:R-:W-:Y:S05]  /*12c10*/  @!P2 BRA `(.L_x_1380) ;  /* 0x00000000000ca947 */ /* 0x000fea0003800000 */
[----:B------:R-:W2:Y:S04]  /*12c20*/  LDG.E R5, desc[UR54][R2.64] ;  /* 0x0000003602057981 */ /* 0x000ea8000c1e1900 */
[----:B-----5:R-:W2:Y:S02]  /*12c30*/  LDG.E R0, desc[UR54][R2.64+0x4] ;  /* 0x0000043602007981 */ /* 0x020ea4000c1e1900 */
[----:B--2---:R-:W-:-:S07]  /*12c40*/  IMAD.IADD R0, R0, 0x1, -R5 ;  /* 0x0000000100007824 */ /* 0x004fce00078e0a05 */
.L_x_1380:
[----:B------:R-:W-:Y:S01]  /*12c50*/  USHF.R.S32.HI UR6, URZ, 0x1f, UR41 ;  /* 0x0000001f3f067899 */ /* 0x000fe20008011429 */
[----:B------:R-:W-:Y:S01]  /*12c60*/  BSSY B1, `(.L_x_1381) ;  /* 0x000002e000017945 */ /* 0x000fe20003800000 */
[----:B------:R-:W-:Y:S02]  /*12c70*/  USHF.R.S32.HI UR9, URZ, 0x1f, UR4 ;  /* 0x0000001f3f097899 */ /* 0x000fe40008011404 */
[----:B------:R-:W-:Y:S02]  /*12c80*/  USEL UR11, UR41, URZ, !UP0 ;  /* 0x0000003f290b7287 */ /* 0x000fe4000c000000 */
[----:B------:R-:W-:Y:S01]  /*12c90*/  USEL UR12, UR6, URZ, !UP0 ;  /* 0x0000003f060c7287 */ /* 0x000fe2000c000000 */
[----:B------:R-:W-:Y:S11]  /*12ca0*/  @P1 BRA `(.L_x_1382) ;  /* 0x0000000000a41947 */ /* 0x000ff60003800000 */
[----:B------:R-:W0:Y:S01]  /*12cb0*/  S2R R3, SR_TID.X ;  /* 0x0000000000037919 */ /* 0x000e220000002100 */
[----:B------:R-:W1:Y:S01]  /*12cc0*/  LDC R7, c[0x0][0xbe8] ;  /* 0x0002fa00ff077b82 */ /* 0x000e620000000800 */
[----:B------:R-:W-:Y:S02]  /*12cd0*/  IMAD.U32 R4, RZ, RZ, UR40 ;  /* 0x00000028ff047e24 */ /* 0x000fe4000f8e00ff */
[----:B-1---5:R-:W-:-:S03]  /*12ce0*/  IMAD R2, R0, R7, RZ ;  /* 0x0000000700027224 */ /* 0x022fc600078e02ff */
[----:B0-----:R-:W-:-:S04]  /*12cf0*/  IADD3 R4, R4, -0x80, R3 ;  /* 0xffffff8004047810 */ /* 0x001fc80007ffe003 */
[----:B------:R-:W-:-:S13]  /*12d00*/  ISETP.GE.AND P1, PT, R4, R2, PT ;  /* 0x000000020400720c */ /* 0x000fda0003f26270 */
[----:B------:R-:W-:Y:S05]  /*12d10*/  @P1 BRA `(.L_x_1382) ;  /* 0x0000000000881947 */ /* 0x000fea0003800000 */
[----:B------:R-:W-:Y:S01]  /*12d20*/  ISETP.NE.AND P1, PT, R7, 0x1, PT ;  /* 0x000000010700780c */ /* 0x000fe20003f25270 */
[----:B------:R-:W-:Y:S01]  /*12d30*/  ULDC.64 UR14, c[0x0][0xb90] ;  /* 0x0002e400000e7ab9 */ /* 0x000fe20000000a00 */
[----:B------:R-:W-:Y:S01]  /*12d40*/  UMOV UR6, UR4 ;  /* 0x0000000400067c82 */ /* 0x000fe20008000000 */
[----:B------:R-:W-:Y:S01]  /*12d50*/  UIMAD UR8, UR10, UR14, URZ ;  /* 0x0000000e0a0872a4 */ /* 0x000fe2000f8e023f */
[----:B------:R-:W-:Y:S01]  /*12d60*/  IMAD.MOV.U32 R2, RZ, RZ, R4 ;  /* 0x000000ffff027224 */ /* 0x000fe200078e0004 */
[----:B------:R-:W-:Y:S02]  /*12d70*/  UMOV UR7, UR9 ;  /* 0x0000000900077c82 */ /* 0x000fe40008000000 */
[----:B------:R-:W-:Y:S02]  /*12d80*/  UIMAD.WIDE.U32 UR6, UR42, UR14, UR6 ;  /* 0x0000000e2a0672a5 */ /* 0x000fe4000f8e0006 */
[----:B------:R-:W-:-:S03]  /*12d90*/  UIMAD UR8, UR42, UR15, UR8 ;  /* 0x0000000f2a0872a4 */ /* 0x000fc6000f8e0208 */
[----:B------:R-:W-:Y:S01]  /*12da0*/  ULDC.64 UR14, c[0x0][0xb98] ;  /* 0x0002e600000e7ab9 */ /* 0x000fe20000000a00 */
[----:B------:R-:W0:Y:S01]  /*12db0*/  @P1 LDC R3, c[0x0][0xbec] ;  /* 0x0002fb00ff031b82 */ /* 0x000e220000000800 */
[----:B------:R-:W-:Y:S02]  /*12dc0*/  UIADD3 UR7, UR7, UR8, URZ ;  /* 0x0000000807077290 */ /* 0x000fe4000fffe03f */
[----:B------:R-:W-:Y:S02]  /*12dd0*/  UIMAD UR8, UR12, UR14, URZ ;  /* 0x0000000e0c0872a4 */ /* 0x000fe4000f8e023f */
[----:B------:R-:W-:Y:S02]  /*12de0*/  UIMAD.WIDE.U32 UR6, UR11, UR14, UR6 ;  /* 0x0000000e0b0672a5 */ /* 0x000fe4000f8e0006 */
[----:B------:R-:W-:Y:S01]  /*12df0*/  UIMAD UR8, UR11, UR15, UR8 ;  /* 0x0000000f0b0872a4 */ /* 0x000fe2000f8e0208 */
[----:B------:R-:W1:Y:S02]  /*12e00*/  @P1 LDC R6, c[0x0][0xbf0] ;  /* 0x0002fc00ff061b82 */ /* 0x000e640000000800 */
[----:B------:R-:W-:Y:S01]  /*12e10*/  ULDC.64 UR14, c[0x0][0xb88] ;  /* 0x0002e200000e7ab9 */ /* 0x000fe20000000a00 */
[----:B0-----:R-:W-:-:S05]  /*12e20*/  @P1 IMAD.HI.U32 R3, R4, R3, RZ ;  /* 0x0000000304031227 */ /* 0x001fca00078e00ff */
[----:B-1----:R-:W-:Y:S01]  /*12e30*/  @P1 SHF.R.U32.HI R2, RZ, R6, R3 ;  /* 0x00000006ff021219 */ /* 0x002fe20000011603 */
[----:B------:R-:W-:-:S03]  /*12e40*/  IMAD.U32 R6, RZ, RZ, UR8 ;  /* 0x00000008ff067e24 */ /* 0x000fc6000f8e00ff */
[--C-:B------:R-:W-:Y:S01]  /*12e50*/  SHF.R.S32.HI R3, RZ, 0x1f, R2.reuse ;  /* 0x0000001fff037819 */ /* 0x100fe20000011402 */
[----:B------:R-:W-:Y:S01]  /*12e60*/  IMAD.MOV R5, RZ, RZ, -R2 ;  /* 0x000000ffff057224 */ /* 0x000fe200078e0a02 */
[----:B------:R-:W-:-:S03]  /*12e70*/  IADD3 R2, P1, R2, UR6, RZ ;  /* 0x0000000602027c10 */ /* 0x000fc6000ff3e0ff */
[----:B------:R-:W-:Y:S01]  /*12e80*/  IMAD R5, R7, R5, R4 ;  /* 0x0000000507057224 */ /* 0x000fe200078e0204 */
[----:B------:R-:W-:Y:S01]  /*12e90*/  IADD3.X R3, R3, UR7, R6, P1, !PT ;  /* 0x0000000703037c10 */ /* 0x000fe20008ffe406 */
[----:B------:R-:W-:-:S03]  /*12ea0*/  ULDC.64 UR6, c[0x0][0xb50] ;  /* 0x0002d40000067ab9 */ /* 0x000fc60000000a00 */
[----:B------:R-:W-:Y:S01]  /*12eb0*/  SHF.R.S32.HI R4, RZ, 0x1f, R5 ;  /* 0x0000001fff047819 */ /* 0x000fe20000011405 */
[----:B------:R-:W-:-:S04]  /*12ec0*/  IMAD.WIDE.U32 R2, R5, UR14, R2 ;  /* 0x0000000e05027c25 */ /* 0x000fc8000f8e0002 */
[----:B------:R-:W-:-:S04]  /*12ed0*/  IMAD R4, R4, UR14, RZ ;  /* 0x0000000e04047c24 */ /* 0x000fc8000f8e02ff */
[----:B------:R-:W-:Y:S01]  /*12ee0*/  IMAD R7, R5, UR15, R4 ;  /* 0x0000000f05077c24 */ /* 0x000fe2000f8e0204 */
[----:B------:R-:W-:-:S03]  /*12ef0*/  LEA R4, P1, R2, UR6, 0x2 ;  /* 0x0000000602047c11 */ /* 0x000fc6000f8210ff */
[----:B------:R-:W-:-:S05]  /*12f00*/  IMAD.IADD R3, R3, 0x1, R7 ;  /* 0x0000000103037824 */ /* 0x000fca00078e0207 */
[----:B------:R-:W-:Y:S01]  /*12f10*/  LEA.HI.X R5, R2, UR7, R3, 0x2, P1 ;  /* 0x0000000702057c11 */ /* 0x000fe200088f1403 */
[----:B------:R-:W-:-:S05]  /*12f20*/  IMAD.MOV.U32 R3, RZ, RZ, -0x800000 ;  /* 0xff800000ff037424 */ /* 0x000fca00078e00ff */
[----:B------:R0:W-:Y:S02]  /*12f30*/  STG.E desc[UR54][R4.64], R3 ;  /* 0x0000000304007986 */ /* 0x0001e4000c101936 */
.L_x_1382:
[----:B------:R-:W-:Y:S05]  /*12f40*/  BSYNC B1 ;  /* 0x0000000000017941 */ /* 0x000fea0003800000 */
.L_x_1381:
[----:B0-----:R-:W0:Y:S01]  /*12f50*/  @P0 LDC R3, c[0x0][0xbf0] ;  /* 0x0002fc00ff030b82 */ /* 0x001e220000000800 */
[----:B------:R-:W-:Y:S01]  /*12f60*/  ULDC.64 UR14, c[0x0][0xaa0] ;  /* 0x0002a800000e7ab9 */ /* 0x000fe20000000a00 */
[----:B------:R-:W-:Y:S01]  /*12f70*/  IMAD R2, R23, 0x20, R200 ;  /* 0x0000002017027824 */ /* 0x000fe200078e02c8 */
[----:B------:R-:W-:Y:S01]  /*12f80*/  UIMAD UR8, UR9, UR14, URZ ;  /* 0x0000000e090872a4 */ /* 0x000fe2000f8e023f */
[----:B------:R-:W-:Y:S01]  /*12f90*/  BSSY B1, `(.L_x_1383) ;  /* 0x000003d000017945 */ /* 0x000fe20003800000 */
[----:B------:R-:W-:Y:S01]  /*12fa0*/  UIMAD.WIDE.U32 UR6, UR4, UR14, URZ ;  /* 0x0000000e040672a5 */ /* 0x000fe2000f8e003f */
[----:B------:R-:W-:Y:S01]  /*12fb0*/  VIADD R6, R2, UR40 ;  /* 0x0000002802067c36 */ /* 0x000fe20008000000 */
[----:B------:R-:W-:-:S03]  /*12fc0*/  UIMAD UR8, UR4, UR15, UR8 ;  /* 0x0000000f040872a4 */ /* 0x000fc6000f8e0208 */
[----:B------:R-:W-:Y:S01]  /*12fd0*/  ULDC.64 UR14, c[0x0][0xae8] ;  /* 0x0002ba00000e7ab9 */ /* 0x000fe20000000a00 */
[----:B------:R-:W-:Y:S01]  /*12fe0*/  UIADD3 UR7, UR7, UR8, URZ ;  /* 0x0000000807077290 */ /* 0x000fe2000fffe03f */
[----:B------:R-:W-:Y:S01]  /*12ff0*/  @P0 IMAD.HI.U32 R2, R6, R9, RZ ;  /* 0x0000000906020227 */ /* 0x000fe200078e00ff */
[----:B------:R-:W-:Y:S02]  /*13000*/  UIMAD UR4, UR10, UR14, URZ ;  /* 0x0000000e0a0472a4 */ /* 0x000fe4000f8e023f */
[----:B------:R-:W-:Y:S01]  /*13010*/  UIMAD.WIDE.U32 UR6, UR42, UR14, UR6 ;  /* 0x0000000e2a0672a5 */ /* 0x000fe2000f8e0006 */
[----:B------:R-:W-:Y:S01]  /*13020*/  IMAD.MOV.U32 R5, RZ, RZ, R6 ;  /* 0x000000ffff057224 */ /* 0x000fe200078e0006 */
[----:B------:R-:W-:Y:S01]  /*13030*/  UIMAD UR4, UR42, UR15, UR4 ;  /* 0x0000000f2a0472a4 */ /* 0x000fe2000f8e0204 */
[----:B------:R-:W-:-:S03]  /*13040*/  ULDC.64 UR8, c[0x0][0xaf0] ;  /* 0x0002bc0000087ab9 */ /* 0x000fc60000000a00 */
[----:B------:R-:W-:Y:S02]  /*13050*/  UIADD3 UR7, UR7, UR4, URZ ;  /* 0x0000000407077290 */ /* 0x000fe4000fffe03f */
[----:B------:R-:W-:Y:S01]  /*13060*/  UIMAD UR4, UR12, UR8, URZ ;  /* 0x000000080c0472a4 */ /* 0x000fe2000f8e023f */
[----:B0-----:R-:W-:Y:S01]  /*13070*/  @P0 SHF.R.U32.HI R5, RZ, R3, R2 ;  /* 0x00000003ff050219 */ /* 0x001fe20000011602 */
        /* <DEDUP_REMOVED lines=11> */
[----:B------:R-:W-:Y:S02]  /*13130*/  IMAD.U32 R3, RZ, RZ, UR4 ;  /* 0x00000004ff037e24 */ /* 0x000fe4000f8e00ff */
[C---:B------:R-:W-:Y:S01]  /*13140*/  IMAD R9, R5.reuse, UR9, R4 ;  /* 0x0000000905097c24 */ /* 0x040fe2000f8e0204 */
[----:B------:R-:W-:Y:S01]  /*13150*/  SHF.R.S32.HI R4, RZ, 0x1f, R7 ;  /* 0x0000001fff047819 */ /* 0x000fe20000011407 */
[----:B------:R-:W-:-:S04]  /*13160*/  IMAD.WIDE.U32 R2, R5, UR8, R2 ;  /* 0x0000000805027c25 */ /* 0x000fc8000f8e0002 */
[----:B------:R-:W-:Y:S02]  /*13170*/  IMAD.IADD R3, R3, 0x1, R9 ;  /* 0x0000000103037824 */ /* 0x000fe400078e0209 */
[----:B------:R-:W-:Y:S02]  /*13180*/  IMAD R4, R4, UR6, RZ ;  /* 0x0000000604047c24 */ /* 0x000fe4000f8e02ff */
[----:B------:R-:W-:Y:S02]  /*13190*/  VIADD R6, R200, UR40 ;  /* 0x00000028c8067c36 */ /* 0x000fe40008000000 */
[----:B-----5:R-:W-:Y:S02]  /*131a0*/  IMAD R11, R0, R11, RZ ;  /* 0x0000000b000b7224 */ /* 0x020fe400078e02ff */
        /* <DEDUP_REMOVED lines=27> */
.L_x_1384:
[----:B------:R-:W-:Y:S05]  /*13360*/  BSYNC B1 ;  /* 0x0000000000017941 */ /* 0x000fea0003800000 */
.L_x_1383:
        /* <DEDUP_REMOVED lines=17> */
.L_x_1386:
[----:B------:R-:W-:Y:S05]  /*13480*/  BSYNC B1 ;  /* 0x0000000000017941 */ /* 0x000fea0003800000 */
.L_x_1385:
        /* <DEDUP_REMOVED lines=17> */
.L_x_1388:
[----:B------:R-:W-:Y:S05]  /*135a0*/  BSYNC B1 ;  /* 0x0000000000017941 */ /* 0x000fea0003800000 */
.L_x_1387:
        /* <DEDUP_REMOVED lines=18> */
.L_x_1379:
[----:B------:R-:W-:Y:S05]  /*136d0*/  BSYNC B0 ;  /* 0x0000000000007941 */ /* 0x000fea0003800000 */
.L_x_1370:
[----:B------:R-:W-:Y:S02]  /*136e0*/  ULDC UR4, c[0x0][0xc3c] ;  /* 0x00030f0000047ab9 */ /* 0x000fe40000000800 */
[----:B------:R-:W-:-:S06]  /*136f0*/  UISETP.GE.AND UP0, UPT, UR50, UR4, UPT ;  /* 0x000000043200728c */ /* 0x000fcc000bf06270 */
[----:B------:R-:W-:-:S13]  /*13700*/  PLOP3.LUT P0, PT, PT, PT, UP0, 0x80, 0x0 ;  /* 0x000000000000781c */ /* 0x000fda0003f0f008 */
[----:B------:R-:W-:Y:S05]  /*13710*/  @!P0 BRA `(.L_x_1389) ;  /* 0xfffffed400948947 */ /* 0x000fea000383ffff */
[----:B------:R-:W-:Y:S05]  /*13720*/  EXIT ;  /* 0x000000000000794d */ /* 0x000fea0003800000 */
.L_x_1280:
        /* <DEDUP_REMOVED lines=16> */
[----:B------:R-:W3:Y:S01]  /*13830*/  LDC R9, c[0x0][0xc38] ;  /* 0x00030e00ff097b82 */ /* 0x000ee20000000800 */
[----:B--2---:R-:W-:-:S04]  /*13840*/  LOP3.LUT R5, R4, 0x1f, RZ, 0xc0, !PT ;  /* 0x0000001f04057812 */ /* 0x004fc800078ec0ff */
[----:B------:R-:W-:-:S04]  /*13850*/  ISETP.NE.AND P0, PT, R5, 0x1f, PT ;  /* 0x0000001f0500780c */ /* 0x000fc80003f05270 */
[----:B------:R-:W-:-:S13]  /*13860*/  ISETP.GE.OR P1, PT, R5, UR4, !P0 ;  /* 0x0000000405007c0c */ /* 0x000fda000c726670 */
[----:B0-----:R-:W0:Y:S02]  /*13870*/  @!P1 LDC.64 R2, c[0x0][0xc80] ;  /* 0x00032000ff029b82 */ /* 0x001e240000000a00 */
[----:B0-----:R-:W-:-:S05]  /*13880*/  @!P1 IMAD.WIDE.U32 R2, R5, 0x4, R2 ;  /* 0x0000000405029825 */ /* 0x001fca00078e0002 */
[----:B------:R-:W2:Y:S01]  /*13890*/  @!P1 LDG.E R0, desc[UR54][R2.64] ;  /* 0x0000003602009981 */ /* 0x000ea2000c1e1900 */
[C---:B------:R-:W-:Y:S01]  /*138a0*/  ISETP.NE.AND P1, PT, R5.reuse, RZ, PT ;  /* 0x000000ff0500720c */ /* 0x040fe20003f25270 */
[----:B-1----:R-:W-:Y:S01]  /*138b0*/  IMAD.MOV.U32 R16, RZ, RZ, RZ ;  /* 0x000000ffff107224 */ /* 0x002fe200078e00ff */
        /* <DEDUP_REMOVED lines=20> */
[----:B------:R-:W3:Y:S02]  /*13a00*/  SHFL.IDX PT, R4, R8, 0x1f, 0x1f ;  /* 0x03e01f0008047f89 */ /* 0x000ee400000e0000 */
[----:B---3--:R-:W-:Y:S02]  /*13a10*/  IMAD R6, R4, R9, RZ ;  /* 0x0000000904067224 */ /* 0x008fe400078e02ff */
[----:B------:R-:W-:Y:S02]  /*13a20*/  IMAD.MOV.U32 R4, RZ, RZ, RZ ;  /* 0x000000ffff047224 */ /* 0x000fe400078e00ff */
[----:B------:R-:W-:Y:S01]  /*13a30*/  IMAD.MOV.U32 R3, RZ, RZ, R6 ;  /* 0x000000ffff037224 */ /* 0x000fe200078e0006 */
[----:B0-----:R-:W-:-:S13]  /*13a40*/  ISETP.GT.AND P6, PT, R6, R7, PT ;  /* 0x000000070600720c */ /* 0x001fda0003fc4270 */
[----:B------:R-:W-:Y:S05]  /*13a50*/  @P6 BRA `(.L_x_1391) ;  /* 0x0000000000906947 */ /* 0x000fea0003800000 */
[----:B------:R-:W-:Y:S01]  /*13a60*/  IMAD.MOV.U32 R6, RZ, RZ, R3 ;  /* 0x000000ffff067224 */ /* 0x000fe200078e0003 */
[----:B------:R-:W-:Y:S01]  /*13a70*/  ULDC UR4, c[0x0][0xc3c] ;  /* 0x00030f0000047ab9 */ /* 0x000fe20000000800 */
[----:B------:R-:W-:-:S07]  /*13a80*/  IMAD.MOV.U32 R4, RZ, RZ, RZ ;  /* 0x000000ffff047224 */ /* 0x000fce00078e00ff */
.L_x_1395:
[----:B------:R-:W-:-:S05]  /*13a90*/  VIADD R4, R4, 0x1f ;  /* 0x0000001f04047836 */ /* 0x000fca0000000000 */
[----:B------:R-:W-:-:S13]  /*13aa0*/  ISETP.GE.AND P6, PT, R4, UR4, PT ;  /* 0x0000000404007c0c */ /* 0x000fda000bfc6270 */
[----:B------:R-:W-:Y:S05]  /*13ab0*/  @P6 BRA `(.L_x_1392) ;  /* 0x0000000400b46947 */ /* 0x000fea0003800000 */
[----:B------:R-:W-:Y:S01]  /*13ac0*/  IMAD.IADD R9, R5, 0x1, R4 ;  /* 0x0000000105097824 */ /* 0x000fe200078e0204 */
[----:B------:R-:W-:Y:S01]  /*13ad0*/  BSSY B0, `(.L_x_1393) ;  /* 0x0000007000007945 */ /* 0x000fe20003800000 */
[----:B------:R-:W-:-:S03]  /*13ae0*/  IMAD.MOV.U32 R0, RZ, RZ, RZ ;  /* 0x000000ffff007224 */ /* 0x000fc600078e00ff */
[----:B------:R-:W-:-:S13]  /*13af0*/  ISETP.GE.OR P6, PT, R9, UR4, !P0 ;  /* 0x0000000409007c0c */ /* 0x000fda000c7c6670 */
[----:B------:R-:W-:Y:S05]  /*13b00*/  @P6 BRA `(.L_x_1394) ;  /* 0x00000000000c6947 */ /* 0x000fea0003800000 */
[----:B------:R-:W0:Y:S02]  /*13b10*/  LDC.64 R2, c[0x0][0xc80] ;  /* 0x00032000ff027b82 */ /* 0x000e240000000a00 */
[----:B0-----:R-:W-:-:S05]  /*13b20*/  IMAD.WIDE R2, R9, 0x4, R2 ;  /* 0x0000000409027825 */ /* 0x001fca00078e0202 */
[----:B------:R0:W5:Y:S02]  /*13b30*/  LDG.E R0, desc[UR54][R2.64] ;  /* 0x0000003602007981 */ /* 0x000164000c1e1900 */
.L_x_1394:
[----:B------:R-:W-:Y:S05]  /*13b40*/  BSYNC B0 ;  /* 0x0000000000007941 */ /* 0x000fea0003800000 */
.L_x_1393:
        /* <DEDUP_REMOVED lines=21> */
.L_x_1391:
[----:B------:R-:W-:-:S04]  /*13ca0*/  IMAD.IADD R13, R6, 0x1, -R3 ;  /* 0x00000001060d7824 */ /* 0x000fc800078e0a03 */
[----:B------:R-:W-:-:S05]  /*13cb0*/  IMAD R2, R8, R9, R13 ;  /* 0x0000000908027224 */ /* 0x000fca00078e020d */
[----:B------:R-:W-:Y:S02]  /*13cc0*/  ISETP.GT.AND P0, PT, R2, R7, PT ;  /* 0x000000070200720c */ /* 0x000fe40003f04270 */
[----:B------:R-:W0:Y:S11]  /*13cd0*/  LDC.64 R2, c[0x0][0xc90] ;  /* 0x00032400ff027b82 */ /* 0x000e360000000a00 */
[----:B------:R-:W-:-:S04]  /*13ce0*/  VOTE.ANY R10, PT, !P0 ;  /* 0x00000000000a7806 */ /* 0x000fc800040e0100 */
[----:B------:R-:W1:Y:S02]  /*13cf0*/  POPC R15, R10 ;  /* 0x0000000a000f7309 */ /* 0x000e640000000000 */
[----:B-1----:R-:W-:-:S04]  /*13d00*/  IMAD.IADD R19, R15, 0x1, R4 ;  /* 0x000000010f137824 */ /* 0x002fc800078e0204 */
[----:B0-----:R-:W-:-:S05]  /*13d10*/  IMAD.WIDE R2, R19, 0x4, R2 ;  /* 0x0000000413027825 */ /* 0x001fca00078e0202 */
[----:B------:R-:W2:Y:S01]  /*13d20*/  LDG.E R6, desc[UR54][R2.64] ;  /* 0x0000003602067981 */ /* 0x000ea2000c1e1900 */
[----:B------:R-:W-:-:S03]  /*13d30*/  ISETP.NE.AND P0, PT, R10, RZ, PT ;  /* 0x000000ff0a00720c */ /* 0x000fc60003f05270 */
[----:B------:R-:W2:Y:S02]  /*13d40*/  SHFL.IDX PT, R0, R0, R15, 0x1f ;  /* 0x00001f0f00007589 */ /* 0x000ea400000e0000 */
[----:B--2---:R-:W-:-:S05]  /*13d50*/  IMAD R4, R0, R6, RZ ;  /* 0x0000000600047224 */ /* 0x004fca00078e02ff */
[----:B------:R-:W-:-:S04]  /*13d60*/  IABS R14, R4 ;  /* 0x00000004000e7213 */ /* 0x000fc80000000000 */
[----:B------:R-:W0:Y:S08]  /*13d70*/  I2F.RP R11, R14 ;  /* 0x0000000e000b7306 */ /* 0x000e300000209400 */
[----:B0-----:R-:W0:Y:S02]  /*13d80*/  MUFU.RCP R11, R11 ;  /* 0x0000000b000b7308 */ /* 0x001e240000001000 */
[----:B0-----:R-:W-:-:S06]  /*13d90*/  VIADD R12, R11, 0xffffffe ;  /* 0x0ffffffe0b0c7836 */ /* 0x001fcc0000000000 */
[----:B------:R0:W1:Y:S01]  /*13da0*/  F2I.FTZ.U32.TRUNC.NTZ R3, R12 ;  /* 0x0000000c00037305 */ /* 0x000062000021f000 */
[----:B------:R-:W-:Y:S05]  /*13db0*/  @!P0 BRA `(.L_x_1396) ;  /* 0x0000000000088947 */ /* 0x000fea0003800000 */
[----:B------:R-:W-:-:S05]  /*13dc0*/  VIADD R11, R15, 0xffffffff ;  /* 0xffffffff0f0b7836 */ /* 0x000fca0000000000 */
[----:B------:R2:W3:Y:S02]  /*13dd0*/  SHFL.IDX PT, R16, R8, R11, 0x1f ;  /* 0x00001f0b08107589 */ /* 0x0004e400000e0000 */
.L_x_1396:
[----:B---3--:R-:W-:Y:S01]  /*13de0*/  IMAD R16, R16, R9, R13 ;  /* 0x0000000910107224 */ /* 0x008fe200078e020d */
[----:B------:R-:W-:Y:S01]  /*13df0*/  IABS R2, R4 ;  /* 0x0000000400027213 */ /* 0x000fe20000000000 */
[----:B-12---:R-:W-:Y:S02]  /*13e00*/  IMAD.MOV R11, RZ, RZ, -R3 ;  /* 0x000000ffff0b7224 */ /* 0x006fe400078e0a03 */
        /* <DEDUP_REMOVED lines=20> */
[----:B------:R-:W-:Y:S02]  /*13f50*/  IMAD R11, R6, R2, RZ ;  /* 0x00000002060b7224 */ /* 0x000fe400078e02ff */
[----:B------:R-:W-:Y:S02]  /*13f60*/  IMAD.MOV R2, RZ, RZ, -R2 ;  /* 0x000000ffff027224 */ /* 0x000fe400078e0a02 */
[----:B------:R-:W-:Y:S02]  /*13f70*/  IMAD.MOV R3, RZ, RZ, -R11 ;  /* 0x000000ffff037224 */ /* 0x000fe400078e0a0b */
[----:B------:R-:W-:Y:S02]  /*13f80*/  IMAD R4, R4, R2, R7 ;  /* 0x0000000204047224 */ /* 0x000fe400078e0207 */
[----:B------:R-:W-:Y:S01]  /*13f90*/  IMAD.MOV.U32 R2, RZ, RZ, RZ ;  /* 0x000000ffff027224 */ /* 0x000fe200078e00ff */
[----:B------:R-:W-:-:S04]  /*13fa0*/  VIADDMNMX R13, R3, R9, R6, PT ;  /* 0x00000009030d7246 */ /* 0x000fc80003800106 */
[-C--:B------:R-:W-:Y:S01]  /*13fb0*/  IABS R8, R13.reuse ;  /* 0x0000000d00087213 */ /* 0x080fe20000000000 */
[----:B------:R-:W-:Y:S01]  /*13fc0*/  IMAD.MOV R18, RZ, RZ, -R13 ;  /* 0x000000ffff127224 */ /* 0x000fe200078e0a0d */
[----:B------:R-:W-:Y:S02]  /*13fd0*/  IABS R10, R13 ;  /* 0x0000000d000a7213 */ /* 0x000fe40000000000 */
[----:B------:R-:W1:Y:S08]  /*13fe0*/  I2F.RP R6, R8 ;  /* 0x0000000800067306 */ /* 0x000e700000209400 */
[----:B-1----:R-:W1:Y:S02]  /*13ff0*/  MUFU.RCP R6, R6 ;  /* 0x0000000600067308 */ /* 0x002e640000001000 */
[----:B-1----:R-:W-:-:S06]  /*14000*/  VIADD R3, R6, 0xffffffe ;  /* 0x0ffffffe06037836 */ /* 0x002fcc0000000000 */
[----:B------:R-:W1:Y:S02]  /*14010*/  F2I.FTZ.U32.TRUNC.NTZ R3, R3 ;  /* 0x0000000300037305 */ /* 0x000e64000021f000 */
[----:B-1----:R-:W-:-:S04]  /*14020*/  IMAD.MOV R9, RZ, RZ, -R3 ;  /* 0x000000ffff097224 */ /* 0x002fc800078e0a03 */
[----:B------:R-:W-:Y:S01]  /*14030*/  IMAD.MOV.U32 R7, RZ, RZ, R9 ;  /* 0x000000ffff077224 */ /* 0x000fe200078e0009 */
[----:B------:R-:W-:-:S03]  /*14040*/  IABS R9, R4 ;  /* 0x0000000400097213 */ /* 0x000fc60000000000 */
[----:B------:R-:W-:-:S04]  /*14050*/  IMAD R7, R7, R8, RZ ;  /* 0x0000000807077224 */ /* 0x000fc800078e02ff */
[----:B------:R-:W-:-:S04]  /*14060*/  IMAD.HI.U32 R2, R3, R7, R2 ;  /* 0x0000000703027227 */ /* 0x000fc800078e0002 */
[----:B------:R-:W-:Y:S02]  /*14070*/  IMAD.MOV R3, RZ, RZ, -R10 ;  /* 0x000000ffff037224 */ /* 0x000fe400078e0a0a */
        /* <DEDUP_REMOVED lines=8> */
[----:B------:R-:W-:Y:S01]  /*14100*/  ISETP.GE.AND P2, PT, R3, RZ, PT ;  /* 0x000000ff0300720c */ /* 0x000fe20003f46270 */
[----:B------:R-:W-:-:S06]  /*14110*/  IMAD.IADD R3, R4, 0x1, R11 ;  /* 0x0000000104037824 */ /* 0x000fcc00078e020b */
[----:B------:R-:W-:-:S06]  /*14120*/  @P0 VIADD R2, R2, 0x1 ;  /* 0x0000000102020836 */ /* 0x000fcc0000000000 */
[----:B------:R-:W-:Y:S01]  /*14130*/  @!P2 IMAD.MOV R2, RZ, RZ, -R2 ;  /* 0x000000ffff02a224 */ /* 0x000fe200078e0a02 */
[----:B------:R-:W-:-:S04]  /*14140*/  @!P1 LOP3.LUT R2, RZ, R13, RZ, 0x33, !PT ;  /* 0x0000000dff029212 */ /* 0x000fc800078e33ff */
[----:B------:R-:W-:Y:S01]  /*14150*/  LOP3.LUT R17, RZ, R2, RZ, 0x33, !PT ;  /* 0x00000002ff117212 */ /* 0x000fe200078e33ff */
[----:B------:R-:W-:-:S04]  /*14160*/  IMAD R18, R2, R18, R3 ;  /* 0x0000001202127224 */ /* 0x000fc800078e0203 */
[----:B------:R-:W-:Y:S01]  /*14170*/  IMAD.IADD R17, R0, 0x1, R17 ;  /* 0x0000000100117824 */ /* 0x000fe200078e0211 */
[----:B------:R-:W-:Y:S06]  /*14180*/  BRA `(.L_x_1397) ;  /* 0x0000000000107947 */ /* 0x000fec0003800000 */
.L_x_1392:
[----:B------:R-:W0:Y:S01]  /*14190*/  LDC R19, c[0x0][0xc3c] ;  /* 0x00030f00ff137b82 */ /* 0x000e220000000800 */
[----:B------:R-:W-:Y:S02]  /*141a0*/  IMAD.MOV.U32 R16, RZ, RZ, R7 ;  /* 0x000000ffff107224 */ /* 0x000fe400078e0007 */
[----:B------:R-:W-:Y:S02]  /*141b0*/  IMAD.MOV.U32 R17, RZ, RZ, RZ ;  /* 0x000000ffff117224 */ /* 0x000fe400078e00ff */
[----:B------:R-:W-:-:S07]  /*141c0*/  IMAD.MOV.U32 R18, RZ, RZ, RZ ;  /* 0x000000ffff127224 */ /* 0x000fce00078e00ff */
.L_x_1397:
[----:B------:R-:W-:-:S13]  /*141d0*/  ISETP.NE.AND P0, PT, R5, RZ, PT ;  /* 0x000000ff0500720c */ /* 0x000fda0003f05270 */
[----:B------:R-:W1:Y:S01]  /*141e0*/  @!P0 S2R R3, SR_CgaCtaId ;  /* 0x0000000000038919 */ /* 0x000e620000008800 */
[----:B------:R-:W-:-:S04]  /*141f0*/  @!P0 MOV R0, 0x400 ;  /* 0x0000040000008802 */ /* 0x000fc80000000f00 */
[----:B-1----:R-:W-:-:S05]  /*14200*/  @!P0 LEA R0, R3, R0, 0x18 ;  /* 0x0000000003008211 */ /* 0x002fca00078ec0ff */
[----:B0-----:R2:W-:Y:S01]  /*14210*/  @!P0 STS.128 [R0+0x2a8d0], R16 ;  /* 0x02a8d01000008388 */ /* 0x0015e20000000c00 */
[----:B------:R-:W-:Y:S06]  /*14220*/  BAR.ARV 0x5, 0x180 ;  /* 0x0146000000007b1d */ /* 0x000fec0000002000 */
.L_x_1390:
[----:B------:R3:W-:Y:S01]  /*14230*/  STL [R1+0x10], RZ ;  /* 0x000010ff01007387 */ /* 0x0007e20000100800 */
[----:B------:R-:W-:Y:S01]  /*14240*/  ULDC UR4, c[0x0][0xc3c] ;  /* 0x00030f0000047ab9 */ /* 0x000fe20000000800 */
[----:B------:R-:W-:Y:S01]  /*14250*/  IMAD.MOV.U32 R24, RZ, RZ, 0x1 ;  /* 0x00000001ff187424 */ /* 0x000fe200078e00ff */
[----:B-1----:R-:W-:Y:S01]  /*14260*/  ISETP.GE.AND P0, PT, R19, UR4, PT ;  /* 0x0000000413007c0c */ /* 0x002fe2000bf06270 */
[----:B------:R-:W-:-:S12]  /*14270*/  IMAD.MOV.U32 R23, RZ, RZ, RZ ;  /* 0x000000ffff177224 */ /* 0x000fd800078e00ff */
[----:B---3--:R-:W-:Y:S05]  /*14280*/  @P0 BRA `(.L_x_1398) ;  /* 0x0000005000e40947 */ /* 0x008fea0003800000 */
[----:B------:R-:W1:Y:S01]  /*14290*/  S2R R11, SR_TID.X ;  /* 0x00000000000b7919 */ /* 0x000e620000002100 */
[----:B------:R-:W3:Y:S01]  /*142a0*/  S2UR UR4, SR_CgaCtaId ;  /* 0x00000000000479c3 */ /* 0x000ee20000008800 */
[----:B------:R-:W-:Y:S01]  /*142b0*/  IMAD.MOV.U32 R30, RZ, RZ, 0x20 ;  /* 0x00000020ff1e7424 */ /* 0x000fe200078e00ff */
[----:B------:R-:W-:Y:S01]  /*142c0*/  ULOP3.LUT UR42, UR43, 0x2, URZ, 0xfc, !UPT ;  /* 0x000000022b2a7892 */ /* 0x000fe2000f8efc3f */
[----:B------:R4:W-:Y:S01]  /*142d0*/  STL [R1+0x10], RZ ;  /* 0x000010ff01007387 */ /* 0x0009e20000100800 */
[----:B------:R-:W-:Y:S01]  /*142e0*/  IMAD.MOV.U32 R36, RZ, RZ, 0x40 ;  /* 0x00000040ff247424 */ /* 0x000fe200078e00ff */
[----:B------:R-:W-:Y:S01]  /*142f0*/  ULOP3.LUT UR44, UR43, 0x1, URZ, 0xfc, !UPT ;  /* 0x000000012b2c7892 */ /* 0x000fe2000f8efc3f */
[----:B------:R-:W-:Y:S01]  /*14300*/  IMAD.MOV.U32 R24, RZ, RZ, 0x1 ;  /* 0x00000001ff187424 */ /* 0x000fe200078e00ff */
[----:B------:R-:W-:Y:S01]  /*14310*/  ULDC UR45, c[0x0][0xc] ;  /* 0x00000300002d7ab9 */ /* 0x000fe20000000800 */
[----:B------:R-:W-:Y:S02]  /*14320*/  IMAD.MOV.U32 R23, RZ, RZ, RZ ;  /* 0x000000ffff177224 */ /* 0x000fe400078e00ff */
[----:B---3--:R-:W-:-:S02]  /*14330*/  IMAD.U32 R32, RZ, RZ, UR4 ;  /* 0x00000004ff207e24 */ /* 0x008fc4000f8e00ff */
[C---:B-1----:R-:W-:Y:S01]  /*14340*/  IMAD.SHL.U32 R37, R11.reuse, 0x40, RZ ;  /* 0x000000400b257824 */ /* 0x042fe200078e00ff */
[----:B------:R-:W-:Y:S01]  /*14350*/  SHF.R.U32.HI R3, RZ, 0x1, R11 ;  /* 0x00000001ff037819 */ /* 0x000fe2000001160b */
[C---:B0-----:R-:W-:Y:S01]  /*14360*/  IMAD.SHL.U32 R2, R11.reuse, 0x80, RZ ;  /* 0x000000800b027824 */ /* 0x041fe200078e00ff */
[C---:B------:R-:W-:Y:S01]  /*14370*/  LOP3.LUT R10, R11.reuse, 0x7f, RZ, 0xc0, !PT ;  /* 0x0000007f0b0a7812 */ /* 0x040fe200078ec0ff */
[----:B------:R-:W-:Y:S01]  /*14380*/  IMAD.SHL.U32 R7, R11, 0x10, RZ ;  /* 0x000000100b077824 */ /* 0x000fe200078e00ff */
[----:B--2---:R-:W-:Y:S01]  /*14390*/  LOP3.LUT R0, R37, 0x180, RZ, 0xc0, !PT ;  /* 0x0000018025007812 */ /* 0x004fe200078ec0ff */
[C---:B------:R-:W-:Y:S01]  /*143a0*/  IMAD.SHL.U32 R9, R11.reuse, 0x2, RZ ;  /* 0x000000020b097824 */ /* 0x040fe200078e00ff */
[----:B------:R-:W-:Y:S02]  /*143b0*/  LOP3.LUT R4, R2, 0x380, RZ, 0xc0, !PT ;  /* 0x0000038002047812 */ /* 0x000fe400078ec0ff */
[----:B------:R-:W-:Y:S01]  /*143c0*/  LOP3.LUT R0, R0, 0x30, R3, 0xf8, !PT ;  /* 0x0000003000007812 */ /* 0x000fe200078ef803 */
[----:B------:R-:W-:Y:S01]  /*143d0*/  IMAD.SHL.U32 R3, R11, 0x8, RZ ;  /* 0x000000080b037824 */ /* 0x000fe200078e00ff */
[----:B------:R-:W-:-:S02]  /*143e0*/  LOP3.LUT R2, R2, 0x400, RZ, 0xc0, !PT ;  /* 0x0000040002027812 */ /* 0x000fc400078ec0ff */
[----:B------:R-:W-:Y:S02]  /*143f0*/  SHF.R.U32.HI R5, RZ, 0x5, R10 ;  /* 0x00000005ff057819 */ /* 0x000fe4000001160a */
[----:B------:R-:W-:Y:S02]  /*14400*/  LOP3.LUT R8, R7, 0x40, RZ, 0xc0, !PT ;  /* 0x0000004007087812 */ /* 0x000fe400078ec0ff */
[----:B------:R-:W-:Y:S01]  /*14410*/  LOP3.LUT R4, R4, 0x10, R11, 0xf8, !PT ;  /* 0x0000001004047812 */ /* 0x000fe200078ef80b */
[C---:B------:R-:W-:Y:S01]  /*14420*/  IMAD R2, R5.reuse, 0x800, R2 ;  /* 0x0000080005027824 */ /* 0x040fe200078e0202 */
[----:B------:R-:W-:Y:S01]  /*14430*/  LOP3.LUT R0, R0, 0x30, R3, 0x78, !PT ;  /* 0x0000003000007812 */ /* 0x000fe200078e7803 */
[----:B------:R-:W-:Y:S01]  /*14440*/  IMAD R33, R5, 0x200, R8 ;  /* 0x0000020005217824 */ /* 0x000fe200078e0208 */
[----:B------:R-:W-:Y:S02]  /*14450*/  LOP3.LUT R6, R7, 0x1b0, RZ, 0xc0, !PT ;  /* 0x000001b007067812 */ /* 0x000fe400078ec0ff */
[----:B------:R-:W-:-:S02]  /*14460*/  LOP3.LUT R5, R4, 0x70, R7, 0x78, !PT ;  /* 0x0000007004057812 */ /* 0x000fc400078e7807 */
[----:B------:R-:W-:Y:S01]  /*14470*/  LOP3.LUT R37, R0, 0x640, R37, 0xf8, !PT ;  /* 0x0000064000257812 */ /* 0x000fe200078ef825 */
[----:B------:R-:W-:Y:S01]  /*14480*/  IMAD.SHL.U32 R0, R11, 0x20, RZ ;  /* 0x000000200b007824 */ /* 0x000fe200078e00ff */
[----:B------:R-:W-:Y:S01]  /*14490*/  LOP3.LUT R6, R6, 0x30, R9, 0x78, !PT ;  /* 0x0000003006067812 */ /* 0x000fe200078e7809 */
[----:B------:R-:W-:Y:S01]  /*144a0*/  IMAD.IADD R34, R2, 0x1, R5 ;  /* 0x0000000102227824 */ /* 0x000fe200078e0205 */
[----:B------:R-:W-:Y:S02]  /*144b0*/  MOV R3, 0x400 ;  /* 0x0000040000037802 */ /* 0x000fe40000000f00 */
[----:B------:R-:W-:Y:S01]  /*144c0*/  LOP3.LUT R0, R0, 0x60, RZ, 0xc0, !PT ;  /* 0x0000006000007812 */ /* 0x000fe200078ec0ff */
[----:B------:R-:W-:Y:S01]  /*144d0*/  IMAD.IADD R33, R6, 0x1, R33 ;  /* 0x0000000106217824 */ /* 0x000fe200078e0221 */
[----:B------:R-:W-:Y:S02]  /*144e0*/  SHF.R.U32.HI R2, RZ, 0x2, R10 ;  /* 0x00000002ff027819 */ /* 0x000fe4000001160a */
[----:B------:R-:W-:-:S02]  /*144f0*/  LEA R22, R32, R3, 0x18 ;  /* 0x0000000320167211 */ /* 0x000fc400078ec0ff */
[----:B------:R-:W-:Y:S02]  /*14500*/  LOP3.LUT R0, R2, R0, RZ, 0xfc, !PT ;  /* 0x0000000002007212 */ /* 0x000fe400078efcff */
[----:B------:R-:W-:Y:S01]  /*14510*/  R2P PR, R11, 0x6 ;  /* 0x000000060b007804 */ /* 0x000fe20000000000 */
[----:B------:R-:W-:Y:S01]  /*14520*/  IMAD.IADD R0, R22, 0x1, R33 ;  /* 0x0000000116007824 */ /* 0x000fe200078e0221 */
[----:B------:R-:W-:-:S03]  /*14530*/  LOP3.LUT R26, R7, 0x30, RZ, 0xc0, !PT ;  /* 0x00000030071a7812 */ /* 0x000fc600078ec0ff */
[----:B------:R-:W-:Y:S01]  /*14540*/  SEL R30, R30, 0xffffffe0, !P1 ;  /* 0xffffffe01e1e7807 */ /* 0x000fe20004800000 */
[----:B------:R4:W-:Y:S01]  /*14550*/  STL [R1], R0 ;  /* 0x0000000001007387 */ /* 0x0009e20000100800 */
[----:B------:R-:W-:Y:S02]  /*14560*/  SEL R36, R36, 0xffffffc0, !P2 ;  /* 0xffffffc024247807 */ /* 0x000fe40005000000 */
[C---:B------:R-:W-:Y:S02]  /*14570*/  LOP3.LUT R3, R26.reuse, 0x40, RZ, 0xfc, !PT ;  /* 0x000000401a037812 */ /* 0x040fe400078efcff */
[----:B------:R-:W-:-:S07]  /*14580*/  LOP3.LUT R2, R26, 0x80, RZ, 0xfc, !PT ;  /* 0x000000801a027812 */ /* 0x000fce00078efcff */
.L_x_1479:
[----:B0-----:R-:W0:Y:S08]  /*14590*/  LDC.64 R4, c[0x0][0xa18] ;  /* 0x00028600ff047b82 */ /* 0x001e300000000a00 */
[----:B-1----:R-:W1:Y:S08]  /*145a0*/  LDC.64 R2, c[0x0][0xa28] ;  /* 0x00028a00ff027b82 */ /* 0x002e700000000a00 */
[----:B--2---:R-:W2:Y:S01]  /*145b0*/  LDC.64 R6, c[0x0][0xa00] ;  /* 0x00028000ff067b82 */ /* 0x004ea20000000a00 */
[----:B0-----:R-:W-:-:S07]  /*145c0*/  ISETP.NE.U32.AND P1, PT, R4, RZ, PT ;  /* 0x000000ff0400720c */ /* 0x001fce0003f25070 */
[----:B------:R-:W0:Y:S01]  /*145d0*/  LDC.64 R8, c[0x0][0xa00] ;  /* 0x00028000ff087b82 */ /* 0x000e220000000a00 */
[----:B------:R-:W-:Y:S02]  /*145e0*/  ISETP.NE.AND.EX P2, PT, R5, RZ, PT, P1 ;  /* 0x000000ff0500720c */ /* 0x000fe40003f45310 */
[----:B-1----:R-:W-:-:S04]  /*145f0*/  ISETP.NE.U32.AND P0, PT, R2, RZ, PT ;  /* 0x000000ff0200720c */ /* 0x002fc80003f05070 */
[----:B------:R-:W-:Y:S02]  /*14600*/  ISETP.NE.AND.EX P0, PT, R3, RZ, PT, P0 ;  /* 0x000000ff0300720c */ /* 0x000fe40003f05300 */
[----:B--2---:R-:W-:-:S05]  /*14610*/  ISETP.NE.U32.AND P1, PT, R6, RZ, PT ;  /* 0x000000ff0600720c */ /* 0x004fca0003f25070 */
[----:B------:R-:W1:Y:S01]  /*14620*/  @P2 LDC.64 R2, c[0x0][0xa18] ;  /* 0x00028600ff022b82 */ /* 0x000e620000000a00 */
[----:B------:R-:W-:-:S07]  /*14630*/  ISETP.NE.AND.EX P3, PT, R7, RZ, PT, P1 ;  /* 0x000000ff0700720c */ /* 0x000fce0003f65310 */
[----:B------:R-:W2:Y:S01]  /*14640*/  @P0 LDC.64 R4, c[0x0][0xa28] ;  /* 0x00028a00ff040b82 */ /* 0x000ea20000000a00 */
[----:B------:R-:W-:Y:S02]  /*14650*/  IMAD.MOV.U32 R27, RZ, RZ, RZ ;  /* 0x000000ffff1b7224 */ /* 0x000fe400078e00ff */
[----:B-1----:R-:W-:-:S05]  /*14660*/  @P2 IMAD.WIDE R2, R19, 0x4, R2 ;  /* 0x0000000413022825 */ /* 0x002fca00078e0202 */
[----:B---34-:R0:W3:Y:S01]  /*14670*/  @P2 LDG.E R0, desc[UR54][R2.64] ;  /* 0x0000003602002981 */ /* 0x0180e2000c1e1900 */
[----:B--2---:R-:W-:-:S06]  /*14680*/  @P0 IMAD.WIDE R4, R19, 0x4, R4 ;  /* 0x0000000413040825 */ /* 0x004fcc00078e0204 */
[----:B------:R1:W5:Y:S01]  /*14690*/  @P0 LDG.E R4, desc[UR54][R4.64] ;  /* 0x0000003604040981 */ /* 0x000362000c1e1900 */
[----:B0-----:R-:W-:Y:S01]  /*146a0*/  IMAD.WIDE R2, R19, 0x4, R8 ;  /* 0x0000000413027825 */ /* 0x001fe200078e0208 */
[----:B------:R-:W-:-:S04]  /*146b0*/  LOP3.LUT R25, R25, 0xffffffbf, RZ, 0xc0, !PT ;  /* 0xffffffbf19197812 */ /* 0x000fc800078ec0ff */
[----:B------:R1:W5:Y:S01]  /*146c0*/  @P3 LDG.E R27, desc[UR54][R2.64] ;  /* 0x00000036021b3981 */ /* 0x000362000c1e1900 */
[----:B------:R-:W-:Y:S02]  /*146d0*/  @P3 LOP3.LUT R25, R25, 0x40, RZ, 0xfc, !PT ;  /* 0x0000004019193812 */ /* 0x000fe400078efcff */
[----:B---3--:R-:W-:Y:S01]  /*146e0*/  @P2 R2UR UR37, R0 ;  /* 0x00000000002522ca */ /* 0x008fe200000e0000 */
[----:B-1----:R-:W-:-:S14]  /*146f0*/  @P2 BRA `(.L_x_1399) ;  /* 0x00000000001c2947 */ /* 0x002fdc0003800000 */
[----:B------:R-:W-:Y:S01]  /*14700*/  ULDC UR37, c[0x0][0x288] ;  /* 0x0000a20000257ab9 */ /* 0x000fe20000000800 */
[----:B------:R-:W-:Y:S05]  /*14710*/  @!P3 BRA `(.L_x_1399) ;  /* 0x000000000014b947 */ /* 0x000fea0003800000 */
[----:B------:R-:W2:Y:S04]  /*14720*/  LDG.E R5, desc[UR54][R2.64] ;  /* 0x0000003602057981 */ /* 0x000ea8000c1e1900 */
[----:B------:R-:W3:Y:S01]  /*14730*/  LDG.E R0, desc[UR54][R2.64+0x4] ;  /* 0x0000043602007981 */ /* 0x000ee2000c1e1900 */
[----:B--2---:R-:W-:Y:S02]  /*14740*/  R2UR UR4, R5 ;  /* 0x00000000050472ca */ /* 0x004fe400000e0000 */
[----:B---3--:R-:W-:-:S13]  /*14750*/  R2UR UR37, R0 ;  /* 0x00000000002572ca */ /* 0x008fda00000e0000 */
[----:B------:R-:W-:-:S12]  /*14760*/  UIADD3 UR37, -UR4, UR37, URZ ;  /* 0x0000002504257290 */ /* 0x000fd8000fffe13f */
.L_x_1399:
[----:B------:R-:W-:Y:S01]  /*14770*/  UMOV UR36, URZ ;  /* 0x0000003f00247c82 */ /* 0x000fe20008000000 */
[----:B------:R-:W-:Y:S01]  /*14780*/  ULDC.64 UR6, c[0x0][0xa20] ;  /* 0x0002880000067ab9 */ /* 0x000fe20000000a00 */
[----:B-----5:R-:W-:Y:S01]  /*14790*/  @P0 R2UR UR36, R4 ;  /* 0x00000000042402ca */ /* 0x020fe200000e0000 */
[----:B------:R-:W-:Y:S01]  /*147a0*/  ULDC.64 UR4, c[0x0][0x418] ;  /* 0x0001060000047ab9 */ /* 0x000fe20000000a00 */
[----:B------:R-:W-:Y:S01]  /*147b0*/  ISETP.NE.U32.AND P0, PT, RZ, UR6, PT ;  /* 0x00000006ff007c0c */ /* 0x000fe2000bf05070 */
[----:B------:R-:W-:Y:S01]  /*147c0*/  UISETP.NE.U32.AND UP0, UPT, UR4, URZ, UPT ;  /* 0x0000003f0400728c */ /* 0x000fe2000bf05070 */
[----:B------:R-:W-:Y:S02]  /*147d0*/  ULDC UR39, c[0x0][0x2f0] ;  /* 0x0000bc0000277ab9 */ /* 0x000fe40000000800 */
[----:B------:R-:W-:Y:S01]  /*147e0*/  ISETP.NE.AND.EX P0, PT, RZ, UR7, PT, P0 ;  /* 0x00000007ff007c0c */ /* 0x000fe2000bf05300 */
[----:B------:R-:W-:Y:S01]  /*147f0*/  UISETP.NE.AND.EX UP0, UPT, UR5, URZ, UPT, UP0 ;  /* 0x0000003f0500728c */ /* 0x000fe2000bf05300 */
[----:B------:R-:W-:-:S03]  /*14800*/  ULDC UR4, c[0x0][0x424] ;  /* 0x0001090000047ab9 */ /* 0x000fc60000000800 */
[----:B------:R-:W-:-:S04]  /*14810*/  USEL UR4, UR4, 0x1, UP0 ;  /* 0x0000000104047887 */ /* 0x000fc80008000000 */
[----:B------:R-:W-:-:S04]  /*14820*/  UIMAD UR39, UR4, UR39, URZ ;  /* 0x00000027042772a4 */ /* 0x000fc8000f8e023f */
[----:B------:R-:W-:Y:S08]  /*14830*/  @!P0 BRA `(.L_x_1400) ;  /* 0x0000000000148947 */ /* 0x000ff00003800000 */
[----:B------:R-:W0:Y:S02]  /*14840*/  LDC.64 R2, c[0x0][0xa20] ;  /* 0x00028800ff027b82 */ /* 0x000e240000000a00 */
[----:B0-----:R-:W-:-:S06]  /*14850*/  IMAD.WIDE R2, R19, 0x4, R2 ;  /* 0x0000000413027825 */ /* 0x001fcc00078e0202 */
[----:B------:R-:W2:Y:S02]  /*14860*/  LDG.E R2, desc[UR54][R2.64] ;  /* 0x0000003602027981 */ /* 0x000ea4000c1e1900 */
[----:B--2---:R-:W-:Y:S01]  /*14870*/  R2UR UR39, R2 ;  /* 0x00000000022772ca */ /* 0x004fe200000e0000 */
[----:B------:R-:W-:-:S14]  /*14880*/  BRA `(.L_x_1401) ;  /* 0x00000000002c7947 */ /* 0x000fdc0003800000 */
.L_x_1400:
[----:B------:R-:W-:Y:S02]  /*14890*/  ULDC.64 UR4, c[0x0][0xa08] ;  /* 0x0002820000047ab9 */ /* 0x000fe40000000a00 */
[----:B------:R-:W-:-:S04]  /*148a0*/  ISETP.NE.U32.AND P0, PT, RZ, UR4, PT ;  /* 0x00000004ff007c0c */ /* 0x000fc8000bf05070 */
[----:B------:R-:W-:-:S13]  /*148b0*/  ISETP.NE.AND.EX P0, PT, RZ, UR5, PT, P0 ;  /* 0x00000005ff007c0c */ /* 0x000fda000bf05300 */
[----:B------:R-:W-:Y:S05]  /*148c0*/  @!P0 BRA `(.L_x_1401) ;  /* 0x00000000001c8947 */ /* 0x000fea0003800000 */
[----:B------:R-:W0:Y:S02]  /*148d0*/  LDC.64 R2, c[0x0][0xa08] ;  /* 0x00028200ff027b82 */ /* 0x000e240000000a00 */
[----:B0-----:R-:W-:-:S05]  /*148e0*/  IMAD.WIDE R2, R19, 0x4, R2 ;  /* 0x0000000413027825 */ /* 0x001fca00078e0202 */
[----:B------:R-:W2:Y:S04]  /*148f0*/  LDG.E R4, desc[UR54][R2.64] ;  /* 0x0000003602047981 */ /* 0x000ea8000c1e1900 */
[----:B------:R-:W3:Y:S01]  /*14900*/  LDG.E R0, desc[UR54][R2.64+0x4] ;  /* 0x0000043602007981 */ /* 0x000ee2000c1e1900 */
[----:B--2---:R-:W-:Y:S02]  /*14910*/  R2UR UR39, R4 ;  /* 0x00000000042772ca */ /* 0x004fe400000e0000 */
[----:B---3--:R-:W-:-:S13]  /*14920*/  R2UR UR4, R0 ;  /* 0x00000000000472ca */ /* 0x008fda00000e0000 */
[----:B------:R-:W-:-:S12]  /*14930*/  UIADD3 UR39, -UR39, UR4, URZ ;  /* 0x0000000427277290 */ /* 0x000fd8000fffe13f */
.L_x_1401:
[----:B------:R-:W-:Y:S01]  /*14940*/  R2UR UR38, R17 ;  /* 0x00000000112672ca */ /* 0x000fe200000e0000 */
[----:B------:R-:W-:Y:S01]  /*14950*/  ULDC UR4, c[0x0][0x448] ;  /* 0x0001120000047ab9 */ /* 0x000fe20000000800 */
[----:B------:R-:W-:Y:S02]  /*14960*/  UIADD3 UR39, -UR36, UR39, URZ ;  /* 0x0000002724277290 */ /* 0x000fe4000fffe13f */
[----:B------:R-:W-:Y:S02]  /*14970*/  UISETP.NE.AND UP0, UPT, UR4, 0x1, UPT ;  /* 0x000000010400788c */ /* 0x000fe4000bf05270 */
[----:B------:R-:W-:Y:S01]  /*14980*/  UIADD3 UR9, UR39, 0x1, -UR37 ;  /* 0x0000000127097890 */ /* 0x000fe2000fffe825 */
[----:B------:R-:W-:Y:S01]  /*14990*/  ULDC.64 UR4, c[0x0][0x9e0] ;  /* 0x0002780000047ab9 */ /* 0x000fe20000000a00 */
[----:B------:R-:W-:-:S05]  /*149a0*/  UP2UR UR46, UPR, URZ, 0x1 ;  /* 0x000000013f2e7883 */ /* 0x000fca0008000000 */
[----:B------:R-:W-:Y:S02]  /*149b0*/  USHF.L.U32 UR38, UR38, 0x7, URZ ;  /* 0x0000000726267899 */ /* 0x000fe4000800063f */
[----:B------:R-:W-:Y:S01]  /*149c0*/  @UP0 ULDC UR6, c[0x0][0x44c] ;  /* 0x0001130000060ab9 */ /* 0x000fe20000000800 */
[----:B------:R-:W-:Y:S01]  /*149d0*/  @UP0 ULDC UR10, c[0x0][0x450] ;  /* 0x00011400000a0ab9 */ /* 0x000fe20000000800 */
[----:B------:R-:W-:-:S04]  /*149e0*/  UIADD3 UR8, UR38, 0x7f, URZ ;  /* 0x0000007f26087890 */ /* 0x000fc8000fffe03f */
[----:B------:R-:W-:-:S04]  /*149f0*/  UIMAD.WIDE.U32 UR6, UR8, UR6, URZ ;  /* 0x00000006080672a5 */ /* 0x000fc8000f8e003f */
[----:B------:R-:W-:Y:S02]  /*14a00*/  @UP0 USHF.R.U32.HI UR8, URZ, UR10, UR7 ;  /* 0x0000000a3f080299 */ /* 0x000fe40008011607 */
[----:B------:R-:W-:Y:S02]  /*14a10*/  UISETP.GE.AND UP0, UPT, UR5, 0x1, UPT ;  /* 0x000000010500788c */ /* 0x000fe4000bf06270 */
[----:B------:R-:W-:-:S04]  /*14a20*/  UIADD3 UR9, UR9, UR8, URZ ;  /* 0x0000000809097290 */ /* 0x000fc8000fffe03f */
[----:B------:R-:W-:Y:S01]  /*14a30*/  PLOP3.LUT P1, PT, PT, PT, UP0, 0x80, 0x0 ;  /* 0x000000000000781c */ /* 0x000fe20003f2f008 */
[----:B------:R-:W-:-:S12]  /*14a40*/  UIADD3 UR4, UR9, UR4, URZ ;  /* 0x0000000409047290 */ /* 0x000fd8000fffe03f */
[----:B------:R-:W-:Y:S05]  /*14a50*/  @!P1 BRA `(.L_x_1402) ;  /* 0x0000000000449947 */ /* 0x000fea0003800000 */
        /* <DEDUP_REMOVED lines=10> */
.L_x_1403:
[----:B------:R-:W-:-:S11]  /*14b00*/  UISETP.NE.AND UP0, UPT, UR5, 0x1, UPT ;  /* 0x000000010500788c */ /* 0x000fd6000bf05270 */
[----:B------:R-:W-:Y:S02]  /*14b10*/  @UP0 ULDC.64 UR10, c[0x0][0x9e8] ;  /* 0x00027a00000a0ab9 */ /* 0x000fe40000000a00 */
[----:B------:R-:W-:-:S04]  /*14b20*/  UIMAD.WIDE.U32 UR6, UR8, UR10, URZ ;  /* 0x0000000a080672a5 */ /* 0x000fc8000f8e003f */
[----:B------:R-:W-:-:S12]  /*14b30*/  @UP0 USHF.R.U32.HI UR8, URZ, UR11, UR7 ;  /* 0x0000000b3f080299 */ /* 0x000fd80008011607 */
.L_x_1404:
[----:B------:R-:W-:-:S04]  /*14b40*/  UIMAD UR8, UR8, UR5, UR5 ;  /* 0x00000005080872a4 */ /* 0x000fc8000f8e0205 */
[----:B------:R-:W-:-:S04]  /*14b50*/  UISETP.LT.AND UP0, UPT, UR4, UR8, UPT ;  /* 0x000000080400728c */ /* 0x000fc8000bf01270 */
[----:B------:R-:W-:-:S12]  /*14b60*/  USEL UR4, UR4, UR8, UP0 ;  /* 0x0000000804047287 */ /* 0x000fd80008000000 */
.L_x_1402:
[----:B------:R-:W-:Y:S02]  /*14b70*/  UISETP.NE.AND UP0, UPT, UR46, URZ, UPT ;  /* 0x0000003f2e00728c */ /* 0x000fe4000bf05270 */
[----:B------:R-:W-:Y:S02]  /*14b80*/  UIADD3 UR8, UR39, 0x7f, URZ ;  /* 0x0000007f27087890 */ /* 0x000fe4000fffe03f */
[----:B------:R-:W-:Y:S02]  /*14b90*/  UIADD3 UR9, UR4, 0x7f, URZ ;  /* 0x0000007f04097890 */ /* 0x000fe4000fffe03f */
[----:B------:R-:W-:Y:S02]  /*14ba0*/  USHF.R.S32.HI UR4, URZ, 0x1f, UR8 ;  /* 0x0000001f3f047899 */ /* 0x000fe40008011408 */
[----:B------:R-:W-:Y:S02]  /*14bb0*/  USHF.R.S32.HI UR10, URZ, 0x1f, UR9 ;  /* 0x0000001f3f0a7899 */ /* 0x000fe40008011409 */
[----:B------:R-:W-:Y:S01]  /*14bc0*/  ULEA.HI UR4, UR4, UR8, URZ, 0x7 ;  /* 0x0000000804047291 */ /* 0x000fe2000f8f383f */
[----:B------:R-:W-:Y:S01]  /*14bd0*/  @UP0 ULDC UR6, c[0x0][0x44c] ;  /* 0x0001130000060ab9 */ /* 0x000fe20000000800 */
[----:B------:R-:W-:-:S02]  /*14be0*/  ULEA.HI UR10, UR10, UR9, URZ, 0x7 ;  /* 0x000000090a0a7291 */ /* 0x000fc4000f8f383f */
[----:B------:R-:W-:Y:S01]  /*14bf0*/  UIMAD.WIDE.U32 UR6, UR38, UR6, URZ ;  /* 0x00000006260672a5 */ /* 0x000fe2000f8e003f */
[----:B------:R-:W-:Y:S01]  /*14c00*/  @UP0 ULDC UR9, c[0x0][0x450] ;  /* 0x0001140000090ab9 */ /* 0x000fe20000000800 */
[----:B------:R-:W-:Y:S02]  /*14c10*/  UMOV UR8, UR38 ;  /* 0x0000002600087c82 */ /* 0x000fe40008000000 */
[----:B------:R-:W-:Y:S02]  /*14c20*/  @UP0 USHF.R.U32.HI UR8, URZ, UR9, UR7 ;  /* 0x000000093f080299 */ /* 0x000fe40008011607 */
[----:B------:R-:W-:Y:S02]  /*14c30*/  USHF.R.S32.HI UR4, URZ, 0x7, UR4 ;  /* 0x000000073f047899 */ /* 0x000fe40008011404 */
[----:B------:R-:W-:Y:S02]  /*14c40*/  USHF.R.S32.HI UR10, URZ, 0x7, UR10 ;  /* 0x000000073f0a7899 */ /* 0x000fe4000801140a */
[----:B------:R-:W-:-:S02]  /*14c50*/  UIADD3 UR6, UR8, UR39, -UR37 ;  /* 0x0000002708067290 */ /* 0x000fc4000fffe825 */
[----:B------:R-:W-:Y:S01]  /*14c60*/  UISETP.LT.AND UP0, UPT, UR4, UR10, UPT ;  /* 0x0000000a0400728c */ /* 0x000fe2000bf01270 */
[----:B------:R-:W-:-:S03]  /*14c70*/  ULDC UR8, c[0x0][0x9dc] ;  /* 0x0002770000087ab9 */ /* 0x000fc60000000800 */
[----:B------:R-:W-:Y:S02]  /*14c80*/  USEL UR40, UR4, UR10, UP0 ;  /* 0x0000000a04287287 */ /* 0x000fe40008000000 */
[----:B------:R-:W-:Y:S01]  /*14c90*/  UIADD3 UR8, UR6, -UR8, URZ ;  /* 0x8000000806087290 */ /* 0x000fe2000fffe03f */
[----:B------:R-:W-:Y:S11]  /*14ca0*/  @!P1 BRA `(.L_x_1405) ;  /* 0x0000000000489947 */ /* 0x000ff60003800000 */
[----:B------:R-:W-:Y:S02]  /*14cb0*/  UMOV UR4, UR6 ;  /* 0x0000000600047c82 */ /* 0x000fe40008000000 */
        /* <DEDUP_REMOVED lines=10> */
.L_x_1406:
[----:B------:R-:W-:-:S11]  /*14d60*/  UISETP.NE.AND UP0, UPT, UR5, 0x1, UPT ;  /* 0x000000010500788c */ /* 0x000fd6000bf05270 */
[----:B------:R-:W-:Y:S02]  /*14d70*/  @UP0 ULDC.64 UR10, c[0x0][0x9e8] ;  /* 0x00027a00000a0ab9 */ /* 0x000fe40000000a00 */
[----:B------:R-:W-:-:S04]  /*14d80*/  UIMAD.WIDE.U32 UR6, UR4, UR10, URZ ;  /* 0x0000000a040672a5 */ /* 0x000fc8000f8e003f */
[----:B------:R-:W-:-:S12]  /*14d90*/  @UP0 USHF.R.U32.HI UR4, URZ, UR11, UR7 ;  /* 0x0000000b3f040299 */ /* 0x000fd80008011607 */
.L_x_1407:
[----:B------:R-:W-:-:S04]  /*14da0*/  UIMAD UR4, UR4, UR5, URZ ;  /* 0x00000005040472a4 */ /* 0x000fc8000f8e023f */
[----:B------:R-:W-:-:S04]  /*14db0*/  UISETP.LT.AND UP0, UPT, UR8, UR4, UPT ;  /* 0x000000040800728c */ /* 0x000fc8000bf01270 */
[----:B------:R-:W-:-:S12]  /*14dc0*/  USEL UR8, UR8, UR4, !UP0 ;  /* 0x0000000408087287 */ /* 0x000fd8000c000000 */
.L_x_1405:
        /* <DEDUP_REMOVED lines=16> */
[----:B------:R-:W0:Y:S02]  /*14ed0*/  FLO.U32 R0, UR4 ;  /* 0x0000000400007d00 */ /* 0x000e2400080e0000 */
[----:B0-----:R-:W-:-:S06]  /*14ee0*/  ISETP.EQ.U32.AND P0, PT, R0, R5, PT ;  /* 0x000000050000720c */ /* 0x001fcc0003f02070 */
[----:B------:R-:W1:Y:S07]  /*14ef0*/  POPC R5, UR4 ;  /* 0x0000000400057d09 */ /* 0x000e6e0008000000 */
[----:B-1----:R-:W2:Y:S01]  /*14f00*/  @P0 ATOMG.E.ADD.STRONG.GPU PT, R3, desc[UR54][R2.64], R5 ;  /* 0x00000005020309a8 */ /* 0x002ea200081ee1f6 */
[----:B------:R-:W0:Y:S02]  /*14f10*/  S2R R4, SR_LTMASK ;  /* 0x0000000000047919 */ /* 0x000e240000003900 */
[----:B0-----:R-:W-:-:S04]  /*14f20*/  LOP3.LUT R4, R4, UR4, RZ, 0xc0, !PT ;  /* 0x0000000404047c12 */ /* 0x001fc8000f8ec0ff */
[----:B------:R-:W0:Y:S01]  /*14f30*/  POPC R7, R4 ;  /* 0x0000000400077309 */ /* 0x000e220000000000 */
[----:B--2---:R-:W0:Y:S02]  /*14f40*/  SHFL.IDX PT, R0, R3, R0, 0x1f ;  /* 0x00001f0003007589 */ /* 0x004e2400000e0000 */
[----:B0-----:R-:W-:Y:S01]  /*14f50*/  IADD3 R16, R0, UR45, R7 ;  /* 0x0000002d00107c10 */ /* 0x001fe2000fffe007 */
[----:B------:R-:W-:Y:S06]  /*14f60*/  BRA `(.L_x_1410) ;  /* 0x0000003800e07947 */ /* 0x000fec0003800000 */
.L_x_1409:
        /* <DEDUP_REMOVED lines=20> */
.L_x_1412:
[----:B------:R-:W-:Y:S05]  /*150b0*/  BSYNC B6 ;  /* 0x0000000000067941 */ /* 0x000fea0003800000 */
.L_x_1411:
        /* <DEDUP_REMOVED lines=22> */
.L_x_1414:
[----:B------:R-:W-:Y:S05]  /*15220*/  BSYNC B6 ;  /* 0x0000000000067941 */ /* 0x000fea0003800000 */
.L_x_1413:
        /* <DEDUP_REMOVED lines=20> */
.L_x_1416:
[----:B------:R-:W-:Y:S05]  /*15370*/  BSYNC B6 ;  /* 0x0000000000067941 */ /* 0x000fea0003800000 */
.L_x_1415:
        /* <DEDUP_REMOVED lines=19> */
.L_x_1418:
[----:B------:R-:W-:Y:S05]  /*154b0*/  BSYNC B6 ;  /* 0x0000000000067941 */ /* 0x000fea0003800000 */
.L_x_1417:
[----:B------:R-:W0:Y:S01]  /*154c0*/  LDC.64 R2, c[0x0][0x9f8] ;  /* 0x00027e00ff027b82 */ /* 0x000e220000000a00 */
[----:B------:R-:W-:Y:S01]  /*154d0*/  IMAD.MOV.U32 R28, RZ, RZ, R19 ;  /* 0x000000ffff1c7224 */ /* 0x000fe200078e0013 */
[----:B------:R-:W1:Y:S01]  /*154e0*/  S2R R20, SR_TID.X ;  /* 0x0000000000147919 */ /* 0x000e620000002100 */
[----:B------:R-:W2:Y:S05]  /*154f0*/  S2R R17, SR_TID.X ;  /* 0x0000000000117919 */ /* 0x000eaa0000002100 */
[----:B------:R-:W3:Y:S01]  /*15500*/  LDC R10, c[0x0][0x430] ;  /* 0x00010c00ff0a7b82 */ /* 0x000ee20000000800 */
[----:B------:R-:W-:-:S07]  /*15510*/  IMAD.U32 R7, RZ, RZ, UR40 ;  /* 0x00000028ff077e24 */ /* 0x000fce000f8e00ff */
[----:B------:R-:W4:Y:S01]  /*15520*/  LDC R11, c[0x0][0x2f4] ;  /* 0x0000bd00ff0b7b82 */ /* 0x000f220000000800 */
[----:B0-----:R-:W-:-:S04]  /*15530*/  ISETP.NE.U32.AND P0, PT, R2, RZ, PT ;  /* 0x000000ff0200720c */ /* 0x001fc80003f05070 */
[----:B------:R-:W-:-:S13]  /*15540*/  ISETP.NE.AND.EX P0, PT, R3, RZ, PT, P0 ;  /* 0x000000ff0300720c */ /* 0x000fda0003f05300 */
[----:B------:R-:W0:Y:S02]  /*15550*/  @P0 LDC.64 R2, c[0x0][0x9f8] ;  /* 0x00027e00ff020b82 */ /* 0x000e240000000a00 */
[----:B0-----:R-:W-:-:S05]  /*15560*/  @P0 IMAD.WIDE R2, R19, 0x4, R2 ;  /* 0x0000000413020825 */ /* 0x001fca00078e0202 */
[----:B------:R0:W4:Y:S01]  /*15570*/  @P0 LDG.E R28, desc[UR54][R2.64] ;  /* 0x00000036021c0981 */ /* 0x000122000c1e1900 */
[----:B---3--:R-:W-:Y:S01]  /*15580*/  ISETP.NE.AND P1, PT, R10, 0x1, PT ;  /* 0x000000010a00780c */ /* 0x008fe20003f25270 */
[----:B-1----:R-:W-:Y:S01]  /*15590*/  IMAD.SHL.U32 R20, R20, 0x20, RZ ;  /* 0x0000002014147824 */ /* 0x002fe200078e00ff */
[----:B--2---:R-:W-:Y:S02]  /*155a0*/  LOP3.LUT R17, R17, 0x7f, RZ, 0xc0, !PT ;  /* 0x0000007f11117812 */ /* 0x004fe400078ec0ff */
[----:B------:R-:W-:Y:S02]  /*155b0*/  LEA R7, R7, 0xffffff80, 0x7 ;  /* 0xffffff8007077811 */ /* 0x000fe400078e38ff */
[----:B------:R-:W-:Y:S02]  /*155c0*/  SHF.R.U32.HI R17, RZ, 0x2, R17 ;  /* 0x00000002ff117819 */ /* 0x000fe40000011611 */
[----:B------:R-:W-:Y:S02]  /*155d0*/  LOP3.LUT R20, R20, 0x60, RZ, 0xc0, !PT ;  /* 0x0000006014147812 */ /* 0x000fe400078ec0ff */
[----:B------:R-:W-:-:S02]  /*155e0*/  LOP3.LUT R25, R25, 0xffffffef, RZ, 0xc0, !PT ;  /* 0xffffffef19197812 */ /* 0x000fc400078ec0ff */
[----:B------:R-:W-:Y:S01]  /*155f0*/  LOP3.LUT R4, R7, R17, R20, 0xfe, !PT ;  /* 0x0000001107047212 */ /* 0x000fe200078efe14 */
[----:B------:R-:W1:Y:S01]  /*15600*/  @P1 LDC R0, c[0x0][0x434] ;  /* 0x00010d00ff001b82 */ /* 0x000e620000000800 */
[----:B----4-:R-:W-:Y:S02]  /*15610*/  ISETP.GE.AND P3, PT, R26, R11, PT ;  /* 0x0000000b1a00720c */ /* 0x010fe40003f66270 */
[C---:B------:R-:W-:Y:S01]  /*15620*/  ISETP.GE.AND P0, PT, R4.reuse, UR39, PT ;  /* 0x0000002704007c0c */ /* 0x040fe2000bf06270 */
[----:B------:R-:W-:Y:S01]  /*15630*/  VIADD R9, R4, UR36 ;  /* 0x0000002404097c36 */ /* 0x000fe20008000000 */
[----:B------:R-:W-:-:S03]  /*15640*/  @P1 LOP3.LUT R25, R25, 0x10, RZ, 0xfc, !PT ;  /* 0x0000001019191812 */ /* 0x000fc600078efcff */
[----:B------:R-:W2:Y:S01]  /*15650*/  @P1 LDC R5, c[0x0][0x438] ;  /* 0x00010e00ff051b82 */ /* 0x000ea20000000800 */
[----:B------:R-:W-:-:S07]  /*15660*/  IMAD.MOV.U32 R8, RZ, RZ, R9 ;  /* 0x000000ffff087224 */ /* 0x000fce00078e0009 */
[----:B0-----:R-:W0:Y:S01]  /*15670*/  @!P0 LDC.64 R2, c[0x0][0x428] ;  /* 0x00010a00ff028b82 */ /* 0x001e220000000a00 */
[----:B-1----:R-:W-:-:S05]  /*15680*/  @P1 IMAD.HI.U32 R0, R9, R0, RZ ;  /* 0x0000000009001227 */ /* 0x002fca00078e00ff */
[----:B--2---:R-:W-:Y:S02]  /*15690*/  @P1 SHF.R.U32.HI R8, RZ, R5, R0 ;  /* 0x00000005ff081219 */ /* 0x004fe40000011600 */
[----:B------:R-:W1:Y:S03]  /*156a0*/  @!P0 LDC.64 R4, c[0x0][0x418] ;  /* 0x00010600ff048b82 */ /* 0x000e660000000a00 */
[----:B------:R-:W-:-:S04]  /*156b0*/  IMAD.MOV R6, RZ, RZ, -R8 ;  /* 0x000000ffff067224 */ /* 0x000fc800078e0a08 */
[----:B------:R-:W-:Y:S01]  /*156c0*/  IMAD R6, R10, R6, R9 ;  /* 0x000000060a067224 */ /* 0x000fe200078e0209 */
[----:B------:R-:W-:Y:S02]  /*156d0*/  @!P0 SHF.R.S32.HI R9, RZ, 0x1f, R8 ;  /* 0x0000001fff098819 */ /* 0x000fe40000011408 */
[----:B------:R-:W-:Y:S02]  /*156e0*/  LOP3.LUT R17, R26, 0x40, RZ, 0xfc, !PT ;  /* 0x000000401a117812 */ /* 0x000fe400078efcff */
[----:B------:R-:W-:Y:S01]  /*156f0*/  LOP3.LUT R25, R25, 0xfffffffb, RZ, 0xc0, !PT ;  /* 0xfffffffb19197812 */ /* 0x000fe200078ec0ff */
[----:B------:R-:W-:-:S03]  /*15700*/  IMAD.U32 R12, RZ, RZ, UR42 ;  /* 0x0000002aff0c7e24 */ /* 0x000fc6000f8e00ff */
[----:B------:R-:W-:Y:S02]  /*15710*/  @P3 LOP3.LUT R25, R25, 0x4, RZ, 0xfc, !PT ;  /* 0x0000000419193812 */ /* 0x000fe400078efcff */
[----:B------:R-:W-:Y:S02]  /*15720*/  ISETP.NE.AND P2, PT, R12, 0x3, PT ;  /* 0x000000030c00780c */ /* 0x000fe40003f45270 */
[----:B------:R-:W-:Y:S02]  /*15730*/  LOP3.LUT R25, R25, 0xfffffff7, RZ, 0xc0, !PT ;  /* 0xfffffff719197812 */ /* 0x000fe400078ec0ff */
[----:B------:R-:W-:Y:S02]  /*15740*/  LOP3.LUT R10, R26, 0x80, RZ, 0xfc, !PT ;  /* 0x000000801a0a7812 */ /* 0x000fe400078efcff */
[----:B------:R-:W-:Y:S01]  /*15750*/  LOP3.LUT R25, R25, 0xfffffffd, RZ, 0xc0, !PT ;  /* 0xfffffffd19197812 */ /* 0x000fe200078ec0ff */
[----:B------:R-:W-:Y:S01]  /*15760*/  UMOV UR4, 0xffffffff ;  /* 0xffffffff00047882 */ /* 0x000fe20000000000 */
[----:B------:R-:W-:Y:S01]  /*15770*/  SHF.R.S32.HI R31, RZ, 0x1f, R28 ;  /* 0x0000001fff1f7819 */ /* 0x000fe2000001141c */
[----:B0-----:R-:W-:-:S04]  /*15780*/  @!P0 IMAD.WIDE.U32 R8, R28, R2, R8 ;  /* 0x000000021c088225 */ /* 0x001fc800078e0008 */
[----:B------:R-:W-:-:S04]  /*15790*/  @!P0 IMAD R2, R31, R2, RZ ;  /* 0x000000021f028224 */ /* 0x000fc800078e02ff */
[----:B------:R-:W-:Y:S01]  /*157a0*/  @!P0 IMAD R3, R28, R3, R2 ;  /* 0x000000031c038224 */ /* 0x000fe200078e0202 */
[----:B-1----:R-:W-:-:S03]  /*157b0*/  @!P0 LEA R2, P1, R8, R4, 0x2 ;  /* 0x0000000408028211 */ /* 0x002fc600078210ff */
[----:B------:R-:W-:-:S05]  /*157c0*/  @!P0 IMAD.IADD R0, R9, 0x1, R3 ;  /* 0x0000000109008824 */ /* 0x000fca00078e0203 */
[----:B------:R-:W-:Y:S01]  /*157d0*/  @!P0 LEA.HI.X R3, R8, R5, R0, 0x2, P1 ;  /* 0x0000000508038211 */ /* 0x000fe200008f1400 */
[----:B------:R-:W-:Y:S01]  /*157e0*/  IMAD.MOV.U32 R5, RZ, RZ, RZ ;  /* 0x000000ffff057224 */ /* 0x000fe200078e00ff */
[----:B------:R-:W-:-:S05]  /*157f0*/  ISETP.GE.AND P1, PT, R17, R11, PT ;  /* 0x0000000b1100720c */ /* 0x000fca0003f26270 */
[----:B------:R0:W5:Y:S01]  /*15800*/  @!P0 LDG.E R5, desc[UR54][R2.64] ;  /* 0x0000003602058981 */ /* 0x000162000c1e1900 */
[----:B------:R-:W-:-:S07]  /*15810*/  ISETP.GE.AND P0, PT, R10, R11, PT ;  /* 0x0000000b0a00720c */ /* 0x000fce0003f06270 */
[----:B------:R-:W-:-:S04]  /*15820*/  @P1 LOP3.LUT R25, R25, 0x2, RZ, 0xfc, !PT ;  /* 0x0000000219191812 */ /* 0x000fc800078efcff */
[----:B------:R-:W-:-:S04]  /*15830*/  @P2 LOP3.LUT R25, R25, 0x8, RZ, 0xfc, !PT ;  /* 0x0000000819192812 */ /* 0x000fc800078efcff */
[----:B------:R-:W-:-:S04]  /*15840*/  LOP3.LUT R25, R25, 0xfffffffe, RZ, 0xc0, !PT ;  /* 0xfffffffe19197812 */ /* 0x000fc800078ec0ff */
[----:B------:R-:W-:Y:S01]  /*15850*/  @P0 LOP3.LUT R25, R25, 0x1, RZ, 0xfc, !PT ;  /* 0x0000000119190812 */ /* 0x000fe200078efcff */
[----:B0-----:R-:W-:Y:S06]  /*15860*/  BRA.DIV UR4, `(.L_x_1419) ;  /* 0x0000004604487947 */ /* 0x001fec000b800000 */
.L_x_1499:
[----:B------:R-:W-:Y:S01]  /*15870*/  SHF.R.S32.HI R29, RZ, 0x1f, R18 ;  /* 0x0000001fff1d7819 */ /* 0x000fe20000011412 */
[----:B------:R-:W-:Y:S06]  /*15880*/  @!P2 BRA `(.L_x_1420) ;  /* 0x000000000004a947 */ /* 0x000fec0003800000 */
[----:B------:R-:W-:Y:S01]  /*15890*/  BPT.TRAP 0x1 ;  /* 0x000000040000795c */ /* 0x000fe20000300000 */
.L_x_1420:
[----:B------:R-:W-:Y:S01]  /*158a0*/  IMAD R4, R23, 0x8, R22 ;  /* 0x0000000817047824 */ /* 0x000fe200078e0216 */
[----:B------:R-:W-:Y:S01]  /*158b0*/  SHF.L.U32 R21, R24, 0x1f, RZ ;  /* 0x0000001f18157819 */ /* 0x000fe200000006ff */
[----:B------:R-:W-:Y:S01]  /*158c0*/  BSSY B0, `(.L_x_1421) ;  /* 0x0000004000007945 */ /* 0x000fe20003800000 */
[----:B------:R-:W-:Y:S02]  /*158d0*/  SHF.R.S32.HI R10, RZ, 0x1f, R6 ;  /* 0x0000001fff0a7819 */ /* 0x000fe40000011406 */
[----:B------:R-:W0:Y:S02]  /*158e0*/  SYNCS.PHASECHK.TRANS64.TRYWAIT P0, [R4+URZ+0x2a880], R21 ;  /* 0x02a88015040075a7 */ /* 0x000e24000800017f */
[----:B0-----:R-:W-:Y:S05]  /*158f0*/  @!P0 BRA `(.L_x_1422) ;  /* 0x0000004400508947 */ /* 0x001fea0003800000 */
.L_x_1500:
[----:B------:R-:W-:Y:S05]  /*15900*/  BSYNC B0 ;  /* 0x0000000000007941 */ /* 0x000fea0003800000 */
.L_x_1421:
        /* <DEDUP_REMOVED lines=8> */
[----:B------:R-:W-:Y:S02]  /*15990*/  IMAD R17, R23, 0x6000, R33 ;  /* 0x0000600017117824 */ /* 0x000fe400078e0221 */
        /* <DEDUP_REMOVED lines=9> */
[----:B------:R-:W-:Y:S01]  /*15a30*/  UMOV UR4, 0xffffffff ;  /* 0xffffffff00047882 */ /* 0x000fe20000000000 */
[----:B-1----:R-:W-:-:S04]  /*15a40*/  LOP3.LUT R8, R8, 0x7f, RZ, 0xc0, !PT ;  /* 0x0000007f08087812 */ /* 0x002fc800078ec0ff */
[----:B------:R-:W-:Y:S02]  /*15a50*/  SHF.R.U32.HI R11, RZ, 0x2, R8 ;  /* 0x00000002ff0b7819 */ /* 0x000fe40000011608 */
[----:B------:R-:W-:Y:S02]  /*15a60*/  IADD3 R8, P0, R2, UR6, RZ ;  /* 0x0000000602087c10 */ /* 0x000fe4000ff1e0ff */
[----:B------:R-:W-:Y:S02]  /*15a70*/  IADD3 R7, -R11, UR39, -R7 ;  /* 0x000000270b077c10 */ /* 0x000fe4000fffe907 */
[----:B------:R-:W-:Y:S02]  /*15a80*/  IADD3.X R9, R3, UR7, R9, P0, !PT ;  /* 0x0000000703097c10 */ /* 0x000fe400087fe409 */
[----:B------:R-:W-:Y:S01]  /*15a90*/  ISETP.GE.AND P5, PT, R7, 0x1, PT ;  /* 0x000000010700780c */ /* 0x000fe20003fa6270 */
[----:B------:R-:W-:-:S12]  /*15aa0*/  BRA.DIV UR4, `(.L_x_1423) ;  /* 0x0000004204f87947 */ /* 0x000fd8000b800000 */
[----:B------:R-:W1:Y:S01]  /*15ab0*/  SHFL.IDX PT, R2, R8, RZ, 0x1c1f ;  /* 0x001c1fff08027589 */ /* 0x000e6200000e0000 */
[----:B------:R-:W2:Y:S01]  /*15ac0*/  LDC R12, c[0x0][0x2f4] ;  /* 0x0000bd00ff0c7b82 */ /* 0x000ea20000000800 */
[C---:B------:R-:W-:Y:S02]  /*15ad0*/  LOP3.LUT R13, R26.reuse, 0x40, RZ, 0xfc, !PT ;  /* 0x000000401a0d7812 */ /* 0x040fe400078efcff */
[----:B------:R-:W3:Y:S01]  /*15ae0*/  SHFL.IDX PT, R0, R9, RZ, 0x1c1f ;  /* 0x001c1fff09007589 */ /* 0x000ee200000e0000 */
[----:B------:R-:W-:Y:S02]  /*15af0*/  LOP3.LUT R11, R26, 0x80, RZ, 0xfc, !PT ;  /* 0x000000801a0b7812 */ /* 0x000fe400078efcff */
[----:B------:R-:W-:Y:S02]  /*15b00*/  ISETP.GE.AND P6, PT, R7, 0x61, PT ;  /* 0x000000610700780c */ /* 0x000fe40003fc6270 */
[----:B------:R-:W-:Y:S02]  /*15b10*/  LOP3.LUT R25, R25, 0xffffffdf, RZ, 0xc0, !PT ;  /* 0xffffffdf19197812 */ /* 0x000fe400078ec0ff */
[----:B------:R-:W-:-:S09]  /*15b20*/  ISETP.GE.AND P4, PT, R7, 0x21, PT ;  /* 0x000000210700780c */ /* 0x000fd20003f86270 */
[----:B------:R-:W-:Y:S02]  /*15b30*/  @P6 LOP3.LUT R25, R25, 0x20, RZ, 0xfc, !PT ;  /* 0x0000002019196812 */ /* 0x000fe400078efcff */
[C---:B-1----:R-:W-:Y:S02]  /*15b40*/  IADD3 R2, P0, R26.reuse, R2, RZ ;  /* 0x000000021a027210 */ /* 0x042fe40007f1e0ff */
[-C--:B--2---:R-:W-:Y:S02]  /*15b50*/  ISETP.GE.AND P3, PT, R26, R12.reuse, PT ;  /* 0x0000000c1a00720c */ /* 0x084fe40003f66270 */
[----:B------:R-:W-:Y:S01]  /*15b60*/  ISETP.GE.AND P2, PT, R13, R12, PT ;  /* 0x0000000c0d00720c */ /* 0x000fe20003f46270 */
[----:B---3--:R-:W-:Y:S01]  /*15b70*/  IMAD.X R3, RZ, RZ, R0, P0 ;  /* 0x000000ffff037224 */ /* 0x008fe200000e0600 */
[C---:B------:R-:W-:Y:S01]  /*15b80*/  ISETP.LT.OR P0, PT, R7.reuse, 0x1, P3 ;  /* 0x000000010700780c */ /* 0x040fe20001f01670 */
[----:B------:R-:W-:Y:S01]  /*15b90*/  IMAD.IADD R0, R22, 0x1, R17 ;  /* 0x0000000116007824 */ /* 0x000fe200078e0211 */
[----:B------:R-:W-:-:S11]  /*15ba0*/  ISETP.LT.OR P1, PT, R7, 0x1, P2 ;  /* 0x000000010700780c */ /* 0x000fd60001721670 */
[----:B------:R-:W-:Y:S01]  /*15bb0*/  @!PT LDS RZ, [RZ] ;  /* 0x00000000fffff984 */ /* 0x000fe20000000800 */
[----:B------:R-:W-:Y:S01]  /*15bc0*/  LDGSTS.E.BYPASS.LTC128B.128 [R0+0xc400], desc[UR54][R2.64], !P0 ;  /* 0x0c40000002007fae */ /* 0x000fe2000c101d76 */
[----:B------:R-:W-:-:S03]  /*15bd0*/  ISETP.GE.AND P0, PT, R11, R12, PT ;  /* 0x0000000c0b00720c */ /* 0x000fc60003f06270 */
        /* <DEDUP_REMOVED lines=18> */
[----:B------:R-:W-:-:S13]  /*15d00*/  ISETP.LT.OR P1, PT, R7, 0x41, P3 ;  /* 0x000000410700780c */ /* 0x000fda0001f21670 */
[----:B------:R-:W-:Y:S01]  /*15d10*/  LDGSTS.E.BYPASS.LTC128B.128 [R0+0xd400], desc[UR54][R2.64], !P1 ;  /* 0x0d40000002007fae */ /* 0x000fe2000c901d76 */
[----:B------:R-:W-:-:S13]  /*15d20*/  ISETP.LT.OR P1, PT, R7, 0x41, P2 ;  /* 0x000000410700780c */ /* 0x000fda0001721670 */
[----:B------:R-:W-:Y:S01]  /*15d30*/  LDGSTS.E.BYPASS.LTC128B.128 [R0+0xf400], desc[UR54][R2.64+0x40], !P1 ;  /* 0x0f40004002007fae */ /* 0x000fe2000c901d76 */
[----:B------:R-:W-:-:S13]  /*15d40*/  ISETP.LT.OR P1, PT, R7, 0x41, P0 ;  /* 0x000000410700780c */ /* 0x000fda0000721670 */
[----:B------:R1:W-:Y:S01]  /*15d50*/  LDGSTS.E.BYPASS.LTC128B.128 [R0+0x11400], desc[UR54][R2.64+0x80], !P1 ;  /* 0x1140008002007fae */ /* 0x0003e2000c901d76 */
[----:B------:R-:W-:-:S03]  /*15d60*/  ISETP.GE.AND P1, PT, R7, 0x41, PT ;  /* 0x000000410700780c */ /* 0x000fc60003f26270 */
[----:B-1-3--:R1:W2:Y:S10]  /*15d70*/  SHFL.IDX PT, R2, R8, 0x3, 0x1c1f ;  /* 0x007c1f0008027f89 */ /* 0x00a2b400000e0000 */
.L_x_1510:
        /* <DEDUP_REMOVED lines=13> */
.L_x_1424:
        /* <DEDUP_REMOVED lines=11> */
.L_x_1425:
[----:B------:R2:W-:Y:S01]  /*15f00*/  SYNCS.ARRIVE.TRANS64.A1T0 RZ, [R4+URZ+0x2a870], RZ ;  /* 0x02a870ff04ff79a7 */ /* 0x0005e2000810003f */
[----:B------:R-:W-:Y:S05]  /*15f10*/  @!P3 BRA `(.L_x_1426) ;  /* 0x000000000004b947 */ /* 0x000fea0003800000 */
[----:B------:R-:W-:Y:S01]  /*15f20*/  BPT.TRAP 0x1 ;  /* 0x000000040000795c */ /* 0x000fe20000300000 */
.L_x_1426:
[----:B------:R-:W3:Y:S01]  /*15f30*/  SYNCS.PHASECHK.TRANS64.TRYWAIT P0, [R4+URZ+0x2a840], R21 ;  /* 0x02a84015040075a7 */ /* 0x000ee2000800017f */
[----:B------:R-:W-:Y:S04]  /*15f40*/  BSSY B0, `(.L_x_1427) ;  /* 0x0000002000007945 */ /* 0x000fe80003800000 */
[----:B---3--:R-:W-:Y:S05]  /*15f50*/  @!P0 BRA `(.L_x_1428) ;  /* 0x0000004400708947 */ /* 0x008fea0003800000 */
.L_x_1511:
[----:B------:R-:W-:Y:S05]  /*15f60*/  BSYNC B0 ;  /* 0x0000000000007941 */ /* 0x000fea0003800000 */
.L_x_1427:
[----:B------:R-:W-:Y:S01]  /*15f70*/  ULDC.64 UR4, c[0x0][0x300] ;  /* 0x0000c00000047ab9 */ /* 0x000fe20000000a00 */
[----:B------:R-:W4:Y:S01]  /*15f80*/  LDC R9, c[0x0][0x2f4] ;  /* 0x0000bd00ff097b82 */ /* 0x000f220000000800 */
[----:B------:R-:W-:Y:S01]  /*15f90*/  IMAD R7, R10, UR4, RZ ;  /* 0x000000040a077c24 */ /* 0x000fe2000f8e02ff */
[----:B------:R-:W-:Y:S01]  /*15fa0*/  ULDC.64 UR6, c[0x0][0x2e8] ;  /* 0x0000ba0000067ab9 */ /* 0x000fe20000000a00 */
[----:B------:R-:W-:Y:S01]  /*15fb0*/  IMAD.WIDE.U32 R2, R6, UR4, RZ ;  /* 0x0000000406027c25 */ /* 0x000fe2000f8e00ff */
[C---:B------:R-:W-:Y:S02]  /*15fc0*/  LOP3.LUT R11, R26.reuse, 0x80, RZ, 0xfc, !PT ;  /* 0x000000801a0b7812 */ /* 0x040fe400078efcff */
[----:B-1----:R-:W-:Y:S01]  /*15fd0*/  LOP3.LUT R8, R26, 0x40, RZ, 0xfc, !PT ;  /* 0x000000401a087812 */ /* 0x002fe200078efcff */
[----:B------:R-:W-:Y:S01]  /*15fe0*/  IMAD R7, R6, UR5, R7 ;  /* 0x0000000506077c24 */ /* 0x000fe2000f8e0207 */
[----:B------:R-:W-:Y:S02]  /*15ff0*/  ULDC.64 UR4, c[0x0][0x310] ;  /* 0x0000c40000047ab9 */ /* 0x000fe40000000a00 */
[----:B------:R-:W-:-:S02]  /*16000*/  IMAD R20, R20, UR4, RZ ;  /* 0x0000000414147c24 */ /* 0x000fc4000f8e02ff */
[----:B------:R-:W-:Y:S02]  /*16010*/  IMAD.IADD R3, R3, 0x1, R7 ;  /* 0x0000000103037824 */ /* 0x000fe400078e0207 */
[C---:B------:R-:W-:Y:S02]  /*16020*/  IMAD R20, R5.reuse, UR5, R20 ;  /* 0x0000000505147c24 */ /* 0x040fe4000f8e0214 */
[----:B------:R-:W-:Y:S01]  /*16030*/  IMAD.WIDE.U32 R2, R5, UR4, R2 ;  /* 0x0000000405027c25 */ /* 0x000fe2000f8e0002 */
[----:B------:R-:W-:-:S03]  /*16040*/  ULDC.64 UR4, c[0x0][0x308] ;  /* 0x0000c20000047ab9 */ /* 0x000fc60000000a00 */
[----:B------:R-:W-:Y:S02]  /*16050*/  IMAD.IADD R3, R3, 0x1, R20 ;  /* 0x0000000103037824 */ /* 0x000fe400078e0214 */
[----:B------:R-:W-:Y:S02]  /*16060*/  IMAD R5, R29, UR4, RZ ;  /* 0x000000041d057c24 */ /* 0x000fe4000f8e02ff */
[C---:B------:R-:W-:Y:S01]  /*16070*/  IMAD.WIDE.U32 R2, R18.reuse, UR4, R2 ;  /* 0x0000000412027c25 */ /* 0x040fe2000f8e0002 */
[----:B------:R-:W-:Y:S01]  /*16080*/  UMOV UR4, 0xffffffff ;  /* 0xffffffff00047882 */ /* 0x000fe20000000000 */
[-C--:B----4-:R-:W-:Y:S02]  /*16090*/  ISETP.GE.AND P2, PT, R11, R9.reuse, PT ;  /* 0x000000090b00720c */ /* 0x090fe40003f46270 */
[----:B------:R-:W-:Y:S01]  /*160a0*/  IMAD R7, R18, UR5, R5 ;  /* 0x0000000512077c24 */ /* 0x000fe2000f8e0205 */
[----:B------:R-:W-:Y:S02]  /*160b0*/  IADD3 R5, P0, R2, UR6, RZ ;  /* 0x0000000602057c10 */ /* 0x000fe4000ff1e0ff */
[----:B------:R-:W-:-:S02]  /*160c0*/  ISETP.GE.AND P3, PT, R8, R9, PT ;  /* 0x000000090800720c */ /* 0x000fc40003f66270 */
[----:B------:R-:W-:Y:S01]  /*160d0*/  IADD3.X R6, R3, UR7, R7, P0, !PT ;  /* 0x0000000703067c10 */ /* 0x000fe200087fe407 */
[----:B------:R-:W-:Y:S10]  /*160e0*/  BRA.DIV UR4, `(.L_x_1429) ;  /* 0x0000004604207947 */ /* 0x000ff4000b800000 */
[----:B------:R-:W1:Y:S01]  /*160f0*/  SHFL.IDX PT, R14, R5, RZ, 0x1c1f ;  /* 0x001c1fff050e7589 */ /* 0x000e6200000e0000 */
[----:B------:R-:W-:-:S03]  /*16100*/  ISETP.GE.AND P6, PT, R26, R9, PT ;  /* 0x000000091a00720c */ /* 0x000fc60003fc6270 */
[----:B------:R-:W4:Y:S01]  /*16110*/  SHFL.IDX PT, R2, R6, RZ, 0x1c1f ;  /* 0x001c1fff06027589 */ /* 0x000f2200000e0000 */
[----:B-1----:R-:W-:-:S03]  /*16120*/  @P5 IADD3 R7, P0, R26, R14, RZ ;  /* 0x0000000e1a075210 */ /* 0x002fc60007f1e0ff */
[----:B------:R-:W1:Y:S02]  /*16130*/  SHFL.IDX PT, R14, R5, 0x1, 0x1c1f ;  /* 0x003c1f00050e7f89 */ /* 0x000e6400000e0000 */
[----:B----4-:R-:W-:Y:S02]  /*16140*/  @P5 IMAD.X R3, RZ, RZ, R2, P0 ;  /* 0x000000ffff035224 */ /* 0x010fe400000e0602 */
[----:B------:R-:W-:-:S05]  /*16150*/  @P5 IMAD.MOV.U32 R2, RZ, RZ, R7 ;  /* 0x000000ffff025224 */ /* 0x000fca00078e0007 */
[----:B------:R-:W-:Y:S04]  /*16160*/  @P5 LDGSTS.E.BYPASS.LTC128B.128 [R0+0x1e400], desc[UR54][R2.64], !P6 ;  /* 0x1e40000002005fae */ /* 0x000fe8000f101d76 */
[----:B------:R-:W-:Y:S04]  /*16170*/  @P5 LDGSTS.E.BYPASS.LTC128B.128 [R0+0x20400], desc[UR54][R2.64+0x40], !P3 ;  /* 0x2040004002005fae */ /* 0x000fe8000d901d76 */
[----:B------:R4:W-:Y:S01]  /*16180*/  @P5 LDGSTS.E.BYPASS.LTC128B.128 [R0+0x22400], desc[UR54][R2.64+0x80], !P2 ;  /* 0x2240008002005fae */ /* 0x0009e2000d101d76 */
[----:B-1----:R-:W-:-:S03]  /*16190*/  @P4 IADD3 R7, P0, R26, R14, RZ ;  /* 0x0000000e1a074210 */ /* 0x002fc60007f1e0ff */
[----:B------:R-:W-:Y:S04]  /*161a0*/  SHFL.IDX PT, R14, R5, 0x2, 0x1c1f ;  /* 0x005c1f00050e7f89 */ /* 0x000fe800000e0000 */
[----:B----4-:R-:W1:Y:S02]  /*161b0*/  SHFL.IDX PT, R2, R6, 0x1, 0x1c1f ;  /* 0x003c1f0006027f89 */ /* 0x010e6400000e0000 */
[----:B-1----:R-:W-:Y:S02]  /*161c0*/  @P4 IMAD.X R8, RZ, RZ, R2, P0 ;  /* 0x000000ffff084224 */ /* 0x002fe400000e0602 */
[----:B------:R-:W-:Y:S01]  /*161d0*/  @P4 IMAD.MOV.U32 R2, RZ, RZ, R7 ;  /* 0x000000ffff024224 */ /* 0x000fe200078e0007 */
[----:B------:R-:W-:Y:S01]  /*161e0*/  @P1 IADD3 R7, P0, R26, R14, RZ ;  /* 0x0000000e1a071210 */ /* 0x000fe20007f1e0ff */
[----:B------:R-:W-:Y:S01]  /*161f0*/  @P4 IMAD.MOV.U32 R3, RZ, RZ, R8 ;  /* 0x000000ffff034224 */ /* 0x000fe200078e0008 */
[----:B------:R-:W-:Y:S04]  /*16200*/  SHFL.IDX PT, R14, R5, 0x3, 0x1c1f ;  /* 0x007c1f00050e7f89 */ /* 0x000fe800000e0000 */
[----:B------:R-:W-:Y:S04]  /*16210*/  @P4 LDGSTS.E.BYPASS.LTC128B.128 [R0+0x1ec00], desc[UR54][R2.64], !P6 ;  /* 0x1ec0000002004fae */ /* 0x000fe8000f101d76 */
[----:B------:R-:W-:Y:S04]  /*16220*/  @P4 LDGSTS.E.BYPASS.LTC128B.128 [R0+0x20c00], desc[UR54][R2.64+0x40], !P3 ;  /* 0x20c0004002004fae */ /* 0x000fe8000d901d76 */
[----:B------:R1:W-:Y:S04]  /*16230*/  @P4 LDGSTS.E.BYPASS.LTC128B.128 [R0+0x22c00], desc[UR54][R2.64+0x80], !P2 ;  /* 0x22c0008002004fae */ /* 0x0003e8000d101d76 */
[----:B-1----:R-:W1:Y:S04]  /*16240*/  SHFL.IDX PT, R2, R6, 0x2, 0x1c1f ;  /* 0x005c1f0006027f89 */ /* 0x002e6800000e0000 */
[----:B------:R-:W4:Y:S01]  /*16250*/  SHFL.IDX PT, R6, R6, 0x3, 0x1c1f ;  /* 0x007c1f0006067f89 */ /* 0x000f2200000e0000 */
[----:B-1----:R-:W-:-:S02]  /*16260*/  @P1 IMAD.X R8, RZ, RZ, R2, P0 ;  /* 0x000000ffff081224 */ /* 0x002fc400000e0602 */
[----:B------:R-:W-:Y:S02]  /*16270*/  @P1 IMAD.MOV.U32 R2, RZ, RZ, R7 ;  /* 0x000000ffff021224 */ /* 0x000fe400078e0007 */
[----:B------:R-:W-:-:S05]  /*16280*/  @P1 IMAD.MOV.U32 R3, RZ, RZ, R8 ;  /* 0x000000ffff031224 */ /* 0x000fca00078e0008 */
[----:B------:R1:W-:Y:S04]  /*16290*/  @P1 LDGSTS.E.BYPASS.LTC128B.128 [R0+0x1f400], desc[UR54][R2.64], !P6 ;  /* 0x1f40000002001fae */ /* 0x0003e8000f101d76 */
[----:B------:R1:W-:Y:S04]  /*162a0*/  @P1 LDGSTS.E.BYPASS.LTC128B.128 [R0+0x21400], desc[UR54][R2.64+0x40], !P3 ;  /* 0x2140004002001fae */ /* 0x0003e8000d901d76 */
[----:B----4-:R1:W-:Y:S02]  /*162b0*/  @P1 LDGSTS.E.BYPASS.LTC128B.128 [R0+0x23400], desc[UR54][R2.64+0x80], !P2 ;  /* 0x2340008002001fae */ /* 0x0103e4000d101d76 */
.L_x_1521:
[----:B------:R-:W-:Y:S02]  /*162c0*/  LOP3.LUT P1, RZ, R25, 0x20, RZ, 0xc0, !PT ;  /* 0x0000002019ff7812 */ /* 0x000fe4000782c0ff */
[----:B------:R-:W-:-:S11]  /*162d0*/  ISETP.GE.AND P4, PT, R26, R9, PT ;  /* 0x000000091a00720c */ /* 0x000fd60003f86270 */
[----:B-1----:R-:W-:-:S05]  /*162e0*/  @P1 IADD3 R2, P0, R26, R14, RZ ;  /* 0x0000000e1a021210 */ /* 0x002fca0007f1e0ff */
        /* <DEDUP_REMOVED lines=9> */
.L_x_1430:
        /* <DEDUP_REMOVED lines=11> */
.L_x_1431:
[----:B------:R1:W-:Y:S02]  /*16430*/  SYNCS.ARRIVE.TRANS64.A1T0 RZ, [R4+URZ+0x2a830], RZ ;  /* 0x02a830ff04ff79a7 */ /* 0x0003e4000810003f */
[----:B------:R-:W-:Y:S05]  /*16440*/  WARPSYNC.ALL ;  /* 0x0000000000007948 */ /* 0x000fea0003800000 */
[----:B------:R-:W-:Y:S01]  /*16450*/  ULDC.64 UR4, c[0x0][0x298] ;  /* 0x0000a60000047ab9 */ /* 0x000fe20000000a00 */
[----:B------:R-:W-:Y:S01]  /*16460*/  VIADD R2, R22, 0x18400 ;  /* 0x0001840016027836 */ /* 0x000fe20000000000 */
[----:B------:R-:W-:Y:S01]  /*16470*/  SHF.R.S32.HI R0, RZ, 0x1f, R27 ;  /* 0x0000001fff007819 */ /* 0x000fe2000001141b */
[----:B0123--:R-:W-:Y:S01]  /*16480*/  IMAD.WIDE.U32 R4, R27, UR4, RZ ;  /* 0x000000041b047c25 */ /* 0x00ffe2000f8e00ff */
[----:B------:R-:W-:Y:S01]  /*16490*/  BSSY B6, `(.L_x_1432) ;  /* 0x0000018000067945 */ /* 0x000fe20003800000 */
[----:B------:R-:W-:Y:S01]  /*164a0*/  BAR.SYNC.DEFER_BLOCKING 0x8, 0x180 ;  /* 0x0206000000007b1d */ /* 0x000fe20000010000 */
[----:B------:R-:W-:Y:S01]  /*164b0*/  LOP3.LUT P0, RZ, R2, 0x1bf, RZ, 0xc0, !PT ;  /* 0x000001bf02ff7812 */ /* 0x000fe2000780c0ff */
[----:B------:R-:W-:-:S04]  /*164c0*/  IMAD R0, R0, UR4, RZ ;  /* 0x0000000400007c24 */ /* 0x000fc8000f8e02ff */
[----:B------:R-:W-:Y:S01]  /*164d0*/  IMAD R0, R27, UR5, R0 ;  /* 0x000000051b007c24 */ /* 0x000fe2000f8e0200 */
[----:B------:R0:W-:Y:S03]  /*164e0*/  STL.64 [R1+0x8], R4 ;  /* 0x0000080401007387 */ /* 0x0001e60000100a00 */
[----:B------:R-:W-:-:S04]  /*164f0*/  IMAD.IADD R17, R5, 0x1, R0 ;  /* 0x0000000105117824 */ /* 0x000fc800078e0200 */
[----:B------:R-:W-:Y:S05]  /*16500*/  @!P0 BRA `(.L_x_1433) ;  /* 0x0000000000408947 */ /* 0x000fea0003800000 */
[----:B------:R-:W-:Y:S01]  /*16510*/  MOV R2, 0x0 ;  /* 0x0000000000027802 */ /* 0x000fe20000000f00 */
[----:B------:R-:W-:Y:S01]  /*16520*/  ULDC.64 UR6, c[0x4][0xc0] ;  /* 0x0100300000067ab9 */ /* 0x000fe20000000a00 */
[----:B------:R-:W-:Y:S01]  /*16530*/  ULDC.64 UR8, c[0x4][0xc8] ;  /* 0x0100320000087ab9 */ /* 0x000fe20000000a00 */
[----:B------:R-:W-:Y:S01]  /*16540*/  ULDC.64 UR4, c[0x4][0x28] ;  /* 0x01000a0000047ab9 */ /* 0x000fe20000000a00 */
[----:B0-----:R-:W-:Y:S02]  /*16550*/  IMAD.U32 R4, RZ, RZ, UR6 ;  /* 0x00000006ff047e24 */ /* 0x001fe4000f8e00ff */
        /* <DEDUP_REMOVED lines=11> */
.L_x_1433:
[----:B------:R-:W-:Y:S05]  /*16610*/  BSYNC B6 ;  /* 0x0000000000067941 */ /* 0x000fea0003800000 */
.L_x_1432:
[----:B------:R-:W2:Y:S01]  /*16620*/  LDL.LU.64 R2, [R1+0x8] ;  /* 0x0000080001027983 */ /* 0x000ea20000300a00 */
[----:B------:R-:W-:Y:S01]  /*16630*/  UISETP.NE.AND UP0, UPT, UR46, URZ, UPT ;  /* 0x0000003f2e00728c */ /* 0x000fe2000bf05270 */
[----:B------:R-:W-:Y:S01]  /*16640*/  LOP3.LUT P6, RZ, R25, 0x40, RZ, 0xc0, !PT ;  /* 0x0000004019ff7812 */ /* 0x000fe200078cc0ff */
[----:B------:R-:W-:Y:S01]  /*16650*/  ULDC.64 UR4, c[0x0][0x2d8] ;  /* 0x0000b60000047ab9 */ /* 0x000fe20000000a00 */
[----:B------:R1:W5:Y:S01]  /*16660*/  LDL R9, [R1] ;  /* 0x0000000001097983 */ /* 0x0003620000100800 */
[----:B0-----:R-:W-:Y:S01]  /*16670*/  IMAD R5, R29, UR4, RZ ;  /* 0x000000041d057c24 */ /* 0x001fe2000f8e02ff */
[----:B------:R-:W-:Y:S01]  /*16680*/  SHF.R.S32.HI R4, RZ, 0x1f, R19 ;  /* 0x0000001fff047819 */ /* 0x000fe20000011413 */
[----:B------:R-:W0:Y:S01]  /*16690*/  S2R R21, SR_TID.X ;  /* 0x0000000000157919 */ /* 0x000e220000002100 */
[----:B------:R-:W-:Y:S01]  /*166a0*/  PLOP3.LUT P0, PT, PT, PT, UP0, 0x80, 0x0 ;  /* 0x000000000000781c */ /* 0x000fe20003f0f008 */
[----:B------:R-:W-:Y:S01]  /*166b0*/  IMAD R5, R18, UR5, R5 ;  /* 0x0000000512057c24 */ /* 0x000fe2000f8e0205 */
[----:B------:R-:W-:Y:S01]  /*166c0*/  SEL R4, R4, RZ, !P6 ;  /* 0x000000ff04047207 */ /* 0x000fe20007000000 */
[----:B------:R-:W3:Y:S01]  /*166d0*/  S2R R20, SR_TID.X ;  /* 0x0000000000147919 */ /* 0x000ee20000002100 */
[----:B------:R-:W-:Y:S01]  /*166e0*/  SEL R6, R19, RZ, !P6 ;  /* 0x000000ff13067207 */ /* 0x000fe20007000000 */
[----:B------:R-:W-:Y:S01]  /*166f0*/  @UP0 ULDC UR6, c[0x0][0x450] ;  /* 0x0001140000060ab9 */ /* 0x000fe20000000800 */
[----:B0-----:R-:W-:Y:S01]  /*16700*/  IMAD.SHL.U32 R21, R21, 0x20, RZ ;  /* 0x0000002015157824 */ /* 0x001fe200078e00ff */
[----:B---3--:R-:W-:-:S04]  /*16710*/  LOP3.LUT R20, R20, 0x7f, RZ, 0xc0, !PT ;  /* 0x0000007f14147812 */ /* 0x008fc800078ec0ff */
[----:B------:R-:W-:Y:S02]  /*16720*/  LOP3.LUT R21, R21, 0x60, RZ, 0xc0, !PT ;  /* 0x0000006015157812 */ /* 0x000fe400078ec0ff */
[----:B------:R-:W-:-:S04]  /*16730*/  SHF.R.U32.HI R20, RZ, 0x2, R20 ;  /* 0x00000002ff147819 */ /* 0x000fc80000011614 */
[----:B------:R-:W-:-:S05]  /*16740*/  LOP3.LUT R20, R20, R21, RZ, 0xfc, !PT ;  /* 0x0000001514147212 */ /* 0x000fca00078efcff */
[----:B------:R-:W-:Y:S02]  /*16750*/  VIADD R0, R20, UR38 ;  /* 0x0000002614007c36 */ /* 0x000fe40008000000 */
[----:B------:R-:W0:Y:S01]  /*16760*/  S2R R20, SR_TID.X ;  /* 0x0000000000147919 */ /* 0x000e220000002100 */
[C---:B------:R-:W-:Y:S02]  /*16770*/  LOP3.LUT R10, R26.reuse, 0x40, RZ, 0xfc, !PT ;  /* 0x000000401a0a7812 */ /* 0x040fe400078efcff */
[----:B------:R-:W-:Y:S02]  /*16780*/  LOP3.LUT R11, R26, 0x80, RZ, 0xfc, !PT ;  /* 0x000000801a0b7812 */ /* 0x000fe400078efcff */
[----:B0-----:R-:W-:Y:S01]  /*16790*/  LOP3.LUT R20, R20, 0x7f, RZ, 0xc0, !PT ;  /* 0x0000007f14147812 */ /* 0x001fe200078ec0ff */
[----:B--2---:R-:W-:Y:S02]  /*167a0*/  IMAD.MOV.U32 R3, RZ, RZ, R17 ;  /* 0x000000ffff037224 */ /* 0x004fe400078e0011 */
[----:B------:R-:W-:Y:S01]  /*167b0*/  IMAD.WIDE.U32 R2, R18, UR4, R2 ;  /* 0x0000000412027c25 */ /* 0x000fe2000f8e0002 */
[----:B------:R-:W-:-:S03]  /*167c0*/  @UP0 ULDC UR4, c[0x0][0x44c] ;  /* 0x0001130000040ab9 */ /* 0x000fc60000000800 */
[----:B------:R-:W-:Y:S01]  /*167d0*/  @P0 IMAD.HI.U32 R7, R0, UR4, RZ ;  /* 0x0000000400070c27 */ /* 0x000fe2000f8e00ff */
[----:B------:R-:W-:Y:S01]  /*167e0*/  PLOP3.LUT P0, PT, PT, PT, UP0, 0x80, 0x0 ;  /* 0x000000000000781c */ /* 0x000fe20003f0f008 */
[----:B------:R-:W-:Y:S02]  /*167f0*/  ULDC.64 UR4, c[0x0][0x2e0] ;  /* 0x0000b80000047ab9 */ /* 0x000fe40000000a00 */
[----:B------:R-:W-:Y:S02]  /*16800*/  IMAD.IADD R3, R3, 0x1, R5 ;  /* 0x0000000103037824 */ /* 0x000fe400078e0205 */
[----:B------:R-:W0:Y:S01]  /*16810*/  LDC R5, c[0x0][0x448] ;  /* 0x00011200ff057b82 */ /* 0x000e220000000800 */
[----:B------:R-:W-:Y:S02]  /*16820*/  IMAD R8, R4, UR4, RZ ;  /* 0x0000000404087c24 */ /* 0x000fe4000f8e02ff */
[----:B------:R-:W-:Y:S02]  /*16830*/  IMAD.MOV.U32 R4, RZ, RZ, R0 ;  /* 0x000000ffff047224 */ /* 0x000fe400078e0000 */
[----:B------:R-:W-:-:S03]  /*16840*/  IMAD.WIDE.U32 R2, R6, UR4, R2 ;  /* 0x0000000406027c25 */ /* 0x000fc6000f8e0002 */
[----:B------:R-:W-:Y:S01]  /*16850*/  @P0 SHF.R.U32.HI R4, RZ, UR6, R7 ;  /* 0x00000006ff040c19 */ /* 0x000fe20008011607 */
[----:B------:R-:W-:Y:S01]  /*16860*/  IMAD R7, R6, UR5, R8 ;  /* 0x0000000506077c24 */ /* 0x000fe2000f8e0208 */
[----:B------:R-:W-:Y:S02]  /*16870*/  ULDC.64 UR4, c[0x0][0x2d0] ;  /* 0x0000b40000047ab9 */ /* 0x000fe40000000a00 */
[----:B------:R-:W-:Y:S01]  /*16880*/  SHF.R.S32.HI R6, RZ, 0x1f, R4 ;  /* 0x0000001fff067819 */ /* 0x000fe20000011404 */
[----:B------:R-:W-:-:S04]  /*16890*/  IMAD.IADD R3, R3, 0x1, R7 ;  /* 0x0000000103037824 */ /* 0x000fc800078e0207 */
[----:B------:R-:W-:Y:S02]  /*168a0*/  IMAD R6, R6, UR4, RZ ;  /* 0x0000000406067c24 */ /* 0x000fe4000f8e02ff */
[----:B------:R-:W-:-:S04]  /*168b0*/  IMAD.WIDE.U32 R2, R4, UR4, R2 ;  /* 0x0000000404027c25 */ /* 0x000fc8000f8e0002 */
[----:B------:R-:W-:Y:S01]  /*168c0*/  IMAD R6, R4, UR5, R6 ;  /* 0x0000000504067c24 */ /* 0x000fe2000f8e0206 */
[----:B------:R-:W-:Y:S01]  /*168d0*/  ULDC.64 UR4, c[0x0][0x2c8] ;  /* 0x0000b20000047ab9 */ /* 0x000fe20000000a00 */
[----:B------:R-:W-:-:S04]  /*168e0*/  IMAD.MOV R4, RZ, RZ, -R4 ;  /* 0x000000ffff047224 */ /* 0x000fc800078e0a04 */
[----:B0-----:R-:W-:Y:S02]  /*168f0*/  IMAD R0, R5, R4, R0 ;  /* 0x0000000405007224 */ /* 0x001fe400078e0200 */
[----:B------:R-:W-:-:S03]  /*16900*/  IMAD.IADD R3, R3, 0x1, R6 ;  /* 0x0000000103037824 */ /* 0x000fc600078e0206 */
[----:B------:R-:W-:Y:S01]  /*16910*/  SHF.R.S32.HI R4, RZ, 0x1f, R0 ;  /* 0x0000001fff047819 */ /* 0x000fe20000011400 */
[----:B------:R-:W-:-:S04]  /*16920*/  IMAD.WIDE.U32 R2, R0, UR4, R2 ;  /* 0x0000000400027c25 */ /* 0x000fc8000f8e0002 */
[----:B------:R-:W-:-:S04]  /*16930*/  IMAD R7, R4, UR4, RZ ;  /* 0x0000000404077c24 */ /* 0x000fc8000f8e02ff */
[----:B------:R-:W-:Y:S01]  /*16940*/  IMAD R7, R0, UR5, R7 ;  /* 0x0000000500077c24 */ /* 0x000fe2000f8e0207 */
[----:B------:R-:W-:Y:S02]  /*16950*/  ULDC.64 UR4, c[0x0][0x280] ;  /* 0x0000a00000047ab9 */ /* 0x000fe40000000a00 */
[----:B------:R-:W-:Y:S01]  /*16960*/  IADD3 R0, P0, R2, UR4, RZ ;  /* 0x0000000402007c10 */ /* 0x000fe2000ff1e0ff */
[----:B------:R-:W-:-:S03]  /*16970*/  ULDC UR4, c[0x0][0x2b8] ;  /* 0x0000ae0000047ab9 */ /* 0x000fc60000000800 */
[----:B------:R-:W-:Y:S01]  /*16980*/  IADD3.X R4, R3, UR5, R7, P0, !PT ;  /* 0x0000000503047c10 */ /* 0x000fe200087fe407 */
[----:B------:R-:W-:Y:S01]  /*16990*/  UMOV UR5, 0xffffffff ;  /* 0xffffffff00057882 */ /* 0x000fe20000000000 */
[----:B------:R-:W-:Y:S02]  /*169a0*/  ISETP.GE.AND P3, PT, R26, UR4, PT ;  /* 0x000000041a007c0c */ /* 0x000fe4000bf66270 */
[----:B------:R-:W-:Y:S02]  /*169b0*/  ISETP.GE.AND P2, PT, R10, UR4, PT ;  /* 0x000000040a007c0c */ /* 0x000fe4000bf46270 */
[----:B------:R-:W-:Y:S02]  /*169c0*/  ISETP.GE.AND P0, PT, R11, UR4, PT ;  /* 0x000000040b007c0c */ /* 0x000fe4000bf06270 */
[----:B------:R-:W-:Y:S01]  /*169d0*/  SHF.R.U32.HI R10, RZ, 0x2, R20 ;  /* 0x00000002ff0a7819 */ /* 0x000fe20000011614 */
[----:B-1----:R-:W-:Y:S10]  /*169e0*/  BRA.DIV UR5, `(.L_x_1434) ;  /* 0x0000004205287947 */ /* 0x002ff4000b800000 */
[----:B------:R-:W0:Y:S01]  /*169f0*/  SHFL.IDX PT, R14, R0, RZ, 0x1c1f ;  /* 0x001c1fff000e7589 */ /* 0x000e2200000e0000 */
[----:B------:R-:W-:Y:S02]  /*16a00*/  IMAD R5, R5, UR37, RZ ;  /* 0x0000002505057c24 */ /* 0x000fe4000f8e02ff */
[----:B------:R-:W-:Y:S01]  /*16a10*/  VIADD R6, R10, UR38 ;  /* 0x000000260a067c36 */ /* 0x000fe20008000000 */
[----:B------:R-:W1:Y:S03]  /*16a20*/  SHFL.IDX PT, R2, R4, RZ, 0x1c1f ;  /* 0x001c1fff04027589 */ /* 0x000e6600000e0000 */
[C---:B------:R-:W-:Y:S01]  /*16a30*/  VIADD R8, R6.reuse, 0x20 ;  /* 0x0000002006087836 */ /* 0x040fe20000000000 */
[----:B------:R-:W-:-:S13]  /*16a40*/  ISETP.GE.AND P1, PT, R6, R5, PT ;  /* 0x000000050600720c */ /* 0x000fda0003f26270 */
        /* <DEDUP_REMOVED lines=8> */
[----:B------:R-:W-:-:S02]  /*16ad0*/  VIADD R8, R6, 0x40 ;  /* 0x0000004006087836 */ /* 0x000fc40000000000 */
[----:B-1----:R-:W1:Y:S10]  /*16ae0*/  SHFL.IDX PT, R2, R4, 0x1, 0x1c1f ;  /* 0x003c1f0004027f89 */ /* 0x002e7400000e0000 */
[----:B0-----:R-:W-:-:S05]  /*16af0*/  @!P1 IADD3 R14, P4, R26, R14, RZ ;  /* 0x0000000e1a0e9210 */ /* 0x001fca0007f9e0ff */
[----:B-1----:R-:W-:Y:S02]  /*16b00*/  @!P1 IMAD.X R7, RZ, RZ, R2, P4 ;  /* 0x000000ffff079224 */ /* 0x002fe400020e0602 */
[----:B------:R-:W-:Y:S02]  /*16b10*/  @!P1 IMAD.MOV.U32 R2, RZ, RZ, R14 ;  /* 0x000000ffff029224 */ /* 0x000fe400078e000e */
[----:B------:R-:W-:Y:S01]  /*16b20*/  @!P1 IMAD.MOV.U32 R3, RZ, RZ, R7 ;  /* 0x000000ffff039224 */ /* 0x000fe200078e0007 */
[----:B------:R-:W0:Y:S04]  /*16b30*/  SHFL.IDX PT, R14, R0, 0x2, 0x1c1f ;  /* 0x005c1f00000e7f89 */ /* 0x000e2800000e0000 */
[----:B------:R-:W-:Y:S04]  /*16b40*/  @!P1 LDGSTS.E.BYPASS.LTC128B.128 [R9+0x18c00], desc[UR54][R2.64], !P3 ;  /* 0x18c0000002099fae */ /* 0x000fe8000d901d76 */
[----:B------:R-:W-:Y:S04]  /*16b50*/  @!P1 LDGSTS.E.BYPASS.LTC128B.128 [R9+0x1ac00], desc[UR54][R2.64+0x40], !P2 ;  /* 0x1ac0004002099fae */ /* 0x000fe8000d101d76 */
[----:B------:R1:W-:Y:S01]  /*16b60*/  @!P1 LDGSTS.E.BYPASS.LTC128B.128 [R9+0x1cc00], desc[UR54][R2.64+0x80], !P0 ;  /* 0x1cc0008002099fae */ /* 0x0003e2000c101d76 */
[----:B------:R-:W-:-:S03]  /*16b70*/  ISETP.GE.AND P1, PT, R8, R5, PT ;  /* 0x000000050800720c */ /* 0x000fc60003f26270 */
[----:B-1----:R-:W1:Y:S10]  /*16b80*/  SHFL.IDX PT, R2, R4, 0x2, 0x1c1f ;  /* 0x005c1f0004027f89 */ /* 0x002e7400000e0000 */
[----:B0-----:R-:W-:Y:S01]  /*16b90*/  @!P1 IADD3 R14, P4, R26, R14, RZ ;  /* 0x0000000e1a0e9210 */ /* 0x001fe20007f9e0ff */
[----:B------:R-:W0:Y:S04]  /*16ba0*/  SHFL.IDX PT, R4, R4, 0x3, 0x1c1f ;  /* 0x007c1f0004047f89 */ /* 0x000e2800000e0000 */
[----:B-1----:R-:W-:-:S02]  /*16bb0*/  @!P1 IMAD.X R7, RZ, RZ, R2, P4 ;  /* 0x000000ffff079224 */ /* 0x002fc400020e0602 */
[----:B------:R-:W-:Y:S02]  /*16bc0*/  @!P1 IMAD.MOV.U32 R2, RZ, RZ, R14 ;  /* 0x000000ffff029224 */ /* 0x000fe400078e000e */
[----:B------:R-:W-:Y:S01]  /*16bd0*/  @!P1 IMAD.MOV.U32 R3, RZ, RZ, R7 ;  /* 0x000000ffff039224 */ /* 0x000fe200078e0007 */
[----:B------:R1:W2:Y:S04]  /*16be0*/  SHFL.IDX PT, R14, R0, 0x3, 0x1c1f ;  /* 0x007c1f00000e7f89 */ /* 0x0002a800000e0000 */
[----:B------:R1:W-:Y:S04]  /*16bf0*/  @!P1 LDGSTS.E.BYPASS.LTC128B.128 [R9+0x19400], desc[UR54][R2.64], !P3 ;  /* 0x1940000002099fae */ /* 0x0003e8000d901d76 */
[----:B------:R1:W-:Y:S04]  /*16c00*/  @!P1 LDGSTS.E.BYPASS.LTC128B.128 [R9+0x1b400], desc[UR54][R2.64+0x40], !P2 ;  /* 0x1b40004002099fae */ /* 0x0003e8000d101d76 */
[----:B0-----:R1:W-:Y:S02]  /*16c10*/  @!P1 LDGSTS.E.BYPASS.LTC128B.128 [R9+0x1d400], desc[UR54][R2.64+0x80], !P0 ;  /* 0x1d40008002099fae */ /* 0x0013e4000c101d76 */
.L_x_1530:
[----:B------:R-:W-:Y:S01]  /*16c20*/  VIADD R6, R6, 0x60 ;  /* 0x0000006006067836 */ /* 0x000fe20000000000 */
[----:B------:R-:W-:Y:S04]  /*16c30*/  BSSY B0, `(.L_x_1435) ;  /* 0x000000b000007945 */ /* 0x000fe80003800000 */
[----:B------:R-:W-:-:S13]  /*16c40*/  ISETP.GE.AND P1, PT, R6, R5, PT ;  /* 0x000000050600720c */ /* 0x000fda0003f26270 */
[----:B------:R-:W-:Y:S05]  /*16c50*/  @P1 BRA `(.L_x_1436) ;  /* 0x0000000000201947 */ /* 0x000fea0003800000 */
[----:B-12---:R-:W-:-:S05]  /*16c60*/  IADD3 R2, P1, R26, R14, RZ ;  /* 0x0000000e1a027210 */ /* 0x006fca0007f3e0ff */
[----:B------:R-:W-:-:S05]  /*16c70*/  IMAD.X R3, RZ, RZ, R4, P1 ;  /* 0x000000ffff037224 */ /* 0x000fca00008e0604 */
[----:B------:R-:W-:Y:S01]  /*16c80*/  @!PT LDS RZ, [RZ] ;  /* 0x00000000fffff984 */ /* 0x000fe20000000800 */
[----:B------:R-:W-:Y:S01]  /*16c90*/  @!PT LDS RZ, [RZ] ;  /* 0x00000000fffff984 */ /* 0x000fe20000000800 */
[----:B------:R-:W-:Y:S01]  /*16ca0*/  @!PT LDS RZ, [RZ] ;  /* 0x00000000fffff984 */ /* 0x000fe20000000800 */
[----:B------:R0:W-:Y:S04]  /*16cb0*/  LDGSTS.E.BYPASS.LTC128B.128 [R9+0x19c00], desc[UR54][R2.64], !P3 ;  /* 0x19c0000002097fae */ /* 0x0001e8000d901d76 */
[----:B------:R0:W-:Y:S04]  /*16cc0*/  LDGSTS.E.BYPASS.LTC128B.128 [R9+0x1bc00], desc[UR54][R2.64+0x40], !P2 ;  /* 0x1bc0004002097fae */ /* 0x0001e8000d101d76 */
[----:B------:R0:W-:Y:S02]  /*16cd0*/  LDGSTS.E.BYPASS.LTC128B.128 [R9+0x1dc00], desc[UR54][R2.64+0x80], !P0 ;  /* 0x1dc0008002097fae */ /* 0x0001e4000c101d76 */
.L_x_1436:
[----:B------:R-:W-:Y:S05]  /*16ce0*/  BSYNC B0 ;  /* 0x0000000000007941 */ /* 0x000fea0003800000 */
.L_x_1435:
[----:B------:R-:W-:Y:S01]  /*16cf0*/  NOP ;  /* 0x0000000000007918 */ /* 0x000fe20000000000 */
[----:B------:R-:W-:-:S13]  /*16d00*/  PLOP3.LUT P0, PT, PT, PT, PT, 0x80, 0x0 ;  /* 0x000000000000781c */ /* 0x000fda0003f0f070 */
.L_x_1437:
[----:B------:R-:W-:Y:S02]  /*16d10*/  PLOP3.LUT P1, PT, P1, P0, PT, 0xa2, 0x0 ;  /* 0x000000000000781c */ /* 0x000fe40000f21472 */
[----:B------:R-:W-:-:S08]  /*16d20*/  @P0 R2UR P1, UR4, R22 ;  /* 0x00000000160402ca */ /* 0x000fd00000020000 */
[----:B------:R-:W-:-:S05]  /*16d30*/  @P0 PLOP3.LUT P0, PT, P1, PT, PT, 0x80, 0x0 ;  /* 0x000000000000081c */ /* 0x000fca0000f0f070 */
[----:B------:R-:W-:Y:S01]  /*16d40*/  @!P1 SYNCS.ARRIVE.TRANS64.RED.A0T1 RZ, [UR4+0x2a800], RZ ;  /* 0x02a800ffffff99a7 */ /* 0x000fe20008200404 */
[----:B------:R-:W-:Y:S07]  /*16d50*/  @!P1 ARRIVES.LDGSTSBAR.64.TRANSCNT [UR4+0x2a800] ;  /* 0x02a80000ff0099b0 */ /* 0x000fee0008000a84 */
[----:B------:R-:W-:Y:S05]  /*16d60*/  @P0 BRA.U.ANY `(.L_x_1437) ;  /* 0xfffffffd00e80947 */ /* 0x000fea000393ffff */
[----:B01----:R-:W3:Y:S02]  /*16d70*/  LDL.LU R2, [R1+0x10] ;  /* 0x0000100001027983 */ /* 0x003ee40000300800 */
[----:B---3--:R-:W-:-:S05]  /*16d80*/  VIADD R2, R2, 0x1 ;  /* 0x0000000102027836 */ /* 0x008fca0000000000 */
        /* <DEDUP_REMOVED lines=10> */
.L_x_1531:
[----:B------:R-:W-:Y:S05]  /*16e30*/  BSYNC B0 ;  /* 0x0000000000007941 */ /* 0x000fea0003800000 */
.L_x_1438:
[----:B------:R-:W-:-:S04]  /*16e40*/  UIADD3 UR4, UR40, -0x2, URZ ;  /* 0xfffffffe28047890 */ /* 0x000fc8000fffe03f */
[----:B------:R-:W-:-:S06]  /*16e50*/  UISETP.GE.AND UP0, UPT, UR4, UR41, UPT ;  /* 0x000000290400728c */ /* 0x000fcc000bf06270 */
[----:B------:R-:W-:-:S13]  /*16e60*/  PLOP3.LUT P0, PT, PT, PT, UP0, 0x80, 0x0 ;  /* 0x000000000000781c */ /* 0x000fda0003f0f008 */
[----:B------:R-:W-:Y:S05]  /*16e70*/  @!P0 BRA `(.L_x_1440) ;  /* 0x0000001000f48947 */ /* 0x000fea0003800000 */
[----:B------:R-:W-:Y:S02]  /*16e80*/  IMAD.MOV.U32 R5, RZ, RZ, R23 ;  /* 0x000000ffff057224 */ /* 0x000fe400078e0017 */
[----:B------:R-:W-:Y:S02]  /*16e90*/  IMAD.MOV.U32 R6, RZ, RZ, R24 ;  /* 0x000000ffff067224 */ /* 0x000fe400078e0018 */
[----:B------:R-:W-:-:S07]  /*16ea0*/  IMAD.U32 R20, RZ, RZ, UR4 ;  /* 0x00000004ff147e24 */ /* 0x000fce000f8e00ff */
.L_x_1460:
[----:B-12---:R-:W1:Y:S01]  /*16eb0*/  S2R R0, SR_TID.X ;  /* 0x0000000000007919 */ /* 0x006e620000002100 */
[----:B0--3--:R-:W0:Y:S01]  /*16ec0*/  LDC R3, c[0x0][0x430] ;  /* 0x00010c00ff037b82 */ /* 0x009e220000000800 */
[----:B------:R-:W-:Y:S05]  /*16ed0*/  YIELD ;  /* 0x0000000000007946 */ /* 0x000fea0003800000 */
[----:B------:R-:W-:Y:S02]  /*16ee0*/  ULDC.64 UR4, c[0x0][0x428] ;  /* 0x00010a0000047ab9 */ /* 0x000fe40000000a00 */
[----:B------:R-:W-:Y:S01]  /*16ef0*/  IMAD R9, R31, UR4, RZ ;  /* 0x000000041f097c24 */ /* 0x000fe2000f8e02ff */
[----:B0-----:R-:W-:-:S02]  /*16f00*/  ISETP.NE.AND P0, PT, R3, 0x1, PT ;  /* 0x000000010300780c */ /* 0x001fc40003f05270 */
[C---:B-1----:R-:W-:Y:S01]  /*16f10*/  LOP3.LUT R2, R0.reuse, 0x7f, RZ, 0xc0, !PT ;  /* 0x0000007f00027812 */ /* 0x042fe200078ec0ff */
[----:B------:R-:W-:-:S03]  /*16f20*/  IMAD.SHL.U32 R0, R0, 0x20, RZ ;  /* 0x0000002000007824 */ /* 0x000fc600078e00ff */
[----:B------:R-:W-:-:S07]  /*16f30*/  SHF.R.U32.HI R4, RZ, 0x2, R2 ;  /* 0x00000002ff047819 */ /* 0x000fce0000011602 */
[----:B------:R-:W0:Y:S01]  /*16f40*/  @P0 LDC R2, c[0x0][0x434] ;  /* 0x00010d00ff020b82 */ /* 0x000e220000000800 */
[----:B------:R-:W-:Y:S01]  /*16f50*/  LOP3.LUT R0, R0, 0x60, RZ, 0xc0, !PT ;  /* 0x0000006000007812 */ /* 0x000fe200078ec0ff */
[----:B------:R-:W-:Y:S02]  /*16f60*/  IMAD R7, R20, 0x80, R4 ;  /* 0x0000008014077824 */ /* 0x000fe400078e0204 */
[----:B------:R-:W-:-:S04]  /*16f70*/  IMAD R4, R28, UR5, R9 ;  /* 0x000000051c047c24 */ /* 0x000fc8000f8e0209 */
[----:B------:R-:W1:Y:S01]  /*16f80*/  @P0 LDC R3, c[0x0][0x438] ;  /* 0x00010e00ff030b82 */ /* 0x000e620000000800 */
[----:B------:R-:W-:-:S05]  /*16f90*/  IADD3 R7, R0, UR36, R7 ;  /* 0x0000002400077c10 */ /* 0x000fca000fffe007 */
[----:B------:R-:W-:Y:S02]  /*16fa0*/  IMAD.MOV.U32 R0, RZ, RZ, R7 ;  /* 0x000000ffff007224 */ /* 0x000fe400078e0007 */
[----:B0-----:R-:W-:-:S05]  /*16fb0*/  @P0 IMAD.HI.U32 R2, R7, R2, RZ ;  /* 0x0000000207020227 */ /* 0x001fca00078e00ff */
[----:B-1----:R-:W-:-:S04]  /*16fc0*/  @P0 SHF.R.U32.HI R0, RZ, R3, R2 ;  /* 0x00000003ff000219 */ /* 0x002fc80000011602 */
        /* <DEDUP_REMOVED lines=8> */
[----:B------:R-:W-:-:S05]  /*17050*/  LEA.HI.X R9, R2, UR5, R4, 0x2, P0 ;  /* 0x0000000502097c11 */ /* 0x000fca00080f1404 */
[----:B------:R-:W3:Y:S01]  /*17060*/  LDG.E R8, desc[UR54][R8.64] ;  /* 0x0000003608087981 */ /* 0x000ee2000c1e1900 */
[----:B------:R-:W-:Y:S01]  /*17070*/  ISETP.NE.AND P2, PT, R10, 0x3, PT ;  /* 0x000000030a00780c */ /* 0x000fe20003f45270 */
[----:B------:R-:W-:Y:S01]  /*17080*/  VIADD R23, R5, 0x1 ;  /* 0x0000000105177836 */ /* 0x000fe20000000000 */
[C---:B------:R-:W-:Y:S01]  /*17090*/  ISETP.GT.AND P1, PT, R20.reuse, UR41, PT ;  /* 0x0000002914007c0c */ /* 0x040fe2000bf24270 */
[----:B------:R-:W-:Y:S02]  /*170a0*/  IMAD.MOV R0, RZ, RZ, -R0 ;  /* 0x000000ffff007224 */ /* 0x000fe400078e0a00 */
[----:B------:R-:W-:Y:S01]  /*170b0*/  VIADD R20, R20, 0xffffffff ;  /* 0xffffffff14147836 */ /* 0x000fe20000000000 */
[----:B------:R-:W-:Y:S01]  /*170c0*/  ISETP.NE.AND P0, PT, R23, 0x2, PT ;  /* 0x000000021700780c */ /* 0x000fe20003f05270 */
[----:B------:R-:W-:-:S03]  /*170d0*/  IMAD R7, R0, UR4, R7 ;  /* 0x0000000400077c24 */ /* 0x000fc6000f8e0207 */
[----:B------:R-:W-:Y:S02]  /*170e0*/  SEL R3, RZ, 0x1, P0 ;  /* 0x00000001ff037807 */ /* 0x000fe40000000000 */
[----:B------:R-:W-:Y:S02]  /*170f0*/  SEL R23, R23, RZ, P0 ;  /* 0x000000ff17177207 */ /* 0x000fe40000000000 */
[----:B------:R-:W-:Y:S02]  /*17100*/  LOP3.LUT R24, R6, R3, RZ, 0x3c, !PT ;  /* 0x0000000306187212 */ /* 0x000fe400078e3cff */
[----:B---3--:R-:W-:Y:S01]  /*17110*/  SHF.R.S32.HI R10, RZ, 0x1f, R8 ;  /* 0x0000001fff0a7819 */ /* 0x008fe20000011408 */
[----:B------:R-:W-:Y:S06]  /*17120*/  @!P2 BRA `(.L_x_1441) ;  /* 0x000000000004a947 */ /* 0x000fec0003800000 */
[----:B------:R-:W-:Y:S01]  /*17130*/  BPT.TRAP 0x1 ;  /* 0x000000040000795c */ /* 0x000fe20000300000 */
.L_x_1441:
[----:B------:R-:W-:Y:S01]  /*17140*/  IMAD R4, R23, 0x8, R22 ;  /* 0x0000000817047824 */ /* 0x000fe200078e0216 */
[----:B------:R-:W-:Y:S01]  /*17150*/  SHF.L.U32 R17, R24, 0x1f, RZ ;  /* 0x0000001f18117819 */ /* 0x000fe200000006ff */
[----:B------:R-:W-:Y:S01]  /*17160*/  BSSY B0, `(.L_x_1442) ;  /* 0x0000004000007945 */ /* 0x000fe20003800000 */
[----:B------:R-:W-:Y:S02]  /*17170*/  SHF.R.S32.HI R9, RZ, 0x1f, R7 ;  /* 0x0000001fff097819 */ /* 0x000fe40000011407 */
[----:B------:R-:W0:Y:S02]  /*17180*/  SYNCS.PHASECHK.TRANS64.TRYWAIT P0, [R4+URZ+0x2a880], R17 ;  /* 0x02a88011040075a7 */ /* 0x000e24000800017f */
[----:B0-----:R-:W-:Y:S05]  /*17190*/  @!P0 BRA `(.L_x_1443) ;  /* 0x0000003c008c8947 */ /* 0x001fea0003800000 */
.L_x_1532:
[----:B------:R-:W-:Y:S05]  /*171a0*/  BSYNC B0 ;  /* 0x0000000000007941 */ /* 0x000fea0003800000 */
.L_x_1442:
[----:B------:R-:W-:Y:S01]  /*171b0*/  ULDC.64 UR4, c[0x0][0x328] ;  /* 0x0000ca0000047ab9 */ /* 0x000fe20000000a00 */
[----:B------:R-:W1:Y:S01]  /*171c0*/  LDC R11, c[0x0][0x2f4] ;  /* 0x0000bd00ff0b7b82 */ /* 0x000e620000000800 */
[----:B------:R-:W-:Y:S01]  /*171d0*/  IMAD R0, R9, UR4, RZ ;  /* 0x0000000409007c24 */ /* 0x000fe2000f8e02ff */
[----:B------:R-:W-:Y:S01]  /*171e0*/  ULDC.64 UR6, c[0x0][0x318] ;  /* 0x0000c60000067ab9 */ /* 0x000fe20000000a00 */
[C---:B------:R-:W-:Y:S01]  /*171f0*/  IMAD.WIDE.U32 R2, R7.reuse, UR4, RZ ;  /* 0x0000000407027c25 */ /* 0x040fe2000f8e00ff */
[C---:B------:R-:W-:Y:S02]  /*17200*/  LOP3.LUT R13, R26.reuse, 0x80, RZ, 0xfc, !PT ;  /* 0x000000801a0d7812 */ /* 0x040fe400078efcff */
[----:B------:R-:W-:Y:S01]  /*17210*/  LOP3.LUT R12, R26, 0x40, RZ, 0xfc, !PT ;  /* 0x000000401a0c7812 */ /* 0x000fe200078efcff */
[----:B------:R-:W-:Y:S01]  /*17220*/  IMAD R0, R7, UR5, R0 ;  /* 0x0000000507007c24 */ /* 0x000fe2000f8e0200 */
[----:B------:R-:W-:Y:S01]  /*17230*/  ULDC.64 UR4, c[0x0][0x338] ;  /* 0x0000ce0000047ab9 */ /* 0x000fe20000000a00 */
[----:B------:R-:W-:-:S02]  /*17240*/  IMAD R35, R23, 0x6000, R33 ;  /* 0x0000600017237824 */ /* 0x000fc400078e0221 */
[----:B------:R-:W-:Y:S02]  /*17250*/  IMAD.IADD R3, R3, 0x1, R0 ;  /* 0x0000000103037824 */ /* 0x000fe400078e0200 */
[----:B------:R-:W-:Y:S02]  /*17260*/  IMAD R0, R10, UR4, RZ ;  /* 0x000000040a007c24 */ /* 0x000fe4000f8e02ff */
[----:B------:R-:W-:-:S04]  /*17270*/  IMAD.WIDE.U32 R2, R8, UR4, R2 ;  /* 0x0000000408027c25 */ /* 0x000fc8000f8e0002 */
[----:B------:R-:W-:Y:S01]  /*17280*/  IMAD R0, R8, UR5, R0 ;  /* 0x0000000508007c24 */ /* 0x000fe2000f8e0200 */
[----:B------:R-:W-:Y:S02]  /*17290*/  ULDC.64 UR4, c[0x0][0x330] ;  /* 0x0000cc0000047ab9 */ /* 0x000fe40000000a00 */
[----:B------:R-:W-:Y:S02]  /*172a0*/  IMAD R27, R29, UR4, RZ ;  /* 0x000000041d1b7c24 */ /* 0x000fe4000f8e02ff */
[----:B------:R-:W-:Y:S01]  /*172b0*/  IMAD.IADD R3, R3, 0x1, R0 ;  /* 0x0000000103037824 */ /* 0x000fe200078e0200 */
[-C--:B-1----:R-:W-:Y:S01]  /*172c0*/  ISETP.GE.AND P2, PT, R13, R11.reuse, PT ;  /* 0x0000000b0d00720c */ /* 0x082fe20003f46270 */
[----:B------:R-:W-:Y:S01]  /*172d0*/  IMAD R27, R18, UR5, R27 ;  /* 0x00000005121b7c24 */ /* 0x000fe2000f8e021b */
[-C--:B------:R-:W-:Y:S01]  /*172e0*/  ISETP.GE.AND P3, PT, R12, R11.reuse, PT ;  /* 0x0000000b0c00720c */ /* 0x080fe20003f66270 */
[----:B------:R-:W-:Y:S01]  /*172f0*/  IMAD.WIDE.U32 R2, R18, UR4, R2 ;  /* 0x0000000412027c25 */ /* 0x000fe2000f8e0002 */
[----:B------:R-:W-:Y:S01]  /*17300*/  UMOV UR4, 0xffffffff ;  /* 0xffffffff00047882 */ /* 0x000fe20000000000 */
[----:B------:R-:W-:-:S02]  /*17310*/  ISETP.GE.AND P4, PT, R26, R11, PT ;  /* 0x0000000b1a00720c */ /* 0x000fc40003f86270 */
[----:B------:R-:W-:-:S04]  /*17320*/  IADD3 R21, P0, R2, UR6, RZ ;  /* 0x0000000602157c10 */ /* 0x000fc8000ff1e0ff */
[----:B------:R-:W-:Y:S01]  /*17330*/  IADD3.X R27, R27, UR7, R3, P0, !PT ;  /* 0x000000071b1b7c10 */ /* 0x000fe200087fe403 */
[----:B------:R-:W-:Y:S08]  /*17340*/  BRA.DIV UR4, `(.L_x_1444) ;  /* 0x0000003e04347947 */ /* 0x000ff0000b800000 */
[----:B------:R-:W1:Y:S04]  /*17350*/  SHFL.IDX PT, R2, R21, RZ, 0x1c1f ;  /* 0x001c1fff15027589 */ /* 0x000e6800000e0000 */
[----:B------:R-:W3:Y:S01]  /*17360*/  SHFL.IDX PT, R0, R27, RZ, 0x1c1f ;  /* 0x001c1fff1b007589 */ /* 0x000ee200000e0000 */
[----:B-1----:R-:W-:-:S05]  /*17370*/  IADD3 R2, P0, R26, R2, RZ ;  /* 0x000000021a027210 */ /* 0x002fca0007f1e0ff */
[----:B---3--:R-:W-:Y:S02]  /*17380*/  IMAD.X R3, RZ, RZ, R0, P0 ;  /* 0x000000ffff037224 */ /* 0x008fe400000e0600 */
[----:B------:R-:W-:Y:S02]  /*17390*/  IMAD.IADD R0, R22, 0x1, R35 ;  /* 0x0000000116007824 */ /* 0x000fe400078e0223 */
[----:B------:R-:W-:Y:S04]  /*173a0*/  SHFL.IDX PT, R35, R27, 0x2, 0x1c1f ;  /* 0x005c1f001b237f89 */ /* 0x000fe800000e0000 */
[----:B------:R-:W-:Y:S04]  /*173b0*/  LDGSTS.E.BYPASS.LTC128B.128 [R0+0xc400], desc[UR54][R2.64], !P4 ;  /* 0x0c40000002007fae */ /* 0x000fe8000e101d76 */
[----:B------:R-:W-:Y:S04]  /*173c0*/  LDGSTS.E.BYPASS.LTC128B.128 [R0+0xe400], desc[UR54][R2.64+0x40], !P3 ;  /* 0x0e40004002007fae */ /* 0x000fe8000d901d76 */
[----:B------:R1:W-:Y:S04]  /*173d0*/  LDGSTS.E.BYPASS.LTC128B.128 [R0+0x10400], desc[UR54][R2.64+0x80], !P2 ;  /* 0x1040008002007fae */ /* 0x0003e8000d101d76 */
[----:B-1----:R-:W1:Y:S04]  /*173e0*/  SHFL.IDX PT, R2, R21, 0x1, 0x1c1f ;  /* 0x003c1f0015027f89 */ /* 0x002e6800000e0000 */
[----:B------:R-:W3:Y:S01]  /*173f0*/  SHFL.IDX PT, R3, R27, 0x1, 0x1c1f ;  /* 0x003c1f001b037f89 */ /* 0x000ee200000e0000 */
[----:B-1----:R-:W-:-:S05]  /*17400*/  IADD3 R2, P0, R26, R2, RZ ;  /* 0x000000021a027210 */ /* 0x002fca0007f1e0ff */
[----:B---3--:R-:W-:-:S05]  /*17410*/  IMAD.X R3, RZ, RZ, R3, P0 ;  /* 0x000000ffff037224 */ /* 0x008fca00000e0603 */
[----:B------:R-:W-:Y:S04]  /*17420*/  LDGSTS.E.BYPASS.LTC128B.128 [R0+0xcc00], desc[UR54][R2.64], !P4 ;  /* 0x0cc0000002007fae */ /* 0x000fe8000e101d76 */
[----:B------:R-:W-:Y:S04]  /*17430*/  LDGSTS.E.BYPASS.LTC128B.128 [R0+0xec00], desc[UR54][R2.64+0x40], !P3 ;  /* 0x0ec0004002007fae */ /* 0x000fe8000d901d76 */
[----:B------:R1:W-:Y:S04]  /*17440*/  LDGSTS.E.BYPASS.LTC128B.128 [R0+0x10c00], desc[UR54][R2.64+0x80], !P2 ;  /* 0x10c0008002007fae */ /* 0x0003e8000d101d76 */
[----:B-1----:R-:W1:Y:S02]  /*17450*/  SHFL.IDX PT, R2, R21, 0x2, 0x1c1f ;  /* 0x005c1f0015027f89 */ /* 0x002e6400000e0000 */
[----:B-1----:R-:W-:-:S05]  /*17460*/  IADD3 R2, P0, R26, R2, RZ ;  /* 0x000000021a027210 */ /* 0x002fca0007f1e0ff */
[----:B------:R-:W-:Y:S02]  /*17470*/  IMAD.X R3, RZ, RZ, R35, P0 ;  /* 0x000000ffff037224 */ /* 0x000fe400000e0623 */
[----:B------:R1:W3:Y:S04]  /*17480*/  SHFL.IDX PT, R35, R27, 0x3, 0x1c1f ;  /* 0x007c1f001b237f89 */ /* 0x0002e800000e0000 */
[----:B------:R-:W-:Y:S04]  /*17490*/  LDGSTS.E.BYPASS.LTC128B.128 [R0+0xd400], desc[UR54][R2.64], !P4 ;  /* 0x0d40000002007fae */ /* 0x000fe8000e101d76 */
[----:B------:R-:W-:Y:S04]  /*174a0*/  LDGSTS.E.BYPASS.LTC128B.128 [R0+0xf400], desc[UR54][R2.64+0x40], !P3 ;  /* 0x0f40004002007fae */ /* 0x000fe8000d901d76 */
[----:B------:R4:W-:Y:S04]  /*174b0*/  LDGSTS.E.BYPASS.LTC128B.128 [R0+0x11400], desc[UR54][R2.64+0x80], !P2 ;  /* 0x1140008002007fae */ /* 0x0009e8000d101d76 */
[----:B---34-:R1:W4:Y:S02]  /*174c0*/  SHFL.IDX PT, R2, R21, 0x3, 0x1c1f ;  /* 0x007c1f0015027f89 */ /* 0x01832400000e0000 */
.L_x_1542:
        /* <DEDUP_REMOVED lines=10> */
.L_x_1445:
        /* <DEDUP_REMOVED lines=11> */
.L_x_1446:
[----:B------:R3:W-:Y:S01]  /*17620*/  SYNCS.ARRIVE.TRANS64.A1T0 RZ, [R4+URZ+0x2a870], RZ ;  /* 0x02a870ff04ff79a7 */ /* 0x0007e2000810003f */
[----:B------:R-:W-:Y:S05]  /*17630*/  @!P3 BRA `(.L_x_1447) ;  /* 0x000000000004b947 */ /* 0x000fea0003800000 */
[----:B------:R-:W-:Y:S01]  /*17640*/  BPT.TRAP 0x1 ;  /* 0x000000040000795c */ /* 0x000fe20000300000 */
.L_x_1447:
[----:B------:R-:W4:Y:S01]  /*17650*/  SYNCS.PHASECHK.TRANS64.TRYWAIT P0, [R4+URZ+0x2a840], R17 ;  /* 0x02a84011040075a7 */ /* 0x000f22000800017f */
[----:B------:R-:W-:Y:S04]  /*17660*/  BSSY B0, `(.L_x_1448) ;  /* 0x0000002000007945 */ /* 0x000fe80003800000 */
[----:B----4-:R-:W-:Y:S05]  /*17670*/  @!P0 BRA `(.L_x_1449) ;  /* 0x0000003c009c8947 */ /* 0x010fea0003800000 */
.L_x_1543:
[----:B------:R-:W-:Y:S05]  /*17680*/  BSYNC B0 ;  /* 0x0000000000007941 */ /* 0x000fea0003800000 */
.L_x_1448:
[----:B------:R-:W-:Y:S01]  /*17690*/  ULDC.64 UR4, c[0x0][0x300] ;  /* 0x0000c00000047ab9 */ /* 0x000fe20000000a00 */
[----:B------:R-:W5:Y:S01]  /*176a0*/  LDC R11, c[0x0][0x2f4] ;  /* 0x0000bd00ff0b7b82 */ /* 0x000f620000000800 */
[----:B------:R-:W-:Y:S01]  /*176b0*/  IMAD R9, R9, UR4, RZ ;  /* 0x0000000409097c24 */ /* 0x000fe2000f8e02ff */
[----:B------:R-:W-:Y:S01]  /*176c0*/  ULDC.64 UR6, c[0x0][0x2e8] ;  /* 0x0000ba0000067ab9 */ /* 0x000fe20000000a00 */
[C---:B------:R-:W-:Y:S01]  /*176d0*/  IMAD.WIDE.U32 R2, R7.reuse, UR4, RZ ;  /* 0x0000000407027c25 */ /* 0x040fe2000f8e00ff */
[C---:B------:R-:W-:Y:S02]  /*176e0*/  LOP3.LUT R13, R26.reuse, 0x80, RZ, 0xfc, !PT ;  /* 0x000000801a0d7812 */ /* 0x040fe400078efcff */
[----:B------:R-:W-:Y:S01]  /*176f0*/  LOP3.LUT R12, R26, 0x40, RZ, 0xfc, !PT ;  /* 0x000000401a0c7812 */ /* 0x000fe200078efcff */
        /* <DEDUP_REMOVED lines=11> */
[-C--:B-----5:R-:W-:Y:S02]  /*177b0*/  ISETP.GE.AND P2, PT, R13, R11.reuse, PT ;  /* 0x0000000b0d00720c */ /* 0x0a0fe40003f46270 */
[----:B------:R-:W-:Y:S01]  /*177c0*/  IMAD R8, R18, UR5, R8 ;  /* 0x0000000512087c24 */ /* 0x000fe2000f8e0208 */
[----:B------:R-:W-:Y:S02]  /*177d0*/  IADD3 R7, P0, R2, UR6, RZ ;  /* 0x0000000602077c10 */ /* 0x000fe4000ff1e0ff */
[----:B------:R-:W-:-:S02]  /*177e0*/  ISETP.GE.AND P3, PT, R12, R11, PT ;  /* 0x0000000b0c00720c */ /* 0x000fc40003f66270 */
[----:B------:R-:W-:Y:S02]  /*177f0*/  IADD3.X R8, R8, UR7, R3, P0, !PT ;  /* 0x0000000708087c10 */ /* 0x000fe400087fe403 */
[----:B------:R-:W-:Y:S01]  /*17800*/  ISETP.GE.AND P4, PT, R26, R11, PT ;  /* 0x0000000b1a00720c */ /* 0x000fe20003f86270 */
[----:B------:R-:W-:-:S12]  /*17810*/  BRA.DIV UR4, `(.L_x_1450) ;  /* 0x0000003e04487947 */ /* 0x000fd8000b800000 */
[----:B------:R-:W5:Y:S04]  /*17820*/  SHFL.IDX PT, R2, R7, RZ, 0x1c1f ;  /* 0x001c1fff07027589 */ /* 0x000f6800000e0000 */
[----:B------:R-:W0:Y:S04]  /*17830*/  SHFL.IDX PT, R3, R8, RZ, 0x1c1f ;  /* 0x001c1fff08037589 */ /* 0x000e2800000e0000 */
[----:B------:R-:W-:Y:S01]  /*17840*/  SHFL.IDX PT, R9, R8, 0x2, 0x1c1f ;  /* 0x005c1f0008097f89 */ /* 0x000fe200000e0000 */
[----:B-----5:R-:W-:-:S05]  /*17850*/  IADD3 R2, P0, R26, R2, RZ ;  /* 0x000000021a027210 */ /* 0x020fca0007f1e0ff */
[----:B0-----:R-:W-:-:S05]  /*17860*/  IMAD.X R3, RZ, RZ, R3, P0 ;  /* 0x000000ffff037224 */ /* 0x001fca00000e0603 */
[----:B------:R-:W-:Y:S04]  /*17870*/  LDGSTS.E.BYPASS.LTC128B.128 [R0+0x1e400], desc[UR54][R2.64], !P4 ;  /* 0x1e40000002007fae */ /* 0x000fe8000e101d76 */
[----:B------:R-:W-:Y:S04]  /*17880*/  LDGSTS.E.BYPASS.LTC128B.128 [R0+0x20400], desc[UR54][R2.64+0x40], !P3 ;  /* 0x2040004002007fae */ /* 0x000fe8000d901d76 */
[----:B------:R0:W-:Y:S04]  /*17890*/  LDGSTS.E.BYPASS.LTC128B.128 [R0+0x22400], desc[UR54][R2.64+0x80], !P2 ;  /* 0x2240008002007fae */ /* 0x0001e8000d101d76 */
[----:B0-----:R-:W0:Y:S04]  /*178a0*/  SHFL.IDX PT, R2, R7, 0x1, 0x1c1f ;  /* 0x003c1f0007027f89 */ /* 0x001e2800000e0000 */
[----:B------:R-:W5:Y:S01]  /*178b0*/  SHFL.IDX PT, R3, R8, 0x1, 0x1c1f ;  /* 0x003c1f0008037f89 */ /* 0x000f6200000e0000 */
[----:B0-----:R-:W-:-:S05]  /*178c0*/  IADD3 R2, P0, R26, R2, RZ ;  /* 0x000000021a027210 */ /* 0x001fca0007f1e0ff */
[----:B-----5:R-:W-:-:S05]  /*178d0*/  IMAD.X R3, RZ, RZ, R3, P0 ;  /* 0x000000ffff037224 */ /* 0x020fca00000e0603 */
[----:B------:R-:W-:Y:S04]  /*178e0*/  LDGSTS.E.BYPASS.LTC128B.128 [R0+0x1ec00], desc[UR54][R2.64], !P4 ;  /* 0x1ec0000002007fae */ /* 0x000fe8000e101d76 */
[----:B------:R-:W-:Y:S04]  /*178f0*/  LDGSTS.E.BYPASS.LTC128B.128 [R0+0x20c00], desc[UR54][R2.64+0x40], !P3 ;  /* 0x20c0004002007fae */ /* 0x000fe8000d901d76 */
[----:B------:R0:W-:Y:S04]  /*17900*/  LDGSTS.E.BYPASS.LTC128B.128 [R0+0x22c00], desc[UR54][R2.64+0x80], !P2 ;  /* 0x22c0008002007fae */ /* 0x0001e8000d101d76 */
[----:B0-----:R-:W0:Y:S02]  /*17910*/  SHFL.IDX PT, R2, R7, 0x2, 0x1c1f ;  /* 0x005c1f0007027f89 */ /* 0x001e2400000e0000 */
[----:B0-----:R-:W-:-:S05]  /*17920*/  IADD3 R2, P0, R26, R2, RZ ;  /* 0x000000021a027210 */ /* 0x001fca0007f1e0ff */
[----:B------:R-:W-:Y:S02]  /*17930*/  IMAD.X R3, RZ, RZ, R9, P0 ;  /* 0x000000ffff037224 */ /* 0x000fe400000e0609 */
[----:B------:R0:W0:Y:S04]  /*17940*/  SHFL.IDX PT, R9, R8, 0x3, 0x1c1f ;  /* 0x007c1f0008097f89 */ /* 0x00002800000e0000 */
[----:B------:R-:W-:Y:S04]  /*17950*/  LDGSTS.E.BYPASS.LTC128B.128 [R0+0x1f400], desc[UR54][R2.64], !P4 ;  /* 0x1f40000002007fae */ /* 0x000fe8000e101d76 */
[----:B------:R-:W-:Y:S04]  /*17960*/  LDGSTS.E.BYPASS.LTC128B.128 [R0+0x21400], desc[UR54][R2.64+0x40], !P3 ;  /* 0x2140004002007fae */ /* 0x000fe8000d901d76 */
[----:B------:R5:W-:Y:S04]  /*17970*/  LDGSTS.E.BYPASS.LTC128B.128 [R0+0x23400], desc[UR54][R2.64+0x80], !P2 ;  /* 0x2340008002007fae */ /* 0x000be8000d101d76 */
[----:B-----5:R0:W0:Y:S02]  /*17980*/  SHFL.IDX PT, R2, R7, 0x3, 0x1c1f ;  /* 0x007c1f0007027f89 */ /* 0x02002400000e0000 */
.L_x_1553:
        /* <DEDUP_REMOVED lines=10> */
.L_x_1451:
        /* <DEDUP_REMOVED lines=11> */
.L_x_1452:
[----:B------:R-:W-:Y:S01]  /*17ae0*/  IMAD.U32 R0, RZ, RZ, UR44 ;  /* 0x0000002cff007e24 */ /* 0x000fe2000f8e00ff */
[----:B------:R0:W-:Y:S04]  /*17af0*/  SYNCS.ARRIVE.TRANS64.A1T0 RZ, [R4+URZ+0x2a830], RZ ;  /* 0x02a830ff04ff79a7 */ /* 0x0001e8000810003f */
[----:B------:R-:W-:-:S13]  /*17b00*/  ISETP.NE.AND P0, PT, R0, 0x3, PT ;  /* 0x000000030000780c */ /* 0x000fda0003f05270 */
[----:B0-----:R-:W-:Y:S05]  /*17b10*/  @!P0 BRA `(.L_x_1453) ;  /* 0x0000000000048947 */ /* 0x001fea0003800000 */
[----:B------:R-:W-:Y:S01]  /*17b20*/  BPT.TRAP 0x1 ;  /* 0x000000040000795c */ /* 0x000fe20000300000 */
.L_x_1453:
[----:B------:R-:W-:Y:S01]  /*17b30*/  LOP3.LUT R3, R6, 0x1, RZ, 0x3c, !PT ;  /* 0x0000000106037812 */ /* 0x000fe200078e3cff */
[----:B------:R-:W-:Y:S01]  /*17b40*/  IMAD R0, R5, 0x8, R22 ;  /* 0x0000000805007824 */ /* 0x000fe200078e0216 */
[----:B------:R-:W-:Y:S02]  /*17b50*/  BSSY B0, `(.L_x_1454) ;  /* 0x0000004000007945 */ /* 0x000fe40003800000 */
[----:B------:R-:W-:-:S04]  /*17b60*/  SHF.L.U32 R3, R3, 0x1f, RZ ;  /* 0x0000001f03037819 */ /* 0x000fc800000006ff */
[----:B------:R-:W0:Y:S02]  /*17b70*/  SYNCS.PHASECHK.TRANS64.TRYWAIT P2, [R0+URZ+0x2a870], R3 ;  /* 0x02a87003000075a7 */ /* 0x000e24000804017f */
[----:B0-----:R-:W-:Y:S05]  /*17b80*/  @!P2 BRA `(.L_x_1455) ;  /* 0x0000003c009ca947 */ /* 0x001fea0003800000 */
.L_x_1554:
[----:B------:R-:W-:Y:S05]  /*17b90*/  BSYNC B0 ;  /* 0x0000000000007941 */ /* 0x000fea0003800000 */
.L_x_1454:
[----:B------:R-:W-:-:S05]  /*17ba0*/  IMAD.U32 R2, RZ, RZ, UR42 ;  /* 0x0000002aff027e24 */ /* 0x000fca000f8e00ff */
[----:B------:R-:W-:-:S13]  /*17bb0*/  ISETP.NE.AND P2, PT, R2, 0x3, PT ;  /* 0x000000030200780c */ /* 0x000fda0003f45270 */
[----:B------:R-:W-:Y:S05]  /*17bc0*/  @!P2 BRA `(.L_x_1456) ;  /* 0x000000000004a947 */ /* 0x000fea0003800000 */
[----:B------:R-:W-:Y:S01]  /*17bd0*/  BPT.TRAP 0x1 ;  /* 0x000000040000795c */ /* 0x000fe20000300000 */
.L_x_1456:
[----:B------:R-:W-:Y:S01]  /*17be0*/  SHF.L.U32 R3, R6, 0x1f, RZ ;  /* 0x0000001f06037819 */ /* 0x000fe200000006ff */
[----:B------:R-:W-:-:S03]  /*17bf0*/  IMAD R2, R5, 0x6000, RZ ;  /* 0x0000600005027824 */ /* 0x000fc600078e02ff */
[----:B------:R-:W0:Y:S02]  /*17c00*/  SYNCS.PHASECHK.TRANS64.TRYWAIT P2, [R0+URZ+0x2a860], R3 ;  /* 0x02a86003000075a7 */ /* 0x000e24000804017f */
[----:B0-----:R-:W-:Y:S05]  /*17c10*/  @!P2 BRA `(.L_x_1457) ;  /* 0x0000003c008ca947 */ /* 0x001fea0003800000 */
.L_x_1555:
[----:B------:R-:W-:Y:S01]  /*17c20*/  LOP3.LUT R3, R2, R37, RZ, 0xfc, !PT ;  /* 0x0000002502037212 */ /* 0x000fe200078efcff */
[----:B------:R-:W-:Y:S05]  /*17c30*/  WARPSYNC.ALL ;  /* 0x0000000000007948 */ /* 0x000fea0003800000 */
[C---:B------:R-:W-:Y:S01]  /*17c40*/  IMAD.IADD R3, R22.reuse, 0x1, R3 ;  /* 0x0000000116037824 */ /* 0x040fe200078e0203 */
[----:B------:R-:W-:Y:S01]  /*17c50*/  IADD3 R2, R22, R2, R34 ;  /* 0x0000000216027210 */ /* 0x000fe20007ffe022 */
[----:B----4-:R-:W-:-:S03]  /*17c60*/  IMAD.U32 R17, RZ, RZ, UR42 ;  /* 0x0000002aff117e24 */ /* 0x010fc6000f8e00ff */
[----:B---3--:R-:W0:Y:S02]  /*17c70*/  LDSM.16.MT88.4 R4, [R3+0xc400] ;  /* 0x00c400000304783b */ /* 0x008e240000004200 */
[----:B------:R-:W-:Y:S02]  /*17c80*/  ISETP.NE.AND P2, PT, R17, 0x3, PT ;  /* 0x000000031100780c */ /* 0x000fe40003f45270 */
[C-C-:B0-----:R-:W-:Y:S02]  /*17c90*/  PRMT R12, R4.reuse, 0x6420, R5.reuse ;  /* 0x00006420040c7816 */ /* 0x141fe40000000005 */
[----:B------:R-:W-:Y:S02]  /*17ca0*/  PRMT R13, R4, 0x7531, R5 ;  /* 0x00007531040d7816 */ /* 0x000fe40000000005 */
[C-C-:B--2---:R-:W-:Y:S02]  /*17cb0*/  PRMT R14, R6.reuse, 0x6420, R7.reuse ;  /* 0x00006420060e7816 */ /* 0x144fe40000000007 */
        /* <DEDUP_REMOVED lines=79> */
.L_x_1458:
[----:B--2---:R2:W-:Y:S01]  /*181b0*/  SYNCS.ARRIVE.TRANS64.A1T0 RZ, [R0+URZ+0x2a850], RZ ;  /* 0x02a850ff00ff79a7 */ /* 0x0045e2000810003f */
[----:B------:R-:W-:Y:S06]  /*181c0*/  BAR.SYNC.DEFER_BLOCKING 0x2, 0x80 ;  /* 0x0082000000007b1d */ /* 0x000fec0000010000 */
[----:B------:R-:W-:Y:S05]  /*181d0*/  @!P0 BRA `(.L_x_1459) ;  /* 0x0000000000048947 */ /* 0x000fea0003800000 */
[----:B------:R-:W-:Y:S01]  /*181e0*/  BPT.TRAP 0x1 ;  /* 0x000000040000795c */ /* 0x000fe20000300000 */
.L_x_1459:
[----:B------:R-:W-:Y:S02]  /*181f0*/  VIADD R3, R0, 0x2a880 ;  /* 0x0002a88000037836 */ /* 0x000fe40000000000 */
[----:B------:R-:W-:Y:S02]  /*18200*/  IMAD.MOV.U32 R5, RZ, RZ, R23 ;  /* 0x000000ffff057224 */ /* 0x000fe400078e0017 */
[----:B------:R-:W-:Y:S01]  /*18210*/  IMAD.MOV.U32 R6, RZ, RZ, R24 ;  /* 0x000000ffff067224 */ /* 0x000fe200078e0018 */
[----:B------:R-:W-:-:S04]  /*18220*/  PRMT R3, R32, 0x654, R3 ;  /* 0x0000065420037816 */ /* 0x000fc80000000003 */
[----:B------:R3:W-:Y:S01]  /*18230*/  SYNCS.ARRIVE.TRANS64.RED.A1T0 RZ, [R3+URZ], RZ ;  /* 0x000000ff03ff79a7 */ /* 0x0007e2000810043f */
[----:B------:R-:W-:Y:S05]  /*18240*/  @P1 BRA `(.L_x_1460) ;  /* 0xffffffec00181947 */ /* 0x000fea000383ffff */
.L_x_1440:
        /* <DEDUP_REMOVED lines=9> */
[----:B---3--:R-:W2:Y:S01]  /*182e0*/  LDC.64 R2, c[0x0][0xc60] ;  /* 0x00031800ff027b82 */ /* 0x008ea20000000a00 */
        /* <DEDUP_REMOVED lines=9> */
.L_x_1462:
[----:B------:R-:W-:Y:S05]  /*18380*/  BSYNC B0 ;  /* 0x0000000000007941 */ /* 0x000fea0003800000 */
.L_x_1461:
[----:B------:R-:W-:Y:S05]  /*18390*/  @!P0 BRA `(.L_x_1463) ;  /* 0x0000000000048947 */ /* 0x000fea0003800000 */
[----:B------:R-:W-:Y:S01]  /*183a0*/  BPT.TRAP 0x1 ;  /* 0x000000040000795c */ /* 0x000fe20000300000 */
.L_x_1463:
[----:B---3--:R-:W-:Y:S01]  /*183b0*/  LOP3.LUT R3, R24, 0x1, RZ, 0x3c, !PT ;  /* 0x0000000118037812 */ /* 0x008fe200078e3cff */
[----:B------:R-:W-:Y:S01]  /*183c0*/  IMAD R12, R23, 0x8, R22 ;  /* 0x00000008170c7824 */ /* 0x000fe200078e0216 */
[----:B------:R-:W-:Y:S02]  /*183d0*/  BSSY B0, `(.L_x_1464) ;  /* 0x0000004000007945 */ /* 0x000fe40003800000 */
[----:B------:R-:W-:-:S04]  /*183e0*/  SHF.L.U32 R3, R3, 0x1f, RZ ;  /* 0x0000001f03037819 */ /* 0x000fc800000006ff */
[----:B------:R-:W0:Y:S02]  /*183f0*/  SYNCS.PHASECHK.TRANS64.TRYWAIT P1, [R12+URZ+0x2a870], R3 ;  /* 0x02a870030c0075a7 */ /* 0x000e24000802017f */
[----:B0-----:R-:W-:Y:S05]  /*18400*/  @!P1 BRA `(.L_x_1465) ;  /* 0x0000003400a49947 */ /* 0x001fea0003800000 */
.L_x_1556:
[----:B------:R-:W-:Y:S05]  /*18410*/  BSYNC B0 ;  /* 0x0000000000007941 */ /* 0x000fea0003800000 */
.L_x_1464:
[----:B------:R-:W-:-:S05]  /*18420*/  IMAD.U32 R0, RZ, RZ, UR42 ;  /* 0x0000002aff007e24 */ /* 0x000fca000f8e00ff */
[----:B------:R-:W-:-:S13]  /*18430*/  ISETP.NE.AND P1, PT, R0, 0x3, PT ;  /* 0x000000030000780c */ /* 0x000fda0003f25270 */
[----:B------:R-:W-:Y:S05]  /*18440*/  @!P1 BRA `(.L_x_1466) ;  /* 0x0000000000049947 */ /* 0x000fea0003800000 */
[----:B------:R-:W-:Y:S01]  /*18450*/  BPT.TRAP 0x1 ;  /* 0x000000040000795c */ /* 0x000fe20000300000 */
.L_x_1466:
[----:B0-----:R-:W-:-:S04]  /*18460*/  SHF.L.U32 R3, R24, 0x1f, RZ ;  /* 0x0000001f18037819 */ /* 0x001fc800000006ff */
[----:B------:R-:W0:Y:S02]  /*18470*/  SYNCS.PHASECHK.TRANS64.TRYWAIT P1, [R12+URZ+0x2a860], R3 ;  /* 0x02a860030c0075a7 */ /* 0x000e24000802017f */
[----:B0-----:R-:W-:Y:S05]  /*18480*/  @!P1 BRA `(.L_x_1467) ;  /* 0x0000003400989947 */ /* 0x001fea0003800000 */
.L_x_1557:
[----:B0-----:R-:W-:Y:S01]  /*18490*/  IMAD R3, R23, 0x6000, RZ ;  /* 0x0000600017037824 */ /* 0x001fe200078e02ff */
[----:B------:R-:W-:Y:S05]  /*184a0*/  WARPSYNC.ALL ;  /* 0x0000000000007948 */ /* 0x000fea0003800000 */
[----:B------:R-:W-:Y:S01]  /*184b0*/  LOP3.LUT R5, R3, R37, RZ, 0xfc, !PT ;  /* 0x0000002503057212 */ /* 0x000fe200078efcff */
[----:B------:R-:W-:Y:S01]  /*184c0*/  IMAD.U32 R13, RZ, RZ, UR42 ;  /* 0x0000002aff0d7e24 */ /* 0x000fe2000f8e00ff */
[----:B------:R-:W-:-:S03]  /*184d0*/  IADD3 R2, R22, R3, R34 ;  /* 0x0000000316027210 */ /* 0x000fc60007ffe022 */
[----:B------:R-:W-:Y:S01]  /*184e0*/  IMAD.IADD R0, R22, 0x1, R5 ;  /* 0x0000000116007824 */ /* 0x000fe200078e0205 */
[----:B------:R-:W-:Y:S02]  /*184f0*/  IADD3 R3, R30, 0x400, R2 ;  /* 0x000004001e037810 */ /* 0x000fe40007ffe002 */
[----:B------:R-:W-:Y:S02]  /*18500*/  ISETP.NE.AND P1, PT, R13, 0x3, PT ;  /* 0x000000030d00780c */ /* 0x000fe40003f25270 */
        /* <DEDUP_REMOVED lines=82> */
.L_x_1468:
[----:B--2---:R2:W-:Y:S01]  /*18a30*/  SYNCS.ARRIVE.TRANS64.A1T0 RZ, [R12+URZ+0x2a850], RZ ;  /* 0x02a850ff0cff79a7 */ /* 0x0045e2000810003f */
[----:B------:R-:W-:Y:S06]  /*18a40*/  BAR.SYNC.DEFER_BLOCKING 0x2, 0x80 ;  /* 0x0082000000007b1d */ /* 0x000fec0000010000 */
[----:B------:R-:W-:Y:S05]  /*18a50*/  @!P0 BRA `(.L_x_1469) ;  /* 0x0000000000048947 */ /* 0x000fea0003800000 */
[----:B------:R-:W-:Y:S01]  /*18a60*/  BPT.TRAP 0x1 ;  /* 0x000000040000795c */ /* 0x000fe20000300000 */
.L_x_1469:
        /* <DEDUP_REMOVED lines=8> */
.L_x_1410:
[----:B------:R-:W-:Y:S05]  /*18af0*/  BSYNC B7 ;  /* 0x0000000000077941 */ /* 0x000fea0003800000 */
.L_x_1408:
[----:B------:R-:W-:-:S13]  /*18b00*/  LOP3.LUT P0, RZ, R25, 0x80, RZ, 0xc0, !PT ;  /* 0x0000008019ff7812 */ /* 0x000fda000780c0ff */
[----:B------:R-:W-:Y:S05]  /*18b10*/  @!P0 BRA `(.L_x_1470) ;  /* 0x0000000000208947 */ /* 0x000fea0003800000 */
[----:B------:R-:W3:Y:S08]  /*18b20*/  S2UR UR4, SR_CgaCtaId ;  /* 0x00000000000479c3 */ /* 0x000ef00000008800 */
[----:B------:R-:W-:Y:S01]  /*18b30*/  BAR.SYNC.DEFER_BLOCKING 0x5, 0x180 ;  /* 0x0146000000007b1d */ /* 0x000fe20000010000 */
[----:B------:R-:W-:Y:S01]  /*18b40*/  MOV R3, 0x400 ;  /* 0x0000040000037802 */ /* 0x000fe20000000f00 */
[----:B---3--:R-:W-:-:S05]  /*18b50*/  IMAD.U32 R32, RZ, RZ, UR4 ;  /* 0x00000004ff207e24 */ /* 0x008fca000f8e00ff */
[----:B------:R-:W-:-:S05]  /*18b60*/  LEA R22, R32, R3, 0x18 ;  /* 0x0000000320167211 */ /* 0x000fca00078ec0ff */
[----:B------:R3:W4:Y:S01]  /*18b70*/  LDS.128 R16, [R22+0x2a8d0] ;  /* 0x02a8d00016107984 */ /* 0x0007220000000c00 */
[----:B------:R-:W-:Y:S06]  /*18b80*/  BAR.ARV 0x4, 0x180 ;  /* 0x0106000000007b1d */ /* 0x000fec0000002000 */
[----:B------:R-:W-:Y:S05]  /*18b90*/  BRA `(.L_x_1471) ;  /* 0x0000000800947947 */ /* 0x000fea0003800000 */
.L_x_1470:
[----:B------:R-:W3:Y:S01]  /*18ba0*/  S2R R0, SR_TID.X ;  /* 0x0000000000007919 */ /* 0x000ee20000002100 */
[----:B------:R-:W-:Y:S01]  /*18bb0*/  ULDC UR4, c[0x0][0xc3c] ;  /* 0x00030f0000047ab9 */ /* 0x000fe20000000800 */
[----:B------:R-:W-:Y:S01]  /*18bc0*/  IMAD.MOV.U32 R17, RZ, RZ, RZ ;  /* 0x000000ffff117224 */ /* 0x000fe200078e00ff */
[----:B---3--:R-:W-:-:S04]  /*18bd0*/  LOP3.LUT R6, R0, 0x1f, RZ, 0xc0, !PT ;  /* 0x0000001f00067812 */ /* 0x008fc800078ec0ff */
[----:B------:R-:W-:Y:S01]  /*18be0*/  ISETP.NE.AND P0, PT, R6, 0x1f, PT ;  /* 0x0000001f0600780c */ /* 0x000fe20003f05270 */
[----:B------:R-:W-:-:S05]  /*18bf0*/  IMAD.IADD R5, R19, 0x1, R6 ;  /* 0x0000000113057824 */ /* 0x000fca00078e0206 */
[----:B------:R-:W-:Y:S01]  /*18c00*/  ISETP.GE.OR P1, PT, R5, UR4, !P0 ;  /* 0x0000000405007c0c */ /* 0x000fe2000c726670 */
[----:B------:R-:W-:-:S12]  /*18c10*/  ULDC UR4, c[0x0][0xc3c] ;  /* 0x00030f0000047ab9 */ /* 0x000fd80000000800 */
[----:B0-----:R-:W0:Y:S02]  /*18c20*/  @!P1 LDC.64 R2, c[0x0][0xc80] ;  /* 0x00032000ff029b82 */ /* 0x001e240000000a00 */
[----:B0-----:R-:W-:-:S05]  /*18c30*/  @!P1 IMAD.WIDE R2, R5, 0x4, R2 ;  /* 0x0000000405029825 */ /* 0x001fca00078e0202 */
[----:B------:R-:W3:Y:S01]  /*18c40*/  @!P1 LDG.E R17, desc[UR54][R2.64] ;  /* 0x0000003602119981 */ /* 0x000ee2000c1e1900 */
[C---:B------:R-:W-:Y:S02]  /*18c50*/  ISETP.NE.AND P1, PT, R6.reuse, RZ, PT ;  /* 0x000000ff0600720c */ /* 0x040fe40003f25270 */
[C---:B------:R-:W-:Y:S02]  /*18c60*/  ISETP.GE.U32.AND P2, PT, R6.reuse, 0x2, PT ;  /* 0x000000020600780c */ /* 0x040fe40003f46070 */
[C---:B------:R-:W-:Y:S02]  /*18c70*/  ISETP.GE.U32.AND P3, PT, R6.reuse, 0x4, PT ;  /* 0x000000040600780c */ /* 0x040fe40003f66070 */
[C---:B------:R-:W-:Y:S02]  /*18c80*/  ISETP.GE.U32.AND P4, PT, R6.reuse, 0x8, PT ;  /* 0x000000080600780c */ /* 0x040fe40003f86070 */
[----:B------:R-:W-:Y:S01]  /*18c90*/  ISETP.GE.U32.AND P5, PT, R6, 0x10, PT ;  /* 0x000000100600780c */ /* 0x000fe20003fa6070 */
[----:B---3--:R-:W0:Y:S02]  /*18ca0*/  SHFL.UP PT, R0, R17, 0x1, RZ ;  /* 0x0420000011007989 */ /* 0x008e2400000e00ff */
        /* <DEDUP_REMOVED lines=8> */
[----:B------:R-:W-:Y:S04]  /*18d30*/  SHFL.IDX PT, R5, R16, RZ, 0x1f ;  /* 0x00001fff10057589 */ /* 0x000fe800000e0000 */
[----:B------:R-:W0:Y:S02]  /*18d40*/  SHFL.UP PT, R2, R4, 0x8, RZ ;  /* 0x0500000004027989 */ /* 0x000e2400000e00ff */
[----:B0-----:R-:W-:Y:S02]  /*18d50*/  SEL R3, R2, RZ, P4 ;  /* 0x000000ff02037207 */ /* 0x001fe40002000000 */
[----:B------:R-:W-:Y:S03]  /*18d60*/  SHFL.IDX PT, R2, R16, 0x1, 0x1f ;  /* 0x00201f0010027f89 */ /* 0x000fe600000e0000 */
        /* <DEDUP_REMOVED lines=10> */
.L_x_1476:
[----:B------:R-:W-:-:S05]  /*18e10*/  VIADD R19, R19, 0x1f ;  /* 0x0000001f13137836 */ /* 0x000fca0000000000 */
[----:B------:R-:W-:-:S13]  /*18e20*/  ISETP.GE.AND P6, PT, R19, UR4, PT ;  /* 0x0000000413007c0c */ /* 0x000fda000bfc6270 */
[----:B------:R-:W-:Y:S05]  /*18e30*/  @P6 BRA `(.L_x_1473) ;  /* 0x0000000400b86947 */ /* 0x000fea0003800000 */
[----:B------:R-:W0:Y:S01]  /*18e40*/  S2R R0, SR_TID.X ;  /* 0x0000000000007919 */ /* 0x000e220000002100 */
[----:B------:R-:W-:Y:S01]  /*18e50*/  BSSY B0, `(.L_x_1474) ;  /* 0x0000009000007945 */ /* 0x000fe20003800000 */
[----:B------:R-:W-:Y:S01]  /*18e60*/  IMAD.MOV.U32 R17, RZ, RZ, RZ ;  /* 0x000000ffff117224 */ /* 0x000fe200078e00ff */
[----:B0-----:R-:W-:-:S05]  /*18e70*/  LOP3.LUT R0, R0, 0x1f, RZ, 0xc0, !PT ;  /* 0x0000001f00007812 */ /* 0x001fca00078ec0ff */
[----:B------:R-:W-:-:S05]  /*18e80*/  IMAD.IADD R7, R19, 0x1, R0 ;  /* 0x0000000113077824 */ /* 0x000fca00078e0200 */
[----:B------:R-:W-:-:S13]  /*18e90*/  ISETP.GE.OR P6, PT, R7, UR4, !P0 ;  /* 0x0000000407007c0c */ /* 0x000fda000c7c6670 */
[----:B------:R-:W-:Y:S05]  /*18ea0*/  @P6 BRA `(.L_x_1475) ;  /* 0x00000000000c6947 */ /* 0x000fea0003800000 */
[----:B------:R-:W0:Y:S02]  /*18eb0*/  LDC.64 R2, c[0x0][0xc80] ;  /* 0x00032000ff027b82 */ /* 0x000e240000000a00 */
[----:B0-----:R-:W-:-:S05]  /*18ec0*/  IMAD.WIDE R2, R7, 0x4, R2 ;  /* 0x0000000407027825 */ /* 0x001fca00078e0202 */
[----:B------:R0:W5:Y:S02]  /*18ed0*/  LDG.E R17, desc[UR54][R2.64] ;  /* 0x0000003602117981 */ /* 0x000164000c1e1900 */
.L_x_1475:
[----:B------:R-:W-:Y:S05]  /*18ee0*/  BSYNC B0 ;  /* 0x0000000000007941 */ /* 0x000fea0003800000 */
.L_x_1474:
[----:B-----5:R-:W3:Y:S02]  /*18ef0*/  SHFL.UP PT, R0, R17, 0x1, RZ ;  /* 0x0420000011007989 */ /* 0x020ee400000e00ff */
[----:B---3--:R-:W-:-:S05]  /*18f00*/  SEL R0, R0, RZ, P1 ;  /* 0x000000ff00007207 */ /* 0x008fca0000800000 */
[----:B------:R-:W-:-:S05]  /*18f10*/  IMAD.IADD R0, R17, 0x1, R0 ;  /* 0x0000000111007824 */ /* 0x000fca00078e0200 */
[----:B0-----:R-:W0:Y:S02]  /*18f20*/  SHFL.UP PT, R2, R0, 0x2, RZ ;  /* 0x0440000000027989 */ /* 0x001e2400000e00ff */
[----:B0-----:R-:W-:-:S05]  /*18f30*/  SEL R3, R2, RZ, P2 ;  /* 0x000000ff02037207 */ /* 0x001fca0001000000 */
[----:B------:R-:W-:Y:S02]  /*18f40*/  IMAD.IADD R3, R0, 0x1, R3 ;  /* 0x0000000100037824 */ /* 0x000fe400078e0203 */
[----:B------:R-:W0:Y:S03]  /*18f50*/  LDC R0, c[0x0][0xc38] ;  /* 0x00030e00ff007b82 */ /* 0x000e260000000800 */
[----:B------:R-:W3:Y:S02]  /*18f60*/  SHFL.UP PT, R2, R3, 0x4, RZ ;  /* 0x0480000003027989 */ /* 0x000ee400000e00ff */
[----:B---3--:R-:W-:-:S05]  /*18f70*/  SEL R2, R2, RZ, P3 ;  /* 0x000000ff02027207 */ /* 0x008fca0001800000 */
[----:B------:R-:W-:-:S05]  /*18f80*/  IMAD.IADD R2, R3, 0x1, R2 ;  /* 0x0000000103027824 */ /* 0x000fca00078e0202 */
[----:B------:R-:W3:Y:S02]  /*18f90*/  SHFL.UP PT, R6, R2, 0x8, RZ ;  /* 0x0500000002067989 */ /* 0x000ee400000e00ff */
[----:B---3--:R-:W-:-:S05]  /*18fa0*/  SEL R7, R6, RZ, P4 ;  /* 0x000000ff06077207 */ /* 0x008fca0002000000 */
[----:B------:R-:W-:-:S05]  /*18fb0*/  IMAD.IADD R7, R2, 0x1, R7 ;  /* 0x0000000102077824 */ /* 0x000fca00078e0207 */
[----:B------:R-:W3:Y:S02]  /*18fc0*/  SHFL.UP PT, R6, R7, 0x10, RZ ;  /* 0x0600000007067989 */ /* 0x000ee400000e00ff */
[----:B---3--:R-:W-:-:S05]  /*18fd0*/  SEL R6, R6, RZ, P5 ;  /* 0x000000ff06067207 */ /* 0x008fca0002800000 */
[----:B------:R-:W-:-:S05]  /*18fe0*/  IMAD.IADD R6, R7, 0x1, R6 ;  /* 0x0000000107067824 */ /* 0x000fca00078e0206 */
[----:B------:R-:W0:Y:S02]  /*18ff0*/  SHFL.IDX PT, R9, R6, 0x1f, 0x1f ;  /* 0x03e01f0006097f89 */ /* 0x000e2400000e0000 */
[----:B0-----:R-:W-:-:S04]  /*19000*/  IMAD R9, R9, R0, RZ ;  /* 0x0000000009097224 */ /* 0x001fc800078e02ff */
[----:B------:R-:W-:-:S05]  /*19010*/  IMAD.IADD R4, R9, 0x1, R4 ;  /* 0x0000000109047824 */ /* 0x000fca00078e0204 */
[----:B------:R-:W-:-:S13]  /*19020*/  ISETP.GT.AND P6, PT, R4, R5, PT ;  /* 0x000000050400720c */ /* 0x000fda0003fc4270 */
[----:B------:R-:W-:Y:S05]  /*19030*/  @!P6 BRA `(.L_x_1476) ;  /* 0xfffffffc0074e947 */ /* 0x000fea000383ffff */
[----:B------:R-:W-:-:S07]  /*19040*/  IMAD.MOV.U32 R7, RZ, RZ, R6 ;  /* 0x000000ffff077224 */ /* 0x000fce00078e0006 */
.L_x_1472:
[----:B------:R-:W-:-:S04]  /*19050*/  IMAD.IADD R9, R4, 0x1, -R9 ;  /* 0x0000000104097824 */ /* 0x000fc800078e0a09 */
[----:B------:R-:W-:-:S05]  /*19060*/  IMAD R2, R7, R0, R9 ;  /* 0x0000000007027224 */ /* 0x000fca00078e0209 */
[----:B------:R-:W-:Y:S02]  /*19070*/  ISETP.GT.AND P0, PT, R2, R5, PT ;  /* 0x000000050200720c */ /* 0x000fe40003f04270 */
[----:B------:R-:W0:Y:S11]  /*19080*/  LDC.64 R2, c[0x0][0xc90] ;  /* 0x00032400ff027b82 */ /* 0x000e360000000a00 */
[----:B------:R-:W-:-:S04]  /*19090*/  VOTE.ANY R11, PT, !P0 ;  /* 0x00000000000b7806 */ /* 0x000fc800040e0100 */
[----:B------:R-:W3:Y:S02]  /*190a0*/  POPC R8, R11 ;  /* 0x0000000b00087309 */ /* 0x000ee40000000000 */
[----:B---3--:R-:W-:-:S04]  /*190b0*/  IMAD.IADD R19, R8, 0x1, R19 ;  /* 0x0000000108137824 */ /* 0x008fc800078e0213 */
[----:B0-----:R-:W-:-:S05]  /*190c0*/  IMAD.WIDE R2, R19, 0x4, R2 ;  /* 0x0000000413027825 */ /* 0x001fca00078e0202 */
[----:B------:R-:W3:Y:S01]  /*190d0*/  LDG.E R6, desc[UR54][R2.64] ;  /* 0x0000003602067981 */ /* 0x000ee2000c1e1900 */
[----:B------:R-:W-:Y:S01]  /*190e0*/  ISETP.NE.AND P0, PT, R11, RZ, PT ;  /* 0x000000ff0b00720c */ /* 0x000fe20003f05270 */
[----:B------:R-:W-:Y:S02]  /*190f0*/  IMAD.MOV.U32 R16, RZ, RZ, RZ ;  /* 0x000000ffff107224 */ /* 0x000fe400078e00ff */
[----:B------:R-:W3:Y:S02]  /*19100*/  SHFL.IDX PT, R17, R17, R8, 0x1f ;  /* 0x00001f0811117589 */ /* 0x000ee400000e0000 */
[----:B---3--:R-:W-:-:S05]  /*19110*/  IMAD R4, R17, R6, RZ ;  /* 0x0000000611047224 */ /* 0x008fca00078e02ff */
[----:B------:R-:W-:-:S04]  /*19120*/  IABS R10, R4 ;  /* 0x00000004000a7213 */ /* 0x000fc80000000000 */
[----:B--2---:R-:W0:Y:S08]  /*19130*/  I2F.RP R12, R10 ;  /* 0x0000000a000c7306 */ /* 0x004e300000209400 */
[----:B0-----:R-:W0:Y:S02]  /*19140*/  MUFU.RCP R12, R12 ;  /* 0x0000000c000c7308 */ /* 0x001e240000001000 */
[----:B0-----:R-:W-:-:S06]  /*19150*/  VIADD R13, R12, 0xffffffe ;  /* 0x0ffffffe0c0d7836 */ /* 0x001fcc0000000000 */
[----:B------:R0:W2:Y:S01]  /*19160*/  F2I.FTZ.U32.TRUNC.NTZ R3, R13 ;  /* 0x0000000d00037305 */ /* 0x0000a2000021f000 */
[----:B------:R-:W-:Y:S05]  /*19170*/  @!P0 BRA `(.L_x_1477) ;  /* 0x0000000000088947 */ /* 0x000fea0003800000 */
[----:B------:R-:W-:-:S05]  /*19180*/  VIADD R8, R8, 0xffffffff ;  /* 0xffffffff08087836 */ /* 0x000fca0000000000 */
[----:B------:R3:W4:Y:S02]  /*19190*/  SHFL.IDX PT, R16, R7, R8, 0x1f ;  /* 0x00001f0807107589 */ /* 0x00072400000e0000 */
.L_x_1477:
[----:B--23--:R-:W-:Y:S02]  /*191a0*/  IMAD.MOV R7, RZ, RZ, -R3 ;  /* 0x000000ffff077224 */ /* 0x00cfe400078e0a03 */
[----:B----4-:R-:W-:Y:S02]  /*191b0*/  IMAD R16, R16, R0, R9 ;  /* 0x0000000010107224 */ /* 0x010fe400078e0209 */
[----:B------:R-:W-:Y:S02]  /*191c0*/  IMAD R7, R7, R10, RZ ;  /* 0x0000000a07077224 */ /* 0x000fe400078e02ff */
[----:B------:R-:W-:Y:S02]  /*191d0*/  IMAD.MOV.U32 R2, RZ, RZ, RZ ;  /* 0x000000ffff027224 */ /* 0x000fe400078e00ff */
[----:B------:R-:W-:Y:S02]  /*191e0*/  IMAD.IADD R5, R5, 0x1, -R16 ;  /* 0x0000000105057824 */ /* 0x000fe400078e0a10 */
[----:B------:R-:W-:Y:S01]  /*191f0*/  IMAD.HI.U32 R3, R3, R7, R2 ;  /* 0x0000000703037227 */ /* 0x000fe200078e0002 */
[----:B------:R-:W-:-:S02]  /*19200*/  IABS R7, R4 ;  /* 0x0000000400077213 */ /* 0x000fc40000000000 */
        /* <DEDUP_REMOVED lines=14> */
[----:B------:R-:W-:Y:S02]  /*192f0*/  IMAD R7, R6, R9, RZ ;  /* 0x0000000906077224 */ /* 0x000fe400078e02ff */
[----:B------:R-:W-:Y:S02]  /*19300*/  IMAD.MOV R9, RZ, RZ, -R9 ;  /* 0x000000ffff097224 */ /* 0x000fe400078e0a09 */
[----:B------:R-:W-:Y:S02]  /*19310*/  IMAD.MOV R3, RZ, RZ, -R7 ;  /* 0x000000ffff037224 */ /* 0x000fe400078e0a07 */
[----:B------:R-:W-:-:S03]  /*19320*/  IMAD R4, R4, R9, R5 ;  /* 0x0000000904047224 */ /* 0x000fc600078e0205 */
[----:B------:R-:W-:-:S04]  /*19330*/  VIADDMNMX R0, R3, R0, R6, PT ;  /* 0x0000000003007246 */ /* 0x000fc80003800106 */
[----:B------:R-:W-:-:S04]  /*19340*/  IABS R6, R0 ;  /* 0x0000000000067213 */ /* 0x000fc80000000000 */
[----:B------:R-:W2:Y:S08]  /*19350*/  I2F.RP R8, R6 ;  /* 0x0000000600087306 */ /* 0x000eb00000209400 */
[----:B--2---:R-:W2:Y:S02]  /*19360*/  MUFU.RCP R8, R8 ;  /* 0x0000000800087308 */ /* 0x004ea40000001000 */
[----:B--2---:R-:W-:Y:S01]  /*19370*/  VIADD R2, R8, 0xffffffe ;  /* 0x0ffffffe08027836 */ /* 0x004fe20000000000 */
[----:B------:R-:W-:-:S05]  /*19380*/  IABS R8, R4 ;  /* 0x0000000400087213 */ /* 0x000fca0000000000 */
[----:B------:R2:W3:Y:S02]  /*19390*/  F2I.FTZ.U32.TRUNC.NTZ R3, R2 ;  /* 0x0000000200037305 */ /* 0x0004e4000021f000 */
[----:B--2---:R-:W-:Y:S02]  /*193a0*/  IMAD.MOV.U32 R2, RZ, RZ, RZ ;  /* 0x000000ffff027224 */ /* 0x004fe400078e00ff */
[----:B---3--:R-:W-:-:S04]  /*193b0*/  IMAD.MOV R5, RZ, RZ, -R3 ;  /* 0x000000ffff057224 */ /* 0x008fc800078e0a03 */
[----:B------:R-:W-:-:S04]  /*193c0*/  IMAD R5, R5, R6, RZ ;  /* 0x0000000605057224 */ /* 0x000fc800078e02ff */
[----:B------:R-:W-:Y:S01]  /*193d0*/  IMAD.HI.U32 R3, R3, R5, R2 ;  /* 0x0000000503037227 */ /* 0x000fe200078e0002 */
[-C--:B------:R-:W-:Y:S02]  /*193e0*/  IABS R5, R0.reuse ;  /* 0x0000000000057213 */ /* 0x080fe40000000000 */
[C---:B------:R-:W-:Y:S01]  /*193f0*/  LOP3.LUT R2, R4.reuse, R0, RZ, 0x3c, !PT ;  /* 0x0000000004027212 */ /* 0x040fe200078e3cff */
[----:B------:R-:W-:Y:S02]  /*19400*/  IMAD.IADD R4, R4, 0x1, R7 ;  /* 0x0000000104047824 */ /* 0x000fe400078e0207 */
[----:B------:R-:W-:Y:S01]  /*19410*/  IMAD.MOV R5, RZ, RZ, -R5 ;  /* 0x000000ffff057224 */ /* 0x000fe200078e0a05 */
[----:B------:R-:W-:Y:S01]  /*19420*/  ISETP.GE.AND P2, PT, R2, RZ, PT ;  /* 0x000000ff0200720c */ /* 0x000fe20003f46270 */
[----:B------:R-:W-:-:S04]  /*19430*/  IMAD.HI.U32 R3, R3, R8, RZ ;  /* 0x0000000803037227 */ /* 0x000fc800078e00ff */
[----:B------:R-:W-:-:S05]  /*19440*/  IMAD R5, R3, R5, R8 ;  /* 0x0000000503057224 */ /* 0x000fca00078e0208 */
[----:B------:R-:W-:-:S13]  /*19450*/  ISETP.GT.U32.AND P1, PT, R6, R5, PT ;  /* 0x000000050600720c */ /* 0x000fda0003f24070 */
[----:B------:R-:W-:Y:S02]  /*19460*/  @!P1 IMAD.IADD R5, R5, 0x1, -R6 ;  /* 0x0000000105059824 */ /* 0x000fe400078e0a06 */
[----:B------:R-:W-:Y:S01]  /*19470*/  @!P1 VIADD R3, R3, 0x1 ;  /* 0x0000000103039836 */ /* 0x000fe20000000000 */
[----:B------:R-:W-:Y:S02]  /*19480*/  ISETP.NE.AND P1, PT, R0, RZ, PT ;  /* 0x000000ff0000720c */ /* 0x000fe40003f25270 */
[----:B------:R-:W-:-:S13]  /*19490*/  ISETP.GE.U32.AND P0, PT, R5, R6, PT ;  /* 0x000000060500720c */ /* 0x000fda0003f06070 */
[----:B------:R-:W-:-:S04]  /*194a0*/  @P0 VIADD R3, R3, 0x1 ;  /* 0x0000000103030836 */ /* 0x000fc80000000000 */
[----:B------:R-:W-:Y:S01]  /*194b0*/  @!P2 IMAD.MOV R3, RZ, RZ, -R3 ;  /* 0x000000ffff03a224 */ /* 0x000fe200078e0a03 */
[----:B------:R-:W-:Y:S01]  /*194c0*/  @!P1 LOP3.LUT R3, RZ, R0, RZ, 0x33, !PT ;  /* 0x00000000ff039212 */ /* 0x000fe200078e33ff */
[----:B------:R-:W-:-:S04]  /*194d0*/  IMAD.MOV R0, RZ, RZ, -R0 ;  /* 0x000000ffff007224 */ /* 0x000fc800078e0a00 */
[----:B------:R-:W-:Y:S01]  /*194e0*/  IMAD R18, R3, R0, R4 ;  /* 0x0000000003127224 */ /* 0x000fe200078e0204 */
[----:B------:R-:W-:-:S05]  /*194f0*/  LOP3.LUT R0, RZ, R3, RZ, 0x33, !PT ;  /* 0x00000003ff007212 */ /* 0x000fca00078e33ff */
[----:B------:R-:W-:Y:S01]  /*19500*/  IMAD.IADD R17, R17, 0x1, R0 ;  /* 0x0000000111117824 */ /* 0x000fe200078e0200 */
[----:B------:R-:W-:Y:S06]  /*19510*/  BRA `(.L_x_1478) ;  /* 0x0000000000107947 */ /* 0x000fec0003800000 */
.L_x_1473:
[----:B------:R-:W0:Y:S01]  /*19520*/  LDC R19, c[0x0][0xc3c] ;  /* 0x00030f00ff137b82 */ /* 0x000e220000000800 */
[----:B------:R-:W-:Y:S02]  /*19530*/  IMAD.MOV.U32 R16, RZ, RZ, R5 ;  /* 0x000000ffff107224 */ /* 0x000fe400078e0005 */
[----:B------:R-:W-:Y:S02]  /*19540*/  IMAD.MOV.U32 R17, RZ, RZ, RZ ;  /* 0x000000ffff117224 */ /* 0x000fe400078e00ff */
[----:B------:R-:W-:-:S07]  /*19550*/  IMAD.MOV.U32 R18, RZ, RZ, RZ ;  /* 0x000000ffff127224 */ /* 0x000fce00078e00ff */
.L_x_1478:
[----:B------:R-:W3:Y:S01]  /*19560*/  S2R R0, SR_TID.X ;  /* 0x0000000000007919 */ /* 0x000ee20000002100 */
[----:B------:R-:W-:Y:S01]  /*19570*/  BAR.SYNC.DEFER_BLOCKING 0x4, 0x180 ;  /* 0x0106000000007b1d */ /* 0x000fe20000010000 */
[----:B---3--:R-:W-:-:S04]  /*19580*/  LOP3.LUT R0, R0, 0x1f, RZ, 0xc0, !PT ;  /* 0x0000001f00007812 */ /* 0x008fc800078ec0ff */
[----:B------:R-:W-:-:S13]  /*19590*/  ISETP.NE.AND P0, PT, R0, RZ, PT ;  /* 0x000000ff0000720c */ /* 0x000fda0003f05270 */
[----:B------:R-:W3:Y:S01]  /*195a0*/  @!P0 S2R R32, SR_CgaCtaId ;  /* 0x0000000000208919 */ /* 0x000ee20000008800 */
[----:B------:R-:W-:-:S04]  /*195b0*/  @!P0 MOV R3, 0x400 ;  /* 0x0000040000038802 */ /* 0x000fc80000000f00 */
[----:B---3--:R-:W-:-:S05]  /*195c0*/  @!P0 LEA R22, R32, R3, 0x18 ;  /* 0x0000000320168211 */ /* 0x008fca00078ec0ff */
[----:B0-----:R0:W-:Y:S01]  /*195d0*/  @!P0 STS.128 [R22+0x2a8d0], R16 ;  /* 0x02a8d01016008388 */ /* 0x0011e20000000c00 */
[----:B------:R-:W-:Y:S06]  /*195e0*/  BAR.ARV 0x5, 0x180 ;  /* 0x0146000000007b1d */ /* 0x000fec0000002000 */
.L_x_1471:
[----:B------:R-:W-:Y:S02]  /*195f0*/  ULDC UR4, c[0x0][0xc3c] ;  /* 0x00030f0000047ab9 */ /* 0x000fe40000000800 */
[----:B----4-:R-:W-:-:S13]  /*19600*/  ISETP.GE.AND P0, PT, R19, UR4, PT ;  /* 0x0000000413007c0c */ /* 0x010fda000bf06270 */
[----:B------:R-:W-:Y:S05]  /*19610*/  @!P0 BRA `(.L_x_1479) ;  /* 0xffffffac00dc8947 */ /* 0x000fea000383ffff */
.L_x_1398:
[----:B--2---:R-:W2:Y:S01]  /*19620*/  LDL.LU R0, [R1+0x10] ;  /* 0x0000100001007983 */ /* 0x004ea20000300800 */
[----:B------:R-:W-:Y:S01]  /*19630*/  BSSY B0, `(.L_x_1480) ;  /* 0x000000b000007945 */ /* 0x000fe20003800000 */
[----:B------:R-:W4:Y:S01]  /*19640*/  S2R R5, SR_CgaCtaId ;  /* 0x0000000000057919 */ /* 0x000f220000008800 */
[----:B--2---:R-:W-:-:S05]  /*19650*/  VIADD R0, R0, 0x1 ;  /* 0x0000000100007836 */ /* 0x004fca0000000000 */
[----:B0-----:R-:W-:-:S04]  /*19660*/  LEA.HI R2, R0, R0, RZ, 0x1 ;  /* 0x0000000000027211 */ /* 0x001fc800078f08ff */
[----:B------:R-:W-:Y:S02]  /*19670*/  LOP3.LUT R3, R2, 0xfffffffe, RZ, 0xc0, !PT ;  /* 0xfffffffe02037812 */ /* 0x000fe400078ec0ff */
[----:B------:R-:W-:-:S03]  /*19680*/  MOV R2, 0x400 ;  /* 0x0000040000027802 */ /* 0x000fc60000000f00 */
[----:B------:R-:W-:Y:S01]  /*19690*/  IMAD.IADD R0, R0, 0x1, -R3 ;  /* 0x0000000100007824 */ /* 0x000fe200078e0a03 */
[----:B----4-:R-:W-:-:S04]  /*196a0*/  LEA R4, R5, R2, 0x18 ;  /* 0x0000000205047211 */ /* 0x010fc800078ec0ff */
[----:B------:R-:W-:-:S04]  /*196b0*/  SHF.L.U32 R0, R0, 0x1f, RZ ;  /* 0x0000001f00007819 */ /* 0x000fc800000006ff */
[----:B------:R-:W0:Y:S02]  /*196c0*/  SYNCS.PHASECHK.TRANS64.TRYWAIT P0, [R4+URZ+0x2a820], R0 ;  /* 0x02a82000040075a7 */ /* 0x000e24000800017f */
[----:B0-----:R-:W-:Y:S05]  /*196d0*/  @!P0 BRA `(.L_x_1481) ;  /* 0x0000002400188947 */ /* 0x001fea0003800000 */
.L_x_1558:
[----:B------:R-:W-:Y:S05]  /*196e0*/  BSYNC B0 ;  /* 0x0000000000007941 */ /* 0x000fea0003800000 */
.L_x_1480:
[----:B------:R-:W-:-:S03]  /*196f0*/  UMOV UR4, 0xffffffff ;  /* 0xffffffff00047882 */ /* 0x000fc60000000000 */
[----:B------:R-:W-:Y:S05]  /*19700*/  BRA.DIV UR4, `(.L_x_1482) ;  /* 0x0000002604207947 */ /* 0x000fea000b800000 */
[----:B0-----:R-:W0:Y:S02]  /*19710*/  S2R R0, SR_TID.X ;  /* 0x0000000000007919 */ /* 0x001e240000002100 */
[----:B0-----:R-:W-:-:S04]  /*19720*/  SHF.R.U32.HI R0, RZ, 0x5, R0 ;  /* 0x00000005ff007819 */ /* 0x001fc80000011600 */
[----:B------:R-:W-:-:S05]  /*19730*/  LOP3.LUT R0, R0, 0x3, RZ, 0xc0, !PT ;  /* 0x0000000300007812 */ /* 0x000fca00078ec0ff */
[----:B------:R0:W2:Y:S02]  /*19740*/  SHFL.IDX PT, R14, R0, RZ, 0x1f ;  /* 0x00001fff000e7589 */ /* 0x0000a400000e0000 */
.L_x_1561:
[----:B--2---:R-:W-:Y:S01]  /*19750*/  ISETP.NE.AND P0, PT, R14, RZ, PT ;  /* 0x000000ff0e00720c */ /* 0x004fe20003f05270 */
[----:B------:R-:W-:-:S12]  /*19760*/  BSSY B0, `(.L_x_1483) ;  /* 0x000002c000007945 */ /* 0x000fd80003800000 */
[----:B------:R-:W-:Y:S05]  /*19770*/  @P0 BRA `(.L_x_1484) ;  /* 0x0000000000a80947 */ /* 0x000fea0003800000 */
[----:B------:R-:W-:-:S03]  /*19780*/  UMOV UR4, 0xffffffff ;  /* 0xffffffff00047882 */ /* 0x000fc60000000000 */
[----:B------:R-:W-:Y:S05]  /*19790*/  BRA.DIV UR4, `(.L_x_1485) ;  /* 0x0000002604307947 */ /* 0x000fea000b800000 */
[----:B------:R-:W-:-:S13]  /*197a0*/  ELECT P6, URZ, PT ;  /* 0x00000000003f782f */ /* 0x000fda00038c0000 */
.L_x_1564:
[----:B------:R-:W-:Y:S05]  /*197b0*/  @!P6 BRA `(.L_x_1484) ;  /* 0x000000000098e947 */ /* 0x000fea0003800000 */
[----:B------:R-:W-:-:S06]  /*197c0*/  ULOP3.LUT UR4, UR43, 0x2, URZ, 0xfc, !UPT ;  /* 0x000000022b047892 */ /* 0x000fcc000f8efc3f */
[----:B0-----:R-:W-:-:S05]  /*197d0*/  IMAD.U32 R0, RZ, RZ, UR4 ;  /* 0x00000004ff007e24 */ /* 0x001fca000f8e00ff */
[----:B------:R-:W-:-:S13]  /*197e0*/  ISETP.NE.AND P0, PT, R0, 0x3, PT ;  /* 0x000000030000780c */ /* 0x000fda0003f05270 */
[----:B------:R-:W-:Y:S05]  /*197f0*/  @!P0 BRA `(.L_x_1486) ;  /* 0x0000000000048947 */ /* 0x000fea0003800000 */
[----:B------:R-:W-:Y:S01]  /*19800*/  BPT.TRAP 0x1 ;  /* 0x000000040000795c */ /* 0x000fe20000300000 */
.L_x_1486:
[C---:B------:R-:W-:Y:S01]  /*19810*/  IMAD R5, R23.reuse, 0x8, R4 ;  /* 0x0000000817057824 */ /* 0x040fe200078e0204 */
[----:B------:R-:W-:Y:S01]  /*19820*/  SHF.L.U32 R0, R24, 0x1f, RZ ;  /* 0x0000001f18007819 */ /* 0x000fe200000006ff */
[----:B------:R-:W-:-:S03]  /*19830*/  VIADD R23, R23, 0x1 ;  /* 0x0000000117177836 */ /* 0x000fc60000000000 */
[----:B------:R-:W0:Y:S02]  /*19840*/  SYNCS.PHASECHK.TRANS64.TRYWAIT P1, [R5+URZ+0x2a840], R0 ;  /* 0x02a84000050075a7 */ /* 0x000e24000802017f */
[----:B------:R-:W-:-:S04]  /*19850*/  ISETP.NE.AND P2, PT, R23, 0x2, PT ;  /* 0x000000021700780c */ /* 0x000fc80003f45270 */
[----:B------:R-:W-:Y:S01]  /*19860*/  SEL R3, RZ, 0x1, P2 ;  /* 0x00000001ff037807 */ /* 0x000fe20001000000 */
[----:B0-----:R-:W-:Y:S08]  /*19870*/  @!P1 BRA `(.L_x_1487) ;  /* 0x0000002400189947 */ /* 0x001ff00003800000 */
.L_x_1565:
[----:B------:R-:W-:Y:S02]  /*19880*/  SEL R23, R23, RZ, P2 ;  /* 0x000000ff17177207 */ /* 0x000fe40001000000 */
[----:B------:R-:W-:Y:S01]  /*19890*/  LOP3.LUT R2, R24, R3, RZ, 0x3c, !PT ;  /* 0x0000000318027212 */ /* 0x000fe200078e3cff */
[----:B------:R-:W-:Y:S06]  /*198a0*/  @!P0 BRA `(.L_x_1488) ;  /* 0x0000000000048947 */ /* 0x000fec0003800000 */
[----:B------:R-:W-:Y:S01]  /*198b0*/  BPT.TRAP 0x1 ;  /* 0x000000040000795c */ /* 0x000fe20000300000 */
.L_x_1488:
[----:B------:R-:W-:Y:S01]  /*198c0*/  IMAD R23, R23, 0x8, R4 ;  /* 0x0000000817177824 */ /* 0x000fe200078e0204 */
[----:B------:R-:W-:-:S04]  /*198d0*/  SHF.L.U32 R2, R2, 0x1f, RZ ;  /* 0x0000001f02027819 */ /* 0x000fc800000006ff */
[----:B------:R-:W2:Y:S02]  /*198e0*/  SYNCS.PHASECHK.TRANS64.TRYWAIT P1, [R23+URZ+0x2a840], R2 ;  /* 0x02a84002170075a7 */ /* 0x000ea4000802017f */
[----:B--2---:R-:W-:Y:S05]  /*198f0*/  @!P1 BRA `(.L_x_1489) ;  /* 0x00000024000c9947 */ /* 0x004fea0003800000 */
.L_x_1566:
[----:B------:R-:W-:Y:S05]  /*19900*/  @!P0 BRA `(.L_x_1490) ;  /* 0x0000000000048947 */ /* 0x000fea0003800000 */
[----:B------:R-:W-:Y:S01]  /*19910*/  BPT.TRAP 0x1 ;  /* 0x000000040000795c */ /* 0x000fe20000300000 */
.L_x_1490:
[----:B------:R-:W4:Y:S02]  /*19920*/  SYNCS.PHASECHK.TRANS64.TRYWAIT P1, [R5+URZ+0x2a860], R0 ;  /* 0x02a86000050075a7 */ /* 0x000f24000802017f */
[----:B----4-:R-:W-:Y:S05]  /*19930*/  @!P1 BRA `(.L_x_1491) ;  /* 0x0000002400109947 */ /* 0x010fea0003800000 */
.L_x_1567:
[----:B------:R-:W-:Y:S05]  /*19940*/  @!P0 BRA `(.L_x_1492) ;  /* 0x0000000000048947 */ /* 0x000fea0003800000 */
[----:B------:R-:W-:Y:S01]  /*19950*/  BPT.TRAP 0x1 ;  /* 0x000000040000795c */ /* 0x000fe20000300000 */
.L_x_1492:
[----:B------:R-:W5:Y:S02]  /*19960*/  SYNCS.PHASECHK.TRANS64.TRYWAIT P1, [R23+URZ+0x2a860], R2 ;  /* 0x02a86002170075a7 */ /* 0x000f64000802017f */
[----:B-----5:R-:W-:Y:S05]  /*19970*/  @!P1 BRA `(.L_x_1493) ;  /* 0x0000002400149947 */ /* 0x020fea0003800000 */
.L_x_1568:
[----:B------:R-:W-:Y:S05]  /*19980*/  @!P0 BRA `(.L_x_1494) ;  /* 0x0000000000048947 */ /* 0x000fea0003800000 */
[----:B------:R-:W-:Y:S01]  /*19990*/  BPT.TRAP 0x1 ;  /* 0x000000040000795c */ /* 0x000fe20000300000 */
.L_x_1494:
[----:B------:R-:W5:Y:S02]  /*199a0*/  SYNCS.PHASECHK.TRANS64.TRYWAIT P1, [R5+URZ+0x2a880], R0 ;  /* 0x02a88000050075a7 */ /* 0x000f64000802017f */
[----:B-----5:R-:W-:Y:S05]  /*199b0*/  @!P1 BRA `(.L_x_1495) ;  /* 0x0000002400189947 */ /* 0x020fea0003800000 */
.L_x_1569:
[----:B------:R-:W-:Y:S05]  /*199c0*/  @!P0 BRA `(.L_x_1496) ;  /* 0x0000000000048947 */ /* 0x000fea0003800000 */
[----:B------:R-:W-:Y:S01]  /*199d0*/  BPT.TRAP 0x1 ;  /* 0x000000040000795c */ /* 0x000fe20000300000 */
.L_x_1496:
[----:B------:R0:W0:Y:S02]  /*199e0*/  SYNCS.PHASECHK.TRANS64.TRYWAIT P0, [R23+URZ+0x2a880], R2 ;  /* 0x02a88002170075a7 */ /* 0x000024000800017f */
[----:B0-----:R-:W-:Y:S05]  /*199f0*/  @!P0 NANOSLEEP.SYNCS 0x989680 ;  /* 0x009896800000895d */ /* 0x001fea0003900000 */
[----:B------:R-:W0:Y:S02]  /*19a00*/  @!P0 SYNCS.PHASECHK.TRANS64 P0, [R23+URZ+0x2a880], R2 ;  /* 0x02a88002170085a7 */ /* 0x000e24000800007f */
[----:B0-----:R-:W-:Y:S05]  /*19a10*/  @!P0 BRA `(.L_x_1496) ;  /* 0xfffffffc00f08947 */ /* 0x001fea000383ffff */
.L_x_1484:
[----:B------:R-:W-:Y:S05]  /*19a20*/  BSYNC B0 ;  /* 0x0000000000007941 */ /* 0x000fea0003800000 */
.L_x_1483:
[----:B------:R-:W-:Y:S05]  /*19a30*/  EXIT ;  /* 0x000000000000794d */ /* 0x000fea0003800000 */
.L_x_1293:
[----:B0-----:R-:W-:-:S04]  /*19a40*/  IMAD.U32 R3, RZ, RZ, UR36 ;  /* 0x00000024ff037e24 */ /* 0x001fc8000f8e00ff */
[----:B------:R0:W1:Y:S03]  /*19a50*/  SYNCS.PHASECHK.TRANS64.TRYWAIT P1, [R3+URZ+0x2a800], R6 ;  /* 0x02a80006030075a7 */ /* 0x000066000802017f */
[----:B-1----:R-:W-:Y:S05]  /*19a60*/  @!P1 NANOSLEEP.SYNCS 0x989680 ;  /* 0x009896800000995d */ /* 0x002fea0003900000 */
[----:B------:R-:W1:Y:S02]  /*19a70*/  @!P1 SYNCS.PHASECHK.TRANS64 P1, [R3+URZ+0x2a800], R6 ;  /* 0x02a80006030095a7 */ /* 0x000e64000802007f */
[----:B-1----:R-:W-:Y:S05]  /*19a80*/  @!P1 BRA `(.L_x_1293) ;  /* 0xfffffffc00ec9947 */ /* 0x002fea000383ffff */
[----:B------:R-:W-:Y:S05]  /*19a90*/  BRA `(.L_x_1497) ;  /* 0xfffffe8400387947 */ /* 0x000fea000383ffff */
.L_x_1297:
[----:B--2---:R2:W3:Y:S02]  /*19aa0*/  SYNCS.PHASECHK.TRANS64.TRYWAIT P1, [R9+URZ+0x2a830], R2 ;  /* 0x02a83002090075a7 */ /* 0x0044e4000802017f */
[----:B---3--:R-:W-:Y:S05]  /*19ab0*/  @!P1 NANOSLEEP.SYNCS 0x989680 ;  /* 0x009896800000995d */ /* 0x008fea0003900000 */
[----:B------:R-:W3:Y:S02]  /*19ac0*/  @!P1 SYNCS.PHASECHK.TRANS64 P1, [R9+URZ+0x2a830], R2 ;  /* 0x02a83002090095a7 */ /* 0x000ee4000802007f */
[----:B---3--:R-:W-:Y:S05]  /*19ad0*/  @!P1 BRA `(.L_x_1297) ;  /* 0xfffffffc00f09947 */ /* 0x008fea000383ffff */
[----:B------:R-:W-:Y:S05]  /*19ae0*/  BRA `(.L_x_1296) ;  /* 0xfffffe8400547947 */ /* 0x000fea000383ffff */
.L_x_1314:
[----:B-1----:R-:W-:-:S04]  /*19af0*/  IMAD.U32 R8, RZ, RZ, UR6 ;  /* 0x00000006ff087e24 */ /* 0x002fc8000f8e00ff */
[----:B------:R1:W2:Y:S03]  /*19b00*/  SYNCS.PHASECHK.TRANS64.TRYWAIT P1, [R8+URZ+0x2a830], R7 ;  /* 0x02a83007080075a7 */ /* 0x0002a6000802017f */
[----:B--2---:R-:W-:Y:S05]  /*19b10*/  @!P1 NANOSLEEP.SYNCS 0x989680 ;  /* 0x009896800000995d */ /* 0x004fea0003900000 */
[----:B------:R-:W2:Y:S02]  /*19b20*/  @!P1 SYNCS.PHASECHK.TRANS64 P1, [R8+URZ+0x2a830], R7 ;  /* 0x02a83007080095a7 */ /* 0x000ea4000802007f */
[----:B--2---:R-:W-:Y:S05]  /*19b30*/  @!P1 BRA `(.L_x_1314) ;  /* 0xfffffffc00ec9947 */ /* 0x004fea000383ffff */
[----:B------:R-:W-:Y:S05]  /*19b40*/  BRA `(.L_x_1311) ;  /* 0xfffffec000347947 */ /* 0x000fea000383ffff */
.L_x_1318:
[----:B-1----:R-:W-:-:S04]  /*19b50*/  IMAD.U32 R8, RZ, RZ, UR6 ;  /* 0x00000006ff087e24 */ /* 0x002fc8000f8e00ff */
[----:B------:R1:W2:Y:S03]  /*19b60*/  SYNCS.PHASECHK.TRANS64.TRYWAIT P1, [R8+URZ+0x2a850], R7 ;  /* 0x02a85007080075a7 */ /* 0x0002a6000802017f */
[----:B--2---:R-:W-:Y:S05]  /*19b70*/  @!P1 NANOSLEEP.SYNCS 0x989680 ;  /* 0x009896800000995d */ /* 0x004fea0003900000 */
[----:B------:R-:W2:Y:S02]  /*19b80*/  @!P1 SYNCS.PHASECHK.TRANS64 P1, [R8+URZ+0x2a850], R7 ;  /* 0x02a85007080095a7 */ /* 0x000ea4000802007f */
[----:B--2---:R-:W-:Y:S05]  /*19b90*/  @!P1 BRA `(.L_x_1318) ;  /* 0xfffffffc00ec9947 */ /* 0x004fea000383ffff */
[----:B------:R-:W-:Y:S05]  /*19ba0*/  BRA `(.L_x_1315) ;  /* 0xfffffec000e07947 */ /* 0x000fea000383ffff */
.L_x_1337:
[----:B-1----:R-:W-:-:S04]  /*19bb0*/  IMAD.U32 R8, RZ, RZ, UR6 ;  /* 0x00000006ff087e24 */ /* 0x002fc8000f8e00ff */
[----:B------:R1:W2:Y:S03]  /*19bc0*/  SYNCS.PHASECHK.TRANS64.TRYWAIT P1, [R8+URZ+0x2a830], R7 ;  /* 0x02a83007080075a7 */ /* 0x0002a6000802017f */
[----:B--2---:R-:W-:Y:S05]  /*19bd0*/  @!P1 NANOSLEEP.SYNCS 0x989680 ;  /* 0x009896800000995d */ /* 0x004fea0003900000 */
[----:B------:R-:W2:Y:S02]  /*19be0*/  @!P1 SYNCS.PHASECHK.TRANS64 P1, [R8+URZ+0x2a830], R7 ;  /* 0x02a83007080095a7 */ /* 0x000ea4000802007f */
[----:B--2---:R-:W-:Y:S05]  /*19bf0*/  @!P1 BRA `(.L_x_1337) ;  /* 0xfffffffc00ec9947 */ /* 0x004fea000383ffff */
[----:B------:R-:W-:Y:S05]  /*19c00*/  BRA `(.L_x_1334) ;  /* 0xfffffefc00147947 */ /* 0x000fea000383ffff */
.L_x_1341:
[----:B-1----:R-:W-:-:S04]  /*19c10*/  IMAD.U32 R8, RZ, RZ, UR6 ;  /* 0x00000006ff087e24 */ /* 0x002fc8000f8e00ff */
[----:B------:R1:W2:Y:S03]  /*19c20*/  SYNCS.PHASECHK.TRANS64.TRYWAIT P1, [R8+URZ+0x2a850], R7 ;  /* 0x02a85007080075a7 */ /* 0x0002a6000802017f */
[----:B--2---:R-:W-:Y:S05]  /*19c30*/  @!P1 NANOSLEEP.SYNCS 0x989680 ;  /* 0x009896800000995d */ /* 0x004fea0003900000 */
[----:B------:R-:W2:Y:S02]  /*19c40*/  @!P1 SYNCS.PHASECHK.TRANS64 P1, [R8+URZ+0x2a850], R7 ;  /* 0x02a85007080095a7 */ /* 0x000ea4000802007f */
[----:B--2---:R-:W-:Y:S05]  /*19c50*/  @!P1 BRA `(.L_x_1341) ;  /* 0xfffffffc00ec9947 */ /* 0x004fea000383ffff */
[----:B------:R-:W-:Y:S05]  /*19c60*/  BRA `(.L_x_1338) ;  /* 0xfffffefc00c07947 */ /* 0x000fea000383ffff */
.L_x_1349:
[----:B-1----:R-:W-:-:S04]  /*19c70*/  IMAD.U32 R8, RZ, RZ, UR6 ;  /* 0x00000006ff087e24 */ /* 0x002fc8000f8e00ff */
[----:B------:R1:W2:Y:S03]  /*19c80*/  SYNCS.PHASECHK.TRANS64.TRYWAIT P1, [R8+URZ+0x2a830], R7 ;  /* 0x02a83007080075a7 */ /* 0x0002a6000802017f */
[----:B--2---:R-:W-:Y:S05]  /*19c90*/  @!P1 NANOSLEEP.SYNCS 0x989680 ;  /* 0x009896800000995d */ /* 0x004fea0003900000 */
[----:B------:R-:W2:Y:S02]  /*19ca0*/  @!P1 SYNCS.PHASECHK.TRANS64 P1, [R8+URZ+0x2a830], R7 ;  /* 0x02a83007080095a7 */ /* 0x000ea4000802007f */
[----:B--2---:R-:W-:Y:S05]  /*19cb0*/  @!P1 BRA `(.L_x_1349) ;  /* 0xfffffffc00ec9947 */ /* 0x004fea000383ffff */
[----:B------:R-:W-:Y:S05]  /*19cc0*/  BRA `(.L_x_1346) ;  /* 0xffffff2400207947 */ /* 0x000fea000383ffff */
.L_x_1353:
[----:B-1----:R-:W-:-:S04]  /*19cd0*/  IMAD.U32 R8, RZ, RZ, UR6 ;  /* 0x00000006ff087e24 */ /* 0x002fc8000f8e00ff */
[----:B------:R1:W2:Y:S03]  /*19ce0*/  SYNCS.PHASECHK.TRANS64.TRYWAIT P1, [R8+URZ+0x2a850], R7 ;  /* 0x02a85007080075a7 */ /* 0x0002a6000802017f */
[----:B--2---:R-:W-:Y:S05]  /*19cf0*/  @!P1 NANOSLEEP.SYNCS 0x989680 ;  /* 0x009896800000995d */ /* 0x004fea0003900000 */
[----:B------:R-:W2:Y:S02]  /*19d00*/  @!P1 SYNCS.PHASECHK.TRANS64 P1, [R8+URZ+0x2a850], R7 ;  /* 0x02a85007080095a7 */ /* 0x000ea4000802007f */
[----:B--2---:R-:W-:Y:S05]  /*19d10*/  @!P1 BRA `(.L_x_1353) ;  /* 0xfffffffc00ec9947 */ /* 0x004fea000383ffff */
[----:B------:R-:W-:Y:S05]  /*19d20*/  BRA `(.L_x_1350) ;  /* 0xffffff2400c07947 */ /* 0x000fea000383ffff */
.L_x_1368:
[----:B-1----:R-:W-:-:S04]  /*19d30*/  IMAD.U32 R5, RZ, RZ, UR9 ;  /* 0x00000009ff057e24 */ /* 0x002fc8000f8e00ff */
[----:B------:R1:W2:Y:S03]  /*19d40*/  SYNCS.PHASECHK.TRANS64.TRYWAIT P1, [R5+URZ+0x2a850], R0 ;  /* 0x02a85000050075a7 */ /* 0x0002a6000802017f */
[----:B--2---:R-:W-:Y:S05]  /*19d50*/  @!P1 NANOSLEEP.SYNCS 0x989680 ;  /* 0x009896800000995d */ /* 0x004fea0003900000 */
[----:B------:R-:W2:Y:S02]  /*19d60*/  @!P1 SYNCS.PHASECHK.TRANS64 P1, [R5+URZ+0x2a850], R0 ;  /* 0x02a85000050095a7 */ /* 0x000ea4000802007f */
[----:B--2---:R-:W-:Y:S05]  /*19d70*/  @!P1 BRA `(.L_x_1368) ;  /* 0xfffffffc00ec9947 */ /* 0x004fea000383ffff */
[----:B------:R-:W-:Y:S05]  /*19d80*/  BRA `(.L_x_1367) ;  /* 0xffffff5c00247947 */ /* 0x000fea000383ffff */
.L_x_1419:
[----:B------:R-:W0:Y:S01]  /*19d90*/  S2R R17, SR_TID.X ;  /* 0x0000000000117919 */ /* 0x000e220000002100 */
[----:B------:R-:W-:Y:S02]  /*19da0*/  IMAD.MOV.U32 R12, RZ, RZ, RZ ;  /* 0x000000ffff0c7224 */ /* 0x000fe400078e00ff */
[----:B------:R-:W-:Y:S02]  /*19db0*/  IMAD.MOV.U32 R11, RZ, RZ, 0x1f ;  /* 0x0000001fff0b7424 */ /* 0x000fe400078e00ff */
[----:B------:R-:W-:Y:S01]  /*19dc0*/  IMAD.MOV.U32 R15, RZ, RZ, -0x1 ;  /* 0xffffffffff0f7424 */ /* 0x000fe200078e00ff */
[----:B0-----:R-:W-:-:S04]  /*19dd0*/  SHF.R.U32.HI R10, RZ, 0x5, R17 ;  /* 0x00000005ff0a7819 */ /* 0x001fc80000011611 */
[----:B------:R-:W-:-:S05]  /*19de0*/  LOP3.LUT R10, R10, 0x3, RZ, 0xc0, !PT ;  /* 0x000000030a0a7812 */ /* 0x000fca00078ec0ff */
[----:B------:R-:W-:-:S07]  /*19df0*/  IMAD.MOV.U32 R13, RZ, RZ, R10 ;  /* 0x000000ffff0d7224 */ /* 0x000fce00078e000a */
[----:B-----5:R-:W-:Y:S05]  /*19e00*/  WARPSYNC.COLLECTIVE R15, `(.L_x_1498) ;  /* 0x000000000f087348 */ /* 0x020fea0003c00000 */
[----:B------:R0:W1:Y:S02]  /*19e10*/  SHFL.IDX P6, R14, R13, R12, R11 ;  /* 0x0000000c0d0e7389 */ /* 0x00006400000c000b */
[----:B01---5:R-:W-:Y:S01]  /*19e20*/  ENDCOLLECTIVE ;  /* 0x000000000000791b */ /* 0x023fe20003800000 */
.L_x_1498:
[----:B------:R-:W-:Y:S05]  /*19e30*/  BRA `(.L_x_1499) ;  /* 0xffffffb8008c7947 */ /* 0x000fea000383ffff */
.L_x_1422:
[----:B0-----:R0:W1:Y:S02]  /*19e40*/  SYNCS.PHASECHK.TRANS64.TRYWAIT P0, [R4+URZ+0x2a880], R21 ;  /* 0x02a88015040075a7 */ /* 0x001064000800017f */
[----:B-1----:R-:W-:Y:S05]  /*19e50*/  @!P0 NANOSLEEP.SYNCS 0x989680 ;  /* 0x009896800000895d */ /* 0x002fea0003900000 */
[----:B------:R-:W1:Y:S02]  /*19e60*/  @!P0 SYNCS.PHASECHK.TRANS64 P0, [R4+URZ+0x2a880], R21 ;  /* 0x02a88015040085a7 */ /* 0x000e64000800007f */
[----:B-1----:R-:W-:Y:S05]  /*19e70*/  @!P0 BRA `(.L_x_1422) ;  /* 0xfffffffc00f08947 */ /* 0x002fea000383ffff */
[----:B------:R-:W-:Y:S05]  /*19e80*/  BRA `(.L_x_1500) ;  /* 0xffffffb8009c7947 */ /* 0x000fea000383ffff */
.L_x_1423:
        /* <DEDUP_REMOVED lines=8> */
.L_x_1502:
[----:B------:R-:W-:Y:S05]  /*19f10*/  BSYNC B0 ;  /* 0x0000000000007941 */ /* 0x000fea0003800000 */
.L_x_1501:
[----:B------:R-:W-:Y:S01]  /*19f20*/  IMAD.MOV.U32 R13, RZ, RZ, R8 ;  /* 0x000000ffff0d7224 */ /* 0x000fe200078e0008 */
[----:B------:R-:W-:Y:S01]  /*19f30*/  LOP3.LUT R35, R26, 0x80, RZ, 0xfc, !PT ;  /* 0x000000801a237812 */ /* 0x000fe200078efcff */
[----:B------:R-:W-:Y:S01]  /*19f40*/  IMAD.MOV.U32 R12, RZ, RZ, RZ ;  /* 0x000000ffff0c7224 */ /* 0x000fe200078e00ff */
[----:B------:R-:W-:Y:S01]  /*19f50*/  LOP3.LUT R25, R25, 0xffffffdf, RZ, 0xc0, !PT ;  /* 0xffffffdf19197812 */ /* 0x000fe200078ec0ff */
[----:B------:R-:W-:Y:S01]  /*19f60*/  IMAD.MOV.U32 R11, RZ, RZ, 0x1c1f ;  /* 0x00001c1fff0b7424 */ /* 0x000fe200078e00ff */
[----:B------:R-:W-:Y:S01]  /*19f70*/  ISETP.GE.AND P4, PT, R7, 0x21, PT ;  /* 0x000000210700780c */ /* 0x000fe20003f86270 */
[----:B------:R-:W-:Y:S02]  /*19f80*/  IMAD.MOV.U32 R15, RZ, RZ, -0x1 ;  /* 0xffffffffff0f7424 */ /* 0x000fe400078e00ff */
[----:B------:R-:W-:-:S10]  /*19f90*/  IMAD.MOV.U32 R0, RZ, RZ, R14 ;  /* 0x000000ffff007224 */ /* 0x000fd400078e000e */
[----:B------:R-:W-:Y:S05]  /*19fa0*/  WARPSYNC.COLLECTIVE R15, `(.L_x_1503) ;  /* 0x000000000f087348 */ /* 0x000fea0003c00000 */
[----:B------:R0:W1:Y:S02]  /*19fb0*/  SHFL.IDX P6, R14, R13, R12, R11 ;  /* 0x0000000c0d0e7389 */ /* 0x00006400000c000b */
[----:B01----:R-:W-:Y:S01]  /*19fc0*/  ENDCOLLECTIVE ;  /* 0x000000000000791b */ /* 0x003fe20003800000 */
.L_x_1503:
[----:B------:R-:W0:Y:S01]  /*19fd0*/  LDC R15, c[0x0][0x2f4] ;  /* 0x0000bd00ff0f7b82 */ /* 0x000e220000000800 */
[----:B------:R-:W-:Y:S01]  /*19fe0*/  LOP3.LUT R11, R26, 0x40, RZ, 0xfc, !PT ;  /* 0x000000401a0b7812 */ /* 0x000fe200078efcff */
[----:B------:R-:W-:Y:S02]  /*19ff0*/  IMAD.MOV.U32 R13, RZ, RZ, R9 ;  /* 0x000000ffff0d7224 */ /* 0x000fe400078e0009 */
[----:B------:R-:W-:Y:S02]  /*1a000*/  IMAD.MOV.U32 R12, RZ, RZ, 0x1 ;  /* 0x00000001ff0c7424 */ /* 0x000fe400078e00ff */
        /* <DEDUP_REMOVED lines=14> */
[----:B------:R-:W-:Y:S02]  /*1a0f0*/  IMAD.MOV.U32 R15, RZ, RZ, -0x1 ;  /* 0xffffffffff0f7424 */ /* 0x000fe400078e00ff */
[----:B------:R0:W-:Y:S01]  /*1a100*/  LDGSTS.E.BYPASS.LTC128B.128 [R0+0xe400], desc[UR54][R2.64+0x40], !P1 ;  /* 0x0e40004002007fae */ /* 0x0001e2000c901d76 */
[----:B------:R-:W-:-:S13]  /*1a110*/  ISETP.LT.OR P1, PT, R7, 0x1, P0 ;  /* 0x000000010700780c */ /* 0x000fda0000721670 */
[----:B0-----:R-:W-:Y:S05]  /*1a120*/  WARPSYNC.COLLECTIVE R15, `(.L_x_1504) ;  /* 0x000000000f087348 */ /* 0x001fea0003c00000 */
[----:B------:R1:W2:Y:S02]  /*1a130*/  SHFL.IDX P6, R14, R13, R12, R11 ;  /* 0x0000000c0d0e7389 */ /* 0x0002a400000c000b */
[----:B012---:R-:W-:Y:S01]  /*1a140*/  ENDCOLLECTIVE ;  /* 0x000000000000791b */ /* 0x007fe20003800000 */
.L_x_1504:
        /* <DEDUP_REMOVED lines=9> */
.L_x_1505:
[----:B------:R-:W-:Y:S02]  /*1a1e0*/  IMAD.MOV.U32 R13, RZ, RZ, R9 ;  /* 0x000000ffff0d7224 */ /* 0x000fe400078e0009 */
[----:B------:R-:W-:Y:S02]  /*1a1f0*/  IMAD.MOV.U32 R12, RZ, RZ, 0x2 ;  /* 0x00000002ff0c7424 */ /* 0x000fe400078e00ff */
[----:B------:R-:W-:-:S07]  /*1a200*/  IMAD.MOV.U32 R2, RZ, RZ, R14 ;  /* 0x000000ffff027224 */ /* 0x000fce00078e000e */
[----:B------:R-:W-:Y:S05]  /*1a210*/  WARPSYNC.COLLECTIVE R15, `(.L_x_1506) ;  /* 0x000000000f087348 */ /* 0x000fea0003c00000 */
[----:B------:R0:W1:Y:S02]  /*1a220*/  SHFL.IDX P6, R14, R13, R12, R11 ;  /* 0x0000000c0d0e7389 */ /* 0x00006400000c000b */
[----:B01----:R-:W-:Y:S01]  /*1a230*/  ENDCOLLECTIVE ;  /* 0x000000000000791b */ /* 0x003fe20003800000 */
.L_x_1506:
        /* <DEDUP_REMOVED lines=16> */
.L_x_1507:
[----:B------:R-:W-:Y:S02]  /*1a340*/  IMAD.MOV.U32 R13, RZ, RZ, R9 ;  /* 0x000000ffff0d7224 */ /* 0x000fe400078e0009 */
[----:B------:R-:W-:Y:S02]  /*1a350*/  IMAD.MOV.U32 R12, RZ, RZ, 0x3 ;  /* 0x00000003ff0c7424 */ /* 0x000fe400078e00ff */
[----:B------:R-:W-:-:S07]  /*1a360*/  IMAD.MOV.U32 R2, RZ, RZ, R14 ;  /* 0x000000ffff027224 */ /* 0x000fce00078e000e */
[----:B------:R-:W-:Y:S05]  /*1a370*/  WARPSYNC.COLLECTIVE R15, `(.L_x_1508) ;  /* 0x000000000f087348 */ /* 0x000fea0003c00000 */
[----:B------:R0:W1:Y:S02]  /*1a380*/  SHFL.IDX P6, R14, R13, R12, R11 ;  /* 0x0000000c0d0e7389 */ /* 0x00006400000c000b */
[----:B01----:R-:W-:Y:S01]  /*1a390*/  ENDCOLLECTIVE ;  /* 0x000000000000791b */ /* 0x003fe20003800000 */
.L_x_1508:
        /* <DEDUP_REMOVED lines=13> */
.L_x_1509:
[----:B------:R-:W-:Y:S01]  /*1a470*/  @!PT LDS RZ, [RZ] ;  /* 0x00000000fffff984 */ /* 0x000fe20000000800 */
[----:B------:R-:W-:Y:S01]  /*1a480*/  @!PT LDS RZ, [RZ] ;  /* 0x00000000fffff984 */ /* 0x000fe20000000800 */
[----:B------:R-:W-:Y:S01]  /*1a490*/  @!PT LDS RZ, [RZ] ;  /* 0x00000000fffff984 */ /* 0x000fe20000000800 */
[----:B------:R-:W-:Y:S01]  /*1a4a0*/  LDGSTS.E.BYPASS.LTC128B.128 [R0+0xf400], desc[UR54][R2.64+0x40], !P1 ;  /* 0x0f40004002007fae */ /* 0x000fe2000c901d76 */
[C---:B------:R-:W-:Y:S02]  /*1a4b0*/  ISETP.LT.OR P1, PT, R7.reuse, 0x41, P0 ;  /* 0x000000410700780c */ /* 0x040fe40000721670 */
[----:B------:R-:W-:-:S11]  /*1a4c0*/  ISETP.GE.AND P6, PT, R7, 0x61, PT ;  /* 0x000000610700780c */ /* 0x000fd60003fc6270 */
[----:B------:R0:W-:Y:S01]  /*1a4d0*/  LDGSTS.E.BYPASS.LTC128B.128 [R0+0x11400], desc[UR54][R2.64+0x80], !P1 ;  /* 0x1140008002007fae */ /* 0x0001e2000c901d76 */
[----:B------:R-:W-:Y:S01]  /*1a4e0*/  ISETP.GE.AND P1, PT, R7, 0x41, PT ;  /* 0x000000410700780c */ /* 0x000fe20003f26270 */
[----:B0-----:R-:W-:Y:S01]  /*1a4f0*/  IMAD.MOV.U32 R2, RZ, RZ, R14 ;  /* 0x000000ffff027224 */ /* 0x001fe200078e000e */
[----:B------:R-:W-:Y:S01]  /*1a500*/  @P6 LOP3.LUT R25, R25, 0x20, RZ, 0xfc, !PT ;  /* 0x0000002019196812 */ /* 0x000fe200078efcff */
[----:B------:R-:W-:Y:S10]  /*1a510*/  BRA `(.L_x_1510) ;  /* 0xffffffb800187947 */ /* 0x000ff4000383ffff */
.L_x_1428:
[----:B---3--:R3:W4:Y:S02]  /*1a520*/  SYNCS.PHASECHK.TRANS64.TRYWAIT P0, [R4+URZ+0x2a840], R21 ;  /* 0x02a84015040075a7 */ /* 0x008724000800017f */
[----:B----4-:R-:W-:Y:S05]  /*1a530*/  @!P0 NANOSLEEP.SYNCS 0x989680 ;  /* 0x009896800000895d */ /* 0x010fea0003900000 */
[----:B------:R-:W4:Y:S02]  /*1a540*/  @!P0 SYNCS.PHASECHK.TRANS64 P0, [R4+URZ+0x2a840], R21 ;  /* 0x02a84015040085a7 */ /* 0x000f24000800007f */
[----:B----4-:R-:W-:Y:S05]  /*1a550*/  @!P0 BRA `(.L_x_1428) ;  /* 0xfffffffc00f08947 */ /* 0x010fea000383ffff */
[----:B------:R-:W-:Y:S05]  /*1a560*/  BRA `(.L_x_1511) ;  /* 0xffffffb8007c7947 */ /* 0x000fea000383ffff */
.L_x_1429:
        /* <DEDUP_REMOVED lines=8> */
.L_x_1513:
[----:B------:R-:W-:Y:S05]  /*1a5f0*/  BSYNC B0 ;  /* 0x0000000000007941 */ /* 0x000fea0003800000 */
.L_x_1512:
        /* <DEDUP_REMOVED lines=8> */
.L_x_1514:
[----:B------:R-:W-:Y:S02]  /*1a680*/  IMAD.MOV.U32 R13, RZ, RZ, R6 ;  /* 0x000000ffff0d7224 */ /* 0x000fe400078e0006 */
[----:B------:R-:W-:Y:S01]  /*1a690*/  IMAD.MOV.U32 R12, RZ, RZ, 0x1 ;  /* 0x00000001ff0c7424 */ /* 0x000fe200078e00ff */
[C---:B------:R-:W-:Y:S02]  /*1a6a0*/  ISETP.GE.AND P6, PT, R26.reuse, R9, PT ;  /* 0x000000091a00720c */ /* 0x040fe40003fc6270 */
        /* <DEDUP_REMOVED lines=10> */
.L_x_1515:
        /* <DEDUP_REMOVED lines=11> */
.L_x_1516:
[----:B------:R-:W-:Y:S02]  /*1a800*/  IMAD.MOV.U32 R13, RZ, RZ, R6 ;  /* 0x000000ffff0d7224 */ /* 0x000fe400078e0006 */
[----:B------:R-:W-:Y:S01]  /*1a810*/  IMAD.MOV.U32 R12, RZ, RZ, 0x2 ;  /* 0x00000002ff0c7424 */ /* 0x000fe200078e00ff */
[----:B------:R-:W-:-:S13]  /*1a820*/  @P4 IADD3 R7, P0, R26, R14, RZ ;  /* 0x0000000e1a074210 */ /* 0x000fda0007f1e0ff */
[----:B------:R-:W-:Y:S05]  /*1a830*/  WARPSYNC.COLLECTIVE R15, `(.L_x_1517) ;  /* 0x000000000f087348 */ /* 0x000fea0003c00000 */
[----:B------:R0:W1:Y:S02]  /*1a840*/  SHFL.IDX P6, R14, R13, R12, R11 ;  /* 0x0000000c0d0e7389 */ /* 0x00006400000c000b */
[----:B01----:R-:W-:Y:S01]  /*1a850*/  ENDCOLLECTIVE ;  /* 0x000000000000791b */ /* 0x003fe20003800000 */
.L_x_1517:
[----:B------:R-:W-:Y:S02]  /*1a860*/  @P4 IMAD.X R8, RZ, RZ, R2, P0 ;  /* 0x000000ffff084224 */ /* 0x000fe400000e0602 */
[----:B------:R-:W-:Y:S02]  /*1a870*/  @P4 IMAD.MOV.U32 R2, RZ, RZ, R7 ;  /* 0x000000ffff024224 */ /* 0x000fe400078e0007 */
[----:B------:R-:W-:-:S05]  /*1a880*/  @P4 IMAD.MOV.U32 R3, RZ, RZ, R8 ;  /* 0x000000ffff034224 */ /* 0x000fca00078e0008 */
[----:B------:R-:W-:Y:S01]  /*1a890*/  @!PT LDS RZ, [RZ] ;  /* 0x00000000fffff984 */ /* 0x000fe20000000800 */
[----:B------:R-:W-:Y:S01]  /*1a8a0*/  @!PT LDS RZ, [RZ] ;  /* 0x00000000fffff984 */ /* 0x000fe20000000800 */
[----:B------:R-:W-:Y:S01]  /*1a8b0*/  @!PT LDS RZ, [RZ] ;  /* 0x00000000fffff984 */ /* 0x000fe20000000800 */
[----:B------:R-:W-:Y:S01]  /*1a8c0*/  @P4 LDGSTS.E.BYPASS.LTC128B.128 [R0+0x1ec00], desc[UR54][R2.64], !P5 ;  /* 0x1ec0000002004fae */ /* 0x000fe2000e901d76 */
[----:B------:R-:W-:-:S03]  /*1a8d0*/  IMAD.MOV.U32 R13, RZ, RZ, R5 ;  /* 0x000000ffff0d7224 */ /* 0x000fc600078e0005 */
[----:B------:R-:W-:Y:S04]  /*1a8e0*/  @P4 LDGSTS.E.BYPASS.LTC128B.128 [R0+0x20c00], desc[UR54][R2.64+0x40], !P3 ;  /* 0x20c0004002004fae */ /* 0x000fe8000d901d76 */
[----:B------:R0:W-:Y:S02]  /*1a8f0*/  @P4 LDGSTS.E.BYPASS.LTC128B.128 [R0+0x22c00], desc[UR54][R2.64+0x80], !P2 ;  /* 0x22c0008002004fae */ /* 0x0001e4000d101d76 */
[----:B0-----:R-:W-:-:S07]  /*1a900*/  IMAD.MOV.U32 R2, RZ, RZ, R14 ;  /* 0x000000ffff027224 */ /* 0x001fce00078e000e */
[----:B------:R-:W-:Y:S05]  /*1a910*/  WARPSYNC.COLLECTIVE R15, `(.L_x_1518) ;  /* 0x000000000f087348 */ /* 0x000fea0003c00000 */
[----:B------:R0:W1:Y:S02]  /*1a920*/  SHFL.IDX P6, R14, R13, R12, R11 ;  /* 0x0000000c0d0e7389 */ /* 0x00006400000c000b */
[----:B01----:R-:W-:Y:S01]  /*1a930*/  ENDCOLLECTIVE ;  /* 0x000000000000791b */ /* 0x003fe20003800000 */
.L_x_1518:
[----:B------:R-:W-:Y:S02]  /*1a940*/  IMAD.MOV.U32 R13, RZ, RZ, R6 ;  /* 0x000000ffff0d7224 */ /* 0x000fe400078e0006 */
[----:B------:R-:W-:Y:S01]  /*1a950*/  IMAD.MOV.U32 R12, RZ, RZ, 0x3 ;  /* 0x00000003ff0c7424 */ /* 0x000fe200078e00ff */
[----:B------:R-:W-:-:S13]  /*1a960*/  @P1 IADD3 R7, P0, R26, R14, RZ ;  /* 0x0000000e1a071210 */ /* 0x000fda0007f1e0ff */
[----:B------:R-:W-:Y:S05]  /*1a970*/  WARPSYNC.COLLECTIVE R15, `(.L_x_1519) ;  /* 0x000000000f087348 */ /* 0x000fea0003c00000 */
[----:B------:R0:W1:Y:S02]  /*1a980*/  SHFL.IDX P6, R14, R13, R12, R11 ;  /* 0x0000000c0d0e7389 */ /* 0x00006400000c000b */
[----:B01----:R-:W-:Y:S01]  /*1a990*/  ENDCOLLECTIVE ;  /* 0x000000000000791b */ /* 0x003fe20003800000 */
.L_x_1519:
        /* <DEDUP_REMOVED lines=14> */
.L_x_1520:
[----:B------:R-:W-:Y:S05]  /*1aa80*/  BRA `(.L_x_1521) ;  /* 0xffffffb8000c7947 */ /* 0x000fea000383ffff */
.L_x_1434:
[----:B------:R-:W-:Y:S02]  /*1aa90*/  IMAD.MOV.U32 R13, RZ, RZ, R4 ;  /* 0x000000ffff0d7224 */ /* 0x000fe400078e0004 */
[----:B------:R-:W-:Y:S02]  /*1aaa0*/  IMAD.MOV.U32 R12, RZ, RZ, RZ ;  /* 0x000000ffff0c7224 */ /* 0x000fe400078e00ff */
[----:B------:R-:W-:Y:S02]  /*1aab0*/  IMAD.MOV.U32 R11, RZ, RZ, 0x1c1f ;  /* 0x00001c1fff0b7424 */ /* 0x000fe400078e00ff */
[----:B------:R-:W-:Y:S02]  /*1aac0*/  IMAD.MOV.U32 R15, RZ, RZ, -0x1 ;  /* 0xffffffffff0f7424 */ /* 0x000fe400078e00ff */
[----:B------:R-:W-:Y:S02]  /*1aad0*/  IMAD R5, R5, UR37, RZ ;  /* 0x0000002505057c24 */ /* 0x000fe4000f8e02ff */
[----:B------:R-:W-:-:S07]  /*1aae0*/  VIADD R6, R10, UR38 ;  /* 0x000000260a067c36 */ /* 0x000fce0008000000 */
[----:B-----5:R-:W-:Y:S05]  /*1aaf0*/  WARPSYNC.COLLECTIVE R15, `(.L_x_1522) ;  /* 0x000000000f087348 */ /* 0x020fea0003c00000 */
[----:B------:R0:W1:Y:S02]  /*1ab00*/  SHFL.IDX P6, R14, R13, R12, R11 ;  /* 0x0000000c0d0e7389 */ /* 0x00006400000c000b */
[----:B01---5:R-:W-:Y:S01]  /*1ab10*/  ENDCOLLECTIVE ;  /* 0x000000000000791b */ /* 0x023fe20003800000 */
.L_x_1522:
[C---:B------:R-:W-:Y:S01]  /*1ab20*/  VIADD R8, R6.reuse, 0x20 ;  /* 0x0000002006087836 */ /* 0x040fe20000000000 */
[----:B------:R-:W-:Y:S01]  /*1ab30*/  ISETP.GE.AND P1, PT, R6, R5, PT ;  /* 0x000000050600720c */ /* 0x000fe20003f26270 */
[----:B------:R-:W-:Y:S02]  /*1ab40*/  IMAD.MOV.U32 R13, RZ, RZ, R0 ;  /* 0x000000ffff0d7224 */ /* 0x000fe400078e0000 */
[----:B------:R-:W-:-:S10]  /*1ab50*/  IMAD.MOV.U32 R2, RZ, RZ, R14 ;  /* 0x000000ffff027224 */ /* 0x000fd400078e000e */
[----:B------:R-:W-:Y:S05]  /*1ab60*/  WARPSYNC.COLLECTIVE R15, `(.L_x_1523) ;  /* 0x000000000f087348 */ /* 0x000fea0003c00000 */
[----:B------:R0:W1:Y:S02]  /*1ab70*/  SHFL.IDX P6, R14, R13, R12, R11 ;  /* 0x0000000c0d0e7389 */ /* 0x00006400000c000b */
[----:B01----:R-:W-:Y:S01]  /*1ab80*/  ENDCOLLECTIVE ;  /* 0x000000000000791b */ /* 0x003fe20003800000 */
.L_x_1523:
        /* <DEDUP_REMOVED lines=8> */
.L_x_1524:
[----:B------:R-:W-:Y:S01]  /*1ac10*/  @!PT LDS RZ, [RZ] ;  /* 0x00000000fffff984 */ /* 0x000fe20000000800 */
[----:B------:R-:W-:Y:S01]  /*1ac20*/  @!PT LDS RZ, [RZ] ;  /* 0x00000000fffff984 */ /* 0x000fe20000000800 */
[----:B------:R-:W-:Y:S01]  /*1ac30*/  @!PT LDS RZ, [RZ] ;  /* 0x00000000fffff984 */ /* 0x000fe20000000800 */
[----:B------:R-:W-:Y:S04]  /*1ac40*/  @!P1 LDGSTS.E.BYPASS.LTC128B.128 [R9+0x18400], desc[UR54][R2.64], !P3 ;  /* 0x1840000002099fae */ /* 0x000fe8000d901d76 */
[----:B------:R-:W-:Y:S04]  /*1ac50*/  @!P1 LDGSTS.E.BYPASS.LTC128B.128 [R9+0x1a400], desc[UR54][R2.64+0x40], !P2 ;  /* 0x1a40004002099fae */ /* 0x000fe8000d101d76 */
[----:B------:R0:W-:Y:S01]  /*1ac60*/  @!P1 LDGSTS.E.BYPASS.LTC128B.128 [R9+0x1c400], desc[UR54][R2.64+0x80], !P0 ;  /* 0x1c40008002099fae */ /* 0x0001e2000c101d76 */
[----:B------:R-:W-:Y:S01]  /*1ac70*/  ISETP.GE.AND P1, PT, R8, R5, PT ;  /* 0x000000050800720c */ /* 0x000fe20003f26270 */
[----:B------:R-:W-:-:S02]  /*1ac80*/  IMAD.MOV.U32 R13, RZ, RZ, R0 ;  /* 0x000000ffff0d7224 */ /* 0x000fc400078e0000 */
[----:B------:R-:W-:Y:S02]  /*1ac90*/  VIADD R8, R6, 0x40 ;  /* 0x0000004006087836 */ /* 0x000fe40000000000 */
[----:B0-----:R-:W-:-:S08]  /*1aca0*/  IMAD.MOV.U32 R2, RZ, RZ, R14 ;  /* 0x000000ffff027224 */ /* 0x001fd000078e000e */
[----:B------:R-:W-:Y:S05]  /*1acb0*/  WARPSYNC.COLLECTIVE R15, `(.L_x_1525) ;  /* 0x000000000f087348 */ /* 0x000fea0003c00000 */
[----:B------:R0:W1:Y:S02]  /*1acc0*/  SHFL.IDX P6, R14, R13, R12, R11 ;  /* 0x0000000c0d0e7389 */ /* 0x00006400000c000b */
[----:B01----:R-:W-:Y:S01]  /*1acd0*/  ENDCOLLECTIVE ;  /* 0x000000000000791b */ /* 0x003fe20003800000 */
.L_x_1525:
        /* <DEDUP_REMOVED lines=8> */
.L_x_1526:
[----:B------:R-:W-:-:S05]  /*1ad60*/  @!P1 IMAD.MOV.U32 R3, RZ, RZ, R7 ;  /* 0x000000ffff039224 */ /* 0x000fca00078e0007 */
[----:B------:R-:W-:Y:S01]  /*1ad70*/  @!PT LDS RZ, [RZ] ;  /* 0x00000000fffff984 */ /* 0x000fe20000000800 */
[----:B------:R-:W-:Y:S01]  /*1ad80*/  @!PT LDS RZ, [RZ] ;  /* 0x00000000fffff984 */ /* 0x000fe20000000800 */
[----:B------:R-:W-:Y:S01]  /*1ad90*/  @!PT LDS RZ, [RZ] ;  /* 0x00000000fffff984 */ /* 0x000fe20000000800 */
[----:B------:R-:W-:Y:S04]  /*1ada0*/  @!P1 LDGSTS.E.BYPASS.LTC128B.128 [R9+0x18c00], desc[UR54][R2.64], !P3 ;  /* 0x18c0000002099fae */ /* 0x000fe8000d901d76 */
[----:B------:R-:W-:Y:S01]  /*1adb0*/  @!P1 LDGSTS.E.BYPASS.LTC128B.128 [R9+0x1ac00], desc[UR54][R2.64+0x40], !P2 ;  /* 0x1ac0004002099fae */ /* 0x000fe2000d101d76 */
[----:B------:R-:W-:-:S03]  /*1adc0*/  IMAD.MOV.U32 R13, RZ, RZ, R0 ;  /* 0x000000ffff0d7224 */ /* 0x000fc600078e0000 */
[----:B------:R0:W-:Y:S01]  /*1add0*/  @!P1 LDGSTS.E.BYPASS.LTC128B.128 [R9+0x1cc00], desc[UR54][R2.64+0x80], !P0 ;  /* 0x1cc0008002099fae */ /* 0x0001e2000c101d76 */
[----:B------:R-:W-:Y:S01]  /*1ade0*/  ISETP.GE.AND P1, PT, R8, R5, PT ;  /* 0x000000050800720c */ /* 0x000fe20003f26270 */
[----:B0-----:R-:W-:-:S12]  /*1adf0*/  IMAD.MOV.U32 R2, RZ, RZ, R14 ;  /* 0x000000ffff027224 */ /* 0x001fd800078e000e */
[----:B------:R-:W-:Y:S05]  /*1ae00*/  WARPSYNC.COLLECTIVE R15, `(.L_x_1527) ;  /* 0x000000000f087348 */ /* 0x000fea0003c00000 */
[----:B------:R0:W1:Y:S02]  /*1ae10*/  SHFL.IDX P6, R14, R13, R12, R11 ;  /* 0x0000000c0d0e7389 */ /* 0x00006400000c000b */
[----:B01----:R-:W-:Y:S01]  /*1ae20*/  ENDCOLLECTIVE ;  /* 0x000000000000791b */ /* 0x003fe20003800000 */
.L_x_1527:
        /* <DEDUP_REMOVED lines=8> */
.L_x_1528:
[----:B------:R-:W-:-:S05]  /*1aeb0*/  @!P1 IMAD.MOV.U32 R3, RZ, RZ, R7 ;  /* 0x000000ffff039224 */ /* 0x000fca00078e0007 */
[----:B------:R-:W-:Y:S01]  /*1aec0*/  @!PT LDS RZ, [RZ] ;  /* 0x00000000fffff984 */ /* 0x000fe20000000800 */
[----:B------:R-:W-:Y:S01]  /*1aed0*/  @!PT LDS RZ, [RZ] ;  /* 0x00000000fffff984 */ /* 0x000fe20000000800 */
[----:B------:R-:W-:Y:S01]  /*1aee0*/  @!PT LDS RZ, [RZ] ;  /* 0x00000000fffff984 */ /* 0x000fe20000000800 */
[----:B------:R0:W-:Y:S04]  /*1aef0*/  @!P1 LDGSTS.E.BYPASS.LTC128B.128 [R9+0x19400], desc[UR54][R2.64], !P3 ;  /* 0x1940000002099fae */ /* 0x0001e8000d901d76 */
[----:B------:R0:W-:Y:S01]  /*1af00*/  @!P1 LDGSTS.E.BYPASS.LTC128B.128 [R9+0x1b400], desc[UR54][R2.64+0x40], !P2 ;  /* 0x1b40004002099fae */ /* 0x0001e2000d101d76 */
[----:B------:R-:W-:-:S03]  /*1af10*/  IMAD.MOV.U32 R13, RZ, RZ, R0 ;  /* 0x000000ffff0d7224 */ /* 0x000fc600078e0000 */
[----:B------:R0:W-:Y:S01]  /*1af20*/  @!P1 LDGSTS.E.BYPASS.LTC128B.128 [R9+0x1d400], desc[UR54][R2.64+0x80], !P0 ;  /* 0x1d40008002099fae */ /* 0x0001e2000c101d76 */
[----:B------:R-:W-:-:S07]  /*1af30*/  IMAD.MOV.U32 R4, RZ, RZ, R14 ;  /* 0x000000ffff047224 */ /* 0x000fce00078e000e */
[----:B0-----:R-:W-:Y:S05]  /*1af40*/  WARPSYNC.COLLECTIVE R15, `(.L_x_1529) ;  /* 0x000000000f087348 */ /* 0x001fea0003c00000 */
[----:B------:R1:W2:Y:S02]  /*1af50*/  SHFL.IDX P6, R14, R13, R12, R11 ;  /* 0x0000000c0d0e7389 */ /* 0x0002a400000c000b */
[----:B012---:R-:W-:Y:S01]  /*1af60*/  ENDCOLLECTIVE ;  /* 0x000000000000791b */ /* 0x007fe20003800000 */
.L_x_1529:
[----:B------:R-:W-:Y:S05]  /*1af70*/  BRA `(.L_x_1530) ;  /* 0xffffffbc00287947 */ /* 0x000fea000383ffff */
.L_x_1439:
[----:B0-----:R0:W1:Y:S02]  /*1af80*/  SYNCS.PHASECHK.TRANS64.TRYWAIT P0, [R22+URZ+0x2a820], R3 ;  /* 0x02a82003160075a7 */ /* 0x001064000800017f */
[----:B-1----:R-:W-:Y:S05]  /*1af90*/  @!P0 NANOSLEEP.SYNCS 0x989680 ;  /* 0x009896800000895d */ /* 0x002fea0003900000 */
[----:B------:R-:W1:Y:S02]  /*1afa0*/  @!P0 SYNCS.PHASECHK.TRANS64 P0, [R22+URZ+0x2a820], R3 ;  /* 0x02a82003160085a7 */ /* 0x000e64000800007f */
[----:B-1----:R-:W-:Y:S05]  /*1afb0*/  @!P0 BRA `(.L_x_1439) ;  /* 0xfffffffc00f08947 */ /* 0x002fea000383ffff */
[----:B------:R-:W-:Y:S05]  /*1afc0*/  BRA `(.L_x_1531) ;  /* 0xffffffbc00987947 */ /* 0x000fea000383ffff */
.L_x_1443:
[----:B0-----:R0:W1:Y:S02]  /*1afd0*/  SYNCS.PHASECHK.TRANS64.TRYWAIT P0, [R4+URZ+0x2a880], R17 ;  /* 0x02a88011040075a7 */ /* 0x001064000800017f */
[----:B-1----:R-:W-:Y:S05]  /*1afe0*/  @!P0 NANOSLEEP.SYNCS 0x989680 ;  /* 0x009896800000895d */ /* 0x002fea0003900000 */
[----:B------:R-:W1:Y:S02]  /*1aff0*/  @!P0 SYNCS.PHASECHK.TRANS64 P0, [R4+URZ+0x2a880], R17 ;  /* 0x02a88011040085a7 */ /* 0x000e64000800007f */
[----:B-1----:R-:W-:Y:S05]  /*1b000*/  @!P0 BRA `(.L_x_1443) ;  /* 0xfffffffc00f08947 */ /* 0x002fea000383ffff */
[----:B------:R-:W-:Y:S05]  /*1b010*/  BRA `(.L_x_1532) ;  /* 0xffffffc000607947 */ /* 0x000fea000383ffff */
.L_x_1444:
[----:B------:R-:W-:Y:S01]  /*1b020*/  BSSY B0, `(.L_x_1533) ;  /* 0x0000008000007945 */ /* 0x000fe20003800000 */
[----:B------:R-:W-:Y:S02]  /*1b030*/  IMAD.MOV.U32 R13, RZ, RZ, R27 ;  /* 0x000000ffff0d7224 */ /* 0x000fe400078e001b */
[----:B------:R-:W-:Y:S02]  /*1b040*/  IMAD.MOV.U32 R12, RZ, RZ, RZ ;  /* 0x000000ffff0c7224 */ /* 0x000fe400078e00ff */
[----:B------:R-:W-:Y:S02]  /*1b050*/  IMAD.MOV.U32 R11, RZ, RZ, 0x1c1f ;  /* 0x00001c1fff0b7424 */ /* 0x000fe400078e00ff */
[----:B------:R-:W-:-:S07]  /*1b060*/  IMAD.MOV.U32 R15, RZ, RZ, -0x1 ;  /* 0xffffffffff0f7424 */ /* 0x000fce00078e00ff */
[----:B0-2---:R-:W-:Y:S05]  /*1b070*/  WARPSYNC.COLLECTIVE R15, `(.L_x_1534) ;  /* 0x000000000f087348 */ /* 0x005fea0003c00000 */
[----:B--2---:R1:W2:Y:S02]  /*1b080*/  SHFL.IDX P6, R14, R13, R12, R11 ;  /* 0x0000000c0d0e7389 */ /* 0x0042a400000c000b */
[----:B012---:R-:W-:Y:S01]  /*1b090*/  ENDCOLLECTIVE ;  /* 0x000000000000791b */ /* 0x007fe20003800000 */
.L_x_1534:
[----:B------:R-:W-:Y:S05]  /*1b0a0*/  BSYNC B0 ;  /* 0x0000000000007941 */ /* 0x000fea0003800000 */
.L_x_1533:
        /* <DEDUP_REMOVED lines=8> */
.L_x_1535:
[----:B------:R-:W-:Y:S02]  /*1b130*/  IMAD.MOV.U32 R13, RZ, RZ, R27 ;  /* 0x000000ffff0d7224 */ /* 0x000fe400078e001b */
[----:B------:R-:W-:Y:S02]  /*1b140*/  IMAD.MOV.U32 R12, RZ, RZ, 0x1 ;  /* 0x00000001ff0c7424 */ /* 0x000fe400078e00ff */
[----:B------:R-:W-:-:S07]  /*1b150*/  IMAD.MOV.U32 R2, RZ, RZ, R14 ;  /* 0x000000ffff027224 */ /* 0x000fce00078e000e */
[----:B------:R-:W-:Y:S05]  /*1b160*/  WARPSYNC.COLLECTIVE R15, `(.L_x_1536) ;  /* 0x000000000f087348 */ /* 0x000fea0003c00000 */
[----:B------:R0:W1:Y:S02]  /*1b170*/  SHFL.IDX P6, R14, R13, R12, R11 ;  /* 0x0000000c0d0e7389 */ /* 0x00006400000c000b */
[----:B01----:R-:W-:Y:S01]  /*1b180*/  ENDCOLLECTIVE ;  /* 0x000000000000791b */ /* 0x003fe20003800000 */
.L_x_1536:
        /* <DEDUP_REMOVED lines=14> */
.L_x_1537:
[----:B------:R-:W-:Y:S02]  /*1b270*/  IMAD.MOV.U32 R13, RZ, RZ, R27 ;  /* 0x000000ffff0d7224 */ /* 0x000fe400078e001b */
[----:B------:R-:W-:Y:S02]  /*1b280*/  IMAD.MOV.U32 R12, RZ, RZ, 0x2 ;  /* 0x00000002ff0c7424 */ /* 0x000fe400078e00ff */
[----:B------:R-:W-:-:S07]  /*1b290*/  IMAD.MOV.U32 R2, RZ, RZ, R14 ;  /* 0x000000ffff027224 */ /* 0x000fce00078e000e */
[----:B------:R-:W-:Y:S05]  /*1b2a0*/  WARPSYNC.COLLECTIVE R15, `(.L_x_1538) ;  /* 0x000000000f087348 */ /* 0x000fea0003c00000 */
[----:B------:R0:W1:Y:S02]  /*1b2b0*/  SHFL.IDX P6, R14, R13, R12, R11 ;  /* 0x0000000c0d0e7389 */ /* 0x00006400000c000b */
[----:B01----:R-:W-:Y:S01]  /*1b2c0*/  ENDCOLLECTIVE ;  /* 0x000000000000791b */ /* 0x003fe20003800000 */
.L_x_1538:
        /* <DEDUP_REMOVED lines=13> */
.L_x_1539:
[----:B------:R-:W-:Y:S02]  /*1b3a0*/  IMAD.MOV.U32 R13, RZ, RZ, R27 ;  /* 0x000000ffff0d7224 */ /* 0x000fe400078e001b */
[----:B------:R-:W-:Y:S02]  /*1b3b0*/  IMAD.MOV.U32 R12, RZ, RZ, 0x3 ;  /* 0x00000003ff0c7424 */ /* 0x000fe400078e00ff */
[----:B------:R-:W-:-:S07]  /*1b3c0*/  IMAD.MOV.U32 R2, RZ, RZ, R14 ;  /* 0x000000ffff027224 */ /* 0x000fce00078e000e */
[----:B------:R-:W-:Y:S05]  /*1b3d0*/  WARPSYNC.COLLECTIVE R15, `(.L_x_1540) ;  /* 0x000000000f087348 */ /* 0x000fea0003c00000 */
[----:B------:R0:W1:Y:S02]  /*1b3e0*/  SHFL.IDX P6, R14, R13, R12, R11 ;  /* 0x0000000c0d0e7389 */ /* 0x00006400000c000b */
[----:B01----:R-:W-:Y:S01]  /*1b3f0*/  ENDCOLLECTIVE ;  /* 0x000000000000791b */ /* 0x003fe20003800000 */
.L_x_1540:
        /* <DEDUP_REMOVED lines=13> */
.L_x_1541:
[----:B------:R-:W-:Y:S01]  /*1b4d0*/  IMAD.MOV.U32 R2, RZ, RZ, R14 ;  /* 0x000000ffff027224 */ /* 0x000fe200078e000e */
[----:B------:R-:W-:Y:S06]  /*1b4e0*/  BRA `(.L_x_1542) ;  /* 0xffffffbc00f87947 */ /* 0x000fec000383ffff */
.L_x_1449:
[----:B----4-:R4:W0:Y:S02]  /*1b4f0*/  SYNCS.PHASECHK.TRANS64.TRYWAIT P0, [R4+URZ+0x2a840], R17 ;  /* 0x02a84011040075a7 */ /* 0x010824000800017f */
[----:B0-----:R-:W-:Y:S05]  /*1b500*/  @!P0 NANOSLEEP.SYNCS 0x989680 ;  /* 0x009896800000895d */ /* 0x001fea0003900000 */
[----:B------:R-:W0:Y:S02]  /*1b510*/  @!P0 SYNCS.PHASECHK.TRANS64 P0, [R4+URZ+0x2a840], R17 ;  /* 0x02a84011040085a7 */ /* 0x000e24000800007f */
[----:B0-----:R-:W-:Y:S05]  /*1b520*/  @!P0 BRA `(.L_x_1449) ;  /* 0xfffffffc00f08947 */ /* 0x001fea000383ffff */
[----:B------:R-:W-:Y:S05]  /*1b530*/  BRA `(.L_x_1543) ;  /* 0xffffffc000507947 */ /* 0x000fea000383ffff */
.L_x_1450:
[----:B------:R-:W-:Y:S01]  /*1b540*/  BSSY B0, `(.L_x_1544) ;  /* 0x0000008000007945 */ /* 0x000fe20003800000 */
[----:B------:R-:W-:Y:S02]  /*1b550*/  IMAD.MOV.U32 R13, RZ, RZ, R8 ;  /* 0x000000ffff0d7224 */ /* 0x000fe400078e0008 */
[----:B------:R-:W-:Y:S02]  /*1b560*/  IMAD.MOV.U32 R12, RZ, RZ, RZ ;  /* 0x000000ffff0c7224 */ /* 0x000fe400078e00ff */
[----:B------:R-:W-:Y:S02]  /*1b570*/  IMAD.MOV.U32 R11, RZ, RZ, 0x1c1f ;  /* 0x00001c1fff0b7424 */ /* 0x000fe400078e00ff */
[----:B------:R-:W-:-:S07]  /*1b580*/  IMAD.MOV.U32 R15, RZ, RZ, -0x1 ;  /* 0xffffffffff0f7424 */ /* 0x000fce00078e00ff */
[----:B01234-:R-:W-:Y:S05]  /*1b590*/  WARPSYNC.COLLECTIVE R15, `(.L_x_1545) ;  /* 0x000000000f087348 */ /* 0x01ffea0003c00000 */
[----:B--2---:R2:W0:Y:S02]  /*1b5a0*/  SHFL.IDX P6, R14, R13, R12, R11 ;  /* 0x0000000c0d0e7389 */ /* 0x00442400000c000b */
[----:B01234-:R-:W-:Y:S01]  /*1b5b0*/  ENDCOLLECTIVE ;  /* 0x000000000000791b */ /* 0x01ffe20003800000 */
.L_x_1545:
[----:B------:R-:W-:Y:S05]  /*1b5c0*/  BSYNC B0 ;  /* 0x0000000000007941 */ /* 0x000fea0003800000 */
.L_x_1544:
        /* <DEDUP_REMOVED lines=8> */
.L_x_1546:
[----:B------:R-:W-:Y:S02]  /*1b650*/  IMAD.MOV.U32 R13, RZ, RZ, R8 ;  /* 0x000000ffff0d7224 */ /* 0x000fe400078e0008 */
[----:B------:R-:W-:Y:S02]  /*1b660*/  IMAD.MOV.U32 R12, RZ, RZ, 0x1 ;  /* 0x00000001ff0c7424 */ /* 0x000fe400078e00ff */
[----:B------:R-:W-:-:S07]  /*1b670*/  IMAD.MOV.U32 R2, RZ, RZ, R14 ;  /* 0x000000ffff027224 */ /* 0x000fce00078e000e */
[----:B------:R-:W-:Y:S05]  /*1b680*/  WARPSYNC.COLLECTIVE R15, `(.L_x_1547) ;  /* 0x000000000f087348 */ /* 0x000fea0003c00000 */
[----:B------:R0:W1:Y:S02]  /*1b690*/  SHFL.IDX P6, R14, R13, R12, R11 ;  /* 0x0000000c0d0e7389 */ /* 0x00006400000c000b */
[----:B01----:R-:W-:Y:S01]  /*1b6a0*/  ENDCOLLECTIVE ;  /* 0x000000000000791b */ /* 0x003fe20003800000 */
.L_x_1547:
        /* <DEDUP_REMOVED lines=13> */
.L_x_1548:
[----:B------:R-:W-:Y:S02]  /*1b780*/  IMAD.MOV.U32 R13, RZ, RZ, R8 ;  /* 0x000000ffff0d7224 */ /* 0x000fe400078e0008 */
[----:B------:R-:W-:Y:S02]  /*1b790*/  IMAD.MOV.U32 R12, RZ, RZ, 0x2 ;  /* 0x00000002ff0c7424 */ /* 0x000fe400078e00ff */
[----:B------:R-:W-:-:S07]  /*1b7a0*/  IMAD.MOV.U32 R2, RZ, RZ, R14 ;  /* 0x000000ffff027224 */ /* 0x000fce00078e000e */
[----:B------:R-:W-:Y:S05]  /*1b7b0*/  WARPSYNC.COLLECTIVE R15, `(.L_x_1549) ;  /* 0x000000000f087348 */ /* 0x000fea0003c00000 */
[----:B------:R0:W1:Y:S02]  /*1b7c0*/  SHFL.IDX P6, R14, R13, R12, R11 ;  /* 0x0000000c0d0e7389 */ /* 0x00006400000c000b */
[----:B01----:R-:W-:Y:S01]  /*1b7d0*/  ENDCOLLECTIVE ;  /* 0x000000000000791b */ /* 0x003fe20003800000 */
.L_x_1549:
        /* <DEDUP_REMOVED lines=13> */
.L_x_1550:
[----:B------:R-:W-:Y:S02]  /*1b8b0*/  IMAD.MOV.U32 R13, RZ, RZ, R8 ;  /* 0x000000ffff0d7224 */ /* 0x000fe400078e0008 */
[----:B------:R-:W-:Y:S02]  /*1b8c0*/  IMAD.MOV.U32 R12, RZ, RZ, 0x3 ;  /* 0x00000003ff0c7424 */ /* 0x000fe400078e00ff */
[----:B------:R-:W-:-:S07]  /*1b8d0*/  IMAD.MOV.U32 R2, RZ, RZ, R14 ;  /* 0x000000ffff027224 */ /* 0x000fce00078e000e */
[----:B------:R-:W-:Y:S05]  /*1b8e0*/  WARPSYNC.COLLECTIVE R15, `(.L_x_1551) ;  /* 0x000000000f087348 */ /* 0x000fea0003c00000 */
[----:B------:R0:W1:Y:S02]  /*1b8f0*/  SHFL.IDX P6, R14, R13, R12, R11 ;  /* 0x0000000c0d0e7389 */ /* 0x00006400000c000b */
[----:B01----:R-:W-:Y:S01]  /*1b900*/  ENDCOLLECTIVE ;  /* 0x000000000000791b */ /* 0x003fe20003800000 */
.L_x_1551:
        /* <DEDUP_REMOVED lines=13> */
.L_x_1552:
[----:B------:R-:W-:Y:S01]  /*1b9e0*/  IMAD.MOV.U32 R2, RZ, RZ, R14 ;  /* 0x000000ffff027224 */ /* 0x000fe200078e000e */
[----:B------:R-:W-:Y:S06]  /*1b9f0*/  BRA `(.L_x_1553) ;  /* 0xffffffbc00e47947 */ /* 0x000fec000383ffff */
.L_x_1455:
[----:B------:R0:W0:Y:S02]  /*1ba00*/  SYNCS.PHASECHK.TRANS64.TRYWAIT P2, [R0+URZ+0x2a870], R3 ;  /* 0x02a87003000075a7 */ /* 0x000024000804017f */
[----:B0-----:R-:W-:Y:S05]  /*1ba10*/  @!P2 NANOSLEEP.SYNCS 0x989680 ;  /* 0x009896800000a95d */ /* 0x001fea0003900000 */
[----:B------:R-:W0:Y:S02]  /*1ba20*/  @!P2 SYNCS.PHASECHK.TRANS64 P2, [R0+URZ+0x2a870], R3 ;  /* 0x02a870030000a5a7 */ /* 0x000e24000804007f */
[----:B0-----:R-:W-:Y:S05]  /*1ba30*/  @!P2 BRA `(.L_x_1455) ;  /* 0xfffffffc00f0a947 */ /* 0x001fea000383ffff */
[----:B------:R-:W-:Y:S05]  /*1ba40*/  BRA `(.L_x_1554) ;  /* 0xffffffc000507947 */ /* 0x000fea000383ffff */
.L_x_1457:
[----:B------:R0:W0:Y:S02]  /*1ba50*/  SYNCS.PHASECHK.TRANS64.TRYWAIT P2, [R0+URZ+0x2a860], R3 ;  /* 0x02a86003000075a7 */ /* 0x000024000804017f */
[----:B0-----:R-:W-:Y:S05]  /*1ba60*/  @!P2 NANOSLEEP.SYNCS 0x989680 ;  /* 0x009896800000a95d */ /* 0x001fea0003900000 */
[----:B------:R-:W0:Y:S02]  /*1ba70*/  @!P2 SYNCS.PHASECHK.TRANS64 P2, [R0+URZ+0x2a860], R3 ;  /* 0x02a860030000a5a7 */ /* 0x000e24000804007f */
[----:B0-----:R-:W-:Y:S05]  /*1ba80*/  @!P2 BRA `(.L_x_1457) ;  /* 0xfffffffc00f0a947 */ /* 0x001fea000383ffff */
[----:B------:R-:W-:Y:S05]  /*1ba90*/  BRA `(.L_x_1555) ;  /* 0xffffffc000607947 */ /* 0x000fea000383ffff */
.L_x_1465:
[----:B0-----:R0:W2:Y:S02]  /*1baa0*/  SYNCS.PHASECHK.TRANS64.TRYWAIT P1, [R12+URZ+0x2a870], R3 ;  /* 0x02a870030c0075a7 */ /* 0x0010a4000802017f */
[----:B--2---:R-:W-:Y:S05]  /*1bab0*/  @!P1 NANOSLEEP.SYNCS 0x989680 ;  /* 0x009896800000995d */ /* 0x004fea0003900000 */
[----:B------:R-:W2:Y:S02]  /*1bac0*/  @!P1 SYNCS.PHASECHK.TRANS64 P1, [R12+URZ+0x2a870], R3 ;  /* 0x02a870030c0095a7 */ /* 0x000ea4000802007f */
[----:B--2---:R-:W-:Y:S05]  /*1bad0*/  @!P1 BRA `(.L_x_1465) ;  /* 0xfffffffc00f09947 */ /* 0x004fea000383ffff */
[----:B------:R-:W-:Y:S05]  /*1bae0*/  BRA `(.L_x_1556) ;  /* 0xffffffc800487947 */ /* 0x000fea000383ffff */
.L_x_1467:
[----:B0-----:R0:W2:Y:S02]  /*1baf0*/  SYNCS.PHASECHK.TRANS64.TRYWAIT P1, [R12+URZ+0x2a860], R3 ;  /* 0x02a860030c0075a7 */ /* 0x0010a4000802017f */
[----:B--2---:R-:W-:Y:S05]  /*1bb00*/  @!P1 NANOSLEEP.SYNCS 0x989680 ;  /* 0x009896800000995d */ /* 0x004fea0003900000 */
[----:B------:R-:W2:Y:S02]  /*1bb10*/  @!P1 SYNCS.PHASECHK.TRANS64 P1, [R12+URZ+0x2a860], R3 ;  /* 0x02a860030c0095a7 */ /* 0x000ea4000802007f */
[----:B--2---:R-:W-:Y:S05]  /*1bb20*/  @!P1 BRA `(.L_x_1467) ;  /* 0xfffffffc00f09947 */ /* 0x004fea000383ffff */
[----:B------:R-:W-:Y:S05]  /*1bb30*/  BRA `(.L_x_1557) ;  /* 0xffffffc800547947 */ /* 0x000fea000383ffff */
.L_x_1481:
[----:B0-----:R0:W2:Y:S02]  /*1bb40*/  SYNCS.PHASECHK.TRANS64.TRYWAIT P0, [R4+URZ+0x2a820], R0 ;  /* 0x02a82000040075a7 */ /* 0x0010a4000800017f */
[----:B--2---:R-:W-:Y:S05]  /*1bb50*/  @!P0 NANOSLEEP.SYNCS 0x989680 ;  /* 0x009896800000895d */ /* 0x004fea0003900000 */
[----:B------:R-:W2:Y:S02]  /*1bb60*/  @!P0 SYNCS.PHASECHK.TRANS64 P0, [R4+URZ+0x2a820], R0 ;  /* 0x02a82000040085a7 */ /* 0x000ea4000800007f */
[----:B--2---:R-:W-:Y:S05]  /*1bb70*/  @!P0 BRA `(.L_x_1481) ;  /* 0xfffffffc00f08947 */ /* 0x004fea000383ffff */
[----:B------:R-:W-:Y:S05]  /*1bb80*/  BRA `(.L_x_1558) ;  /* 0xffffffd800d47947 */ /* 0x000fea000383ffff */
.L_x_1482:
        /* <DEDUP_REMOVED lines=8> */
[----:B01-3--:R-:W-:Y:S05]  /*1bc10*/  WARPSYNC.COLLECTIVE R15, `(.L_x_1560) ;  /* 0x000000000f087348 */ /* 0x00bfea0003c00000 */
[----:B------:R2:W4:Y:S02]  /*1bc20*/  SHFL.IDX P6, R14, R13, R12, R11 ;  /* 0x0000000c0d0e7389 */ /* 0x00052400000c000b */
[----:B01234-:R-:W-:Y:S01]  /*1bc30*/  ENDCOLLECTIVE ;  /* 0x000000000000791b */ /* 0x01ffe20003800000 */
.L_x_1560:
[----:B------:R-:W-:Y:S05]  /*1bc40*/  BSYNC B0 ;  /* 0x0000000000007941 */ /* 0x000fea0003800000 */
.L_x_1559:
[----:B------:R-:W-:Y:S05]  /*1bc50*/  BRA `(.L_x_1561) ;  /* 0xffffffd800bc7947 */ /* 0x000fea000383ffff */
.L_x_1485:
[----:B------:R-:W-:Y:S01]  /*1bc60*/  BSSY B1, `(.L_x_1562) ;  /* 0x0000006000017945 */ /* 0x000fe20003800000 */
[----:B------:R-:W-:-:S07]  /*1bc70*/  IMAD.MOV.U32 R15, RZ, RZ, -0x1 ;  /* 0xffffffffff0f7424 */ /* 0x000fce00078e00ff */
[----:B01-3--:R-:W-:Y:S05]  /*1bc80*/  WARPSYNC.COLLECTIVE R15, `(.L_x_1563) ;  /* 0x000000000f0c7348 */ /* 0x00bfea0003c00000 */
[----:B------:R-:W-:Y:S02]  /*1bc90*/  ELECT P6, UR62, PT ;  /* 0x00000000003e782f */ /* 0x000fe400038c0000 */
[----:B------:R-:W-:Y:S01]  /*1bca0*/  MOV R14, UR62 ;  /* 0x0000003e000e7c02 */ /* 0x000fe20008000f00 */
[----:B01-3--:R-:W-:Y:S10]  /*1bcb0*/  ENDCOLLECTIVE ;  /* 0x000000000000791b */ /* 0x00bff40003800000 */
.L_x_1563:
[----:B------:R-:W-:Y:S05]  /*1bcc0*/  BSYNC B1 ;  /* 0x0000000000017941 */ /* 0x000fea0003800000 */
.L_x_1562:
[----:B------:R-:W-:Y:S05]  /*1bcd0*/  BRA `(.L_x_1564) ;  /* 0xffffffd800b47947 */ /* 0x000fea000383ffff */
.L_x_1487:
[----:B0-----:R0:W2:Y:S02]  /*1bce0*/  SYNCS.PHASECHK.TRANS64.TRYWAIT P1, [R5+URZ+0x2a840], R0 ;  /* 0x02a84000050075a7 */ /* 0x0010a4000802017f */
[----:B--2---:R-:W-:Y:S05]  /*1bcf0*/  @!P1 NANOSLEEP.SYNCS 0x989680 ;  /* 0x009896800000995d */ /* 0x004fea0003900000 */
[----:B------:R-:W2:Y:S02]  /*1bd00*/  @!P1 SYNCS.PHASECHK.TRANS64 P1, [R5+URZ+0x2a840], R0 ;  /* 0x02a84000050095a7 */ /* 0x000ea4000802007f */
[----:B--2---:R-:W-:Y:S05]  /*1bd10*/  @!P1 BRA `(.L_x_1487) ;  /* 0xfffffffc00f09947 */ /* 0x004fea000383ffff */
[----:B------:R-:W-:Y:S05]  /*1bd20*/  BRA `(.L_x_1565) ;  /* 0xffffffd800d47947 */ /* 0x000fea000383ffff */
.L_x_1489:
[----:B--2---:R2:W4:Y:S02]  /*1bd30*/  SYNCS.PHASECHK.TRANS64.TRYWAIT P1, [R23+URZ+0x2a840], R2 ;  /* 0x02a84002170075a7 */ /* 0x004524000802017f */
[----:B----4-:R-:W-:Y:S05]  /*1bd40*/  @!P1 NANOSLEEP.SYNCS 0x989680 ;  /* 0x009896800000995d */ /* 0x010fea0003900000 */
[----:B------:R-:W4:Y:S02]  /*1bd50*/  @!P1 SYNCS.PHASECHK.TRANS64 P1, [R23+URZ+0x2a840], R2 ;  /* 0x02a84002170095a7 */ /* 0x000f24000802007f */
[----:B----4-:R-:W-:Y:S05]  /*1bd60*/  @!P1 BRA `(.L_x_1489) ;  /* 0xfffffffc00f09947 */ /* 0x010fea000383ffff */
[----:B------:R-:W-:Y:S05]  /*1bd70*/  BRA `(.L_x_1566) ;  /* 0xffffffd800e07947 */ /* 0x000fea000383ffff */
.L_x_1491:
[----:B----4-:R4:W0:Y:S02]  /*1bd80*/  SYNCS.PHASECHK.TRANS64.TRYWAIT P1, [R5+URZ+0x2a860], R0 ;  /* 0x02a86000050075a7 */ /* 0x010824000802017f */
[----:B0-----:R-:W-:Y:S05]  /*1bd90*/  @!P1 NANOSLEEP.SYNCS 0x989680 ;  /* 0x009896800000995d */ /* 0x001fea0003900000 */
[----:B------:R-:W0:Y:S02]  /*1bda0*/  @!P1 SYNCS.PHASECHK.TRANS64 P1, [R5+URZ+0x2a860], R0 ;  /* 0x02a86000050095a7 */ /* 0x000e24000802007f */
[----:B0-----:R-:W-:Y:S05]  /*1bdb0*/  @!P1 BRA `(.L_x_1491) ;  /* 0xfffffffc00f09947 */ /* 0x001fea000383ffff */
[----:B------:R-:W-:Y:S05]  /*1bdc0*/  BRA `(.L_x_1567) ;  /* 0xffffffd800dc7947 */ /* 0x000fea000383ffff */
.L_x_1493:
[----:B------:R0:W0:Y:S02]  /*1bdd0*/  SYNCS.PHASECHK.TRANS64.TRYWAIT P1, [R23+URZ+0x2a860], R2 ;  /* 0x02a86002170075a7 */ /* 0x000024000802017f */
[----:B0-----:R-:W-:Y:S05]  /*1bde0*/  @!P1 NANOSLEEP.SYNCS 0x989680 ;  /* 0x009896800000995d */ /* 0x001fea0003900000 */
[----:B------:R-:W0:Y:S02]  /*1bdf0*/  @!P1 SYNCS.PHASECHK.TRANS64 P1, [R23+URZ+0x2a860], R2 ;  /* 0x02a86002170095a7 */ /* 0x000e24000802007f */
[----:B0-----:R-:W-:Y:S05]  /*1be00*/  @!P1 BRA `(.L_x_1493) ;  /* 0xfffffffc00f09947 */ /* 0x001fea000383ffff */
[----:B------:R-:W-:Y:S05]  /*1be10*/  BRA `(.L_x_1568) ;  /* 0xffffffd800d87947 */ /* 0x000fea000383ffff */
.L_x_1495:
[----:B------:R0:W0:Y:S02]  /*1be20*/  SYNCS.PHASECHK.TRANS64.TRYWAIT P1, [R5+URZ+0x2a880], R0 ;  /* 0x02a88000050075a7 */ /* 0x000024000802017f */
[----:B0-----:R-:W-:Y:S05]  /*1be30*/  @!P1 NANOSLEEP.SYNCS 0x989680 ;  /* 0x009896800000995d */ /* 0x001fea0003900000 */
[----:B------:R-:W0:Y:S02]  /*1be40*/  @!P1 SYNCS.PHASECHK.TRANS64 P1, [R5+URZ+0x2a880], R0 ;  /* 0x02a88000050095a7 */ /* 0x000e24000802007f */
[----:B0-----:R-:W-:Y:S05]  /*1be50*/  @!P1 BRA `(.L_x_1495) ;  /* 0xfffffffc00f09947 */ /* 0x001fea000383ffff */
[----:B------:R-:W-:Y:S05]  /*1be60*/  BRA `(.L_x_1569) ;  /* 0xffffffd800d47947 */ /* 0x000fea000383ffff */
.L_x_1570:
        /* <DEDUP_REMOVED lines=9> */
.L_x_3250:


//--------------------- .text._ZN7cutlass13device_kernelIN5flash11enable_sm90INS1_16FlashAttnFwdSm90INS1_25CollectiveMainloopFwdSm90ILi2EN4cute5tupleIJNS5_1CILi1EEES8_S8_EEENS6_IJNS7_ILi128EEESA_NS7_ILi192EEEEEELi192ENS_12float_e4m3_tEfNS_4arch4Sm90ELb0ELb1ELb1ELb1ELb1ELb1ELb0ELb1ELb1ELb1ELb0ELb0EEENS1_21CollectiveEpilogueFwdINS6_IJSA_SB_SA_EEES9_NS_10bfloat16_tESF_Li256ELb1ELb1ELb0ELb1EEENS1_36VarlenDynamicPersistentTileSchedulerILi128ELi128ELi256ELi128ELb0ELb1ELb1ELb1ELb0ELb1EEEEEEEEEvNT_6ParamsE --------------------------
	.section	.text._ZN7cutlass13device_kernelIN5flash11enable_sm90INS1_16FlashAttnFwdSm90INS1_25CollectiveMainloopFwdSm90ILi2EN4cute5tupleIJNS5_1CILi1EEES8_S8_EEENS6_IJNS7_ILi128EEESA_NS7_ILi192EEEEEELi192ENS_12float_e4m3_tEfNS_4arch4Sm90ELb0ELb1ELb1ELb1ELb1ELb1ELb0ELb1ELb1ELb1ELb0ELb0EEENS1_21CollectiveEpilogueFwdINS6_IJSA_SB_SA_EEES9_NS_10bfloat16_tESF_Li256ELb1ELb1ELb0ELb1EEENS1_36VarlenDynamicPersistentTileSchedulerILi128ELi128ELi256ELi128ELb0ELb1ELb1ELb1ELb0ELb1EEEEEEEEEvNT_6ParamsE,"ax",@progbits
	.align	128
.text._ZN7cutlass13device_kernelIN5flash11enable_sm90INS1_16FlashAttnFwdSm90INS1_25CollectiveMainloopFwdSm90ILi2EN4cute5tupleIJNS5_1CILi1EEES8_S8_EEENS6_IJNS7_ILi128EEESA_NS7_ILi192EEEEEELi192ENS_12float_e4m3_tEfNS_4arch4Sm90ELb0ELb1ELb1ELb1ELb1ELb1ELb0ELb1ELb1ELb1ELb0ELb0EEENS1_21CollectiveEpilogueFwdINS6_IJSA_SB_SA_EEES9_NS_10bfloat16_tESF_Li256ELb1ELb1ELb0ELb1EEENS1_36VarlenDynamicPersistentTileSchedulerILi128ELi128ELi256ELi128ELb0ELb1ELb1ELb1ELb0ELb1EEEEEEEEEvNT_6ParamsE:
        .type           _ZN7cutlass13device_kernelIN5flash11enable_sm90INS1_16FlashAttnFwdSm90INS1_25CollectiveMainloopFwdSm90ILi2EN4cute5tupleIJNS5_1CILi1EEES8_S8_EEENS6_IJNS7_ILi128EEESA_NS7_ILi192EEEEEELi192ENS_12float_e4m3_tEfNS_4arch4Sm90ELb0ELb1ELb1ELb1ELb1ELb1ELb0ELb1ELb1ELb1ELb0ELb0EEENS1_21CollectiveEpilogueFwdINS6_IJSA_SB_SA_EEES9_NS_10bfloat16_tESF_Li256ELb1ELb1ELb0ELb1EEENS1_36VarlenDynamicPersistentTileSchedulerILi128ELi128ELi256ELi128ELb0ELb1ELb1ELb1ELb0ELb1EEEEEEEEEvNT_6ParamsE,@function
        .size           _ZN7cutlass13device_kernelIN5flash11enable_sm90INS1_16FlashAttnFwdSm90INS1_25CollectiveMainloopFwdSm90ILi2EN4cute5tupleIJNS5_1CILi1EEES8_S8_EEENS6_IJNS7_ILi128EEESA_NS7_ILi192EEEEEELi192ENS_12float_e4m3_tEfNS_4arch4Sm90ELb0ELb1ELb1ELb1ELb1ELb1ELb0ELb1ELb1ELb1ELb0ELb0EEENS1_21CollectiveEpilogueFwdINS6_IJSA_SB_SA_EEES9_NS_10bfloat16_tESF_Li256ELb1ELb1ELb0ELb1EEENS1_36VarlenDynamicPersistentTileSchedulerILi128ELi128ELi256ELi128ELb0ELb1ELb1ELb1ELb0ELb1EEEEEEEEEvNT_6ParamsE,(.L_x_3251 - _ZN7cutlass13device_kernelIN5flash11enable_sm90INS1_16FlashAttnFwdSm90INS1_25CollectiveMainloopFwdSm90ILi2EN4cute5tupleIJNS5_1CILi1EEES8_S8_EEENS6_IJNS7_ILi128EEESA_NS7_ILi192EEEEEELi192ENS_12float_e4m3_tEfNS_4arch4Sm90ELb0ELb1ELb1ELb1ELb1ELb1ELb0ELb1ELb1ELb1ELb0ELb0EEENS1_21CollectiveEpilogueFwdINS6_IJSA_SB_SA_EEES9_NS_10bfloat16_tESF_Li256ELb1ELb1ELb0ELb1EEENS1_36VarlenDynamicPersistentTileSchedulerILi128ELi128ELi256ELi128ELb0ELb1ELb1ELb1ELb0ELb1EEEEEEEEEvNT_6ParamsE)
        .other          _ZN7cutlass13device_kernelIN5flash11enable_sm90INS1_16FlashAttnFwdSm90INS1_25CollectiveMainloopFwdSm90ILi2EN4cute5tupleIJNS5_1CILi1EEES8_S8_EEENS6_IJNS7_ILi128EEESA_NS7_ILi192EEEEEELi192ENS_12float_e4m3_tEfNS_4arch4Sm90ELb0ELb1ELb1ELb1ELb1ELb1ELb0ELb1ELb1ELb1ELb0ELb0EEENS1_21CollectiveEpilogueFwdINS6_IJSA_SB_SA_EEES9_NS_10bfloat16_tESF_Li256ELb1ELb1ELb0ELb1EEENS1_36VarlenDynamicPersistentTileSchedulerILi128ELi128ELi256ELi128ELb0ELb1ELb1ELb1ELb0ELb1EEEEEEEEEvNT_6ParamsE,@"STO_CUDA_ENTRY STV_DEFAULT"
_ZN7cutlass13device_kernelIN5flash11enable_sm90INS1_16FlashAttnFwdSm90INS1_25CollectiveMainloopFwdSm90ILi2EN4cute5tupleIJNS5_1CILi1EEES8_S8_EEENS6_IJNS7_ILi128EEESA_NS7_ILi192EEEEEELi192ENS_12float_e4m3_tEfNS_4arch4Sm90ELb0ELb1ELb1ELb1ELb1ELb1ELb0ELb1ELb1ELb1ELb0ELb0EEENS1_21CollectiveEpilogueFwdINS6_IJSA_SB_SA_EEES9_NS_10bfloat16_tESF_Li256ELb1ELb1ELb0ELb1EEENS1_36VarlenDynamicPersistentTileSchedulerILi128ELi128ELi256ELi128ELb0ELb1ELb1ELb1ELb0ELb1EEEEEEEEEvNT_6ParamsE:
        /* <DEDUP_REMOVED lines=18> */
.L_x_1572:
[----:B------:R-:W-:Y:S05]  /*0120*/  BSYNC B0 ;  /* 0x0000000000007941 */ /* 0x000fea0003800000 */
.L_x_1571:
        /* <DEDUP_REMOVED lines=41> */
.L_x_1573:
        /* <DEDUP_REMOVED lines=22> */
.L_x_1574:
        /* <DEDUP_REMOVED lines=18> */
.L_x_1575:
        /* <DEDUP_REMOVED lines=22> */
.L_x_1576:
        /* <DEDUP_REMOVED lines=23> */
.L_x_1577:
        /* <DEDUP_REMOVED lines=8> */
.L_x_1580:
        /* <DEDUP_REMOVED lines=20> */
[----:B------:R-:W-:Y:S02]  /*0ad0*/  R2UR UR39, R16 ;  /* 0x00000000102772ca */ /* 0x000fe400000e0000 */
[----:B------:R-:W-:Y:S01]  /*0ae0*/  CS2R R200, SRZ ;  /* 0x0000000000c87805 */ /* 0x000fe2000001ff00 */
[----:B------:R-:W-:Y:S01]  /*0af0*/  IMAD.MOV.U32 R210, RZ, RZ, RZ ;  /* 0x000000ffffd27224 */ /* 0x000fe200078e00ff */
[----:B------:R-:W-:Y:S01]  /*0b00*/  ULOP3.LUT UR40, UR36, 0x1, URZ, 0xfc, !UPT ;  /* 0x0000000124287892 */ /* 0x000fe2000f8efc3f */
[----:B------:R-:W-:-:S08]  /*0b10*/  UMOV UR37, URZ ;  /* 0x0000003f00257c82 */ /* 0x000fd00008000000 */
[----:B------:R-:W-:Y:S01]  /*0b20*/  UIADD3 UR39, UR39, 0x18400, URZ ;  /* 0x0001840027277890 */ /* 0x000fe2000fffe03f */
[----:B0-----:R-:W-:-:S05]  /*0b30*/  VIADD R18, R0, 0xffffff80 ;  /* 0xffffff8000127836 */ /* 0x001fca0000000000 */
[----:B------:R-:W-:Y:S02]  /*0b40*/  SHF.R.S32.HI R0, RZ, 0x1f, R18 ;  /* 0x0000001fff007819 */ /* 0x000fe40000011412 */
[-C--:B------:R-:W-:Y:S02]  /*0b50*/  LEA.HI R4, R18, R18.reuse, RZ, 0x1 ;  /* 0x0000001212047211 */ /* 0x080fe400078f08ff */
[CC--:B------:R-:W-:Y:S02]  /*0b60*/  LEA.HI R2, R0.reuse, R18.reuse, RZ, 0x5 ;  /* 0x0000001200027211 */ /* 0x0c0fe400078f28ff */
[----:B------:R-:W-:Y:S02]  /*0b70*/  LEA.HI R7, R0, R18, RZ, 0x4 ;  /* 0x0000001200077211 */ /* 0x000fe400078f20ff */
[----:B------:R-:W-:Y:S01]  /*0b80*/  SHF.R.S32.HI R211, RZ, 0x1, R4 ;  /* 0x00000001ffd37819 */ /* 0x000fe20000011404 */
[----:B------:R-:W-:Y:S01]  /*0b90*/  IMAD.SHL.U32 R3, R2, 0x20, RZ ;  /* 0x0000002002037824 */ /* 0x000fe200078e00ff */
[----:B------:R-:W-:-:S02]  /*0ba0*/  LOP3.LUT R2, R7, 0x3fffff0, RZ, 0xc0, !PT ;  /* 0x03fffff007027812 */ /* 0x000fc400078ec0ff */
[----:B------:R-:W-:Y:S02]  /*0bb0*/  SHF.R.S32.HI R8, RZ, 0x4, R7 ;  /* 0x00000004ff087819 */ /* 0x000fe40000011407 */
[----:B------:R-:W-:Y:S01]  /*0bc0*/  LOP3.LUT R5, R3, 0xfffffc00, RZ, 0xc0, !PT ;  /* 0xfffffc0003057812 */ /* 0x000fe200078ec0ff */
[----:B------:R-:W-:Y:S01]  /*0bd0*/  IMAD.IADD R2, R18, 0x1, -R2 ;  /* 0x0000000112027824 */ /* 0x000fe200078e0a02 */
[C---:B------:R-:W-:Y:S02]  /*0be0*/  LOP3.LUT R3, R4.reuse, 0xfffffffe, RZ, 0xc0, !PT ;  /* 0xfffffffe04037812 */ /* 0x040fe400078ec0ff */
[----:B------:R-:W-:Y:S01]  /*0bf0*/  LEA.HI R4, R4, R211, RZ, 0x1 ;  /* 0x000000d304047211 */ /* 0x000fe200078f08ff */
[----:B------:R-:W-:Y:S01]  /*0c00*/  IMAD R10, R2, 0x40, R5 ;  /* 0x00000040020a7824 */ /* 0x000fe200078e0205 */
[-C--:B------:R-:W-:Y:S01]  /*0c10*/  LEA.HI R2, R0, R18.reuse, RZ, 0x7 ;  /* 0x0000001200027211 */ /* 0x080fe200078f38ff */
[----:B------:R-:W-:Y:S01]  /*0c20*/  IMAD.IADD R15, R18, 0x1, -R3 ;  /* 0x00000001120f7824 */ /* 0x000fe200078e0a03 */
[----:B------:R-:W-:-:S02]  /*0c30*/  LEA.HI R5, R0, R18, RZ, 0x2 ;  /* 0x0000001200057211 */ /* 0x000fc400078f10ff */
[----:B------:R-:W-:Y:S01]  /*0c40*/  LOP3.LUT R9, R2, 0xffffff80, RZ, 0xc0, !PT ;  /* 0xffffff8002097812 */ /* 0x000fe200078ec0ff */
[----:B------:R-:W-:Y:S01]  /*0c50*/  IMAD.SHL.U32 R206, R15, 0x8, RZ ;  /* 0x000000080fce7824 */ /* 0x000fe200078e00ff */
[----:B------:R-:W-:Y:S02]  /*0c60*/  LOP3.LUT R6, R4, 0x3fffffe, RZ, 0xc0, !PT ;  /* 0x03fffffe04067812 */ /* 0x000fe400078ec0ff */
[----:B------:R-:W-:Y:S01]  /*0c70*/  SHF.R.S32.HI R3, RZ, 0x2, R5 ;  /* 0x00000002ff037819 */ /* 0x000fe20000011405 */
[----:B------:R-:W-:Y:S01]  /*0c80*/  IMAD.IADD R13, R18, 0x1, -R9 ;  /* 0x00000001120d7824 */ /* 0x000fe200078e0a09 */
[----:B------:R-:W-:Y:S01]  /*0c90*/  LEA.HI R7, R7, R8, RZ, 0x1 ;  /* 0x0000000807077211 */ /* 0x000fe200078f08ff */
[----:B------:R-:W-:Y:S01]  /*0ca0*/  IMAD.IADD R6, R211, 0x1, -R6 ;  /* 0x00000001d3067824 */ /* 0x000fe200078e0a06 */
[----:B------:R-:W-:Y:S01]  /*0cb0*/  SHF.R.S32.HI R4, RZ, 0x1f, R5 ;  /* 0x0000001fff047819 */ /* 0x000fe20000011405 */
[----:B------:R-:W-:Y:S01]  /*0cc0*/  VIADD R222, R206, 0x20 ;  /* 0x00000020cede7836 */ /* 0x000fe20000000000 */
[----:B------:R-:W-:Y:S01]  /*0cd0*/  LOP3.LUT R7, R7, 0x1ffffffe, RZ, 0xc0, !PT ;  /* 0x1ffffffe07077812 */ /* 0x000fe200078ec0ff */
[----:B------:R-:W-:Y:S01]  /*0ce0*/  IMAD R217, R8, 0x8, R6 ;  /* 0x0000000808d97824 */ /* 0x000fe200078e0206 */
[----:B------:R-:W-:Y:S01]  /*0cf0*/  LEA.HI R4, R4, R3, RZ, 0x2 ;  /* 0x0000000304047211 */ /* 0x000fe200078f10ff */
[----:B------:R-:W-:Y:S01]  /*0d00*/  IMAD.IADD R9, R206, 0x1, R222 ;  /* 0x00000001ce097824 */ /* 0x000fe200078e02de */
[----:B------:R-:W-:Y:S01]  /*0d10*/  SHF.R.S32.HI R6, RZ, 0x1f, R13 ;  /* 0x0000001fff067819 */ /* 0x000fe2000001140d */
[----:B------:R-:W-:Y:S01]  /*0d20*/  IMAD.IADD R7, R8, 0x1, -R7 ;  /* 0x0000000108077824 */ /* 0x000fe200078e0a07 */
[----:B------:R-:W-:Y:S01]  /*0d30*/  LOP3.LUT R4, R4, 0xfffffffc, RZ, 0xc0, !PT ;  /* 0xfffffffc04047812 */ /* 0x000fe200078ec0ff */
[----:B------:R-:W-:Y:S01]  /*0d40*/  VIADD R225, R206, 0x40 ;  /* 0x00000040cee17836 */ /* 0x000fe20000000000 */
[----:B------:R-:W-:Y:S01]  /*0d50*/  LEA.HI R8, R6, R13, RZ, 0x2 ;  /* 0x0000000d06087211 */ /* 0x000fe200078f10ff */
[----:B------:R-:W-:Y:S01]  /*0d60*/  IMAD R7, R7, 0x8, R10 ;  /* 0x0000000807077824 */ /* 0x000fe200078e020a */
[----:B------:R-:W-:Y:S01]  /*0d70*/  SHF.R.S32.HI R17, RZ, 0x7, R2 ;  /* 0x00000007ff117819 */ /* 0x000fe20000011402 */
[----:B------:R-:W-:Y:S01]  /*0d80*/  IMAD.IADD R20, R3, 0x1, -R4 ;  /* 0x0000000103147824 */ /* 0x000fe200078e0a04 */
[--C-:B------:R-:W-:Y:S01]  /*0d90*/  SHF.R.S32.HI R3, RZ, 0x2, R8.reuse ;  /* 0x00000002ff037819 */ /* 0x100fe20000011408 */
[C---:B------:R-:W-:Y:S01]  /*0da0*/  IMAD.IADD R11, R206.reuse, 0x1, R225 ;  /* 0x00000001ce0b7824 */ /* 0x040fe200078e02e1 */
[----:B------:R-:W-:Y:S01]  /*0db0*/  SHF.R.S32.HI R4, RZ, 0x1f, R8 ;  /* 0x0000001fff047819 */ /* 0x000fe20000011408 */
[----:B------:R-:W-:Y:S01]  /*0dc0*/  VIADD R226, R206, 0x50 ;  /* 0x00000050cee27836 */ /* 0x000fe20000000000 */
[----:B------:R-:W-:Y:S01]  /*0dd0*/  SHF.R.S32.HI R12, RZ, 0x1f, R9 ;  /* 0x0000001fff0c7819 */ /* 0x000fe20000011409 */
[----:B------:R-:W-:Y:S01]  /*0de0*/  IMAD.SHL.U32 R215, R20, 0x80, RZ ;  /* 0x0000008014d77824 */ /* 0x000fe200078e00ff */
[----:B------:R-:W-:Y:S01]  /*0df0*/  LEA.HI R4, R4, R3, RZ, 0x3 ;  /* 0x0000000304047211 */ /* 0x000fe200078f18ff */
[----:B------:R-:W-:Y:S01]  /*0e00*/  STL [R1+0x4], R20 ;  /* 0x0000041401007387 */ /* 0x000fe20000100800 */
[----:B------:R-:W-:Y:S01]  /*0e10*/  LEA.HI R6, R6, R13, RZ, 0x5 ;  /* 0x0000000d06067211 */ /* 0x000fe200078f28ff */
[----:B------:R-:W-:Y:S01]  /*0e20*/  IMAD.SHL.U32 R217, R217, 0x40, RZ ;  /* 0x00000040d9d97824 */ /* 0x000fe200078e00ff */
[----:B------:R-:W-:Y:S01]  /*0e30*/  LOP3.LUT R4, R4, 0xfffffff8, RZ, 0xc0, !PT ;  /* 0xfffffff804047812 */ /* 0x000fe200078ec0ff */
[----:B------:R0:W-:Y:S01]  /*0e40*/  STL [R1+0x40], R7 ;  /* 0x0000400701007387 */ /* 0x0001e20000100800 */
[----:B------:R-:W-:Y:S01]  /*0e50*/  LEA.HI R2, R2, R17, RZ, 0x1 ;  /* 0x0000001102027211 */ /* 0x000fe200078f08ff */
[----:B------:R-:W-:Y:S01]  /*0e60*/  VIADD R223, R206, 0x30 ;  /* 0x00000030cedf7836 */ /* 0x000fe20000000000 */
[----:B------:R-:W-:-:S02]  /*0e70*/  LEA.HI R10, R12, R9, RZ, 0x4 ;  /* 0x000000090c0a7211 */ /* 0x000fc400078f20ff */
[----:B------:R-:W-:Y:S02]  /*0e80*/  LEA.HI R9, R12, R9, RZ, 0x6 ;  /* 0x000000090c097211 */ /* 0x000fe400078f30ff */
[----:B------:R-:W-:Y:S02]  /*0e90*/  IADD3 R3, R3, -R4, RZ ;  /* 0x8000000403037210 */ /* 0x000fe40007ffe0ff */
[----:B------:R-:W-:Y:S01]  /*0ea0*/  SHF.R.S32.HI R6, RZ, 0x5, R6 ;  /* 0x00000005ff067819 */ /* 0x000fe20000011406 */
[----:B------:R-:W-:Y:S01]  /*0eb0*/  IMAD.SHL.U32 R9, R9, 0x80, RZ ;  /* 0x0000008009097824 */ /* 0x000fe200078e00ff */
[----:B------:R-:W-:Y:S02]  /*0ec0*/  LOP3.LUT R2, R2, 0x3fffffe, RZ, 0xc0, !PT ;  /* 0x03fffffe02027812 */ /* 0x000fe400078ec0ff */
[----:B------:R-:W-:Y:S01]  /*0ed0*/  LEA.HI R0, R0, R18, RZ, 0x3 ;  /* 0x0000001200007211 */ /* 0x000fe200078f18ff */
[----:B------:R-:W-:Y:S01]  /*0ee0*/  IMAD R3, R6, 0x10, R3 ;  /* 0x0000001006037824 */ /* 0x000fe200078e0203 */
[----:B------:R-:W-:Y:S01]  /*0ef0*/  LOP3.LUT R6, R9, 0xffffe000, RZ, 0xc0, !PT ;  /* 0xffffe00009067812 */ /* 0x000fe200078ec0ff */
[----:B------:R-:W-:Y:S01]  /*0f00*/  IMAD.IADD R2, R17, 0x1, -R2 ;  /* 0x0000000111027824 */ /* 0x000fe200078e0a02 */
[----:B------:R-:W-:Y:S01]  /*0f10*/  LOP3.LUT R5, R5, 0xfffffffc, RZ, 0xc0, !PT ;  /* 0xfffffffc05057812 */ /* 0x000fe200078ec0ff */
[----:B------:R-:W-:Y:S01]  /*0f20*/  IMAD.MOV.U32 R17, RZ, RZ, RZ ;  /* 0x000000ffff117224 */ /* 0x000fe200078e00ff */
[----:B------:R-:W-:Y:S01]  /*0f30*/  SHF.R.S32.HI R14, RZ, 0x1f, R11 ;  /* 0x0000001fff0e7819 */ /* 0x000fe2000001140b */
[----:B------:R-:W-:Y:S01]  /*0f40*/  IMAD R9, R2, 0x40, R3 ;  /* 0x0000004002097824 */ /* 0x000fe200078e0203 */
[----:B------:R-:W-:Y:S01]  /*0f50*/  LOP3.LUT R2, R0, 0xfffffff8, RZ, 0xc0, !PT ;  /* 0xfffffff800027812 */ /* 0x000fe200078ec0ff */
[----:B------:R-:W-:Y:S01]  /*0f60*/  IMAD.IADD R5, R18, 0x1, -R5 ;  /* 0x0000000112057824 */ /* 0x000fe200078e0a05 */
[----:B------:R-:W-:-:S02]  /*0f70*/  LEA.HI R214, R14, R11, RZ, 0x4 ;  /* 0x0000000b0ed67211 */ /* 0x000fc400078f20ff */
[----:B------:R-:W-:Y:S01]  /*0f80*/  LEA.HI R11, R14, R11, RZ, 0x6 ;  /* 0x0000000b0e0b7211 */ /* 0x000fe200078f30ff */
[----:B------:R-:W-:Y:S01]  /*0f90*/  IMAD.IADD R3, R18, 0x1, -R2 ;  /* 0x0000000112037824 */ /* 0x000fe200078e0a02 */
[----:B------:R-:W-:Y:S01]  /*0fa0*/  LEA.HI R4, R5, R5, RZ, 0x1 ;  /* 0x0000000505047211 */ /* 0x000fe200078f08ff */
[----:B------:R-:W-:Y:S01]  /*0fb0*/  IMAD.SHL.U32 R18, R15, 0x10, RZ ;  /* 0x000000100f127824 */ /* 0x000fe200078e00ff */
[----:B------:R-:W-:Y:S01]  /*0fc0*/  LOP3.LUT R215, R215, 0x180, RZ, 0xc0, !PT ;  /* 0x00000180d7d77812 */ /* 0x000fe200078ec0ff */
[----:B------:R-:W-:Y:S01]  /*0fd0*/  IMAD.SHL.U32 R228, R3, 0x8, RZ ;  /* 0x0000000803e47824 */ /* 0x000fe200078e00ff */
[----:B------:R-:W-:Y:S01]  /*0fe0*/  SHF.R.S32.HI R0, RZ, 0x3, R0 ;  /* 0x00000003ff007819 */ /* 0x000fe20000011400 */
[----:B------:R-:W-:Y:S01]  /*0ff0*/  STL [R1+0x3c], R9 ;  /* 0x00003c0901007387 */ /* 0x000fe20000100800 */
[----:B------:R-:W-:Y:S01]  /*1000*/  LOP3.LUT R4, R4, 0x1ffffffe, RZ, 0xc0, !PT ;  /* 0x1ffffffe04047812 */ /* 0x000fe200078ec0ff */
[C---:B------:R-:W-:Y:S01]  /*1010*/  VIADD R2, R228.reuse, 0x40 ;  /* 0x00000040e4027836 */ /* 0x040fe20000000000 */
[----:B------:R-:W-:Y:S01]  /*1020*/  SHF.R.S32.HI R3, RZ, 0x1f, R228 ;  /* 0x0000001fff037819 */ /* 0x000fe200000114e4 */
[----:B------:R-:W-:Y:S01]  /*1030*/  VIADD R0, R228, 0x80 ;  /* 0x00000080e4007836 */ /* 0x000fe20000000000 */
[----:B------:R-:W-:Y:S01]  /*1040*/  SHF.R.S32.HI R3, RZ, 0x1f, R226 ;  /* 0x0000001fff037819 */ /* 0x000fe200000114e2 */
[----:B------:R-:W-:Y:S01]  /*1050*/  IMAD.SHL.U32 R12, R11, 0x80, RZ ;  /* 0x000000800b0c7824 */ /* 0x000fe200078e00ff */
[----:B------:R-:W-:Y:S01]  /*1060*/  SHF.R.U32.HI R216, RZ, 0x3, R215 ;  /* 0x00000003ffd87819 */ /* 0x000fe200000116d7 */
[----:B------:R-:W-:Y:S01]  /*1070*/  IMAD.IADD R4, R5, 0x1, -R4 ;  /* 0x0000000105047824 */ /* 0x000fe200078e0a04 */
[C---:B0-----:R-:W-:Y:S01]  /*1080*/  LOP3.LUT R7, R215.reuse, 0x30, R10, 0xf8, !PT ;  /* 0x00000030d7077812 */ /* 0x041fe200078ef80a */
[----:B------:R0:W-:Y:S01]  /*1090*/  STL [R1+0x2c], R3 ;  /* 0x00002c0301007387 */ /* 0x0001e20000100800 */
[----:B------:R-:W-:Y:S01]  /*10a0*/  LOP3.LUT R11, R215, 0x30, R214, 0xf8, !PT ;  /* 0x00000030d70b7812 */ /* 0x000fe200078ef8d6 */
[C---:B------:R-:W-:Y:S01]  /*10b0*/  VIADD R208, R18.reuse, 0x60 ;  /* 0x0000006012d07836 */ /* 0x040fe20000000000 */
[----:B------:R-:W-:Y:S01]  /*10c0*/  SHF.R.S32.HI R2, RZ, 0x1f, R2 ;  /* 0x0000001fff027819 */ /* 0x000fe20000011402 */
[C---:B------:R-:W-:Y:S01]  /*10d0*/  VIADD R205, R18.reuse, 0x80 ;  /* 0x0000008012cd7836 */ /* 0x040fe20000000000 */
[----:B------:R-:W-:Y:S01]  /*10e0*/  SHF.R.S32.HI R2, RZ, 0x1f, R0 ;  /* 0x0000001fff027819 */ /* 0x000fe20000011400 */
[----:B------:R-:W-:Y:S01]  /*10f0*/  VIADD R209, R18, 0xa0 ;  /* 0x000000a012d17836 */ /* 0x000fe20000000000 */
[----:B------:R-:W-:Y:S01]  /*1100*/  LOP3.LUT R7, R7, R216, RZ, 0x3c, !PT ;  /* 0x000000d807077212 */ /* 0x000fe200078e3cff */
[----:B------:R-:W-:Y:S01]  /*1110*/  IMAD R227, R4, 0x8, R9 ;  /* 0x0000000804e37824 */ /* 0x000fe200078e0209 */
[----:B------:R-:W-:-:S02]  /*1120*/  LOP3.LUT R5, R215, 0x30, R18, 0xf8, !PT ;  /* 0x00000030d7057812 */ /* 0x000fc400078ef812 */
[----:B0-----:R-:W-:Y:S02]  /*1130*/  LOP3.LUT R3, R215, 0x10, R18, 0xf8, !PT ;  /* 0x00000010d7037812 */ /* 0x001fe400078ef812 */
[----:B------:R-:W-:Y:S02]  /*1140*/  LOP3.LUT R12, R12, 0xffffe000, RZ, 0xc0, !PT ;  /* 0xffffe0000c0c7812 */ /* 0x000fe400078ec0ff */
[-C--:B------:R-:W-:Y:S02]  /*1150*/  LOP3.LUT R0, R3, R216.reuse, RZ, 0x3c, !PT ;  /* 0x000000d803007212 */ /* 0x080fe400078e3cff */
[-C--:B------:R-:W-:Y:S02]  /*1160*/  LOP3.LUT R11, R11, R216.reuse, RZ, 0x3c, !PT ;  /* 0x000000d80b0b7212 */ /* 0x080fe400078e3cff */
[----:B------:R-:W-:Y:S01]  /*1170*/  IADD3 R7, R7, R217, R6 ;  /* 0x000000d907077210 */ /* 0x000fe20007ffe006 */
[----:B------:R-:W-:Y:S01]  /*1180*/  IMAD.IADD R0, R217, 0x1, R0 ;  /* 0x00000001d9007824 */ /* 0x000fe200078e0200 */
[----:B------:R-:W-:-:S02]  /*1190*/  LOP3.LUT R5, R5, R216, RZ, 0x3c, !PT ;  /* 0x000000d805057212 */ /* 0x000fc400078e3cff */
[-C--:B------:R-:W-:Y:S01]  /*11a0*/  IADD3 R11, R11, R217.reuse, R12 ;  /* 0x000000d90b0b7210 */ /* 0x080fe20007ffe00c */
[C---:B------:R-:W-:Y:S01]  /*11b0*/  IMAD.IADD R2, R16.reuse, 0x1, R7 ;  /* 0x0000000110027824 */ /* 0x040fe200078e0207 */
[----:B------:R-:W-:Y:S01]  /*11c0*/  IADD3 R3, R16, R217, R5 ;  /* 0x000000d910037210 */ /* 0x000fe20007ffe005 */
[----:B------:R0:W-:Y:S01]  /*11d0*/  STL [R1], R0 ;  /* 0x0000000001007387 */ /* 0x0001e20000100800 */
[----:B------:R-:W-:Y:S02]  /*11e0*/  LOP3.LUT R204, R8, 0x7ffffffc, RZ, 0xc0, !PT ;  /* 0x7ffffffc08cc7812 */ /* 0x000fe400078ec0ff */
[----:B------:R-:W-:Y:S01]  /*11f0*/  SHF.R.S32.HI R19, RZ, 0x1f, R18 ;  /* 0x0000001fff137819 */ /* 0x000fe20000011412 */
[----:B------:R1:W-:Y:S01]  /*1200*/  STL [R1+0x38], R3 ;  /* 0x0000380301007387 */ /* 0x0003e20000100800 */
[----:B------:R-:W-:Y:S01]  /*1210*/  IADD3 R224, R206, 0x10, RZ ;  /* 0x00000010cee07810 */ /* 0x000fe20007ffe0ff */
[----:B------:R-:W-:Y:S01]  /*1220*/  IMAD.IADD R204, R13, 0x1, -R204 ;  /* 0x000000010dcc7824 */ /* 0x000fe200078e0acc */
[----:B------:R-:W-:Y:S01]  /*1230*/  SHF.R.S32.HI R221, RZ, 0x1f, R208 ;  /* 0x0000001fffdd7819 */ /* 0x000fe200000114d0 */
[----:B------:R1:W-:Y:S01]  /*1240*/  STL [R1+0x34], R2 ;  /* 0x0000340201007387 */ /* 0x0003e20000100800 */
[----:B------:R-:W-:Y:S01]  /*1250*/  SHF.R.S32.HI R220, RZ, 0x1f, R205 ;  /* 0x0000001fffdc7819 */ /* 0x000fe200000114cd */
[----:B0-----:R-:W-:Y:S01]  /*1260*/  IMAD.IADD R0, R16, 0x1, R11 ;  /* 0x0000000110007824 */ /* 0x001fe200078e020b */
[----:B------:R-:W-:-:S02]  /*1270*/  SHF.R.S32.HI R219, RZ, 0x1f, R209 ;  /* 0x0000001fffdb7819 */ /* 0x000fc400000114d1 */
[----:B------:R-:W-:Y:S02]  /*1280*/  SHF.R.S32.HI R213, RZ, 0x4, R10 ;  /* 0x00000004ffd57819 */ /* 0x000fe4000001140a */
[----:B------:R1:W-:Y:S01]  /*1290*/  STL [R1+0x30], R0 ;  /* 0x0000300001007387 */ /* 0x0003e20000100800 */
[----:B------:R-:W-:-:S07]  /*12a0*/  SHF.R.S32.HI R214, RZ, 0x4, R214 ;  /* 0x00000004ffd67819 */ /* 0x000fce00000114d6 */
.L_x_1807:
[----:B------:R-:W-:Y:S05]  /*12b0*/  YIELD ;  /* 0x0000000000007946 */ /* 0x000fea0003800000 */
[----:B------:R-:W-:Y:S01]  /*12c0*/  ULDC.64 UR4, c[0x0][0xa28] ;  /* 0x00028a0000047ab9 */ /* 0x000fe20000000a00 */
[----:B0-----:R-:W0:Y:S01]  /*12d0*/  LDC.64 R4, c[0x0][0xa08] ;  /* 0x00028200ff047b82 */ /* 0x001e220000000a00 */
[----:B------:R-:W-:Y:S01]  /*12e0*/  ISETP.NE.U32.AND P1, PT, RZ, UR4, PT ;  /* 0x00000004ff007c0c */ /* 0x000fe2000bf25070 */
[----:B------:R-:W-:Y:S02]  /*12f0*/  IMAD.MOV.U32 R29, RZ, RZ, RZ ;  /* 0x000000ffff1d7224 */ /* 0x000fe400078e00ff */
[----:B------:R-:W-:Y:S01]  /*1300*/  IMAD.MOV.U32 R11, RZ, RZ, RZ ;  /* 0x000000ffff0b7224 */ /* 0x000fe200078e00ff */
[----:B------:R-:W-:Y:S01]  /*1310*/  ISETP.NE.AND.EX P1, PT, RZ, UR5, PT, P1 ;  /* 0x00000005ff007c0c */ /* 0x000fe2000bf25310 */
[----:B------:R-:W-:-:S02]  /*1320*/  ULDC.64 UR4, c[0x0][0xa18] ;  /* 0x0002860000047ab9 */ /* 0x000fc40000000a00 */
[----:B------:R-:W-:-:S04]  /*1330*/  ISETP.NE.U32.AND P2, PT, RZ, UR4, PT ;  /* 0x00000004ff007c0c */ /* 0x000fc8000bf45070 */
[----:B------:R-:W-:Y:S01]  /*1340*/  ISETP.NE.AND.EX P2, PT, RZ, UR5, PT, P2 ;  /* 0x00000005ff007c0c */ /* 0x000fe2000bf45320 */
[----:B------:R-:W-:Y:S02]  /*1350*/  ULDC.64 UR4, c[0x0][0xa08] ;  /* 0x0002820000047ab9 */ /* 0x000fe40000000a00 */
[----:B------:R-:W-:-:S03]  /*1360*/  ISETP.NE.U32.AND P0, PT, RZ, UR4, PT ;  /* 0x00000004ff007c0c */ /* 0x000fc6000bf05070 */
[----:B-1----:R-:W1:Y:S01]  /*1370*/  @P1 LDC.64 R2, c[0x0][0xa28] ;  /* 0x00028a00ff021b82 */ /* 0x002e620000000a00 */
[----:B------:R-:W-:Y:S01]  /*1380*/  ISETP.NE.AND.EX P0, PT, RZ, UR5, PT, P0 ;  /* 0x00000005ff007c0c */ /* 0x000fe2000bf05300 */
[----:B0-----:R-:W-:-:S06]  /*1390*/  IMAD.WIDE R8, R23, 0x4, R4 ;  /* 0x0000000417087825 */ /* 0x001fcc00078e0204 */
[----:B----4-:R-:W0:Y:S01]  /*13a0*/  @P2 LDC.64 R6, c[0x0][0xa18] ;  /* 0x00028600ff062b82 */ /* 0x010e220000000a00 */
[----:B------:R-:W-:Y:S02]  /*13b0*/  ULDC UR4, c[0x0][0x288] ;  /* 0x0000a20000047ab9 */ /* 0x000fe40000000800 */
[----:B------:R-:W-:Y:S01]  /*13c0*/  IMAD.U32 R202, RZ, RZ, UR4 ;  /* 0x00000004ffca7e24 */ /* 0x000fe2000f8e00ff */
[----:B------:R-:W-:Y:S02]  /*13d0*/  ULDC.64 UR4, c[0x0][0x418] ;  /* 0x0001060000047ab9 */ /* 0x000fe40000000a00 */
[----:B------:R-:W5:Y:S01]  /*13e0*/  @P0 LDG.E R29, desc[UR42][R8.64] ;  /* 0x0000002a081d0981 */ /* 0x000f62000c1e1900 */
[----:B-1----:R-:W-:-:S04]  /*13f0*/  @P1 IMAD.WIDE R2, R23, 0x4, R2 ;  /* 0x0000000417021825 */ /* 0x002fc800078e0202 */
[----:B0-----:R-:W-:Y:S01]  /*1400*/  @P2 IMAD.WIDE R4, R23, 0x4, R6 ;  /* 0x0000000417042825 */ /* 0x001fe200078e0206 */
[----:B------:R-:W-:Y:S01]  /*1410*/  UISETP.NE.U32.AND UP0, UPT, UR4, URZ, UPT ;  /* 0x0000003f0400728c */ /* 0x000fe2000bf05070 */
[----:B------:R0:W5:Y:S02]  /*1420*/  @P1 LDG.E R11, desc[UR42][R2.64] ;  /* 0x0000002a020b1981 */ /* 0x000164000c1e1900 */
[----:B------:R-:W-:Y:S02]  /*1430*/  ULDC UR4, c[0x0][0x424] ;  /* 0x0001090000047ab9 */ /* 0x000fe40000000800 */
[----:B------:R1:W5:Y:S01]  /*1440*/  @P2 LDG.E R202, desc[UR42][R4.64] ;  /* 0x0000002a04ca2981 */ /* 0x000362000c1e1900 */
[----:B------:R-:W-:-:S03]  /*1450*/  UISETP.NE.AND.EX UP0, UPT, UR5, URZ, UPT, UP0 ;  /* 0x0000003f0500728c */ /* 0x000fc6000bf05300 */
[----:B------:R-:W-:Y:S01]  /*1460*/  ULDC UR5, c[0x0][0x2f0] ;  /* 0x0000bc0000057ab9 */ /* 0x000fe20000000800 */
[----:B------:R-:W-:-:S04]  /*1470*/  USEL UR4, UR4, 0x1, UP0 ;  /* 0x0000000104047887 */ /* 0x000fc80008000000 */
[----:B------:R-:W-:-:S03]  /*1480*/  UIMAD UR4, UR4, UR5, URZ ;  /* 0x00000005040472a4 */ /* 0x000fc6000f8e023f */
[----:B------:R-:W-:Y:S02]  /*1490*/  ULDC UR5, c[0x0][0x348] ;  /* 0x0000d20000057ab9 */ /* 0x000fe40000000800 */
[----:B0-----:R-:W-:Y:S02]  /*14a0*/  IMAD.U32 R2, RZ, RZ, UR5 ;  /* 0x00000005ff027e24 */ /* 0x001fe4000f8e00ff */
[----:B------:R-:W-:Y:S01]  /*14b0*/  IMAD.U32 R28, RZ, RZ, UR4 ;  /* 0x00000004ff1c7e24 */ /* 0x000fe2000f8e00ff */
[----:B-123--:R-:W-:Y:S06]  /*14c0*/  @P2 BRA `(.L_x_1582) ;  /* 0x0000000000242947 */ /* 0x00efec0003800000 */
        /* <DEDUP_REMOVED lines=9> */
.L_x_1582:
[----:B------:R-:W-:Y:S01]  /*1560*/  ULDC.64 UR4, c[0x0][0xa20] ;  /* 0x0002880000047ab9 */ /* 0x000fe20000000a00 */
[----:B------:R0:W-:Y:S01]  /*1570*/  STL [R1+0x14], R22 ;  /* 0x0000141601007387 */ /* 0x0001e20000100800 */
[----:B------:R-:W-:-:S03]  /*1580*/  ISETP.NE.U32.AND P1, PT, RZ, UR4, PT ;  /* 0x00000004ff007c0c */ /* 0x000fc6000bf25070 */
[----:B------:R0:W-:Y:S01]  /*1590*/  STL [R1+0x18], R23 ;  /* 0x0000181701007387 */ /* 0x0001e20000100800 */
[----:B------:R-:W-:-:S13]  /*15a0*/  ISETP.NE.AND.EX P1, PT, RZ, UR5, PT, P1 ;  /* 0x00000005ff007c0c */ /* 0x000fda000bf25310 */
[----:B0-----:R-:W-:Y:S05]  /*15b0*/  @!P1 BRA `(.L_x_1583) ;  /* 0x0000000000109947 */ /* 0x001fea0003800000 */
[----:B------:R-:W0:Y:S02]  /*15c0*/  LDC.64 R4, c[0x0][0xa20] ;  /* 0x00028800ff047b82 */ /* 0x000e240000000a00 */
[----:B0-----:R-:W-:-:S05]  /*15d0*/  IMAD.WIDE R4, R23, 0x4, R4 ;  /* 0x0000000417047825 */ /* 0x001fca00078e0204 */
[----:B------:R0:W5:Y:S01]  /*15e0*/  LDG.E R28, desc[UR42][R4.64] ;  /* 0x0000002a041c7981 */ /* 0x000162000c1e1900 */
[----:B------:R-:W-:Y:S05]  /*15f0*/  BRA `(.L_x_1584) ;  /* 0x0000000000107947 */ /* 0x000fea0003800000 */
.L_x_1583:
[----:B------:R-:W-:Y:S05]  /*1600*/  @!P0 BRA `(.L_x_1584) ;  /* 0x00000000000c8947 */ /* 0x000fea0003800000 */
[----:B------:R-:W2:Y:S04]  /*1610*/  LDG.E R3, desc[UR42][R8.64] ;  /* 0x0000002a08037981 */ /* 0x000ea8000c1e1900 */
[----:B------:R-:W2:Y:S02]  /*1620*/  LDG.E R28, desc[UR42][R8.64+0x4] ;  /* 0x0000042a081c7981 */ /* 0x000ea4000c1e1900 */
[----:B--2---:R-:W-:-:S07]  /*1630*/  IMAD.IADD R28, R28, 0x1, -R3 ;  /* 0x000000011c1c7824 */ /* 0x004fce00078e0a03 */
.L_x_1584:
[----:B------:R-:W-:Y:S01]  /*1640*/  ULDC.64 UR4, c[0x0][0xa10] ;  /* 0x0002840000047ab9 */ /* 0x000fe20000000a00 */
[----:B------:R-:W1:Y:S01]  /*1650*/  LDC R8, c[0x0][0x448] ;  /* 0x00011200ff087b82 */ /* 0x000e620000000800 */
[----:B------:R-:W-:-:S04]  /*1660*/  ISETP.NE.U32.AND P0, PT, RZ, UR4, PT ;  /* 0x00000004ff007c0c */ /* 0x000fc8000bf05070 */
[----:B------:R-:W-:Y:S01]  /*1670*/  ISETP.NE.AND.EX P0, PT, RZ, UR5, PT, P0 ;  /* 0x00000005ff007c0c */ /* 0x000fe2000bf05300 */
[----:B------:R-:W-:Y:S02]  /*1680*/  ULDC.64 UR4, c[0x0][0xa30] ;  /* 0x00028c0000047ab9 */ /* 0x000fe40000000a00 */
[----:B------:R-:W-:Y:S01]  /*1690*/  ISETP.NE.U32.AND P1, PT, RZ, UR4, PT ;  /* 0x00000004ff007c0c */ /* 0x000fe2000bf25070 */
[----:B-----5:R-:W-:Y:S01]  /*16a0*/  IMAD.MOV.U32 R24, RZ, RZ, R28 ;  /* 0x000000ffff187224 */ /* 0x020fe200078e001c */
[----:B------:R-:W2:Y:S02]  /*16b0*/  LDC.64 R12, c[0x0][0x9e0] ;  /* 0x00027800ff0c7b82 */ /* 0x000ea40000000a00 */
[----:B------:R-:W-:-:S06]  /*16c0*/  ISETP.NE.AND.EX P1, PT, RZ, UR5, PT, P1 ;  /* 0x00000005ff007c0c */ /* 0x000fcc000bf25310 */
[----:B0-----:R-:W0:Y:S08]  /*16d0*/  @P0 LDC.64 R4, c[0x0][0xa10] ;  /* 0x00028400ff040b82 */ /* 0x001e300000000a00 */
[----:B------:R-:W3:Y:S01]  /*16e0*/  @P1 LDC.64 R6, c[0x0][0xa30] ;  /* 0x00028c00ff061b82 */ /* 0x000ee20000000a00 */
[----:B0-----:R-:W-:-:S05]  /*16f0*/  @P0 IMAD.WIDE R4, R23, 0x4, R4 ;  /* 0x0000000417040825 */ /* 0x001fca00078e0204 */
[----:B------:R-:W4:Y:S04]  /*1700*/  @P0 LDG.E R0, desc[UR42][R4.64] ;  /* 0x0000002a04000981 */ /* 0x000f28000c1e1900 */
[----:B------:R-:W4:Y:S01]  /*1710*/  @P0 LDG.E R3, desc[UR42][R4.64+0x4] ;  /* 0x0000042a04030981 */ /* 0x000f22000c1e1900 */
[----:B---3--:R-:W-:-:S05]  /*1720*/  @P1 IMAD.WIDE R6, R23, 0x4, R6 ;  /* 0x0000000417061825 */ /* 0x008fca00078e0206 */
[----:B------:R0:W5:Y:S01]  /*1730*/  @P1 LDG.E R24, desc[UR42][R6.64] ;  /* 0x0000002a06181981 */ /* 0x000162000c1e1900 */
[----:B-1----:R-:W-:Y:S01]  /*1740*/  ISETP.NE.AND P1, PT, R8, 0x1, PT ;  /* 0x000000010800780c */ /* 0x002fe20003f25270 */
[----:B------:R-:W-:Y:S01]  /*1750*/  IMAD.IADD R11, R28, 0x1, -R11 ;  /* 0x000000011c0b7824 */ /* 0x000fe200078e0a0b */
[----:B------:R-:W-:Y:S02]  /*1760*/  SHF.L.U32 R212, R21, 0x7, RZ ;  /* 0x0000000715d47819 */ /* 0x000fe400000006ff */
[----:B--2---:R-:W-:-:S09]  /*1770*/  ISETP.GE.AND P2, PT, R13, 0x1, PT ;  /* 0x000000010d00780c */ /* 0x004fd20003f46270 */
[----:B------:R-:W1:Y:S08]  /*1780*/  @P1 LDC R9, c[0x0][0x44c] ;  /* 0x00011300ff091b82 */ /* 0x000e700000000800 */
[----:B------:R-:W2:Y:S01]  /*1790*/  @P1 LDC R8, c[0x0][0x450] ;  /* 0x00011400ff081b82 */ /* 0x000ea20000000800 */
[----:B----4-:R-:W-:Y:S02]  /*17a0*/  @P0 IMAD.IADD R2, R3, 0x1, -R0 ;  /* 0x0000000103020824 */ /* 0x010fe400078e0a00 */
[----:B------:R-:W-:-:S02]  /*17b0*/  VIADD R0, R212, 0x7f ;  /* 0x0000007fd4007836 */ /* 0x000fc40000000000 */
[----:B------:R-:W-:Y:S02]  /*17c0*/  IMAD.IADD R203, R11, 0x1, R2 ;  /* 0x000000010bcb7824 */ /* 0x000fe400078e0202 */
[----:B-1----:R-:W-:-:S03]  /*17d0*/  @P1 IMAD.HI.U32 R3, R0, R9, RZ ;  /* 0x0000000900031227 */ /* 0x002fc600078e00ff */
[C---:B------:R-:W-:Y:S01]  /*17e0*/  IADD3 R5, R203.reuse, 0x1, -R202 ;  /* 0x00000001cb057810 */ /* 0x040fe20007ffe8ca */
[----:B------:R-:W-:Y:S01]  /*17f0*/  IMAD.MOV.U32 R4, RZ, RZ, R0 ;  /* 0x000000ffff047224 */ /* 0x000fe200078e0000 */
[----:B--2---:R-:W-:Y:S01]  /*1800*/  @P1 SHF.R.U32.HI R4, RZ, R8, R3 ;  /* 0x00000008ff041219 */ /* 0x004fe20000011603 */
[----:B------:R-:W-:-:S04]  /*1810*/  VIADD R0, R203, 0x7f ;  /* 0x0000007fcb007836 */ /* 0x000fc80000000000 */
[----:B0-----:R-:W-:Y:S01]  /*1820*/  IMAD.IADD R7, R5, 0x1, R4 ;  /* 0x0000000105077824 */ /* 0x001fe200078e0204 */
[----:B------:R-:W-:-:S04]  /*1830*/  SHF.R.S32.HI R3, RZ, 0x1f, R0 ;  /* 0x0000001fff037819 */ /* 0x000fc80000011400 */
[----:B------:R-:W-:Y:S01]  /*1840*/  LEA.HI R3, R3, R0, RZ, 0x7 ;  /* 0x0000000003037211 */ /* 0x000fe200078f38ff */
[----:B------:R-:W-:-:S03]  /*1850*/  IMAD.IADD R0, R7, 0x1, R12 ;  /* 0x0000000107007824 */ /* 0x000fc600078e020c */
[----:B------:R-:W-:Y:S01]  /*1860*/  SHF.R.S32.HI R27, RZ, 0x7, R3 ;  /* 0x00000007ff1b7819 */ /* 0x000fe20000011403 */
[----:B------:R-:W-:Y:S06]  /*1870*/  @!P2 BRA `(.L_x_1585) ;  /* 0x000000000048a947 */ /* 0x000fec0003800000 */
[C---:B------:R-:W-:Y:S01]  /*1880*/  ISETP.GT.AND P0, PT, R7.reuse, RZ, PT ;  /* 0x000000ff0700720c */ /* 0x040fe20003f04270 */
[----:B------:R-:W-:Y:S01]  /*1890*/  BSSY B0, `(.L_x_1586) ;  /* 0x000000e000007945 */ /* 0x000fe20003800000 */
[----:B------:R-:W-:-:S11]  /*18a0*/  VIADD R3, R7, 0xffffffff ;  /* 0xffffffff07037836 */ /* 0x000fd60000000000 */
[----:B------:R-:W-:Y:S05]  /*18b0*/  @P0 BRA `(.L_x_1587) ;  /* 0x00000000001c0947 */ /* 0x000fea0003800000 */
[----:B------:R-:W-:Y:S01]  /*18c0*/  ISETP.NE.AND P0, PT, R13, 0x1, PT ;  /* 0x000000010d00780c */ /* 0x000fe20003f05270 */
[----:B------:R-:W-:-:S12]  /*18d0*/  IMAD.MOV R3, RZ, RZ, -R7 ;  /* 0x000000ffff037224 */ /* 0x000fd800078e0a07 */
[----:B------:R-:W0:Y:S02]  /*18e0*/  @P0 LDC.64 R4, c[0x0][0x9e8] ;  /* 0x00027a00ff040b82 */ /* 0x000e240000000a00 */
[----:B0-----:R-:W-:-:S05]  /*18f0*/  @P0 IMAD.HI.U32 R4, R3, R4, RZ ;  /* 0x0000000403040227 */ /* 0x001fca00078e00ff */
[----:B------:R-:W-:-:S04]  /*1900*/  @P0 SHF.R.U32.HI R3, RZ, R5, R4 ;  /* 0x00000005ff030219 */ /* 0x000fc80000011604 */
[----:B------:R-:W-:Y:S01]  /*1910*/  LOP3.LUT R3, RZ, R3, RZ, 0x33, !PT ;  /* 0x00000003ff037212 */ /* 0x000fe200078e33ff */
[----:B------:R-:W-:Y:S06]  /*1920*/  BRA `(.L_x_1588) ;  /* 0x0000000000107947 */ /* 0x000fec0003800000 */
.L_x_1587:
[----:B------:R-:W-:-:S13]  /*1930*/  ISETP.NE.AND P0, PT, R13, 0x1, PT ;  /* 0x000000010d00780c */ /* 0x000fda0003f05270 */
[----:B------:R-:W0:Y:S02]  /*1940*/  @P0 LDC.64 R4, c[0x0][0x9e8] ;  /* 0x00027a00ff040b82 */ /* 0x000e240000000a00 */
[----:B0-----:R-:W-:-:S05]  /*1950*/  @P0 IMAD.HI.U32 R4, R3, R4, RZ ;  /* 0x0000000403040227 */ /* 0x001fca00078e00ff */
[----:B------:R-:W-:-:S07]  /*1960*/  @P0 SHF.R.U32.HI R3, RZ, R5, R4 ;  /* 0x00000005ff030219 */ /* 0x000fce0000011604 */
.L_x_1588:
[----:B------:R-:W-:Y:S05]  /*1970*/  BSYNC B0 ;  /* 0x0000000000007941 */ /* 0x000fea0003800000 */
.L_x_1586:
[----:B------:R-:W-:-:S05]  /*1980*/  IMAD R3, R3, R13, R13 ;  /* 0x0000000d03037224 */ /* 0x000fca00078e020d */
[----:B------:R-:W-:-:S07]  /*1990*/  VIMNMX R0, R0, R3, PT ;  /* 0x0000000300007248 */ /* 0x000fce0003fe0100 */
.L_x_1585:
[----:B------:R-:W0:Y:S01]  /*19a0*/  @P1 LDC R3, c[0x0][0x44c] ;  /* 0x00011300ff031b82 */ /* 0x000e220000000800 */
[----:B------:R-:W-:Y:S01]  /*19b0*/  IMAD.IADD R88, R203, 0x1, -R202 ;  /* 0x00000001cb587824 */ /* 0x000fe200078e0aca */
[----:B------:R-:W-:-:S06]  /*19c0*/  ULDC UR4, c[0x0][0x9dc] ;  /* 0x0002770000047ab9 */ /* 0x000fcc0000000800 */
[----:B------:R-:W1:Y:S01]  /*19d0*/  @P1 LDC R5, c[0x0][0x450] ;  /* 0x00011400ff051b82 */ /* 0x000e620000000800 */
[----:B0-----:R-:W-:-:S04]  /*19e0*/  @P1 IMAD.HI.U32 R4, R212, R3, RZ ;  /* 0x00000003d4041227 */ /* 0x001fc800078e00ff */
[----:B------:R-:W-:Y:S01]  /*19f0*/  IMAD.MOV.U32 R3, RZ, RZ, R212 ;  /* 0x000000ffff037224 */ /* 0x000fe200078e00d4 */
[----:B-1----:R-:W-:-:S05]  /*1a00*/  @P1 SHF.R.U32.HI R3, RZ, R5, R4 ;  /* 0x00000005ff031219 */ /* 0x002fca0000011604 */
[----:B------:R-:W-:-:S04]  /*1a10*/  IMAD.IADD R3, R88, 0x1, R3 ;  /* 0x0000000158037824 */ /* 0x000fc800078e0203 */
[----:B------:R-:W-:Y:S01]  /*1a20*/  VIADD R4, R3, -UR4 ;  /* 0x8000000403047c36 */ /* 0x000fe20008000000 */
[----:B------:R-:W-:Y:S06]  /*1a30*/  @!P2 BRA `(.L_x_1589) ;  /* 0x000000000044a947 */ /* 0x000fec0003800000 */
[----:B------:R-:W-:Y:S01]  /*1a40*/  ISETP.GT.AND P0, PT, R3, -0x1, PT ;  /* 0xffffffff0300780c */ /* 0x000fe20003f04270 */
[----:B------:R-:W-:-:S12]  /*1a50*/  BSSY B0, `(.L_x_1590) ;  /* 0x000000d000007945 */ /* 0x000fd80003800000 */
[----:B------:R-:W-:Y:S05]  /*1a60*/  @P0 BRA `(.L_x_1591) ;  /* 0x00000000001c0947 */ /* 0x000fea0003800000 */
[----:B------:R-:W-:Y:S02]  /*1a70*/  ISETP.NE.AND P0, PT, R13, 0x1, PT ;  /* 0x000000010d00780c */ /* 0x000fe40003f05270 */
[----:B------:R-:W-:-:S11]  /*1a80*/  LOP3.LUT R3, RZ, R3, RZ, 0x33, !PT ;  /* 0x00000003ff037212 */ /* 0x000fd600078e33ff */
[----:B------:R-:W0:Y:S02]  /*1a90*/  @P0 LDC.64 R6, c[0x0][0x9e8] ;  /* 0x00027a00ff060b82 */ /* 0x000e240000000a00 */
[----:B0-----:R-:W-:-:S05]  /*1aa0*/  @P0 IMAD.HI.U32 R6, R3, R6, RZ ;  /* 0x0000000603060227 */ /* 0x001fca00078e00ff */
[----:B------:R-:W-:-:S04]  /*1ab0*/  @P0 SHF.R.U32.HI R3, RZ, R7, R6 ;  /* 0x00000007ff030219 */ /* 0x000fc80000011606 */
[----:B------:R-:W-:Y:S01]  /*1ac0*/  LOP3.LUT R3, RZ, R3, RZ, 0x33, !PT ;  /* 0x00000003ff037212 */ /* 0x000fe200078e33ff */
[----:B------:R-:W-:Y:S06]  /*1ad0*/  BRA `(.L_x_1592) ;  /* 0x0000000000107947 */ /* 0x000fec0003800000 */
.L_x_1591:
[----:B------:R-:W-:-:S13]  /*1ae0*/  ISETP.NE.AND P0, PT, R13, 0x1, PT ;  /* 0x000000010d00780c */ /* 0x000fda0003f05270 */
[----:B------:R-:W0:Y:S02]  /*1af0*/  @P0 LDC.64 R6, c[0x0][0x9e8] ;  /* 0x00027a00ff060b82 */ /* 0x000e240000000a00 */
[----:B0-----:R-:W-:-:S05]  /*1b00*/  @P0 IMAD.HI.U32 R6, R3, R6, RZ ;  /* 0x0000000603060227 */ /* 0x001fca00078e00ff */
[----:B------:R-:W-:-:S07]  /*1b10*/  @P0 SHF.R.U32.HI R3, RZ, R7, R6 ;  /* 0x00000007ff030219 */ /* 0x000fce0000011606 */
.L_x_1592:
[----:B------:R-:W-:Y:S05]  /*1b20*/  BSYNC B0 ;  /* 0x0000000000007941 */ /* 0x000fea0003800000 */
.L_x_1590:
[----:B------:R-:W-:-:S05]  /*1b30*/  IMAD R3, R3, R13, RZ ;  /* 0x0000000d03037224 */ /* 0x000fca00078e02ff */
[----:B------:R-:W-:-:S07]  /*1b40*/  VIMNMX R4, R4, R3, !PT ;  /* 0x0000000304047248 */ /* 0x000fce0007fe0100 */
.L_x_1589:
[----:B------:R-:W-:Y:S01]  /*1b50*/  VIADD R0, R0, 0x7f ;  /* 0x0000007f00007836 */ /* 0x000fe20000000000 */
[----:B------:R-:W-:-:S04]  /*1b60*/  SHF.R.S32.HI R5, RZ, 0x1f, R4 ;  /* 0x0000001fff057819 */ /* 0x000fc80000011404 */
[----:B------:R-:W-:Y:S02]  /*1b70*/  SHF.R.S32.HI R3, RZ, 0x1f, R0 ;  /* 0x0000001fff037819 */ /* 0x000fe40000011400 */
[----:B------:R-:W-:Y:S02]  /*1b80*/  LEA.HI R5, R5, R4, RZ, 0x7 ;  /* 0x0000000405057211 */ /* 0x000fe400078f38ff */
[----:B------:R-:W-:Y:S02]  /*1b90*/  LEA.HI R3, R3, R0, RZ, 0x7 ;  /* 0x0000000003037211 */ /* 0x000fe400078f38ff */
[----:B------:R-:W-:Y:S02]  /*1ba0*/  SHF.R.S32.HI R5, RZ, 0x7, R5 ;  /* 0x00000007ff057819 */ /* 0x000fe40000011405 */
[----:B------:R-:W-:Y:S02]  /*1bb0*/  SHF.R.S32.HI R0, RZ, 0x7, R3 ;  /* 0x00000007ff007819 */ /* 0x000fe40000011403 */
[----:B------:R-:W-:-:S02]  /*1bc0*/  VIMNMX R5, RZ, R5, !PT ;  /* 0x00000005ff057248 */ /* 0x000fc40007fe0100 */
[----:B------:R-:W-:-:S03]  /*1bd0*/  VIMNMX R0, R27, R0, PT ;  /* 0x000000001b007248 */ /* 0x000fc60003fe0100 */
[--C-:B------:R-:W-:Y:S02]  /*1be0*/  IMAD R5, R5, 0x80, -R11.reuse ;  /* 0x0000008005057824 */ /* 0x100fe400078e0a0b */
[----:B------:R-:W-:-:S03]  /*1bf0*/  IMAD R3, R0, 0x80, -R11 ;  /* 0x0000008000037824 */ /* 0x000fc600078e0a0b */
[----:B------:R-:W-:Y:S02]  /*1c00*/  VIMNMX R5, RZ, R5, !PT ;  /* 0x00000005ff057248 */ /* 0x000fe40007fe0100 */
[----:B------:R-:W-:Y:S02]  /*1c10*/  VIMNMX R0, R3, R2, PT ;  /* 0x0000000203007248 */ /* 0x000fe40003fe0100 */
[----:B------:R-:W-:Y:S02]  /*1c20*/  SHF.R.U32.HI R26, RZ, 0x7, R5 ;  /* 0x00000007ff1a7819 */ /* 0x000fe40000011605 */
[----:B------:R-:W-:-:S03]  /*1c30*/  ISETP.GT.AND P0, PT, R0, R5, PT ;  /* 0x000000050000720c */ /* 0x000fc60003f04270 */
[----:B------:R-:W-:-:S10]  /*1c40*/  IMAD.MOV.U32 R25, RZ, RZ, R26 ;  /* 0x000000ffff197224 */ /* 0x000fd400078e001a */
[----:B------:R-:W-:-:S04]  /*1c50*/  @P0 IADD3 R0, R0, 0x7f, RZ ;  /* 0x0000007f00000810 */ /* 0x000fc80007ffe0ff */
[----:B------:R-:W-:-:S04]  /*1c60*/  @P0 SHF.R.S32.HI R3, RZ, 0x1f, R0 ;  /* 0x0000001fff030819 */ /* 0x000fc80000011400 */
[----:B------:R-:W-:-:S04]  /*1c70*/  @P0 LEA.HI R3, R3, R0, RZ, 0x7 ;  /* 0x0000000003030211 */ /* 0x000fc800078f38ff */
[----:B------:R-:W-:Y:S02]  /*1c80*/  @P0 SHF.R.S32.HI R25, RZ, 0x7, R3 ;  /* 0x00000007ff190819 */ /* 0x000fe40000011403 */
[----:B------:R-:W-:Y:S02]  /*1c90*/  PLOP3.LUT P0, PT, PT, PT, PT, 0x80, 0x0 ;  /* 0x000000000000781c */ /* 0x000fe40003f0f070 */
[----:B------:R-:W-:-:S13]  /*1ca0*/  ISETP.GT.AND P1, PT, R25, R26, PT ;  /* 0x0000001a1900720c */ /* 0x000fda0003f24270 */
[----:B------:R-:W-:Y:S05]  /*1cb0*/  @!P1 BRA `(.L_x_1593) ;  /* 0x0000007c00189947 */ /* 0x000fea0003800000 */
        /* <DEDUP_REMOVED lines=19> */
[----:B-1---5:R-:W-:Y:S05]  /*1df0*/  CALL.ABS.NOINC R14 ;  /* 0x000000000e007343 */ /* 0x022fea0003c00000 */
.L_x_1595:
[----:B------:R-:W-:Y:S05]  /*1e00*/  BSYNC B6 ;  /* 0x0000000000067941 */ /* 0x000fea0003800000 */
.L_x_1594:
        /* <DEDUP_REMOVED lines=19> */
[----:B-1---5:R-:W-:Y:S05]  /*1f40*/  CALL.ABS.NOINC R14 ;  /* 0x000000000e007343 */ /* 0x022fea0003c00000 */
.L_x_1597:
[----:B------:R-:W-:Y:S05]  /*1f50*/  BSYNC B6 ;  /* 0x0000000000067941 */ /* 0x000fea0003800000 */
.L_x_1596:
[----:B------:R-:W-:Y:S01]  /*1f60*/  ULDC.64 UR4, c[0x0][0x9f8] ;  /* 0x00027e0000047ab9 */ /* 0x000fe20000000a00 */
[----:B------:R-:W2:Y:S01]  /*1f70*/  LDL R32, [R1+0x4] ;  /* 0x0000040001207983 */ /* 0x000ea20000100800 */
[----:B------:R-:W-:Y:S01]  /*1f80*/  ISETP.NE.U32.AND P0, PT, RZ, UR4, PT ;  /* 0x00000004ff007c0c */ /* 0x000fe2000bf05070 */
[----:B------:R-:W-:Y:S01]  /*1f90*/  IMAD.MOV.U32 R81, RZ, RZ, R23 ;  /* 0x000000ffff517224 */ /* 0x000fe200078e0017 */
[----:B------:R-:W0:Y:S01]  /*1fa0*/  LDC.64 R70, c[0x0][0x408] ;  /* 0x00010200ff467b82 */ /* 0x000e220000000a00 */
[----:B------:R-:W1:Y:S01]  /*1fb0*/  S2R R31, SR_TID.X ;  /* 0x00000000001f7919 */ /* 0x000e620000002100 */
[----:B------:R-:W-:Y:S01]  /*1fc0*/  ISETP.NE.AND.EX P0, PT, RZ, UR5, PT, P0 ;  /* 0x00000005ff007c0c */ /* 0x000fe2000bf05300 */
[----:B------:R-:W-:-:S05]  /*1fd0*/  VIADD R80, R18, 0x20 ;  /* 0x0000002012507836 */ /* 0x000fca0000000000 */
[----:B------:R-:W3:Y:S08]  /*1fe0*/  LDC R11, c[0x0][0x3f4] ;  /* 0x0000fd00ff0b7b82 */ /* 0x000ef00000000800 */
[----:B------:R-:W4:Y:S08]  /*1ff0*/  @P0 LDC.64 R4, c[0x0][0x9f8] ;  /* 0x00027e00ff040b82 */ /* 0x000f300000000a00 */
[----:B------:R-:W3:Y:S01]  /*2000*/  LDC.64 R68, c[0x0][0x3f8] ;  /* 0x0000fe00ff447b82 */ /* 0x000ee20000000a00 */
[----:B-1----:R-:W-:-:S04]  /*2010*/  SHF.R.U32.HI R30, RZ, 0x7, R31 ;  /* 0x00000007ff1e7819 */ /* 0x002fc8000001161f */
[----:B------:R-:W-:Y:S01]  /*2020*/  ISETP.NE.AND P6, PT, R30, 0x1, PT ;  /* 0x000000011e00780c */ /* 0x000fe20003fc5270 */
[----:B----4-:R-:W-:-:S05]  /*2030*/  @P0 IMAD.WIDE R4, R23, 0x4, R4 ;  /* 0x0000000417040825 */ /* 0x010fca00078e0204 */
[----:B------:R1:W4:Y:S01]  /*2040*/  @P0 LDG.E R81, desc[UR42][R4.64] ;  /* 0x0000002a04510981 */ /* 0x000322000c1e1900 */
[----:B------:R-:W-:Y:S01]  /*2050*/  VIADD R79, R18, 0x40 ;  /* 0x00000040124f7836 */ /* 0x000fe20000000000 */
[----:B------:R-:W-:Y:S01]  /*2060*/  SHF.R.S32.HI R207, RZ, 0x1f, R206 ;  /* 0x0000001fffcf7819 */ /* 0x000fe200000114ce */
[----:B0-----:R-:W-:Y:S01]  /*2070*/  IMAD.WIDE.U32 R20, R211, R70, R18 ;  /* 0x00000046d3147225 */ /* 0x001fe200078e0012 */
[----:B---3--:R-:W-:-:S03]  /*2080*/  ISETP.GE.AND P3, PT, R80, R11, PT ;  /* 0x0000000b5000720c */ /* 0x008fc60003f66270 */
[----:B------:R-:W-:Y:S05]  /*2090*/  @!P6 WARPSYNC.ALL ;  /* 0x000000000000e948 */ /* 0x000fea0003800000 */
[----:B------:R-:W-:Y:S01]  /*20a0*/  ULDC UR4, c[0x0][0x2f4] ;  /* 0x0000bd0000047ab9 */ /* 0x000fe20000000800 */
[----:B-1----:R-:W-:Y:S01]  /*20b0*/  SHF.R.S32.HI R5, RZ, 0x1f, R211 ;  /* 0x0000001fff057819 */ /* 0x002fe200000114d3 */
[-C--:B------:R-:W-:Y:S01]  /*20c0*/  IMAD.WIDE.U32 R48, R211, R70.reuse, R206 ;  /* 0x00000046d3307225 */ /* 0x080fe200078e00ce */
[----:B------:R-:W-:Y:S02]  /*20d0*/  ISETP.GE.AND P1, PT, R80, UR4, PT ;  /* 0x0000000450007c0c */ /* 0x000fe4000bf26270 */
[----:B------:R-:W-:Y:S01]  /*20e0*/  ISETP.GE.AND P0, PT, R18, UR4, PT ;  /* 0x0000000412007c0c */ /* 0x000fe2000bf06270 */
[----:B------:R-:W-:Y:S01]  /*20f0*/  IMAD R4, R5, R70, RZ ;  /* 0x0000004605047224 */ /* 0x000fe200078e02ff */
[----:B------:R-:W-:Y:S01]  /*2100*/  SEL R3, RZ, 0xffffffff, P1 ;  /* 0xffffffffff037807 */ /* 0x000fe20000800000 */
[----:B------:R-:W-:Y:S01]  /*2110*/  IMAD.WIDE.U32 R50, R211, R68, R18 ;  /* 0x00000044d3327225 */ /* 0x000fe200078e0012 */
[----:B------:R-:W-:-:S02]  /*2120*/  SEL R0, RZ, 0x1, P0 ;  /* 0x00000001ff007807 */ /* 0x000fc40000000000 */
[----:B------:R-:W-:Y:S01]  /*2130*/  ISETP.GE.AND P1, PT, R208, UR4, PT ;  /* 0x00000004d0007c0c */ /* 0x000fe2000bf26270 */
[----:B------:R-:W-:Y:S01]  /*2140*/  IMAD.SHL.U32 R3, R3, 0x2, RZ ;  /* 0x0000000203037824 */ /* 0x000fe200078e00ff */
[----:B------:R-:W-:Y:S01]  /*2150*/  ISETP.GE.AND P0, PT, R79, UR4, PT ;  /* 0x000000044f007c0c */ /* 0x000fe2000bf06270 */
[C---:B------:R-:W-:Y:S01]  /*2160*/  IMAD R7, R211.reuse, R71, R4 ;  /* 0x00000047d3077224 */ /* 0x040fe200078e0204 */
[----:B------:R-:W-:Y:S01]  /*2170*/  SEL R4, RZ, 0x8, P1 ;  /* 0x00000008ff047807 */ /* 0x000fe20000800000 */
[----:B------:R-:W-:Y:S01]  /*2180*/  IMAD.WIDE.U32 R52, R211, R68, R206 ;  /* 0x00000044d3347225 */ /* 0x000fe200078e00ce */
[----:B------:R-:W-:Y:S02]  /*2190*/  LOP3.LUT R0, R3, 0x2, R0, 0xe2, !PT ;  /* 0x0000000203007812 */ /* 0x000fe400078ee200 */
[----:B------:R-:W-:Y:S01]  /*21a0*/  SEL R3, RZ, 0x4, P0 ;  /* 0x00000004ff037807 */ /* 0x000fe20000000000 */
[----:B------:R-:W-:Y:S01]  /*21b0*/  IMAD.IADD R21, R21, 0x1, R7 ;  /* 0x0000000115157824 */ /* 0x000fe200078e0207 */
[----:B------:R-:W-:Y:S01]  /*21c0*/  ISETP.GE.AND P0, PT, R205, UR4, PT ;  /* 0x00000004cd007c0c */ /* 0x000fe2000bf06270 */
[----:B------:R-:W-:Y:S01]  /*21d0*/  IMAD.IADD R49, R7, 0x1, R49 ;  /* 0x0000000107317824 */ /* 0x000fe200078e0231 */
[----:B------:R-:W-:Y:S01]  /*21e0*/  LOP3.LUT R0, R4, R0, R3, 0xfe, !PT ;  /* 0x0000000004007212 */ /* 0x000fe200078efe03 */
[----:B------:R-:W-:Y:S01]  /*21f0*/  IMAD R4, R5, R68, RZ ;  /* 0x0000004405047224 */ /* 0x000fe200078e02ff */
[----:B------:R-:W-:Y:S01]  /*2200*/  SEL R3, RZ, 0x10, P0 ;  /* 0x00000010ff037807 */ /* 0x000fe20000000000 */
[----:B------:R-:W-:Y:S01]  /*2210*/  VIADD R31, R31, 0xffffff80 ;  /* 0xffffff801f1f7836 */ /* 0x000fe20000000000 */
[----:B------:R-:W-:Y:S01]  /*2220*/  ISETP.GE.AND P0, PT, R18, R11, PT ;  /* 0x0000000b1200720c */ /* 0x000fe20003f06270 */
[----:B------:R-:W-:Y:S01]  /*2230*/  IMAD R7, R211, R69, R4 ;  /* 0x00000045d3077224 */ /* 0x000fe200078e0204 */
[----:B------:R-:W-:Y:S01]  /*2240*/  ISETP.GE.AND P2, PT, R79, R11, PT ;  /* 0x0000000b4f00720c */ /* 0x000fe20003f46270 */
[----:B-----5:R-:W-:Y:S01]  /*2250*/  IMAD.WIDE.U32 R20, R24, R70, R20 ;  /* 0x0000004618147225 */ /* 0x020fe200078e0014 */
[----:B------:R-:W-:-:S02]  /*2260*/  LOP3.LUT R0, R0, R3, RZ, 0xfc, !PT ;  /* 0x0000000300007212 */ /* 0x000fc400078efcff */
[----:B------:R-:W-:Y:S01]  /*2270*/  SEL R3, R11, RZ, P0 ;  /* 0x000000ff0b037207 */ /* 0x000fe20000000000 */
[----:B------:R-:W-:Y:S01]  /*2280*/  IMAD.IADD R51, R51, 0x1, R7 ;  /* 0x0000000133337824 */ /* 0x000fe200078e0207 */
[----:B------:R-:W-:Y:S01]  /*2290*/  SEL R5, R11, RZ, P3 ;  /* 0x000000ff0b057207 */ /* 0x000fe20001800000 */
[----:B------:R-:W-:Y:S01]  /*22a0*/  IMAD.IADD R53, R7, 0x1, R53 ;  /* 0x0000000107357824 */ /* 0x000fe200078e0235 */
[----:B------:R-:W-:Y:S01]  /*22b0*/  SEL R4, R11, RZ, P2 ;  /* 0x000000ff0b047207 */ /* 0x000fe20001000000 */
[----:B------:R-:W-:Y:S01]  /*22c0*/  IMAD.IADD R3, R18, 0x1, R3 ;  /* 0x0000000112037824 */ /* 0x000fe200078e0203 */
[----:B------:R-:W-:Y:S01]  /*22d0*/  SHF.R.S32.HI R9, RZ, 0x1f, R24 ;  /* 0x0000001fff097819 */ /* 0x000fe20000011418 */
[----:B------:R-:W-:Y:S01]  /*22e0*/  IMAD.IADD R5, R80, 0x1, R5 ;  /* 0x0000000150057824 */ /* 0x000fe200078e0205 */
[----:B------:R-:W-:Y:S01]  /*22f0*/  LEA.HI R12, R31, R31, RZ, 0x1 ;  /* 0x0000001f1f0c7211 */ /* 0x000fe200078f08ff */
[----:B------:R-:W-:Y:S01]  /*2300*/  IMAD.IADD R7, R79, 0x1, R4 ;  /* 0x000000014f077824 */ /* 0x000fe200078e0204 */
[----:B------:R-:W-:Y:S01]  /*2310*/  SHF.R.S32.HI R4, RZ, 0x1f, R3 ;  /* 0x0000001fff047819 */ /* 0x000fe20000011403 */
[C---:B------:R-:W-:Y:S01]  /*2320*/  IMAD R10, R9.reuse, R70, RZ ;  /* 0x00000046090a7224 */ /* 0x040fe200078e02ff */
[----:B------:R-:W-:Y:S01]  /*2330*/  SHF.R.S32.HI R6, RZ, 0x1f, R5 ;  /* 0x0000001fff067819 */ /* 0x000fe20000011405 */
[----:B------:R-:W-:Y:S01]  /*2340*/  IMAD R9, R9, R68, RZ ;  /* 0x0000004409097224 */ /* 0x000fe200078e02ff */
[----:B------:R-:W-:Y:S01]  /*2350*/  SHF.R.S32.HI R8, RZ, 0x1f, R7 ;  /* 0x0000001fff087819 */ /* 0x000fe20000011407 */
[----:B------:R-:W-:Y:S01]  /*2360*/  IMAD R61, R24, R71, R10 ;  /* 0x00000047183d7224 */ /* 0x000fe200078e020a */
[-C--:B------:R-:W-:Y:S01]  /*2370*/  LEA.HI R77, R4, R3.reuse, RZ, 0x4 ;  /* 0x00000003044d7211 */ /* 0x080fe200078f20ff */
[----:B------:R-:W-:Y:S01]  /*2380*/  IMAD.WIDE.U32 R48, R24, R70, R48 ;  /* 0x0000004618307225 */ /* 0x000fe200078e0030 */
[----:B------:R-:W-:-:S02]  /*2390*/  LEA.HI R3, R4, R3, RZ, 0x6 ;  /* 0x0000000304037211 */ /* 0x000fc400078f30ff */
[----:B------:R-:W-:Y:S01]  /*23a0*/  LEA.HI R76, R6, R5, RZ, 0x4 ;  /* 0x00000005064c7211 */ /* 0x000fe200078f20ff */
[----:B------:R-:W-:Y:S01]  /*23b0*/  IMAD R9, R24, R69, R9 ;  /* 0x0000004518097224 */ /* 0x000fe200078e0209 */
[----:B------:R-:W-:Y:S01]  /*23c0*/  LEA.HI R5, R6, R5, RZ, 0x6 ;  /* 0x0000000506057211 */ /* 0x000fe200078f30ff */
[----:B------:R-:W-:Y:S01]  /*23d0*/  IMAD.SHL.U32 R4, R3, 0x80, RZ ;  /* 0x0000008003047824 */ /* 0x000fe200078e00ff */
[-C--:B------:R-:W-:Y:S01]  /*23e0*/  LEA.HI R75, R8, R7.reuse, RZ, 0x4 ;  /* 0x00000007084b7211 */ /* 0x080fe200078f20ff */
[-C--:B------:R-:W-:Y:S01]  /*23f0*/  IMAD.WIDE.U32 R50, R24, R68.reuse, R50 ;  /* 0x0000004418327225 */ /* 0x080fe200078e0032 */
[----:B------:R-:W-:Y:S02]  /*2400*/  LEA.HI R7, R8, R7, RZ, 0x6 ;  /* 0x0000000708077211 */ /* 0x000fe400078f30ff */
[----:B------:R-:W-:Y:S01]  /*2410*/  LOP3.LUT R3, R215, 0x30, R77, 0xf8, !PT ;  /* 0x00000030d7037812 */ /* 0x000fe200078ef84d */
[----:B------:R-:W-:Y:S01]  /*2420*/  IMAD.SHL.U32 R6, R5, 0x80, RZ ;  /* 0x0000008005067824 */ /* 0x000fe200078e00ff */
[----:B------:R-:W-:Y:S01]  /*2430*/  SHF.L.U32 R8, R7, 0x7, RZ ;  /* 0x0000000707087819 */ /* 0x000fe200000006ff */
[----:B------:R-:W-:Y:S01]  /*2440*/  IMAD.WIDE.U32 R52, R24, R68, R52 ;  /* 0x0000004418347225 */ /* 0x000fe200078e0034 */
[----:B------:R-:W-:-:S02]  /*2450*/  LOP3.LUT R12, R12, 0xfffffffe, RZ, 0xc0, !PT ;  /* 0xfffffffe0c0c7812 */ /* 0x000fc400078ec0ff */
[----:B------:R-:W-:Y:S01]  /*2460*/  LOP3.LUT R5, R215, 0x30, R76, 0xf8, !PT ;  /* 0x00000030d7057812 */ /* 0x000fe200078ef84c */
[----:B------:R-:W-:Y:S01]  /*2470*/  IMAD.IADD R62, R21, 0x1, R61 ;  /* 0x00000001153e7824 */ /* 0x000fe200078e023d */
[----:B------:R-:W-:Y:S01]  /*2480*/  LOP3.LUT R7, R215, 0x30, R75, 0xf8, !PT ;  /* 0x00000030d7077812 */ /* 0x000fe200078ef84b */
[----:B------:R-:W-:Y:S01]  /*2490*/  IMAD.IADD R12, R31, 0x1, -R12 ;  /* 0x000000011f0c7824 */ /* 0x000fe200078e0a0c */
[----:B------:R-:W-:Y:S01]  /*24a0*/  LOP3.LUT R4, R4, 0xffffe000, RZ, 0xc0, !PT ;  /* 0xffffe00004047812 */ /* 0x000fe200078ec0ff */
[----:B------:R-:W-:Y:S01]  /*24b0*/  IMAD.IADD R78, R29, 0x1, R28 ;  /* 0x000000011d4e7824 */ /* 0x000fe200078e021c */
[-C--:B------:R-:W-:Y:S01]  /*24c0*/  LOP3.LUT R3, R3, R216.reuse, RZ, 0x3c, !PT ;  /* 0x000000d803037212 */ /* 0x080fe200078e3cff */
[----:B------:R-:W-:Y:S01]  /*24d0*/  IMAD R66, R12, 0x80, R211 ;  /* 0x000000800c427824 */ /* 0x000fe200078e02d3 */
[----:B------:R-:W-:Y:S01]  /*24e0*/  LOP3.LUT R6, R6, 0xffffe000, RZ, 0xc0, !PT ;  /* 0xffffe00006067812 */ /* 0x000fe200078ec0ff */
[----:B------:R-:W-:Y:S01]  /*24f0*/  VIADD R65, R30, 0x8 ;  /* 0x000000081e417836 */ /* 0x000fe20000000000 */
[-C--:B------:R-:W-:Y:S01]  /*2500*/  LOP3.LUT R5, R5, R216.reuse, RZ, 0x3c, !PT ;  /* 0x000000d805057212 */ /* 0x080fe200078e3cff */
[----:B------:R-:W-:Y:S01]  /*2510*/  IMAD.SHL.U32 R64, R11, 0x2, RZ ;  /* 0x000000020b407824 */ /* 0x000fe200078e00ff */
[----:B------:R-:W-:Y:S01]  /*2520*/  LOP3.LUT R8, R8, 0xffffe000, RZ, 0xc0, !PT ;  /* 0xffffe00008087812 */ /* 0x000fe200078ec0ff */
[----:B------:R-:W-:Y:S01]  /*2530*/  IMAD.IADD R61, R61, 0x1, R49 ;  /* 0x000000013d3d7824 */ /* 0x000fe200078e0231 */
[----:B------:R-:W-:Y:S01]  /*2540*/  LOP3.LUT R7, R7, R216, RZ, 0x3c, !PT ;  /* 0x000000d807077212 */ /* 0x000fe200078e3cff */
[----:B------:R-:W-:Y:S01]  /*2550*/  IMAD.IADD R60, R51, 0x1, R9 ;  /* 0x00000001333c7824 */ /* 0x000fe200078e0209 */
[----:B------:R-:W-:Y:S01]  /*2560*/  IADD3 R74, R3, R4, R217 ;  /* 0x00000004034a7210 */ /* 0x000fe20007ffe0d9 */
[----:B------:R-:W-:Y:S01]  /*2570*/  IMAD.IADD R59, R9, 0x1, R53 ;  /* 0x00000001093b7824 */ /* 0x000fe200078e0235 */
[C---:B------:R-:W-:Y:S01]  /*2580*/  SHF.L.U64.HI R71, R70.reuse, 0x7, R71 ;  /* 0x0000000746477819 */ /* 0x040fe20000010247 */
[----:B------:R-:W-:Y:S01]  /*2590*/  IMAD.SHL.U32 R70, R70, 0x80, RZ ;  /* 0x0000008046467824 */ /* 0x000fe200078e00ff */
[C---:B------:R-:W-:Y:S01]  /*25a0*/  SHF.L.U64.HI R69, R68.reuse, 0x7, R69 ;  /* 0x0000000744457819 */ /* 0x040fe20000010245 */
[----:B------:R-:W-:Y:S01]  /*25b0*/  IMAD.SHL.U32 R68, R68, 0x80, RZ ;  /* 0x0000008044447824 */ /* 0x000fe200078e00ff */
[----:B------:R-:W-:-:S02]  /*25c0*/  LOP3.LUT R54, R0, 0x1, RZ, 0xc0, !PT ;  /* 0x0000000100367812 */ /* 0x000fc400078ec0ff */
[----:B------:R-:W-:Y:S02]  /*25d0*/  P2R R83, PR, RZ, 0x8 ;  /* 0x00000008ff537803 */ /* 0x000fe40000000000 */
[----:B------:R-:W-:Y:S02]  /*25e0*/  P2R R84, PR, RZ, 0x4 ;  /* 0x00000004ff547803 */ /* 0x000fe40000000000 */
[--C-:B------:R-:W-:Y:S02]  /*25f0*/  IADD3 R73, R5, R6, R217.reuse ;  /* 0x0000000605497210 */ /* 0x100fe40007ffe0d9 */
[----:B------:R-:W-:Y:S02]  /*2600*/  IADD3 R72, R7, R8, R217 ;  /* 0x0000000807487210 */ /* 0x000fe40007ffe0d9 */
[----:B------:R-:W-:Y:S02]  /*2610*/  SHF.R.S32.HI R67, RZ, 0x1f, R22 ;  /* 0x0000001fff437819 */ /* 0x000fe40000011416 */
[----:B------:R-:W-:-:S02]  /*2620*/  LOP3.LUT R58, R77, 0xfffffff0, RZ, 0xc0, !PT ;  /* 0xfffffff04d3a7812 */ /* 0x000fc400078ec0ff */
[----:B------:R-:W-:Y:S02]  /*2630*/  LOP3.LUT R56, R76, 0xfffffff0, RZ, 0xc0, !PT ;  /* 0xfffffff04c387812 */ /* 0x000fe400078ec0ff */
[----:B------:R-:W-:Y:S01]  /*2640*/  LOP3.LUT R55, R75, 0xfffffff0, RZ, 0xc0, !PT ;  /* 0xfffffff04b377812 */ /* 0x000fe200078ec0ff */
[----:B------:R-:W-:Y:S01]  /*2650*/  @!P6 BAR.SYNC.DEFER_BLOCKING 0x9, 0x100 ;  /* 0x024400000000eb1d */ /* 0x000fe20000010000 */
[----:B--2---:R-:W-:Y:S02]  /*2660*/  LOP3.LUT P1, RZ, R32, 0x2, RZ, 0xc0, !PT ;  /* 0x0000000220ff7812 */ /* 0x004fe4000782c0ff */
[----:B------:R-:W-:-:S04]  /*2670*/  ISETP.GE.AND P1, PT, R209, UR4, PT ;  /* 0x00000004d1007c0c */ /* 0x000fc8000bf26270 */
[----:B------:R-:W-:-:S04]  /*2680*/  SEL R57, RZ, 0x20, P1 ;  /* 0x00000020ff397807 */ /* 0x000fc80000800000 */
[----:B------:R-:W-:-:S04]  /*2690*/  LOP3.LUT R57, R0, R57, RZ, 0xfc, !PT ;  /* 0x0000003900397212 */ /* 0x000fc800078efcff */
[C---:B------:R-:W-:Y:S02]  /*26a0*/  LOP3.LUT R3, R57.reuse, 0x2, RZ, 0xc0, !PT ;  /* 0x0000000239037812 */ /* 0x040fe400078ec0ff */
[----:B------:R-:W-:Y:S02]  /*26b0*/  LOP3.LUT R0, R57, 0x4, RZ, 0xc0, !PT ;  /* 0x0000000439007812 */ /* 0x000fe400078ec0ff */
[----:B----4-:R-:W-:-:S07]  /*26c0*/  SHF.R.S32.HI R63, RZ, 0x1f, R81 ;  /* 0x0000001fff3f7819 */ /* 0x010fce0000011451 */
.L_x_1656:
[----:B--2---:R-:W2:Y:S01]  /*26d0*/  LDL R8, [R1+0x4] ;  /* 0x0000040001087983 */ /* 0x004ea20000100800 */
[----:B0-----:R-:W0:Y:S03]  /*26e0*/  LDC R89, c[0x0][0x430] ;  /* 0x00010c00ff597b82 */ /* 0x001e260000000800 */
[----:B---3--:R-:W3:Y:S01]  /*26f0*/  LDL R10, [R1] ;  /* 0x00000000010a7983 */ /* 0x008ee20000100800 */
[----:B------:R-:W-:-:S04]  /*2700*/  VIADD R25, R25, 0xffffffff ;  /* 0xffffffff19197836 */ /* 0x000fc80000000000 */
[----:B------:R-:W-:Y:S01]  /*2710*/  IMAD R9, R25, 0x80, R66 ;  /* 0x0000008019097824 */ /* 0x000fe200078e0242 */
[----:B------:R-:W1:Y:S04]  /*2720*/  LDC R96, c[0x0][0x3f4] ;  /* 0x0000fd00ff607b82 */ /* 0x000e680000000800 */
[----:B------:R-:W-:-:S04]  /*2730*/  ISETP.GE.AND P1, PT, R9, R2, PT ;  /* 0x000000020900720c */ /* 0x000fc80003f26270 */
[----:B------:R-:W-:Y:S02]  /*2740*/  ISETP.GT.OR P1, PT, R66, 0x7f, P1 ;  /* 0x0000007f4200780c */ /* 0x000fe40000f24670 */
[----:B0-----:R-:W-:-:S11]  /*2750*/  ISETP.NE.AND P2, PT, R89, 0x1, PT ;  /* 0x000000015900780c */ /* 0x001fd60003f45270 */
[----:B------:R-:W0:Y:S08]  /*2760*/  @!P1 LDC.64 R6, c[0x0][0x428] ;  /* 0x00010a00ff069b82 */ /* 0x000e300000000a00 */
[----:B----4-:R-:W4:Y:S08]  /*2770*/  @P2 LDC R4, c[0x0][0x434] ;  /* 0x00010d00ff042b82 */ /* 0x010f300000000800 */
[----:B------:R-:W1:Y:S01]  /*2780*/  @P2 LDC R5, c[0x0][0x438] ;  /* 0x00010e00ff052b82 */ /* 0x000e620000000800 */
[----:B------:R-:W-:-:S07]  /*2790*/  IMAD.IADD R11, R78, 0x1, R9 ;  /* 0x000000014e0b7824 */ /* 0x000fce00078e0209 */
[----:B------:R-:W0:Y:S01]  /*27a0*/  @!P1 LDC.64 R12, c[0x0][0x418] ;  /* 0x00010600ff0c9b82 */ /* 0x000e220000000a00 */
[----:B------:R-:W-:Y:S02]  /*27b0*/  IMAD.MOV.U32 R9, RZ, RZ, R11 ;  /* 0x000000ffff097224 */ /* 0x000fe400078e000b */
[----:B----4-:R-:W-:-:S05]  /*27c0*/  @P2 IMAD.HI.U32 R4, R11, R4, RZ ;  /* 0x000000040b042227 */ /* 0x010fca00078e00ff */
[----:B-1----:R-:W-:Y:S01]  /*27d0*/  @P2 SHF.R.U32.HI R9, RZ, R5, R4 ;  /* 0x00000005ff092219 */ /* 0x002fe20000011604 */
[----:B0-----:R-:W-:-:S03]  /*27e0*/  @!P1 IMAD R4, R63, R6, RZ ;  /* 0x000000063f049224 */ /* 0x001fc600078e02ff */
[--C-:B------:R-:W-:Y:S01]  /*27f0*/  @!P1 SHF.R.S32.HI R5, RZ, 0x1f, R9.reuse ;  /* 0x0000001fff059819 */ /* 0x100fe20000011409 */
[----:B------:R-:W-:Y:S02]  /*2800*/  @!P1 IMAD R7, R81, R7, R4 ;  /* 0x0000000751079224 */ /* 0x000fe400078e0204 */
[----:B------:R-:W-:-:S04]  /*2810*/  @!P1 IMAD.MOV.U32 R4, RZ, RZ, R9 ;  /* 0x000000ffff049224 */ /* 0x000fc800078e0009 */
[----:B------:R-:W-:-:S04]  /*2820*/  @!P1 IMAD.WIDE.U32 R4, R81, R6, R4 ;  /* 0x0000000651049225 */ /* 0x000fc800078e0004 */
[----:B------:R-:W-:Y:S01]  /*2830*/  @!P1 IMAD.IADD R5, R5, 0x1, R7 ;  /* 0x0000000105059824 */ /* 0x000fe200078e0207 */
[----:B------:R-:W-:-:S04]  /*2840*/  @!P1 LEA R6, P2, R4, R12, 0x2 ;  /* 0x0000000c04069211 */ /* 0x000fc800078410ff */
[----:B------:R-:W-:Y:S02]  /*2850*/  @!P1 LEA.HI.X R7, R4, R13, R5, 0x2, P2 ;  /* 0x0000000d04079211 */ /* 0x000fe400010f1405 */
[----:B------:R-:W-:Y:S02]  /*2860*/  ISETP.GE.AND P2, PT, R96, 0x1, PT ;  /* 0x000000016000780c */ /* 0x000fe40003f46270 */
[----:B------:R-:W-:Y:S01]  /*2870*/  MOV R87, RZ ;  /* 0x000000ff00577202 */ /* 0x000fe20000000f00 */
[----:B------:R-:W-:Y:S01]  /*2880*/  IMAD.MOV R4, RZ, RZ, -R9 ;  /* 0x000000ffff047224 */ /* 0x000fe200078e0a09 */
[----:B------:R-:W-:Y:S05]  /*2890*/  YIELD ;  /* 0x0000000000007946 */ /* 0x000fea0003800000 */
[----:B------:R-:W-:Y:S01]  /*28a0*/  BSSY B0, `(.L_x_1598) ;  /* 0x00006a5000007945 */ /* 0x000fe20003800000 */
[----:B------:R0:W5:Y:S01]  /*28b0*/  @!P1 LDG.E R87, desc[UR42][R6.64] ;  /* 0x0000002a06579981 */ /* 0x000162000c1e1900 */
[----:B------:R-:W-:Y:S01]  /*28c0*/  IMAD R89, R89, R4, R11 ;  /* 0x0000000459597224 */ /* 0x000fe200078e020b */
[----:B------:R-:W-:-:S02]  /*28d0*/  ISETP.GT.AND P1, PT, R25, R26, PT ;  /* 0x0000001a1900720c */ /* 0x000fc40003f24270 */
[----:B--2---:R-:W-:Y:S01]  /*28e0*/  LOP3.LUT P3, RZ, R8, 0x2, RZ, 0xc0, !PT ;  /* 0x0000000208ff7812 */ /* 0x004fe2000786c0ff */
[----:B---3--:R-:W-:-:S04]  /*28f0*/  IMAD R5, R200, 0x6000, R10 ;  /* 0x00006000c8057824 */ /* 0x008fc800078e020a */
[----:B------:R-:W-:-:S08]  /*2900*/  VIADD R85, R5, 0x20 ;  /* 0x0000002005557836 */ /* 0x000fd00000000000 */
[----:B------:R-:W-:Y:S02]  /*2910*/  @P3 VIADD R85, R5, 0xffffffe0 ;  /* 0xffffffe005553836 */ /* 0x000fe40000000000 */
        /* <DEDUP_REMOVED lines=8> */
[----:B------:R-:W-:Y:S02]  /*29a0*/  IMAD R8, R71, R25, RZ ;  /* 0x0000001947087224 */ /* 0x000fe400078e02ff */
[----:B------:R-:W-:Y:S01]  /*29b0*/  IMAD R7, R89, UR5, R6 ;  /* 0x0000000559077c24 */ /* 0x000fe2000f8e0206 */
[----:B------:R-:W-:Y:S01]  /*29c0*/  ULDC.64 UR4, c[0x0][0x310] ;  /* 0x0000c40000047ab9 */ /* 0x000fe20000000a00 */
[----:B------:R-:W-:Y:S02]  /*29d0*/  IMAD R92, R25, -0x80, R2 ;  /* 0xffffff80195c7824 */ /* 0x000fe400078e0202 */
[----:B------:R-:W-:Y:S02]  /*29e0*/  IMAD R6, R91, UR4, RZ ;  /* 0x000000045b067c24 */ /* 0x000fe4000f8e02ff */
[----:B------:R-:W-:Y:S01]  /*29f0*/  IMAD.IADD R5, R5, 0x1, R7 ;  /* 0x0000000105057824 */ /* 0x000fe200078e0207 */
[----:B------:R-:W-:Y:S01]  /*2a00*/  VIMNMX R92, R92, 0x80, PT ;  /* 0x000000805c5c7848 */ /* 0x000fe20003fe0100 */
[----:B------:R-:W-:-:S02]  /*2a10*/  IMAD R7, R87, UR5, R6 ;  /* 0x0000000557077c24 */ /* 0x000fc4000f8e0206 */
[----:B------:R-:W-:Y:S01]  /*2a20*/  IMAD.WIDE.U32 R4, R87, UR4, R4 ;  /* 0x0000000457047c25 */ /* 0x000fe2000f8e0004 */
[----:B------:R-:W-:-:S03]  /*2a30*/  ULDC.64 UR4, c[0x0][0x308] ;  /* 0x0000c20000047ab9 */ /* 0x000fc60000000a00 */
[----:B------:R-:W-:Y:S01]  /*2a40*/  IMAD.IADD R5, R5, 0x1, R7 ;  /* 0x0000000105057824 */ /* 0x000fe200078e0207 */
[----:B------:R-:W-:Y:S01]  /*2a50*/  SHF.R.S32.HI R7, RZ, 0x1f, R25 ;  /* 0x0000001fff077819 */ /* 0x000fe20000011419 */
[----:B------:R-:W-:Y:S02]  /*2a60*/  IMAD R9, R67, UR4, RZ ;  /* 0x0000000443097c24 */ /* 0x000fe4000f8e02ff */
[----:B------:R-:W-:-:S04]  /*2a70*/  IMAD.WIDE.U32 R4, R22, UR4, R4 ;  /* 0x0000000416047c25 */ /* 0x000fc8000f8e0004 */
[----:B------:R-:W-:Y:S01]  /*2a80*/  IMAD R9, R22, UR5, R9 ;  /* 0x0000000516097c24 */ /* 0x000fe2000f8e0209 */
[----:B------:R-:W-:Y:S01]  /*2a90*/  ULDC.64 UR4, c[0x0][0x2e8] ;  /* 0x0000ba0000047ab9 */ /* 0x000fe20000000a00 */
[-C--:B------:R-:W-:Y:S01]  /*2aa0*/  IMAD R6, R69, R25.reuse, RZ ;  /* 0x0000001945067224 */ /* 0x080fe200078e02ff */
[----:B------:R-:W-:Y:S01]  /*2ab0*/  IADD3 R99, P2, R4, UR4, RZ ;  /* 0x0000000404637c10 */ /* 0x000fe2000ff5e0ff */
[----:B------:R-:W-:Y:S01]  /*2ac0*/  ULDC.U8 UR4, c[0x0][0x410] ;  /* 0x0001040000047ab9 */ /* 0x000fe20000000000 */
[----:B------:R-:W-:Y:S02]  /*2ad0*/  IMAD.WIDE.U32 R12, R68, R25, RZ ;  /* 0x00000019440c7225 */ /* 0x000fe400078e00ff */
[----:B------:R-:W-:Y:S02]  /*2ae0*/  IADD3.X R97, R5, UR5, R9, P2, !PT ;  /* 0x0000000505617c10 */ /* 0x000fe400097fe409 */
[----:B------:R-:W-:Y:S01]  /*2af0*/  ISETP.NE.AND P2, PT, RZ, UR4, PT ;  /* 0x00000004ff007c0c */ /* 0x000fe2000bf45270 */
[----:B------:R-:W-:-:S02]  /*2b00*/  IMAD R15, R7, R68, R6 ;  /* 0x00000044070f7224 */ /* 0x000fc400078e0206 */
[----:B------:R-:W-:Y:S02]  /*2b10*/  IMAD R7, R7, R70, R8 ;  /* 0x0000004607077224 */ /* 0x000fe400078e0208 */
[----:B------:R-:W-:-:S04]  /*2b20*/  IMAD.WIDE.U32 R10, R70, R25, RZ ;  /* 0x00000019460a7225 */ /* 0x000fc800078e00ff */
[----:B------:R-:W-:Y:S02]  /*2b30*/  IMAD.IADD R15, R13, 0x1, R15 ;  /* 0x000000010d0f7824 */ /* 0x000fe400078e020f */
[----:B------:R-:W-:Y:S02]  /*2b40*/  IMAD.IADD R14, R11, 0x1, R7 ;  /* 0x000000010b0e7824 */ /* 0x000fe400078e0207 */
[----:B------:R-:W-:Y:S05]  /*2b50*/  @!P2 BRA `(.L_x_1600) ;  /* 0x000000300020a947 */ /* 0x000fea0003800000 */
[----:B------:R-:W-:Y:S01]  /*2b60*/  ISETP.GE.AND P3, PT, R211, R92, PT ;  /* 0x0000005cd300720c */ /* 0x000fe20003f66270 */
        /* <DEDUP_REMOVED lines=13> */
[----:B------:R-:W-:Y:S06]  /*2c40*/  @P3 BRA `(.L_x_1602) ;  /* 0x0000000000903947 */ /* 0x000fec0003800000 */
        /* <DEDUP_REMOVED lines=36> */
.L_x_1602:
[----:B------:R-:W-:Y:S05]  /*2e90*/  BSYNC B1 ;  /* 0x0000000000017941 */ /* 0x000fea0003800000 */
.L_x_1601:
[----:B------:R-:W-:Y:S01]  /*2ea0*/  UISETP.NE.AND UP0, UPT, UR40, 0x3, UPT ;  /* 0x000000032800788c */ /* 0x000fe2000bf05270 */
[----:B-----5:R-:W-:Y:S01]  /*2eb0*/  IMAD.MOV.U32 R98, RZ, RZ, R8 ;  /* 0x000000ffff627224 */ /* 0x020fe200078e0008 */
[----:B------:R-:W-:Y:S01]  /*2ec0*/  MOV R104, R36 ;  /* 0x0000002400687202 */ /* 0x000fe20000000f00 */
[----:B------:R-:W-:Y:S02]  /*2ed0*/  IMAD.MOV.U32 R101, RZ, RZ, R30 ;  /* 0x000000ffff657224 */ /* 0x000fe400078e001e */
[----:B------:R-:W-:Y:S01]  /*2ee0*/  IMAD.MOV.U32 R103, RZ, RZ, R34 ;  /* 0x000000ffff677224 */ /* 0x000fe200078e0022 */
[----:B------:R-:W-:Y:S01]  /*2ef0*/  PLOP3.LUT P2, PT, PT, PT, UP0, 0x80, 0x0 ;  /* 0x000000000000781c */ /* 0x000fe20003f4f008 */
[----:B------:R-:W-:Y:S02]  /*2f00*/  IMAD.MOV.U32 R105, RZ, RZ, R38 ;  /* 0x000000ffff697224 */ /* 0x000fe400078e0026 */
[----:B------:R-:W-:Y:S02]  /*2f10*/  IMAD.MOV.U32 R107, RZ, RZ, R42 ;  /* 0x000000ffff6b7224 */ /* 0x000fe400078e002a */
[----:B------:R-:W-:-:S02]  /*2f20*/  IMAD.MOV.U32 R111, RZ, RZ, R46 ;  /* 0x000000ffff6f7224 */ /* 0x000fc400078e002e */
[----:B------:R-:W-:Y:S02]  /*2f30*/  IMAD.MOV.U32 R100, RZ, RZ, R28 ;  /* 0x000000ffff647224 */ /* 0x000fe400078e001c */
[----:B------:R-:W-:Y:S02]  /*2f40*/  IMAD.MOV.U32 R102, RZ, RZ, R32 ;  /* 0x000000ffff667224 */ /* 0x000fe400078e0020 */
[----:B------:R-:W-:Y:S02]  /*2f50*/  IMAD.MOV.U32 R106, RZ, RZ, R40 ;  /* 0x000000ffff6a7224 */ /* 0x000fe400078e0028 */
[----:B------:R-:W-:Y:S02]  /*2f60*/  IMAD.MOV.U32 R108, RZ, RZ, R44 ;  /* 0x000000ffff6c7224 */ /* 0x000fe400078e002c */
[----:B------:R-:W-:Y:S01]  /*2f70*/  IMAD.MOV.U32 R113, RZ, RZ, R94 ;  /* 0x000000ffff717224 */ /* 0x000fe200078e005e */
[----:B------:R-:W-:Y:S06]  /*2f80*/  @!P2 BRA `(.L_x_1603) ;  /* 0x000000000004a947 */ /* 0x000fec0003800000 */
[----:B------:R-:W-:Y:S01]  /*2f90*/  BPT.TRAP 0x1 ;  /* 0x000000040000795c */ /* 0x000fe20000300000 */
.L_x_1603:
[----:B------:R-:W-:Y:S01]  /*2fa0*/  IMAD R82, R200, 0x8, R16 ;  /* 0x00000008c8527824 */ /* 0x000fe200078e0210 */
[----:B------:R-:W-:Y:S01]  /*2fb0*/  SHF.L.U32 R93, R210, 0x1f, RZ ;  /* 0x0000001fd25d7819 */ /* 0x000fe200000006ff */
[----:B------:R-:W-:Y:S03]  /*2fc0*/  BSSY B1, `(.L_x_1604) ;  /* 0x0000003000017945 */ /* 0x000fe60003800000 */
[----:B------:R-:W1:Y:S02]  /*2fd0*/  SYNCS.PHASECHK.TRANS64.TRYWAIT P4, [R82+URZ+0x2a890], R93 ;  /* 0x02a8905d520075a7 */ /* 0x000e64000808017f */
[----:B-1----:R-:W-:Y:S05]  /*2fe0*/  @!P4 BRA `(.L_x_1605) ;  /* 0x0000028000b8c947 */ /* 0x002fea0003800000 */
.L_x_1966:
[----:B------:R-:W-:Y:S05]  /*2ff0*/  BSYNC B1 ;  /* 0x0000000000017941 */ /* 0x000fea0003800000 */
.L_x_1604:
[----:B------:R-:W-:-:S03]  /*3000*/  UMOV UR4, 0xffffffff ;  /* 0xffffffff00047882 */ /* 0x000fc60000000000 */
[----:B------:R-:W-:Y:S05]  /*3010*/  BRA.DIV UR4, `(.L_x_1606) ;  /* 0x0000028204c07947 */ /* 0x000fea000b800000 */
[----:B------:R-:W2:Y:S04]  /*3020*/  SHFL.IDX PT, R97, R97, RZ, 0x1e1f ;  /* 0x001e1fff61617589 */ /* 0x000ea800000e0000 */
[----:B------:R3:W4:Y:S02]  /*3030*/  SHFL.IDX PT, R14, R99, RZ, 0x1e1f ;  /* 0x001e1fff630e7589 */ /* 0x00072400000e0000 */
.L_x_1970:
[----:B------:R-:W-:Y:S05]  /*3040*/  @P3 BRA `(.L_x_1607) ;  /* 0x0000006000a83947 */ /* 0x000fea0003800000 */
[----:B------:R-:W-:Y:S01]  /*3050*/  ISETP.NE.AND P3, PT, R54, RZ, PT ;  /* 0x000000ff3600720c */ /* 0x000fe20003f65270 */
[----:B------:R-:W-:-:S12]  /*3060*/  BSSY B1, `(.L_x_1608) ;  /* 0x0000071000017945 */ /* 0x000fd80003800000 */
[----:B------:R-:W-:Y:S05]  /*3070*/  @!P3 BRA `(.L_x_1609) ;  /* 0x0000000400bcb947 */ /* 0x000fea0003800000 */
[----:B------:R1:W1:Y:S01]  /*3080*/  LDS.128 R4, [R86+0x1e400] ;  /* 0x01e4000056047984 */ /* 0x0002620000000c00 */
[----:B0---4-:R-:W-:Y:S01]  /*3090*/  IADD3 R10, P3, R18, R14, RZ ;  /* 0x0000000e120a7210 */ /* 0x011fe20007f7e0ff */
[----:B------:R-:W-:Y:S04]  /*30a0*/  BSSY B2, `(.L_x_1610) ;  /* 0x000006b000027945 */ /* 0x000fe80003800000 */
[----:B--2---:R-:W-:Y:S01]  /*30b0*/  IMAD.X R11, R97, 0x1, R19, P3 ;  /* 0x00000001610b7824 */ /* 0x004fe200018e0613 */
[----:B------:R-:W-:-:S13]  /*30c0*/  ISETP.GE.AND P3, PT, R206, R96, PT ;  /* 0x00000060ce00720c */ /* 0x000fda0003f66270 */
[----:B------:R-:W-:Y:S05]  /*30d0*/  @P3 BRA `(.L_x_1611) ;  /* 0x00000004009c3947 */ /* 0x000fea0003800000 */
[----:B------:R-:W-:Y:S01]  /*30e0*/  SHF.R.U32.HI R13, RZ, 0x8, R47 ;  /* 0x00000008ff0d7819 */ /* 0x000fe2000001162f */
[----:B-1----:R-:W-:Y:S01]  /*30f0*/  IMAD.MOV.U32 R12, RZ, RZ, R4 ;  /* 0x000000ffff0c7224 */ /* 0x002fe200078e0004 */
[----:B------:R-:W-:Y:S02]  /*3100*/  SHF.R.U32.HI R15, RZ, 0x8, R95 ;  /* 0x00000008ff0f7819 */ /* 0x000fe4000001165f */
[----:B---3--:R-:W-:Y:S01]  /*3110*/  SHF.R.U32.HI R99, RZ, 0x10, R47 ;  /* 0x00000010ff637819 */ /* 0x008fe2000001162f */
[----:B------:R-:W-:Y:S01]  /*3120*/  IMAD.SHL.U32 R13, R13, 0x100, RZ ;  /* 0x000001000d0d7824 */ /* 0x000fe200078e00ff */
[----:B------:R-:W-:Y:S01]  /*3130*/  LOP3.LUT R46, R47, 0xff0000ff, RZ, 0xc0, !PT ;  /* 0xff0000ff2f2e7812 */ /* 0x000fe200078ec0ff */
[----:B------:R-:W-:Y:S01]  /*3140*/  IMAD.SHL.U32 R15, R15, 0x100, RZ ;  /* 0x000001000f0f7824 */ /* 0x000fe200078e00ff */
[----:B------:R-:W-:Y:S02]  /*3150*/  SHF.R.U32.HI R47, RZ, 0x10, R95 ;  /* 0x00000010ff2f7819 */ /* 0x000fe4000001165f */
[----:B------:R-:W-:-:S02]  /*3160*/  LOP3.LUT R94, R95, 0xff0000ff, RZ, 0xc0, !PT ;  /* 0xff0000ff5f5e7812 */ /* 0x000fc400078ec0ff */
[----:B------:R-:W-:Y:S01]  /*3170*/  LOP3.LUT R46, R46, 0xff00, R13, 0xf8, !PT ;  /* 0x0000ff002e2e7812 */ /* 0x000fe200078ef80d */
[----:B------:R-:W-:Y:S01]  /*3180*/  IMAD.U32 R13, R99, 0x10000, RZ ;  /* 0x00010000630d7824 */ /* 0x000fe200078e00ff */
[----:B------:R-:W-:Y:S01]  /*3190*/  LOP3.LUT R94, R94, 0xff00, R15, 0xf8, !PT ;  /* 0x0000ff005e5e7812 */ /* 0x000fe200078ef80f */
[----:B------:R-:W-:Y:S01]  /*31a0*/  IMAD.U32 R47, R47, 0x10000, RZ ;  /* 0x000100002f2f7824 */ /* 0x000fe200078e00ff */
[----:B------:R-:W-:Y:S02]  /*31b0*/  F2FP.F16.E4M3.UNPACK_B R15, R113.H1 ;  /* 0x00000071ff0f723e */ /* 0x000fe400030006ff */
[-C--:B------:R-:W-:Y:S02]  /*31c0*/  F2FP.F16.E4M3.UNPACK_B R4, R5.reuse ;  /* 0x00000005ff04723e */ /* 0x080fe400020006ff */
[----:B------:R-:W-:Y:S01]  /*31d0*/  F2FP.F16.E4M3.UNPACK_B R5, R5.H1 ;  /* 0x00000005ff05723e */ /* 0x000fe200030006ff */
[--C-:B------:R-:W-:Y:S01]  /*31e0*/  HADD2.F32 R110, -RZ, R15.reuse.H1_H1 ;  /* 0x3000000fff6e7230 */ /* 0x100fe20000004100 */
[----:B------:R-:W-:Y:S01]  /*31f0*/  LOP3.LUT R95, R46, 0xff0000, R13, 0xf8, !PT ;  /* 0x00ff00002e5f7812 */ /* 0x000fe200078ef80d */
[----:B------:R-:W-:Y:S01]  /*3200*/  HADD2.F32 R13, -RZ, R4.H1_H1 ;  /* 0x30000004ff0d7230 */ /* 0x000fe20000004100 */
[----:B------:R-:W-:Y:S01]  /*3210*/  LOP3.LUT R99, R94, 0xff0000, R47, 0xf8, !PT ;  /* 0x00ff00005e637812 */ /* 0x000fe200078ef82f */
[----:B------:R-:W-:Y:S01]  /*3220*/  HADD2.F32 R94, -RZ, R15.H0_H0 ;  /* 0x2000000fff5e7230 */ /* 0x000fe20000004100 */
[----:B------:R-:W-:Y:S01]  /*3230*/  F2FP.F16.E4M3.UNPACK_B R46, R111.H1 ;  /* 0x0000006fff2e723e */ /* 0x000fe200030006ff */
[----:B------:R-:W-:-:S02]  /*3240*/  HADD2.F32 R15, -RZ, R5.H1_H1 ;  /* 0x30000005ff0f7230 */ /* 0x000fc40000004100 */
[----:B------:R-:W-:Y:S02]  /*3250*/  HADD2.F32 R4, -RZ, R4.H0_H0 ;  /* 0x20000004ff047230 */ /* 0x000fe40000004100 */
[----:B------:R-:W-:Y:S01]  /*3260*/  FMUL.FTZ R109, R13, R94 ;  /* 0x0000005e0d6d7220 */ /* 0x000fe20000410000 */
[--C-:B------:R-:W-:Y:S02]  /*3270*/  HADD2.F32 R47, -RZ, R46.reuse.H0_H0 ;  /* 0x2000002eff2f7230 */ /* 0x100fe40000004100 */
[----:B------:R-:W-:Y:S01]  /*3280*/  FMUL.FTZ R114, R15, R110 ;  /* 0x0000006e0f727220 */ /* 0x000fe20000410000 */
[----:B------:R-:W-:Y:S02]  /*3290*/  HADD2.F32 R5, -RZ, R5.H0_H0 ;  /* 0x20000005ff057230 */ /* 0x000fe40000004100 */
[C---:B------:R-:W-:Y:S01]  /*32a0*/  FMUL.FTZ R112, R4.reuse, R94 ;  /* 0x0000005e04707220 */ /* 0x040fe20000410000 */
[----:B------:R-:W-:Y:S02]  /*32b0*/  HADD2.F32 R46, -RZ, R46.H1_H1 ;  /* 0x3000002eff2e7230 */ /* 0x000fe40000004100 */
[----:B------:R-:W-:Y:S01]  /*32c0*/  FFMA.FTZ R4, R4, R47, -R109 ;  /* 0x0000002f04047223 */ /* 0x000fe2000001086d */
[----:B------:R-:W-:Y:S01]  /*32d0*/  F2FP.F16.E4M3.UNPACK_B R94, R113 ;  /* 0x00000071ff5e723e */ /* 0x000fe200020006ff */
[----:B------:R-:W-:Y:S01]  /*32e0*/  FMUL.FTZ R110, R5, R110 ;  /* 0x0000006e056e7220 */ /* 0x000fe20000410000 */
[----:B------:R-:W-:Y:S01]  /*32f0*/  FFMA.FTZ R113, R13, R47, R112 ;  /* 0x0000002f0d717223 */ /* 0x000fe20000010070 */
[----:B------:R-:W-:Y:S01]  /*3300*/  FFMA.FTZ R109, R5, R46, -R114 ;  /* 0x0000002e056d7223 */ /* 0x000fe20000010872 */
[----:B------:R-:W-:Y:S01]  /*3310*/  F2FP.F16.E4M3.UNPACK_B R5, R12.H1 ;  /* 0x0000000cff05723e */ /* 0x000fe200030006ff */
[----:B------:R-:W-:Y:S01]  /*3320*/  FFMA.FTZ R116, R15, R46, R110 ;  /* 0x0000002e0f747223 */ /* 0x000fe2000001006e */
[----:B------:R-:W-:Y:S01]  /*3330*/  F2FP.F16.E4M3.UNPACK_B R12, R12 ;  /* 0x0000000cff0c723e */ /* 0x000fe200020006ff */
[----:B------:R-:W-:Y:S01]  /*3340*/  HADD2.F32 R110, -RZ, R94.H1_H1 ;  /* 0x3000005eff6e7230 */ /* 0x000fe20000004100 */
[----:B------:R-:W-:Y:S01]  /*3350*/  F2FP.F16.E4M3.UNPACK_B R46, R111 ;  /* 0x0000006fff2e723e */ /* 0x000fe200020006ff */
[--C-:B------:R-:W-:Y:S01]  /*3360*/  HADD2.F32 R13, -RZ, R5.reuse.H0_H0 ;  /* 0x20000005ff0d7230 */ /* 0x100fe20000004100 */
[----:B------:R-:W-:Y:S01]  /*3370*/  F2FP.SATFINITE.E4M3.F32.PACK_AB_MERGE_C R118, R116, R109, RZ ;  /* 0x0000006d7476723e */ /* 0x000fe200048070ff */
[----:B------:R-:W-:-:S02]  /*3380*/  HADD2.F32 R15, -RZ, R5.H1_H1 ;  /* 0x30000005ff0f7230 */ /* 0x000fc40000004100 */
[----:B------:R-:W-:Y:S02]  /*3390*/  HADD2.F32 R5, -RZ, R12.H0_H0 ;  /* 0x2000000cff057230 */ /* 0x000fe40000004100 */
[-C--:B------:R-:W-:Y:S01]  /*33a0*/  FMUL.FTZ R114, R13, R110.reuse ;  /* 0x0000006e0d727220 */ /* 0x080fe20000410000 */
[----:B------:R-:W-:Y:S02]  /*33b0*/  HADD2.F32 R47, -RZ, R94.H0_H0 ;  /* 0x2000005eff2f7230 */ /* 0x000fe40000004100 */
[----:B------:R-:W-:Y:S01]  /*33c0*/  FMUL.FTZ R112, R15, R110 ;  /* 0x0000006e0f707220 */ /* 0x000fe20000410000 */
[----:B------:R-:W-:Y:S02]  /*33d0*/  HADD2.F32 R12, -RZ, R12.H1_H1 ;  /* 0x3000000cff0c7230 */ /* 0x000fe40000004100 */
[--C-:B------:R-:W-:Y:S02]  /*33e0*/  HADD2.F32 R94, -RZ, R46.reuse.H1_H1 ;  /* 0x3000002eff5e7230 */ /* 0x100fe40000004100 */
[----:B------:R-:W-:-:S02]  /*33f0*/  HADD2.F32 R46, -RZ, R46.H0_H0 ;  /* 0x2000002eff2e7230 */ /* 0x000fc40000004100 */
[CC--:B------:R-:W-:Y:S01]  /*3400*/  FMUL.FTZ R110, R12.reuse, R47.reuse ;  /* 0x0000002f0c6e7220 */ /* 0x0c0fe20000410000 */
[----:B------:R-:W-:Y:S01]  /*3410*/  FMUL.FTZ R47, R5, R47 ;  /* 0x0000002f052f7220 */ /* 0x000fe20000410000 */
[-C--:B------:R-:W-:Y:S01]  /*3420*/  FFMA.FTZ R13, R13, R94.reuse, -R112 ;  /* 0x0000005e0d0d7223 */ /* 0x080fe20000010870 */
[----:B------:R-:W-:Y:S01]  /*3430*/  FFMA.FTZ R114, R15, R94, R114 ;  /* 0x0000005e0f727223 */ /* 0x000fe20000010072 */
[-C--:B------:R-:W-:Y:S01]  /*3440*/  FFMA.FTZ R111, R5, R46.reuse, -R110 ;  /* 0x0000002e056f7223 */ /* 0x080fe2000001086e */
[----:B------:R-:W-:Y:S01]  /*3450*/  FFMA.FTZ R112, R12, R46, R47 ;  /* 0x0000002e0c707223 */ /* 0x000fe2000001002f */
[----:B------:R-:W-:Y:S02]  /*3460*/  F2FP.F16.E4M3.UNPACK_B R12, R7.H1 ;  /* 0x00000007ff0c723e */ /* 0x000fe400030006ff */
[----:B------:R-:W-:Y:S02]  /*3470*/  F2FP.F16.E4M3.UNPACK_B R47, R99.H1 ;  /* 0x00000063ff2f723e */ /* 0x000fe400030006ff */
[----:B------:R-:W-:Y:S01]  /*3480*/  F2FP.F16.E4M3.UNPACK_B R46, R95.H1 ;  /* 0x0000005fff2e723e */ /* 0x000fe200030006ff */
[----:B------:R-:W-:Y:S01]  /*3490*/  HADD2.F32 R15, -RZ, R12.H1_H1 ;  /* 0x3000000cff0f7230 */ /* 0x000fe20000004100 */
[----:B------:R-:W-:Y:S01]  /*34a0*/  F2FP.F16.E4M3.UNPACK_B R5, R6.H1 ;  /* 0x00000006ff05723e */ /* 0x000fe200030006ff */
[----:B------:R-:W-:Y:S01]  /*34b0*/  HADD2.F32 R110, -RZ, R47.H1_H1 ;  /* 0x3000002fff6e7230 */ /* 0x000fe20000004100 */
[----:B------:R-:W-:Y:S01]  /*34c0*/  F2FP.F16.E4M3.UNPACK_B R99, R99 ;  /* 0x00000063ff63723e */ /* 0x000fe200020006ff */
[----:B------:R-:W-:Y:S01]  /*34d0*/  HADD2.F32 R94, -RZ, R46.H1_H1 ;  /* 0x3000002eff5e7230 */ /* 0x000fe20000004100 */
[----:B------:R-:W-:Y:S01]  /*34e0*/  F2FP.SATFINITE.E4M3.F32.PACK_AB_MERGE_C R117, R114, R13, RZ ;  /* 0x0000000d7275723e */ /* 0x000fe200048070ff */
[----:B------:R-:W-:Y:S01]  /*34f0*/  HADD2.F32 R13, -RZ, R12.H0_H0 ;  /* 0x2000000cff0d7230 */ /* 0x000fe20000004100 */
[----:B------:R-:W-:Y:S01]  /*3500*/  F2FP.F16.E4M3.UNPACK_B R95, R95 ;  /* 0x0000005fff5f723e */ /* 0x000fe200020006ff */
[----:B------:R-:W-:Y:S01]  /*3510*/  FMUL.FTZ R114, R15, R110 ;  /* 0x0000006e0f727220 */ /* 0x000fe20000410000 */
[----:B------:R-:W-:Y:S01]  /*3520*/  HADD2.F32 R12, -RZ, R5.H1_H1 ;  /* 0x30000005ff0c7230 */ /* 0x000fe20000004100 */
[----:B------:R-:W-:Y:S01]  /*3530*/  F2FP.F16.E4M3.UNPACK_B R6, R6 ;  /* 0x00000006ff06723e */ /* 0x000fe200020006ff */
        /* <DEDUP_REMOVED lines=8> */
[----:B------:R-:W-:Y:S02]  /*35c0*/  HADD2.F32 R99, -RZ, R99.H0_H0 ;  /* 0x20000063ff637230 */ /* 0x000fe40000004100 */
[----:B------:R-:W-:Y:S01]  /*35d0*/  FFMA.FTZ R110, R5, R13, -R110 ;  /* 0x0000000d056e7223 */ /* 0x000fe2000001086e */
[----:B------:R-:W-:-:S02]  /*35e0*/  HADD2.F32 R5, -RZ, R6.H0_H0 ;  /* 0x20000006ff057230 */ /* 0x000fc40000004100 */
[----:B------:R-:W-:Y:S01]  /*35f0*/  FFMA.FTZ R109, R12, R13, R109 ;  /* 0x0000000d0c6d7223 */ /* 0x000fe2000001006d */
[--C-:B------:R-:W-:Y:S02]  /*3600*/  HADD2.F32 R12, -RZ, R7.reuse.H0_H0 ;  /* 0x20000007ff0c7230 */ /* 0x100fe40000004100 */
[----:B------:R-:W-:Y:S01]  /*3610*/  FFMA.FTZ R116, R15, R94, R116 ;  /* 0x0000005e0f747223 */ /* 0x000fe20000010074 */
[----:B------:R-:W-:Y:S02]  /*3620*/  HADD2.F32 R6, -RZ, R6.H1_H1 ;  /* 0x30000006ff067230 */ /* 0x000fe40000004100 */
[----:B------:R-:W-:Y:S01]  /*3630*/  HADD2.F32 R7, -RZ, R7.H1_H1 ;  /* 0x30000007ff077230 */ /* 0x000fe20000004100 */
[----:B------:R-:W-:Y:S01]  /*3640*/  F2FP.SATFINITE.E4M3.F32.PACK_AB_MERGE_C R109, R109, R110, RZ ;  /* 0x0000006e6d6d723e */ /* 0x000fe200048070ff */
[----:B------:R-:W-:Y:S02]  /*3650*/  HADD2.F32 R47, -RZ, R47.H0_H0 ;  /* 0x2000002fff2f7230 */ /* 0x000fe40000004100 */
[----:B------:R-:W-:Y:S01]  /*3660*/  FMUL.FTZ R94, R6, R99 ;  /* 0x00000063065e7220 */ /* 0x000fe20000410000 */
[----:B------:R-:W-:-:S02]  /*3670*/  HADD2.F32 R46, -RZ, R46.H0_H0 ;  /* 0x2000002eff2e7230 */ /* 0x000fc40000004100 */
[----:B------:R-:W-:Y:S01]  /*3680*/  FMUL.FTZ R99, R5, R99 ;  /* 0x0000006305637220 */ /* 0x000fe20000410000 */
[----:B------:R-:W-:Y:S02]  /*3690*/  HADD2.F32 R95, -RZ, R95.H0_H0 ;  /* 0x2000005fff5f7230 */ /* 0x000fe40000004100 */
[CC--:B------:R-:W-:Y:S01]  /*36a0*/  FMUL.FTZ R13, R7.reuse, R47.reuse ;  /* 0x0000002f070d7220 */ /* 0x0c0fe20000410000 */
[----:B------:R-:W-:Y:S01]  /*36b0*/  FMUL.FTZ R114, R12, R47 ;  /* 0x0000002f0c727220 */ /* 0x000fe20000410000 */
[----:B------:R-:W-:Y:S02]  /*36c0*/  F2FP.SATFINITE.E4M3.F32.PACK_AB_MERGE_C R115, R116, R115, RZ ;  /* 0x000000737473723e */ /* 0x000fe400048070ff */
        /* <DEDUP_REMOVED lines=8> */
.L_x_1611:
[----:B------:R-:W-:Y:S05]  /*3750*/  BSYNC B2 ;  /* 0x0000000000027941 */ /* 0x000fea0003800000 */
.L_x_1610:
[----:B-1----:R0:W-:Y:S02]  /*3760*/  ST.E.128 desc[UR42][R10.64], R4 ;  /* 0x000000040a007985 */ /* 0x0021e4000c101d2a */
.L_x_1609:
[----:B------:R-:W-:Y:S05]  /*3770*/  BSYNC B1 ;  /* 0x0000000000017941 */ /* 0x000fea0003800000 */
.L_x_1608:
[----:B------:R-:W-:Y:S01]  /*3780*/  ISETP.NE.AND P3, PT, R3, RZ, PT ;  /* 0x000000ff0300720c */ /* 0x000fe20003f65270 */
[----:B------:R-:W-:-:S12]  /*3790*/  BSSY B1, `(.L_x_1612) ;  /* 0x0000073000017945 */ /* 0x000fd80003800000 */
[----:B------:R-:W-:Y:S05]  /*37a0*/  @!P3 BRA `(.L_x_1613) ;  /* 0x0000000400c4b947 */ /* 0x000fea0003800000 */
[----:B0-----:R-:W-:Y:S01]  /*37b0*/  IMAD.SHL.U32 R4, R213, 0x10, RZ ;  /* 0x00000010d5047824 */ /* 0x001fe200078e00ff */
[----:B------:R-:W-:Y:S04]  /*37c0*/  BSSY B2, `(.L_x_1614) ;  /* 0x000006e000027945 */ /* 0x000fe80003800000 */
[----:B----4-:R-:W-:-:S04]  /*37d0*/  IADD3 R10, P3, R14, R4, RZ ;  /* 0x000000040e0a7210 */ /* 0x010fc80007f7e0ff */
[----:B--2---:R-:W-:Y:S02]  /*37e0*/  LEA.HI.X.SX32 R11, R4, R97, 0x1, P3 ;  /* 0x00000061040b7211 */ /* 0x004fe400018f0eff */
[----:B------:R0:W2:Y:S01]  /*37f0*/  LDS.128 R4, [R85+0x1e400] ;  /* 0x01e4000055047984 */ /* 0x0000a20000000c00 */
[----:B------:R-:W-:-:S13]  /*3800*/  ISETP.GE.AND P3, PT, R224, R96, PT ;  /* 0x00000060e000720c */ /* 0x000fda0003f66270 */
[----:B0-----:R-:W-:Y:S05]  /*3810*/  @P3 BRA `(.L_x_1615) ;  /* 0x0000000400a03947 */ /* 0x001fea0003800000 */
[----:B------:R-:W-:Y:S01]  /*3820*/  SHF.R.U32.HI R46, RZ, 0x8, R43 ;  /* 0x00000008ff2e7819 */ /* 0x000fe2000001162b */
[----:B--2---:R-:W-:Y:S01]  /*3830*/  IMAD.MOV.U32 R15, RZ, RZ, R7 ;  /* 0x000000ffff0f7224 */ /* 0x004fe200078e0007 */
[----:B------:R-:W-:Y:S01]  /*3840*/  LOP3.LUT R12, R43, 0xff0000ff, RZ, 0xc0, !PT ;  /* 0xff0000ff2b0c7812 */ /* 0x000fe200078ec0ff */
[----:B------:R-:W-:Y:S01]  /*3850*/  IMAD.MOV.U32 R13, RZ, RZ, R6 ;  /* 0x000000ffff0d7224 */ /* 0x000fe200078e0006 */
[----:B------:R-:W-:Y:S01]  /*3860*/  SHF.R.U32.HI R44, RZ, 0x10, R43 ;  /* 0x00000010ff2c7819 */ /* 0x000fe2000001162b */
[----:B------:R-:W-:Y:S01]  /*3870*/  IMAD.SHL.U32 R7, R46, 0x100, RZ ;  /* 0x000001002e077824 */ /* 0x000fe200078e00ff */
[--C-:B------:R-:W-:Y:S02]  /*3880*/  SHF.R.U32.HI R43, RZ, 0x8, R45.reuse ;  /* 0x00000008ff2b7819 */ /* 0x100fe4000001162d */
[----:B------:R-:W-:Y:S02]  /*3890*/  LOP3.LUT R42, R45, 0xff0000ff, RZ, 0xc0, !PT ;  /* 0xff0000ff2d2a7812 */ /* 0x000fe400078ec0ff */
[----:B------:R-:W-:Y:S01]  /*38a0*/  SHF.R.U32.HI R45, RZ, 0x10, R45 ;  /* 0x00000010ff2d7819 */ /* 0x000fe2000001162d */
[----:B------:R-:W-:Y:S01]  /*38b0*/  IMAD.SHL.U32 R43, R43, 0x100, RZ ;  /* 0x000001002b2b7824 */ /* 0x000fe200078e00ff */
[----:B------:R-:W-:Y:S01]  /*38c0*/  LOP3.LUT R7, R12, 0xff00, R7, 0xf8, !PT ;  /* 0x0000ff000c077812 */ /* 0x000fe200078ef807 */
[----:B------:R-:W-:Y:S01]  /*38d0*/  IMAD.U32 R12, R44, 0x10000, RZ ;  /* 0x000100002c0c7824 */ /* 0x000fe200078e00ff */
[----:B------:R-:W-:Y:S01]  /*38e0*/  F2FP.F16.E4M3.UNPACK_B R6, R5 ;  /* 0x00000005ff06723e */ /* 0x000fe200020006ff */
[----:B------:R-:W-:Y:S01]  /*38f0*/  IMAD.U32 R45, R45, 0x10000, RZ ;  /* 0x000100002d2d7824 */ /* 0x000fe200078e00ff */
[----:B------:R-:W-:-:S02]  /*3900*/  LOP3.LUT R42, R42, 0xff00, R43, 0xf8, !PT ;  /* 0x0000ff002a2a7812 */ /* 0x000fc400078ef82b */
[-C--:B------:R-:W-:Y:S02]  /*3910*/  F2FP.F16.E4M3.UNPACK_B R43, R108.reuse.H1 ;  /* 0x0000006cff2b723e */ /* 0x080fe400030006ff */
[----:B------:R-:W-:Y:S02]  /*3920*/  LOP3.LUT R47, R42, 0xff0000, R45, 0xf8, !PT ;  /* 0x00ff00002a2f7812 */ /* 0x000fe400078ef82d */
[----:B------:R-:W-:Y:S01]  /*3930*/  LOP3.LUT R44, R7, 0xff0000, R12, 0xf8, !PT ;  /* 0x00ff0000072c7812 */ /* 0x000fe200078ef80c */
[--C-:B------:R-:W-:Y:S01]  /*3940*/  HADD2.F32 R45, -RZ, R43.reuse.H0_H0 ;  /* 0x2000002bff2d7230 */ /* 0x100fe20000004100 */
[----:B------:R-:W-:Y:S01]  /*3950*/  F2FP.F16.E4M3.UNPACK_B R42, R107.H1 ;  /* 0x0000006bff2a723e */ /* 0x000fe200030006ff */
[--C-:B------:R-:W-:Y:S01]  /*3960*/  HADD2.F32 R7, -RZ, R6.reuse.H1_H1 ;  /* 0x30000006ff077230 */ /* 0x100fe20000004100 */
[----:B------:R-:W-:Y:S01]  /*3970*/  F2FP.F16.E4M3.UNPACK_B R5, R5.H1 ;  /* 0x00000005ff05723e */ /* 0x000fe200030006ff */
[----:B------:R-:W-:Y:S01]  /*3980*/  HADD2.F32 R46, -RZ, R43.H1_H1 ;  /* 0x3000002bff2e7230 */ /* 0x000fe20000004100 */
[----:B------:R-:W-:Y:S01]  /*3990*/  F2FP.F16.E4M3.UNPACK_B R108, R108 ;  /* 0x0000006cff6c723e */ /* 0x000fe200020006ff */
        /* <DEDUP_REMOVED lines=9> */
[-C--:B------:R-:W-:Y:S01]  /*3a30*/  FMUL.FTZ R6, R12, R46.reuse ;  /* 0x0000002e0c067220 */ /* 0x080fe20000410000 */
[----:B------:R-:W-:Y:S01]  /*3a40*/  FFMA.FTZ R110, R7, R43, R94 ;  /* 0x0000002b076e7223 */ /* 0x000fe2000001005e */
[----:B------:R-:W-:-:S02]  /*3a50*/  FMUL.FTZ R45, R5, R46 ;  /* 0x0000002e052d7220 */ /* 0x000fc40000410000 */
[----:B---3--:R-:W-:Y:S01]  /*3a60*/  FFMA.FTZ R99, R5, R42, -R6 ;  /* 0x0000002a05637223 */ /* 0x008fe20000010806 */
[----:B------:R-:W-:Y:S01]  /*3a70*/  F2FP.F16.E4M3.UNPACK_B R5, R4.H1 ;  /* 0x00000004ff05723e */ /* 0x000fe200030006ff */
[----:B------:R-:W-:Y:S01]  /*3a80*/  FFMA.FTZ R112, R12, R42, R45 ;  /* 0x0000002a0c707223 */ /* 0x000fe2000001002d */
[----:B------:R-:W-:Y:S01]  /*3a90*/  F2FP.F16.E4M3.UNPACK_B R4, R4 ;  /* 0x00000004ff04723e */ /* 0x000fe200020006ff */
[----:B------:R-:W-:Y:S02]  /*3aa0*/  HADD2.F32 R42, -RZ, R108.H1_H1 ;  /* 0x3000006cff2a7230 */ /* 0x000fe40000004100 */
[--C-:B------:R-:W-:Y:S01]  /*3ab0*/  HADD2.F32 R6, -RZ, R5.reuse.H0_H0 ;  /* 0x20000005ff067230 */ /* 0x100fe20000004100 */
[----:B------:R-:W-:Y:S01]  /*3ac0*/  F2FP.SATFINITE.E4M3.F32.PACK_AB_MERGE_C R113, R112, R99, RZ ;  /* 0x000000637071723e */ /* 0x000fe200048070ff */
[----:B------:R-:W-:Y:S02]  /*3ad0*/  HADD2.F32 R7, -RZ, R5.H1_H1 ;  /* 0x30000005ff077230 */ /* 0x000fe40000004100 */
[----:B------:R-:W-:-:S02]  /*3ae0*/  HADD2.F32 R5, -RZ, R4.H0_H0 ;  /* 0x20000004ff057230 */ /* 0x000fc40000004100 */
[-C--:B------:R-:W-:Y:S01]  /*3af0*/  FMUL.FTZ R46, R6, R42.reuse ;  /* 0x0000002a062e7220 */ /* 0x080fe20000410000 */
[----:B------:R-:W-:Y:S02]  /*3b00*/  HADD2.F32 R108, -RZ, R108.H0_H0 ;  /* 0x2000006cff6c7230 */ /* 0x000fe40000004100 */
[----:B------:R-:W-:Y:S01]  /*3b10*/  FMUL.FTZ R45, R7, R42 ;  /* 0x0000002a072d7220 */ /* 0x000fe20000410000 */
[----:B------:R-:W-:Y:S02]  /*3b20*/  HADD2.F32 R4, -RZ, R4.H1_H1 ;  /* 0x30000004ff047230 */ /* 0x000fe40000004100 */
[--C-:B------:R-:W-:Y:S02]  /*3b30*/  HADD2.F32 R12, -RZ, R107.reuse.H1_H1 ;  /* 0x3000006bff0c7230 */ /* 0x100fe40000004100 */
[-C--:B------:R-:W-:Y:S01]  /*3b40*/  FMUL.FTZ R43, R5, R108.reuse ;  /* 0x0000006c052b7220 */ /* 0x080fe20000410000 */
[----:B------:R-:W-:Y:S02]  /*3b50*/  HADD2.F32 R107, -RZ, R107.H0_H0 ;  /* 0x2000006bff6b7230 */ /* 0x000fe40000004100 */
[----:B------:R-:W-:Y:S01]  /*3b60*/  FMUL.FTZ R42, R4, R108 ;  /* 0x0000006c042a7220 */ /* 0x000fe20000410000 */
[-C--:B------:R-:W-:Y:S01]  /*3b70*/  FFMA.FTZ R45, R6, R12.reuse, -R45 ;  /* 0x0000000c062d7223 */ /* 0x080fe2000001082d */
[----:B------:R-:W-:-:S02]  /*3b80*/  FFMA.FTZ R46, R7, R12, R46 ;  /* 0x0000000c072e7223 */ /* 0x000fc4000001002e */
[-C--:B------:R-:W-:Y:S01]  /*3b90*/  FFMA.FTZ R94, R5, R107.reuse, -R42 ;  /* 0x0000006b055e7223 */ /* 0x080fe2000001082a */
[----:B------:R-:W-:Y:S01]  /*3ba0*/  FFMA.FTZ R107, R4, R107, R43 ;  /* 0x0000006b046b7223 */ /* 0x000fe2000001002b */
[----:B------:R-:W-:Y:S02]  /*3bb0*/  F2FP.F16.E4M3.UNPACK_B R5, R15.H1 ;  /* 0x0000000fff05723e */ /* 0x000fe400030006ff */
[----:B------:R-:W-:Y:S02]  /*3bc0*/  F2FP.F16.E4M3.UNPACK_B R43, R47.H1 ;  /* 0x0000002fff2b723e */ /* 0x000fe400030006ff */
[----:B------:R-:W-:Y:S01]  /*3bd0*/  F2FP.SATFINITE.E4M3.F32.PACK_AB_MERGE_C R111, R46, R45, RZ ;  /* 0x0000002d2e6f723e */ /* 0x000fe200048070ff */
[----:B------:R-:W-:Y:S01]  /*3be0*/  HADD2.F32 R7, -RZ, R5.H1_H1 ;  /* 0x30000005ff077230 */ /* 0x000fe20000004100 */
[-C--:B------:R-:W-:Y:S01]  /*3bf0*/  F2FP.F16.E4M3.UNPACK_B R12, R44.reuse.H1 ;  /* 0x0000002cff0c723e */ /* 0x080fe200030006ff */
        /* <DEDUP_REMOVED lines=12> */
[----:B------:R-:W-:Y:S01]  /*3cc0*/  HADD2.F32 R6, -RZ, R44.H1_H1 ;  /* 0x3000002cff067230 */ /* 0x000fe20000004100 */
[----:B------:R-:W-:Y:S01]  /*3cd0*/  F2FP.F16.E4M3.UNPACK_B R15, R15 ;  /* 0x0000000fff0f723e */ /* 0x000fe200020006ff */
[-C--:B------:R-:W-:Y:S01]  /*3ce0*/  FMUL.FTZ R99, R5, R45.reuse ;  /* 0x0000002d05637220 */ /* 0x080fe20000410000 */
[----:B------:R-:W-:Y:S01]  /*3cf0*/  FMUL.FTZ R46, R4, R45 ;  /* 0x0000002d042e7220 */ /* 0x000fe20000410000 */
[----:B------:R-:W-:Y:S01]  /*3d00*/  F2FP.F16.E4M3.UNPACK_B R13, R13 ;  /* 0x0000000dff0d723e */ /* 0x000fe200020006ff */
[----:B------:R-:W-:-:S02]  /*3d10*/  HADD2.F32 R47, -RZ, R47.H0_H0 ;  /* 0x2000002fff2f7230 */ /* 0x000fc40000004100 */
[-C--:B------:R-:W-:Y:S01]  /*3d20*/  FFMA.FTZ R99, R4, R6.reuse, -R99 ;  /* 0x0000000604637223 */ /* 0x080fe20000010863 */
[----:B------:R-:W-:Y:S01]  /*3d30*/  FFMA.FTZ R46, R5, R6, R46 ;  /* 0x00000006052e7223 */ /* 0x000fe2000001002e */
[--C-:B------:R-:W-:Y:S02]  /*3d40*/  HADD2.F32 R5, -RZ, R15.reuse.H0_H0 ;  /* 0x2000000fff057230 */ /* 0x100fe40000004100 */
[----:B------:R-:W-:Y:S01]  /*3d50*/  FFMA.FTZ R112, R7, R42, R108 ;  /* 0x0000002a07707223 */ /* 0x000fe2000001006c */
[----:B------:R-:W-:Y:S02]  /*3d60*/  HADD2.F32 R15, -RZ, R15.H1_H1 ;  /* 0x3000000fff0f7230 */ /* 0x000fe40000004100 */
[----:B------:R-:W-:Y:S01]  /*3d70*/  HADD2.F32 R6, -RZ, R43.H0_H0 ;  /* 0x2000002bff067230 */ /* 0x000fe20000004100 */
[----:B------:R-:W-:Y:S01]  /*3d80*/  F2FP.SATFINITE.E4M3.F32.PACK_AB_MERGE_C R46, R46, R99, RZ ;  /* 0x000000632e2e723e */ /* 0x000fe200048070ff */
[--C-:B------:R-:W-:Y:S01]  /*3d90*/  HADD2.F32 R4, -RZ, R13.reuse.H0_H0 ;  /* 0x2000000dff047230 */ /* 0x100fe20000004100 */
[----:B------:R-:W-:Y:S01]  /*3da0*/  F2FP.SATFINITE.E4M3.F32.PACK_AB_MERGE_C R109, R112, R109, RZ ;  /* 0x0000006d706d723e */ /* 0x000fe200048070ff */
[----:B------:R-:W-:-:S02]  /*3db0*/  HADD2.F32 R13, -RZ, R13.H1_H1 ;  /* 0x3000000dff0d7230 */ /* 0x000fc40000004100 */
[-C--:B------:R-:W-:Y:S01]  /*3dc0*/  FMUL.FTZ R42, R15, R6.reuse ;  /* 0x000000060f2a7220 */ /* 0x080fe20000410000 */
[----:B------:R-:W-:Y:S02]  /*3dd0*/  HADD2.F32 R44, -RZ, R44.H0_H0 ;  /* 0x2000002cff2c7230 */ /* 0x000fe40000004100 */
[----:B------:R-:W-:Y:S01]  /*3de0*/  FMUL.FTZ R108, R5, R6 ;  /* 0x00000006056c7220 */ /* 0x000fe20000410000 */
[----:B------:R-:W-:Y:S02]  /*3df0*/  HADD2.F32 R12, -RZ, R12.H0_H0 ;  /* 0x2000000cff0c7230 */ /* 0x000fe40000004100 */
[-C--:B------:R-:W-:Y:S01]  /*3e00*/  FMUL.FTZ R7, R13, R47.reuse ;  /* 0x0000002f0d077220 */ /* 0x080fe20000410000 */
[----:B------:R-:W-:-:S03]  /*3e10*/  FMUL.FTZ R6, R4, R47 ;  /* 0x0000002f04067220 */ /* 0x000fc60000410000 */
[-C--:B------:R-:W-:Y:S01]  /*3e20*/  FFMA.FTZ R7, R4, R44.reuse, -R7 ;  /* 0x0000002c04077223 */ /* 0x080fe20000010807 */
[----:B------:R-:W-:Y:S01]  /*3e30*/  FFMA.FTZ R6, R13, R44, R6 ;  /* 0x0000002c0d067223 */ /* 0x000fe20000010006 */
[-C--:B------:R-:W-:Y:S01]  /*3e40*/  FFMA.FTZ R42, R5, R12.reuse, -R42 ;  /* 0x0000000c052a7223 */ /* 0x080fe2000001082a */
[----:B------:R-:W-:Y:S01]  /*3e50*/  FFMA.FTZ R15, R15, R12, R108 ;  /* 0x0000000c0f0f7223 */ /* 0x000fe2000001006c */
[----:B------:R-:W-:Y:S02]  /*3e60*/  F2FP.SATFINITE.E4M3.F32.PACK_AB_MERGE_C R5, R110, R95, R113 ;  /* 0x0000005f6e05723e */ /* 0x000fe40004807071 */
[----:B------:R-:W-:Y:S02]  /*3e70*/  F2FP.SATFINITE.E4M3.F32.PACK_AB_MERGE_C R6, R6, R7, R46 ;  /* 0x000000070606723e */ /* 0x000fe4000480702e */
[----:B------:R-:W-:Y:S02]  /*3e80*/  F2FP.SATFINITE.E4M3.F32.PACK_AB_MERGE_C R4, R107, R94, R111 ;  /* 0x0000005e6b04723e */ /* 0x000fe4000480706f */
[----:B------:R-:W-:-:S07]  /*3e90*/  F2FP.SATFINITE.E4M3.F32.PACK_AB_MERGE_C R7, R15, R42, R109 ;  /* 0x0000002a0f07723e */ /* 0x000fce000480706d */
.L_x_1615:
[----:B------:R-:W-:Y:S05]  /*3ea0*/  BSYNC B2 ;  /* 0x0000000000027941 */ /* 0x000fea0003800000 */
.L_x_1614:
[----:B--2---:R0:W-:Y:S02]  /*3eb0*/  ST.E.128 desc[UR42][R10.64], R4 ;  /* 0x000000040a007985 */ /* 0x0041e4000c101d2a */
.L_x_1613:
[----:B------:R-:W-:Y:S05]  /*3ec0*/  BSYNC B1 ;  /* 0x0000000000017941 */ /* 0x000fea0003800000 */
.L_x_1612:
[----:B------:R-:W-:Y:S01]  /*3ed0*/  ISETP.NE.AND P3, PT, R0, RZ, PT ;  /* 0x000000ff0000720c */ /* 0x000fe20003f65270 */
[----:B------:R-:W-:-:S12]  /*3ee0*/  BSSY B1, `(.L_x_1616) ;  /* 0x0000073000017945 */ /* 0x000fd80003800000 */
[----:B------:R-:W-:Y:S05]  /*3ef0*/  @!P3 BRA `(.L_x_1617) ;  /* 0x0000000400c4b947 */ /* 0x000fea0003800000 */
[----:B0-----:R-:W-:Y:S01]  /*3f00*/  SHF.L.U32 R4, R214, 0x4, RZ ;  /* 0x00000004d6047819 */ /* 0x001fe200000006ff */
[----:B------:R-:W-:Y:S03]  /*3f10*/  BSSY B2, `(.L_x_1618) ;  /* 0x000006e000027945 */ /* 0x000fe60003800000 */
[----:B----4-:R-:W-:-:S04]  /*3f20*/  IADD3 R10, P3, R14, R4, RZ ;  /* 0x000000040e0a7210 */ /* 0x010fc80007f7e0ff */
[----:B--2---:R-:W-:Y:S02]  /*3f30*/  LEA.HI.X.SX32 R11, R4, R97, 0x1, P3 ;  /* 0x00000061040b7211 */ /* 0x004fe400018f0eff */
[----:B------:R0:W2:Y:S01]  /*3f40*/  LDS.128 R4, [R86+0x20400] ;  /* 0x0204000056047984 */ /* 0x0000a20000000c00 */
[----:B------:R-:W-:-:S13]  /*3f50*/  ISETP.GE.AND P3, PT, R222, R96, PT ;  /* 0x00000060de00720c */ /* 0x000fda0003f66270 */
[----:B0-----:R-:W-:Y:S05]  /*3f60*/  @P3 BRA `(.L_x_1619) ;  /* 0x0000000400a03947 */ /* 0x001fea0003800000 */
[----:B------:R-:W-:Y:S01]  /*3f70*/  SHF.R.U32.HI R12, RZ, 0x8, R41 ;  /* 0x00000008ff0c7819 */ /* 0x000fe20000011629 */
[----:B--2---:R-:W-:Y:S01]  /*3f80*/  IMAD.MOV.U32 R15, RZ, RZ, R7 ;  /* 0x000000ffff0f7224 */ /* 0x004fe200078e0007 */
[----:B------:R-:W-:Y:S01]  /*3f90*/  SHF.R.U32.HI R42, RZ, 0x8, R39 ;  /* 0x00000008ff2a7819 */ /* 0x000fe20000011627 */
[----:B------:R-:W-:Y:S01]  /*3fa0*/  IMAD.MOV.U32 R13, RZ, RZ, R6 ;  /* 0x000000ffff0d7224 */ /* 0x000fe200078e0006 */
[----:B------:R-:W-:Y:S01]  /*3fb0*/  SHF.R.U32.HI R40, RZ, 0x10, R41 ;  /* 0x00000010ff287819 */ /* 0x000fe20000011629 */
        /* <DEDUP_REMOVED lines=27> */
[CC--:B------:R-:W-:Y:S01]  /*4170*/  FMUL.FTZ R6, R12.reuse, R42.reuse ;  /* 0x0000002a0c067220 */ /* 0x0c0fe20000410000 */
        /* <DEDUP_REMOVED lines=25> */
[----:B------:R-:W-:Y:S02]  /*4310*/  F2FP.F16.E4M3.UNPACK_B R39, R43.H1 ;  /* 0x0000002bff27723e */ /* 0x000fe400030006ff */
[----:B---3--:R-:W-:Y:S01]  /*4320*/  F2FP.SATFINITE.E4M3.F32.PACK_AB_MERGE_C R99, R42, R41, RZ ;  /* 0x000000292a63723e */ /* 0x008fe200048070ff */
        /* <DEDUP_REMOVED lines=44> */
.L_x_1619:
[----:B------:R-:W-:Y:S05]  /*45f0*/  BSYNC B2 ;  /* 0x0000000000027941 */ /* 0x000fea0003800000 */
.L_x_1618:
[----:B--2---:R0:W-:Y:S02]  /*4600*/  ST.E.128 desc[UR42][R10.64], R4 ;  /* 0x000000040a007985 */ /* 0x0041e4000c101d2a */
.L_x_1617:
[----:B------:R-:W-:Y:S05]  /*4610*/  BSYNC B1 ;  /* 0x0000000000017941 */ /* 0x000fea0003800000 */
.L_x_1616:
[----:B------:R-:W-:Y:S01]  /*4620*/  LOP3.LUT P3, RZ, R57, 0x8, RZ, 0xc0, !PT ;  /* 0x0000000839ff7812 */ /* 0x000fe2000786c0ff */
[----:B------:R-:W-:-:S12]  /*4630*/  BSSY B1, `(.L_x_1620) ;  /* 0x0000072000017945 */ /* 0x000fd80003800000 */
[----:B------:R-:W-:Y:S05]  /*4640*/  @!P3 BRA `(.L_x_1621) ;  /* 0x0000000400c0b947 */ /* 0x000fea0003800000 */
[----:B0-----:R0:W0:Y:S01]  /*4650*/  LDS.128 R4, [R85+0x20400] ;  /* 0x0204000055047984 */ /* 0x0010220000000c00 */
[----:B----4-:R-:W-:Y:S01]  /*4660*/  IADD3 R10, P3, R208, R14, RZ ;  /* 0x0000000ed00a7210 */ /* 0x010fe20007f7e0ff */
[----:B------:R-:W-:Y:S04]  /*4670*/  BSSY B2, `(.L_x_1622) ;  /* 0x000006c000027945 */ /* 0x000fe80003800000 */
[----:B--2---:R-:W-:Y:S01]  /*4680*/  IMAD.X R11, R97, 0x1, R221, P3 ;  /* 0x00000001610b7824 */ /* 0x004fe200018e06dd */
[----:B------:R-:W-:-:S13]  /*4690*/  ISETP.GE.AND P3, PT, R223, R96, PT ;  /* 0x00000060df00720c */ /* 0x000fda0003f66270 */
[----:B------:R-:W-:Y:S05]  /*46a0*/  @P3 BRA `(.L_x_1623) ;  /* 0x0000000400a03947 */ /* 0x000fea0003800000 */
[----:B------:R-:W-:Y:S01]  /*46b0*/  SHF.R.U32.HI R38, RZ, 0x8, R35 ;  /* 0x00000008ff267819 */ /* 0x000fe20000011623 */
[----:B0-----:R-:W-:Y:S01]  /*46c0*/  IMAD.MOV.U32 R15, RZ, RZ, R7 ;  /* 0x000000ffff0f7224 */ /* 0x001fe200078e0007 */
        /* <DEDUP_REMOVED lines=34> */
[----:B------:R-:W-:Y:S01]  /*48f0*/  FFMA.FTZ R43, R5, R34, -R6 ;  /* 0x00000022052b7223 */ /* 0x000fe20000010806 */
        /* <DEDUP_REMOVED lines=67> */
.L_x_1623:
[----:B------:R-:W-:Y:S05]  /*4d30*/  BSYNC B2 ;  /* 0x0000000000027941 */ /* 0x000fea0003800000 */
.L_x_1622:
[----:B0-----:R0:W-:Y:S02]  /*4d40*/  ST.E.128 desc[UR42][R10.64], R4 ;  /* 0x000000040a007985 */ /* 0x0011e4000c101d2a */
.L_x_1621:
[----:B------:R-:W-:Y:S05]  /*4d50*/  BSYNC B1 ;  /* 0x0000000000017941 */ /* 0x000fea0003800000 */
.L_x_1620:
        /* <DEDUP_REMOVED lines=11> */
[--C-:B------:R-:W-:Y:S01]  /*4e10*/  SHF.R.U32.HI R12, RZ, 0x8, R33.reuse ;  /* 0x00000008ff0c7819 */ /* 0x100fe20000011621 */
[----:B------:R-:W-:Y:S01]  /*4e20*/  IMAD.MOV.U32 R13, RZ, RZ, R6 ;  /* 0x000000ffff0d7224 */ /* 0x000fe200078e0006 */
[----:B------:R-:W-:Y:S01]  /*4e30*/  SHF.R.U32.HI R32, RZ, 0x10, R33 ;  /* 0x00000010ff207819 */ /* 0x000fe20000011621 */
[----:B------:R-:W-:Y:S01]  /*4e40*/  IMAD.SHL.U32 R6, R34, 0x100, RZ ;  /* 0x0000010022067824 */ /* 0x000fe200078e00ff */
[----:B------:R-:W-:Y:S02]  /*4e50*/  LOP3.LUT R30, R33, 0xff0000ff, RZ, 0xc0, !PT ;  /* 0xff0000ff211e7812 */ /* 0x000fe400078ec0ff */
[----:B------:R-:W-:Y:S02]  /*4e60*/  SHF.L.U32 R7, R12, 0x8, RZ ;  /* 0x000000080c077819 */ /* 0x000fe400000006ff */
[----:B------:R-:W-:-:S02]  /*4e70*/  SHF.R.U32.HI R35, RZ, 0x10, R31 ;  /* 0x00000010ff237819 */ /* 0x000fc4000001161f */
[----:B------:R-:W-:Y:S02]  /*4e80*/  LOP3.LUT R31, R31, 0xff0000ff, RZ, 0xc0, !PT ;  /* 0xff0000ff1f1f7812 */ /* 0x000fe400078ec0ff */
        /* <DEDUP_REMOVED lines=94> */
.L_x_1627:
[----:B------:R-:W-:Y:S05]  /*5470*/  BSYNC B2 ;  /* 0x0000000000027941 */ /* 0x000fea0003800000 */
.L_x_1626:
[----:B0-----:R0:W-:Y:S02]  /*5480*/  ST.E.128 desc[UR42][R10.64], R4 ;  /* 0x000000040a007985 */ /* 0x0011e4000c101d2a */
.L_x_1625:
[----:B------:R-:W-:Y:S05]  /*5490*/  BSYNC B1 ;  /* 0x0000000000017941 */ /* 0x000fea0003800000 */
.L_x_1624:
[----:B------:R-:W-:-:S13]  /*54a0*/  LOP3.LUT P3, RZ, R57, 0x20, RZ, 0xc0, !PT ;  /* 0x0000002039ff7812 */ /* 0x000fda000786c0ff */
        /* <DEDUP_REMOVED lines=9> */
[----:B------:R-:W-:Y:S02]  /*5540*/  SHF.R.U32.HI R12, RZ, 0x8, R29 ;  /* 0x00000008ff0c7819 */ /* 0x000fe4000001161d */
[----:B------:R-:W-:Y:S01]  /*5550*/  LOP3.LUT R8, R9, 0xff0000ff, RZ, 0xc0, !PT ;  /* 0xff0000ff09087812 */ /* 0x000fe200078ec0ff */
[----:B------:R-:W-:Y:S01]  /*5560*/  IMAD.SHL.U32 R7, R30, 0x100, RZ ;  /* 0x000001001e077824 */ /* 0x000fe200078e00ff */
[----:B------:R-:W-:Y:S01]  /*5570*/  SHF.R.U32.HI R13, RZ, 0x10, R9 ;  /* 0x00000010ff0d7819 */ /* 0x000fe20000011609 */
[----:B------:R-:W-:Y:S01]  /*5580*/  IMAD.MOV.U32 R9, RZ, RZ, R6 ;  /* 0x000000ffff097224 */ /* 0x000fe200078e0006 */
[----:B------:R-:W-:Y:S01]  /*5590*/  SHF.R.U32.HI R28, RZ, 0x10, R29 ;  /* 0x00000010ff1c7819 */ /* 0x000fe2000001161d */
[----:B------:R-:W-:Y:S01]  /*55a0*/  IMAD.SHL.U32 R6, R12, 0x100, RZ ;  /* 0x000001000c067824 */ /* 0x000fe200078e00ff */
[----:B------:R-:W-:-:S02]  /*55b0*/  LOP3.LUT R11, R29, 0xff0000ff, RZ, 0xc0, !PT ;  /* 0xff0000ff1d0b7812 */ /* 0x000fc400078ec0ff */
        /* <DEDUP_REMOVED lines=15> */
[----:B------:R-:W-:Y:S01]  /*56b0*/  HADD2.F32 R12, -RZ, R11.H0_H0 ;  /* 0x2000000bff0c7230 */ /* 0x000fe20000004100 */
        /* <DEDUP_REMOVED lines=10> */
[-C--:B------:R-:W-:Y:S01]  /*5760*/  FFMA.FTZ R34, R5, R11.reuse, -R6 ;  /* 0x0000000b05227223 */ /* 0x080fe20000010806 */
[-C--:B------:R-:W-:Y:S01]  /*5770*/  F2FP.F16.E4M3.UNPACK_B R5, R4.reuse.H1 ;  /* 0x00000004ff05723e */ /* 0x080fe200030006ff */
        /* <DEDUP_REMOVED lines=30> */
[----:B------:R-:W-:Y:S01]  /*5960*/  FMUL.FTZ R35, R7, R29 ;  /* 0x0000001d07237220 */ /* 0x000fe20000410000 */
[----:B------:R-:W-:-:S02]  /*5970*/  HADD2.F32 R5, -RZ, R4.H1_H1 ;  /* 0x30000004ff057230 */ /* 0x000fc40000004100 */
[C---:B------:R-:W-:Y:S01]  /*5980*/  FMUL.FTZ R34, R6.reuse, R29 ;  /* 0x0000001d06227220 */ /* 0x040fe20000410000 */
[----:B------:R-:W-:Y:S02]  /*5990*/  HADD2.F32 R28, -RZ, R30.H1_H1 ;  /* 0x3000001eff1c7230 */ /* 0x000fe40000004100 */
[----:B------:R-:W-:Y:S01]  /*59a0*/  FFMA.FTZ R35, R6, R11, -R35 ;  /* 0x0000000b06237223 */ /* 0x000fe20000010823 */
[----:B------:R-:W-:Y:S01]  /*59b0*/  HADD2.F32 R4, -RZ, R4.H0_H0 ;  /* 0x20000004ff047230 */ /* 0x000fe20000004100 */
[----:B------:R-:W-:Y:S01]  /*59c0*/  F2FP.F16.E4M3.UNPACK_B R9, R9 ;  /* 0x00000009ff09723e */ /* 0x000fe200020006ff */
[----:B------:R-:W-:Y:S02]  /*59d0*/  HADD2.F32 R6, -RZ, R13.H1_H1 ;  /* 0x3000000dff067230 */ /* 0x000fe40000004100 */
[----:B------:R-:W-:Y:S01]  /*59e0*/  FMUL.FTZ R29, R5, R28 ;  /* 0x0000001c051d7220 */ /* 0x000fe20000410000 */
[----:B------:R-:W-:Y:S01]  /*59f0*/  F2FP.F16.E4M3.UNPACK_B R10, R10 ;  /* 0x0000000aff0a723e */ /* 0x000fe200020006ff */
[----:B------:R-:W-:Y:S01]  /*5a00*/  FMUL.FTZ R28, R4, R28 ;  /* 0x0000001c041c7220 */ /* 0x000fe20000410000 */
[----:B------:R-:W-:-:S02]  /*5a10*/  HADD2.F32 R30, -RZ, R30.H0_H0 ;  /* 0x2000001eff1e7230 */ /* 0x000fc40000004100 */
[-C--:B------:R-:W-:Y:S01]  /*5a20*/  FFMA.FTZ R29, R4, R6.reuse, -R29 ;  /* 0x00000006041d7223 */ /* 0x080fe2000001081d */
[--C-:B------:R-:W-:Y:S02]  /*5a30*/  HADD2.F32 R4, -RZ, R9.reuse.H0_H0 ;  /* 0x20000009ff047230 */ /* 0x100fe40000004100 */
[----:B------:R-:W-:Y:S01]  /*5a40*/  FFMA.FTZ R28, R5, R6, R28 ;  /* 0x00000006051c7223 */ /* 0x000fe2000001001c */
[----:B------:R-:W-:Y:S02]  /*5a50*/  HADD2.F32 R9, -RZ, R9.H1_H1 ;  /* 0x30000009ff097230 */ /* 0x000fe40000004100 */
[----:B------:R-:W-:Y:S01]  /*5a60*/  FFMA.FTZ R34, R7, R11, R34 ;  /* 0x0000000b07227223 */ /* 0x000fe20000010022 */
[--C-:B------:R-:W-:Y:S02]  /*5a70*/  HADD2.F32 R5, -RZ, R10.reuse.H0_H0 ;  /* 0x2000000aff057230 */ /* 0x100fe40000004100 */
[----:B------:R-:W-:Y:S02]  /*5a80*/  HADD2.F32 R10, -RZ, R10.H1_H1 ;  /* 0x3000000aff0a7230 */ /* 0x000fe40000004100 */
[----:B------:R-:W-:Y:S01]  /*5a90*/  FMUL.FTZ R7, R9, R30 ;  /* 0x0000001e09077220 */ /* 0x000fe20000410000 */
        /* <DEDUP_REMOVED lines=11> */
[----:B------:R-:W-:-:S02]  /*5b50*/  F2FP.SATFINITE.E4M3.F32.PACK_AB_MERGE_C R34, R34, R35, RZ ;  /* 0x000000232222723e */ /* 0x000fc400048070ff */
[----:B------:R-:W-:Y:S02]  /*5b60*/  F2FP.SATFINITE.E4M3.F32.PACK_AB_MERGE_C R28, R30, R7, R28 ;  /* 0x000000071e1c723e */ /* 0x000fe4000480701c */
[----:B------:R-:W-:Y:S02]  /*5b70*/  F2FP.SATFINITE.E4M3.F32.PACK_AB_MERGE_C R7, R11, R6, R34 ;  /* 0x000000060b07723e */ /* 0x000fe40004807022 */
[----:B------:R-:W-:Y:S01]  /*5b80*/  F2FP.SATFINITE.E4M3.F32.PACK_AB_MERGE_C R5, R33, R32, R37 ;  /* 0x000000202105723e */ /* 0x000fe20004807025 */
[----:B------:R-:W-:Y:S01]  /*5b90*/  IMAD.MOV.U32 R6, RZ, RZ, R28 ;  /* 0x000000ffff067224 */ /* 0x000fe200078e001c */
[----:B------:R-:W-:-:S07]  /*5ba0*/  F2FP.SATFINITE.E4M3.F32.PACK_AB_MERGE_C R4, R98, R31, R36 ;  /* 0x0000001f6204723e */ /* 0x000fce0004807024 */
.L_x_1629:
[----:B------:R-:W-:Y:S05]  /*5bb0*/  BSYNC B1 ;  /* 0x0000000000017941 */ /* 0x000fea0003800000 */
.L_x_1628:
[----:B0-----:R0:W-:Y:S01]  /*5bc0*/  ST.E.128 desc[UR42][R14.64], R4 ;  /* 0x000000040e007985 */ /* 0x0011e2000c101d2a */
[----:B------:R-:W-:Y:S05]  /*5bd0*/  BRA `(.L_x_1607) ;  /* 0x0000003400c47947 */ /* 0x000fea0003800000 */
.L_x_1600:
        /* <DEDUP_REMOVED lines=42> */
.L_x_1631:
[----:B------:R-:W-:Y:S05]  /*5e80*/  BSYNC B1 ;  /* 0x0000000000017941 */ /* 0x000fea0003800000 */
.L_x_1630:
        /* <DEDUP_REMOVED lines=16> */
.L_x_1632:
[----:B------:R-:W-:Y:S01]  /*5f90*/  IMAD R82, R200, 0x8, R16 ;  /* 0x00000008c8527824 */ /* 0x000fe200078e0210 */
[----:B------:R-:W-:Y:S01]  /*5fa0*/  SHF.L.U32 R93, R210, 0x1f, RZ ;  /* 0x0000001fd25d7819 */ /* 0x000fe200000006ff */
[----:B------:R-:W-:Y:S03]  /*5fb0*/  BSSY B1, `(.L_x_1633) ;  /* 0x0000003000017945 */ /* 0x000fe60003800000 */
[----:B------:R-:W1:Y:S02]  /*5fc0*/  SYNCS.PHASECHK.TRANS64.TRYWAIT P4, [R82+URZ+0x2a890], R93 ;  /* 0x02a8905d520075a7 */ /* 0x000e64000808017f */
[----:B-1----:R-:W-:Y:S05]  /*5fd0*/  @!P4 BRA `(.L_x_1634) ;  /* 0x000002540018c947 */ /* 0x002fea0003800000 */
.L_x_1971:
[----:B------:R-:W-:Y:S05]  /*5fe0*/  BSYNC B1 ;  /* 0x0000000000017941 */ /* 0x000fea0003800000 */
.L_x_1633:
[----:B------:R-:W-:-:S03]  /*5ff0*/  UMOV UR4, 0xffffffff ;  /* 0xffffffff00047882 */ /* 0x000fc60000000000 */
[----:B------:R-:W-:Y:S05]  /*6000*/  BRA.DIV UR4, `(.L_x_1635) ;  /* 0x0000025604207947 */ /* 0x000fea000b800000 */
[----:B------:R-:W2:Y:S04]  /*6010*/  SHFL.IDX PT, R97, R97, RZ, 0x1e1f ;  /* 0x001e1fff61617589 */ /* 0x000ea800000e0000 */
[----:B------:R-:W3:Y:S02]  /*6020*/  SHFL.IDX PT, R99, R99, RZ, 0x1e1f ;  /* 0x001e1fff63637589 */ /* 0x000ee400000e0000 */
.L_x_1975:
[----:B------:R-:W-:Y:S05]  /*6030*/  @P3 BRA `(.L_x_1607) ;  /* 0x0000003000ac3947 */ /* 0x000fea0003800000 */
[----:B------:R-:W4:Y:S01]  /*6040*/  LDC R103, c[0x0][0x2f4] ;  /* 0x0000bd00ff677b82 */ /* 0x000f220000000800 */
[----:B------:R-:W-:Y:S01]  /*6050*/  ISETP.NE.AND P3, PT, R54, RZ, PT ;  /* 0x000000ff3600720c */ /* 0x000fe20003f65270 */
[----:B------:R-:W-:Y:S01]  /*6060*/  BSSY B1, `(.L_x_1636) ;  /* 0x00000f5000017945 */ /* 0x000fe20003800000 */
[----:B----4-:R-:W-:-:S11]  /*6070*/  IMAD.IADD R105, R103, 0x1, -R64 ;  /* 0x0000000167697824 */ /* 0x010fd600078e0a40 */
[----:B------:R-:W-:Y:S05]  /*6080*/  @!P3 BRA `(.L_x_1637) ;  /* 0x0000000c00c8b947 */ /* 0x000fea0003800000 */
[----:B------:R-:W-:Y:S01]  /*6090*/  SEL R8, R64, R105, !P0 ;  /* 0x0000006940087207 */ /* 0x000fe20004000000 */
[----:B------:R-:W-:Y:S01]  /*60a0*/  BSSY B2, `(.L_x_1638) ;  /* 0x00000eb000027945 */ /* 0x000fe20003800000 */
[C---:B---3--:R-:W-:Y:S02]  /*60b0*/  IADD3 R94, P3, R58.reuse, R99, RZ ;  /* 0x000000633a5e7210 */ /* 0x048fe40007f7e0ff */
[----:B------:R-:W-:Y:S02]  /*60c0*/  SHF.R.S32.HI R9, RZ, 0x1f, R8 ;  /* 0x0000001fff097819 */ /* 0x000fe40000011408 */
[----:B--2---:R-:W-:Y:S02]  /*60d0*/  LEA.HI.X.SX32 R95, R58, R97, 0x1, P3 ;  /* 0x000000613a5f7211 */ /* 0x004fe400018f0eff */
[----:B------:R-:W-:Y:S02]  /*60e0*/  LEA.HI R9, R9, R8, RZ, 0x5 ;  /* 0x0000000809097211 */ /* 0x000fe400078f28ff */
[----:B------:R-:W-:-:S02]  /*60f0*/  ISETP.GE.AND P3, PT, R18, R96, PT ;  /* 0x000000601200720c */ /* 0x000fc40003f66270 */
[----:B------:R-:W-:-:S04]  /*6100*/  SHF.R.S32.HI R8, RZ, 0x5, R9 ;  /* 0x00000005ff087819 */ /* 0x000fc80000011409 */
[----:B------:R-:W-:-:S04]  /*6110*/  LEA.HI.SX32 R8, R77, R8, 0x1c ;  /* 0x000000084d087211 */ /* 0x000fc800078fe2ff */
[----:B------:R-:W-:Y:S01]  /*6120*/  SHF.R.S32.HI R9, RZ, 0x1f, R8 ;  /* 0x0000001fff097819 */ /* 0x000fe20000011408 */
[----:B------:R-:W-:-:S03]  /*6130*/  IMAD.SHL.U32 R110, R8, 0x10, RZ ;  /* 0x00000010086e7824 */ /* 0x000fc600078e00ff */
[----:B------:R-:W-:Y:S02]  /*6140*/  LEA.HI R8, R9, R8, RZ, 0x2 ;  /* 0x0000000809087211 */ /* 0x000fe400078f10ff */
[----:B------:R-:W-:-:S03]  /*6150*/  LOP3.LUT R9, R215, 0x30, R110, 0xf8, !PT ;  /* 0x00000030d7097812 */ /* 0x000fc600078ef86e */
[----:B------:R-:W-:Y:S01]  /*6160*/  IMAD.SHL.U32 R8, R8, 0x800, RZ ;  /* 0x0000080008087824 */ /* 0x000fe200078e00ff */
[----:B------:R-:W-:-:S04]  /*6170*/  LOP3.LUT R9, R9, R216, RZ, 0x3c, !PT ;  /* 0x000000d809097212 */ /* 0x000fc800078e3cff */
[----:B------:R-:W-:-:S04]  /*6180*/  LOP3.LUT R8, R8, 0xffffe000, RZ, 0xc0, !PT ;  /* 0xffffe00008087812 */ /* 0x000fc800078ec0ff */
[----:B0-----:R-:W-:Y:S01]  /*6190*/  IADD3 R11, R9, R8, R217 ;  /* 0x00000008090b7210 */ /* 0x001fe20007ffe0d9 */
        /* <DEDUP_REMOVED lines=9> */
[----:B------:R-:W-:Y:S02]  /*6230*/  LOP3.LUT R115, R33, 0xff0000ff, RZ, 0xc0, !PT ;  /* 0xff0000ff21737812 */ /* 0x000fe400078ec0ff */
[----:B------:R-:W-:Y:S01]  /*6240*/  SHF.R.U32.HI R114, RZ, 0x8, R35 ;  /* 0x00000008ff727819 */ /* 0x000fe20000011623 */
[----:B------:R-:W-:Y:S01]  /*6250*/  IMAD.SHL.U32 R8, R32, 0x100, RZ ;  /* 0x0000010020087824 */ /* 0x000fe200078e00ff */
[----:B------:R-:W-:Y:S01]  /*6260*/  SHF.R.U32.HI R46, RZ, 0x8, R45 ;  /* 0x00000008ff2e7819 */ /* 0x000fe2000001162d */
[----:B------:R-:W-:Y:S01]  /*6270*/  IMAD.MOV.U32 R32, RZ, RZ, R10 ;  /* 0x000000ffff207224 */ /* 0x000fe200078e000a */
[----:B------:R-:W-:Y:S01]  /*6280*/  SHF.R.U32.HI R117, RZ, 0x10, R33 ;  /* 0x00000010ff757819 */ /* 0x000fe20000011621 */
[----:B--2---:R-:W-:Y:S01]  /*6290*/  IMAD.MOV.U32 R33, RZ, RZ, R14 ;  /* 0x000000ffff217224 */ /* 0x004fe200078e000e */
[----:B------:R-:W-:Y:S01]  /*62a0*/  LOP3.LUT R115, R115, 0xff00, R8, 0xf8, !PT ;  /* 0x0000ff0073737812 */ /* 0x000fe200078ef808 */
[----:B------:R-:W-:Y:S01]  /*62b0*/  IMAD.SHL.U32 R8, R114, 0x100, RZ ;  /* 0x0000010072087824 */ /* 0x000fe200078e00ff */
[----:B------:R-:W-:Y:S01]  /*62c0*/  SHF.R.U32.HI R116, RZ, 0x10, R35 ;  /* 0x00000010ff747819 */ /* 0x000fe20000011623 */
[----:B------:R-:W-:Y:S01]  /*62d0*/  IMAD.SHL.U32 R10, R46, 0x100, RZ ;  /* 0x000001002e0a7824 */ /* 0x000fe200078e00ff */
[----:B------:R-:W-:-:S02]  /*62e0*/  LOP3.LUT R35, R35, 0xff0000ff, RZ, 0xc0, !PT ;  /* 0xff0000ff23237812 */ /* 0x000fc400078ec0ff */
[----:B------:R-:W-:Y:S02]  /*62f0*/  SHF.R.U32.HI R120, RZ, 0x10, R45 ;  /* 0x00000010ff787819 */ /* 0x000fe4000001162d */
[--C-:B------:R-:W-:Y:S02]  /*6300*/  SHF.R.U32.HI R118, RZ, 0x10, R47.reuse ;  /* 0x00000010ff767819 */ /* 0x100fe4000001162f */
[----:B------:R-:W-:Y:S02]  /*6310*/  SHF.R.U32.HI R34, RZ, 0x8, R47 ;  /* 0x00000008ff227819 */ /* 0x000fe4000001162f */
[----:B------:R-:W-:Y:S01]  /*6320*/  LOP3.LUT R119, R47, 0xff0000ff, RZ, 0xc0, !PT ;  /* 0xff0000ff2f777812 */ /* 0x000fe200078ec0ff */
[----:B------:R-:W-:Y:S01]  /*6330*/  IMAD.MOV.U32 R47, RZ, RZ, R12 ;  /* 0x000000ffff2f7224 */ /* 0x000fe200078e000c */
[----:B------:R-:W-:Y:S01]  /*6340*/  LOP3.LUT R45, R45, 0xff0000ff, RZ, 0xc0, !PT ;  /* 0xff0000ff2d2d7812 */ /* 0x000fe200078ec0ff */
[----:B------:R-:W-:Y:S01]  /*6350*/  IMAD.U32 R12, R117, 0x10000, RZ ;  /* 0x00010000750c7824 */ /* 0x000fe200078e00ff */
[----:B------:R-:W-:Y:S01]  /*6360*/  LOP3.LUT R35, R35, 0xff00, R8, 0xf8, !PT ;  /* 0x0000ff0023237812 */ /* 0x000fe200078ef808 */
[----:B------:R-:W-:Y:S01]  /*6370*/  IMAD.U32 R8, R116, 0x10000, RZ ;  /* 0x0001000074087824 */ /* 0x000fe200078e00ff */
[----:B------:R-:W-:Y:S01]  /*6380*/  LOP3.LUT R117, R45, 0xff00, R10, 0xf8, !PT ;  /* 0x0000ff002d757812 */ /* 0x000fe200078ef80a */
[----:B------:R-:W-:Y:S01]  /*6390*/  IMAD.U32 R118, R118, 0x10000, RZ ;  /* 0x0001000076767824 */ /* 0x000fe200078e00ff */
[----:B------:R-:W-:-:S02]  /*63a0*/  F2FP.F16.E4M3.UNPACK_B R116, R113.H1 ;  /* 0x00000071ff74723e */ /* 0x000fc400030006ff */
[----:B------:R-:W-:Y:S02]  /*63b0*/  F2FP.F16.E4M3.UNPACK_B R114, R47.H1 ;  /* 0x0000002fff72723e */ /* 0x000fe400030006ff */
[----:B------:R-:W-:Y:S01]  /*63c0*/  F2FP.F16.E4M3.UNPACK_B R45, R44.H1 ;  /* 0x0000002cff2d723e */ /* 0x000fe200030006ff */
[----:B------:R-:W-:Y:S01]  /*63d0*/  HADD2.F32 R10, -RZ, R116.H0_H0 ;  /* 0x20000074ff0a7230 */ /* 0x000fe20000004100 */
[----:B------:R-:W-:Y:S02]  /*63e0*/  SHF.L.U32 R14, R34, 0x8, RZ ;  /* 0x00000008220e7819 */ /* 0x000fe400000006ff */
[----:B------:R-:W-:Y:S01]  /*63f0*/  LOP3.LUT R8, R35, 0xff0000, R8, 0xf8, !PT ;  /* 0x00ff000023087812 */ /* 0x000fe200078ef808 */
[----:B------:R-:W-:Y:S01]  /*6400*/  HADD2.F32 R35, -RZ, R114.H0_H0 ;  /* 0x20000072ff237230 */ /* 0x000fe20000004100 */
[----:B------:R-:W-:Y:S01]  /*6410*/  F2FP.F16.E4M3.UNPACK_B R46, R112.H1 ;  /* 0x00000070ff2e723e */ /* 0x000fe200030006ff */
[----:B------:R-:W-:Y:S01]  /*6420*/  HADD2.F32 R34, -RZ, R45.H0_H0 ;  /* 0x2000002dff227230 */ /* 0x000fe20000004100 */
[----:B------:R-:W-:Y:S01]  /*6430*/  LOP3.LUT R119, R119, 0xff00, R14, 0xf8, !PT ;  /* 0x0000ff0077777812 */ /* 0x000fe200078ef80e */
[----:B------:R-:W-:Y:S01]  /*6440*/  IMAD.U32 R14, R120, 0x10000, RZ ;  /* 0x00010000780e7824 */ /* 0x000fe200078e00ff */
[----:B------:R-:W-:Y:S01]  /*6450*/  LOP3.LUT R12, R115, 0xff0000, R12, 0xf8, !PT ;  /* 0x00ff0000730c7812 */ /* 0x000fe200078ef80c */
        /* <DEDUP_REMOVED lines=10> */
[----:B------:R-:W-:Y:S01]  /*6500*/  F2FP.F16.E4M3.UNPACK_B R44, R44 ;  /* 0x0000002cff2c723e */ /* 0x000fe200020006ff */
[----:B------:R-:W-:Y:S01]  /*6510*/  HADD2.F32 R46, -RZ, R45.H1_H1 ;  /* 0x3000002dff2e7230 */ /* 0x000fe20000004100 */
[----:B------:R-:W-:-:S02]  /*6520*/  F2FP.F16.E4M3.UNPACK_B R47, R47 ;  /* 0x0000002fff2f723e */ /* 0x000fc400020006ff */
[----:B------:R-:W-:Y:S01]  /*6530*/  LOP3.LUT R14, R117, 0xff0000, R14, 0xf8, !PT ;  /* 0x00ff0000750e7812 */ /* 0x000fe200078ef80e */
[-C--:B------:R-:W-:Y:S01]  /*6540*/  FMUL.FTZ R121, R114, R119.reuse ;  /* 0x0000007772797220 */ /* 0x080fe20000410000 */
[----:B------:R-:W-:Y:S01]  /*6550*/  F2FP.F16.E4M3.UNPACK_B R113, R112 ;  /* 0x00000070ff71723e */ /* 0x000fe200020006ff */
        /* <DEDUP_REMOVED lines=11> */
[-C--:B------:R-:W-:Y:S01]  /*6610*/  FFMA.FTZ R118, R112, R46.reuse, R115 ;  /* 0x0000002e70767223 */ /* 0x080fe20000010073 */
[----:B------:R-:W-:Y:S02]  /*6620*/  HADD2.F32 R44, -RZ, R44.H1_H1 ;  /* 0x3000002cff2c7230 */ /* 0x000fe40000004100 */
[----:B------:R-:W-:Y:S01]  /*6630*/  FFMA.FTZ R117, R45, R46, -R114 ;  /* 0x0000002e2d757223 */ /* 0x000fe20000010872 */
[----:B------:R-:W-:-:S02]  /*6640*/  HADD2.F32 R113, -RZ, R113.H1_H1 ;  /* 0x30000071ff717230 */ /* 0x000fc40000004100 */
[CC--:B------:R-:W-:Y:S01]  /*6650*/  FMUL.FTZ R115, R47.reuse, R116.reuse ;  /* 0x000000742f737220 */ /* 0x0c0fe20000410000 */
[----:B------:R-:W-:Y:S01]  /*6660*/  F2FP.F16.E4M3.UNPACK_B R45, R111.H1 ;  /* 0x0000006fff2d723e */ /* 0x000fe200030006ff */
[C---:B------:R-:W-:Y:S01]  /*6670*/  FMUL.FTZ R120, R44.reuse, R116 ;  /* 0x000000742c787220 */ /* 0x040fe20000410000 */
[----:B------:R-:W-:Y:S01]  /*6680*/  F2FP.F16.E4M3.UNPACK_B R46, R33.H1 ;  /* 0x00000021ff2e723e */ /* 0x000fe200030006ff */
[----:B------:R-:W-:Y:S01]  /*6690*/  FFMA.FTZ R116, R44, R113, -R115 ;  /* 0x000000712c747223 */ /* 0x000fe20000010873 */
        /* <DEDUP_REMOVED lines=16> */
[----:B------:R-:W-:Y:S01]  /*67a0*/  FMUL.FTZ R123, R46, R113 ;  /* 0x000000712e7b7220 */ /* 0x000fe20000410000 */
[----:B------:R-:W-:Y:S01]  /*67b0*/  FFMA.FTZ R115, R112, R47, R115 ;  /* 0x0000002f70737223 */ /* 0x000fe20000010073 */
[----:B------:R-:W-:Y:S01]  /*67c0*/  FMUL.FTZ R113, R44, R113 ;  /* 0x000000712c717220 */ /* 0x000fe20000410000 */
[----:B------:R-:W-:-:S02]  /*67d0*/  HADD2.F32 R112, -RZ, R111.H0_H0 ;  /* 0x2000006fff707230 */ /* 0x000fc40000004100 */
[----:B------:R-:W-:Y:S01]  /*67e0*/  FFMA.FTZ R123, R44, R45, -R123 ;  /* 0x0000002d2c7b7223 */ /* 0x000fe2000001087b */
[----:B------:R-:W-:Y:S01]  /*67f0*/  F2FP.F16.E4M3.UNPACK_B R44, R33 ;  /* 0x00000021ff2c723e */ /* 0x000fe200020006ff */
[----:B------:R-:W-:Y:S01]  /*6800*/  FFMA.FTZ R124, R46, R45, R113 ;  /* 0x0000002d2e7c7223 */ /* 0x000fe20000010071 */
[----:B------:R-:W-:Y:S01]  /*6810*/  F2FP.F16.E4M3.UNPACK_B R109, R109 ;  /* 0x0000006dff6d723e */ /* 0x000fe200020006ff */
[----:B------:R-:W-:Y:S01]  /*6820*/  HADD2.F32 R33, -RZ, R32.H0_H0 ;  /* 0x20000020ff217230 */ /* 0x000fe20000004100 */
[----:B------:R-:W-:Y:S01]  /*6830*/  F2FP.F16.E4M3.UNPACK_B R113, R14 ;  /* 0x0000000eff71723e */ /* 0x000fe200020006ff */
[--C-:B------:R-:W-:Y:S01]  /*6840*/  HADD2.F32 R45, -RZ, R44.reuse.H0_H0 ;  /* 0x2000002cff2d7230 */ /* 0x100fe20000004100 */
[----:B------:R-:W-:Y:S01]  /*6850*/  F2FP.SATFINITE.E4M3.F32.PACK_AB_MERGE_C R120, R123, R120, RZ ;  /* 0x000000787b78723e */ /* 0x000fe200048070ff */
[----:B------:R-:W-:Y:S01]  /*6860*/  HADD2.F32 R111, -RZ, R111.H1_H1 ;  /* 0x3000006fff6f7230 */ /* 0x000fe20000004100 */
[----:B------:R-:W-:Y:S01]  /*6870*/  F2FP.SATFINITE.E4M3.F32.PACK_AB_MERGE_C R115, R124, R115, RZ ;  /* 0x000000737c73723e */ /* 0x000fe200048070ff */
[----:B------:R-:W-:-:S02]  /*6880*/  HADD2.F32 R44, -RZ, R44.H1_H1 ;  /* 0x3000002cff2c7230 */ /* 0x000fc40000004100 */
[-C--:B------:R-:W-:Y:S01]  /*6890*/  FMUL.FTZ R114, R45, R112.reuse ;  /* 0x000000702d727220 */ /* 0x080fe20000410000 */
[----:B------:R-:W-:Y:S02]  /*68a0*/  HADD2.F32 R32, -RZ, R32.H1_H1 ;  /* 0x30000020ff207230 */ /* 0x000fe40000004100 */
[----:B------:R-:W-:Y:S01]  /*68b0*/  FMUL.FTZ R112, R33, R112 ;  /* 0x0000007021707220 */ /* 0x000fe20000410000 */
[--C-:B------:R-:W-:Y:S02]  /*68c0*/  HADD2.F32 R46, -RZ, R109.reuse.H0_H0 ;  /* 0x2000006dff2e7230 */ /* 0x100fe40000004100 */
[-C--:B------:R-:W-:Y:S01]  /*68d0*/  FMUL.FTZ R47, R44, R111.reuse ;  /* 0x0000006f2c2f7220 */ /* 0x080fe20000410000 */
[----:B------:R-:W-:Y:S02]  /*68e0*/  HADD2.F32 R109, -RZ, R109.H1_H1 ;  /* 0x3000006dff6d7230 */ /* 0x000fe40000004100 */
[C---:B------:R-:W-:Y:S01]  /*68f0*/  FMUL.FTZ R111, R32.reuse, R111 ;  /* 0x0000006f206f7220 */ /* 0x040fe20000410000 */
[----:B------:R-:W-:Y:S01]  /*6900*/  F2FP.SATFINITE.E4M3.F32.PACK_AB_MERGE_C R34, R121, R34, RZ ;  /* 0x000000227922723e */ /* 0x000fe200048070ff */
[-C--:B------:R-:W-:Y:S01]  /*6910*/  FFMA.FTZ R33, R33, R46.reuse, -R114 ;  /* 0x0000002e21217223 */ /* 0x080fe20000010872 */
[----:B------:R-:W-:Y:S01]  /*6920*/  FFMA.FTZ R112, R45, R46, R112 ;  /* 0x0000002e2d707223 */ /* 0x000fe20000010070 */
[----:B------:R-:W-:Y:S01]  /*6930*/  F2FP.F16.E4M3.UNPACK_B R46, R13 ;  /* 0x0000000dff2e723e */ /* 0x000fe200020006ff */
[-C--:B------:R-:W-:Y:S01]  /*6940*/  FFMA.FTZ R32, R32, R109.reuse, -R47 ;  /* 0x0000006d20207223 */ /* 0x080fe2000001082f */
        /* <DEDUP_REMOVED lines=8> */
[----:B------:R-:W-:-:S02]  /*69d0*/  HADD2.F32 R112, -RZ, R111.H0_H0 ;  /* 0x2000006fff707230 */ /* 0x000fc40000004100 */
[-C--:B------:R-:W-:Y:S01]  /*69e0*/  FMUL.FTZ R115, R47, R114.reuse ;  /* 0x000000722f737220 */ /* 0x080fe20000410000 */
[----:B------:R-:W-:Y:S02]  /*69f0*/  HADD2.F32 R109, -RZ, R46.H1_H1 ;  /* 0x3000002eff6d7230 */ /* 0x000fe40000004100 */
[C---:B------:R-:W-:Y:S01]  /*6a00*/  FMUL.FTZ R114, R44.reuse, R114 ;  /* 0x000000722c727220 */ /* 0x040fe20000410000 */
[----:B------:R-:W-:Y:S02]  /*6a10*/  HADD2.F32 R113, -RZ, R113.H1_H1 ;  /* 0x30000071ff717230 */ /* 0x000fe40000004100 */
[-C--:B------:R-:W-:Y:S01]  /*6a20*/  FFMA.FTZ R44, R44, R112.reuse, -R115 ;  /* 0x000000702c2c7223 */ /* 0x080fe20000010873 */
[----:B------:R-:W-:Y:S01]  /*6a30*/  HADD2.F32 R46, -RZ, R45.H1_H1 ;  /* 0x3000002dff2e7230 */ /* 0x000fe20000004100 */
[----:B------:R-:W-:Y:S01]  /*6a40*/  F2FP.SATFINITE.E4M3.F32.PACK_AB_MERGE_C R122, R122, R35, RZ ;  /* 0x000000237a7a723e */ /* 0x000fe200048070ff */
[----:B------:R-:W-:Y:S02]  /*6a50*/  HADD2.F32 R111, -RZ, R111.H1_H1 ;  /* 0x3000006fff6f7230 */ /* 0x000fe40000004100 */
[----:B------:R-:W-:Y:S01]  /*6a60*/  FMUL.FTZ R115, R109, R113 ;  /* 0x000000716d737220 */ /* 0x000fe20000410000 */
[----:B------:R-:W-:Y:S01]  /*6a70*/  F2FP.SATFINITE.E4M3.F32.PACK_AB_MERGE_C R35, R116, R117, R34 ;  /* 0x000000757423723e */ /* 0x000fe20004807022 */
[----:B------:R-:W-:Y:S01]  /*6a80*/  FFMA.FTZ R45, R47, R112, R114 ;  /* 0x000000702f2d7223 */ /* 0x000fe20000010072 */
[C---:B------:R-:W-:Y:S01]  /*6a90*/  FMUL.FTZ R112, R46.reuse, R113 ;  /* 0x000000712e707220 */ /* 0x040fe20000410000 */
[----:B------:R-:W-:Y:S01]  /*6aa0*/  F2FP.F16.E4M3.UNPACK_B R47, R13.H1 ;  /* 0x0000000dff2f723e */ /* 0x000fe200030006ff */
[----:B------:R-:W-:Y:S01]  /*6ab0*/  FFMA.FTZ R117, R46, R111, -R115 ;  /* 0x0000006f2e757223 */ /* 0x000fe20000010873 */
[----:B------:R-:W-:Y:S01]  /*6ac0*/  F2FP.F16.E4M3.UNPACK_B R9, R9.H1 ;  /* 0x00000009ff09723e */ /* 0x000fe200030006ff */
[----:B------:R-:W-:Y:S01]  /*6ad0*/  FFMA.FTZ R116, R109, R111, R112 ;  /* 0x0000006f6d747223 */ /* 0x000fe20000010070 */
[----:B------:R-:W-:Y:S01]  /*6ae0*/  F2FP.F16.E4M3.UNPACK_B R46, R14.H1 ;  /* 0x0000000eff2e723e */ /* 0x000fe200030006ff */
[----:B------:R-:W-:Y:S01]  /*6af0*/  HADD2.F32 R14, -RZ, R47.H0_H0 ;  /* 0x2000002fff0e7230 */ /* 0x000fe20000004100 */
[----:B------:R-:W-:Y:S01]  /*6b00*/  F2FP.F16.E4M3.UNPACK_B R12, R12.H1 ;  /* 0x0000000cff0c723e */ /* 0x000fe200030006ff */
[----:B------:R-:W-:Y:S01]  /*6b10*/  HADD2.F32 R13, -RZ, R9.H0_H0 ;  /* 0x20000009ff0d7230 */ /* 0x000fe20000004100 */
[----:B------:R-:W-:Y:S01]  /*6b20*/  F2FP.SATFINITE.E4M3.F32.PACK_AB_MERGE_C R34, R119, R118, R122 ;  /* 0x000000767722723e */ /* 0x000fe2000480707a */
[----:B------:R-:W-:Y:S01]  /*6b30*/  HADD2.F32 R109, -RZ, R46.H0_H0 ;  /* 0x2000002eff6d7230 */ /* 0x000fe20000004100 */
[----:B------:R-:W-:Y:S01]  /*6b40*/  F2FP.F16.E4M3.UNPACK_B R113, R10.H1 ;  /* 0x0000000aff71723e */ /* 0x000fe200030006ff */
[----:B------:R-:W-:-:S02]  /*6b50*/  HADD2.F32 R47, -RZ, R47.H1_H1 ;  /* 0x3000002fff2f7230 */ /* 0x000fc40000004100 */
[----:B------:R-:W-:Y:S02]  /*6b60*/  HADD2.F32 R112, -RZ, R46.H1_H1 ;  /* 0x3000002eff707230 */ /* 0x000fe40000004100 */
[CC--:B------:R-:W-:Y:S01]  /*6b70*/  FMUL.FTZ R114, R14.reuse, R109.reuse ;  /* 0x0000006d0e727220 */ /* 0x0c0fe20000410000 */
[----:B------:R-:W-:Y:S02]  /*6b80*/  HADD2.F32 R9, -RZ, R9.H1_H1 ;  /* 0x30000009ff097230 */ /* 0x000fe40000004100 */
[----:B------:R-:W-:Y:S01]  /*6b90*/  FMUL.FTZ R109, R13, R109 ;  /* 0x0000006d0d6d7220 */ /* 0x000fe20000410000 */
[--C-:B------:R-:W-:Y:S02]  /*6ba0*/  HADD2.F32 R46, -RZ, R12.reuse.H0_H0 ;  /* 0x2000000cff2e7230 */ /* 0x100fe40000004100 */
[-C--:B------:R-:W-:Y:S01]  /*6bb0*/  FMUL.FTZ R120, R47, R112.reuse ;  /* 0x000000702f787220 */ /* 0x080fe20000410000 */
[----:B------:R-:W-:Y:S02]  /*6bc0*/  HADD2.F32 R12, -RZ, R12.H1_H1 ;  /* 0x3000000cff0c7230 */ /* 0x000fe40000004100 */
[C---:B------:R-:W-:Y:S01]  /*6bd0*/  FMUL.FTZ R112, R9.reuse, R112 ;  /* 0x0000007009707220 */ /* 0x040fe20000410000 */
[----:B------:R-:W-:Y:S01]  /*6be0*/  FFMA.FTZ R119, R14, R46, R109 ;  /* 0x0000002e0e777223 */ /* 0x000fe2000001006d */
[----:B------:R-:W-:Y:S01]  /*6bf0*/  F2FP.F16.E4M3.UNPACK_B R14, R15 ;  /* 0x0000000fff0e723e */ /* 0x000fe200020006ff */
[-C--:B------:R-:W-:Y:S01]  /*6c00*/  FFMA.FTZ R121, R9, R12.reuse, -R120 ;  /* 0x0000000c09797223 */ /* 0x080fe20000010878 */
[----:B------:R-:W-:Y:S01]  /*6c10*/  FFMA.FTZ R120, R47, R12, R112 ;  /* 0x0000000c2f787223 */ /* 0x000fe20000010070 */
[----:B------:R-:W-:Y:S01]  /*6c20*/  F2FP.F16.E4M3.UNPACK_B R112, R10 ;  /* 0x0000000aff70723e */ /* 0x000fe200020006ff */
[----:B------:R-:W-:Y:S01]  /*6c30*/  FFMA.FTZ R118, R13, R46, -R114 ;  /* 0x0000002e0d767223 */ /* 0x000fe20000010872 */
[-C--:B------:R-:W-:Y:S01]  /*6c40*/  F2FP.F16.E4M3.UNPACK_B R9, R11.reuse ;  /* 0x0000000bff09723e */ /* 0x080fe200020006ff */
[----:B------:R-:W-:Y:S01]  /*6c50*/  HADD2.F32 R46, -RZ, R14.H0_H0 ;  /* 0x2000000eff2e7230 */ /* 0x000fe20000004100 */
[----:B------:R-:W-:Y:S01]  /*6c60*/  F2FP.F16.E4M3.UNPACK_B R11, R11.H1 ;  /* 0x0000000bff0b723e */ /* 0x000fe200030006ff */
[----:B------:R-:W-:Y:S01]  /*6c70*/  HADD2.F32 R115, -RZ, R112.H0_H0 ;  /* 0x20000070ff737230 */ /* 0x000fe20000004100 */
[-C--:B------:R-:W-:Y:S01]  /*6c80*/  F2FP.F16.E4M3.UNPACK_B R10, R8.reuse ;  /* 0x00000008ff0a723e */ /* 0x080fe200020006ff */
[----:B------:R-:W-:Y:S01]  /*6c90*/  HADD2.F32 R12, -RZ, R9.H0_H0 ;  /* 0x20000009ff0c7230 */ /* 0x000fe20000004100 */
[----:B------:R-:W-:Y:S01]  /*6ca0*/  F2FP.F16.E4M3.UNPACK_B R15, R15.H1 ;  /* 0x0000000fff0f723e */ /* 0x000fe200030006ff */
[----:B------:R-:W-:Y:S01]  /*6cb0*/  HADD2.F32 R13, -RZ, R11.H0_H0 ;  /* 0x2000000bff0d7230 */ /* 0x000fe20000004100 */
[----:B------:R-:W-:Y:S01]  /*6cc0*/  F2FP.F16.E4M3.UNPACK_B R47, R8.H1 ;  /* 0x00000008ff2f723e */ /* 0x000fe200030006ff */
[----:B------:R-:W-:-:S02]  /*6cd0*/  HADD2.F32 R114, -RZ, R113.H0_H0 ;  /* 0x20000071ff727230 */ /* 0x000fc40000004100 */
[-C--:B------:R-:W-:Y:S01]  /*6ce0*/  FMUL.FTZ R123, R46, R115.reuse ;  /* 0x000000732e7b7220 */ /* 0x080fe20000410000 */
[----:B------:R-:W-:Y:S02]  /*6cf0*/  HADD2.F32 R109, -RZ, R10.H0_H0 ;  /* 0x2000000aff6d7230 */ /* 0x000fe40000004100 */
[C---:B------:R-:W-:Y:S01]  /*6d00*/  FMUL.FTZ R115, R12.reuse, R115 ;  /* 0x000000730c737220 */ /* 0x040fe20000410000 */
[----:B------:R-:W-:Y:S02]  /*6d10*/  HADD2.F32 R8, -RZ, R15.H0_H0 ;  /* 0x2000000fff087230 */ /* 0x000fe40000004100 */
[----:B------:R-:W-:Y:S01]  /*6d20*/  FMUL.FTZ R125, R13, R114 ;  /* 0x000000720d7d7220 */ /* 0x000fe20000410000 */
[----:B------:R-:W-:Y:S02]  /*6d30*/  HADD2.F32 R111, -RZ, R47.H0_H0 ;  /* 0x2000002fff6f7230 */ /* 0x000fe40000004100 */
[----:B------:R-:W-:Y:S01]  /*6d40*/  FFMA.FTZ R123, R12, R109, -R123 ;  /* 0x0000006d0c7b7223 */ /* 0x000fe2000001087b */
[----:B------:R-:W-:-:S02]  /*6d50*/  HADD2.F32 R15, -RZ, R15.H1_H1 ;  /* 0x3000000fff0f7230 */ /* 0x000fc40000004100 */
[C---:B------:R-:W-:Y:S01]  /*6d60*/  FMUL.FTZ R122, R8.reuse, R114 ;  /* 0x00000072087a7220 */ /* 0x040fe20000410000 */
[----:B------:R-:W-:Y:S02]  /*6d70*/  HADD2.F32 R12, -RZ, R113.H1_H1 ;  /* 0x30000071ff0c7230 */ /* 0x000fe40000004100 */
[----:B------:R-:W-:Y:S01]  /*6d80*/  FFMA.FTZ R125, R8, R111, R125 ;  /* 0x0000006f087d7223 */ /* 0x000fe2000001007d */
[----:B------:R-:W-:Y:S02]  /*6d90*/  HADD2.F32 R11, -RZ, R11.H1_H1 ;  /* 0x3000000bff0b7230 */ /* 0x000fe40000004100 */
[----:B------:R-:W-:Y:S01]  /*6da0*/  FFMA.FTZ R115, R46, R109, R115 ;  /* 0x0000006d2e737223 */ /* 0x000fe20000010073 */
[----:B------:R-:W-:Y:S02]  /*6db0*/  HADD2.F32 R14, -RZ, R14.H1_H1 ;  /* 0x3000000eff0e7230 */ /* 0x000fe40000004100 */
[----:B------:R-:W-:Y:S01]  /*6dc0*/  FMUL.FTZ R46, R15, R12 ;  /* 0x0000000c0f2e7220 */ /* 0x000fe20000410000 */
[----:B------:R-:W-:-:S02]  /*6dd0*/  HADD2.F32 R112, -RZ, R112.H1_H1 ;  /* 0x30000070ff707230 */ /* 0x000fc40000004100 */
[----:B------:R-:W-:Y:S01]  /*6de0*/  FMUL.FTZ R114, R11, R12 ;  /* 0x0000000c0b727220 */ /* 0x000fe20000410000 */
[----:B------:R-:W-:Y:S02]  /*6df0*/  HADD2.F32 R9, -RZ, R9.H1_H1 ;  /* 0x30000009ff097230 */ /* 0x000fe40000004100 */
[----:B------:R-:W-:Y:S01]  /*6e00*/  FFMA.FTZ R122, R13, R111, -R122 ;  /* 0x0000006f0d7a7223 */ /* 0x000fe2000001087a */
[----:B------:R-:W-:Y:S02]  /*6e10*/  HADD2.F32 R8, -RZ, R47.H1_H1 ;  /* 0x3000002fff087230 */ /* 0x000fe40000004100 */
[CC--:B------:R-:W-:Y:S01]  /*6e20*/  FMUL.FTZ R12, R14.reuse, R112.reuse ;  /* 0x000000700e0c7220 */ /* 0x0c0fe20000410000 */
        /* <DEDUP_REMOVED lines=12> */
[----:B------:R-:W-:Y:S01]  /*6ef0*/  F2FP.SATFINITE.E4M3.F32.PACK_AB_MERGE_C R11, R12, R123, R11 ;  /* 0x0000007b0c0b723e */ /* 0x000fe2000480700b */
[----:B------:R-:W-:Y:S01]  /*6f00*/  IMAD.MOV.U32 R12, RZ, RZ, R34 ;  /* 0x000000ffff0c7224 */ /* 0x000fe200078e0022 */
[----:B------:R-:W-:Y:S01]  /*6f10*/  F2FP.SATFINITE.E4M3.F32.PACK_AB_MERGE_C R15, R10, R115, R114 ;  /* 0x000000730a0f723e */ /* 0x000fe20004807072 */
[----:B------:R-:W-:Y:S01]  /*6f20*/  IMAD.MOV.U32 R10, RZ, RZ, R33 ;  /* 0x000000ffff0a7224 */ /* 0x000fe200078e0021 */
[----:B------:R-:W-:Y:S02]  /*6f30*/  F2FP.SATFINITE.E4M3.F32.PACK_AB_MERGE_C R9, R117, R44, R118 ;  /* 0x0000002c7509723e */ /* 0x000fe40004807076 */
[----:B------:R-:W-:-:S07]  /*6f40*/  F2FP.SATFINITE.E4M3.F32.PACK_AB_MERGE_C R13, R116, R45, R119 ;  /* 0x0000002d740d723e */ /* 0x000fce0004807077 */
.L_x_1639:
[----:B------:R-:W-:Y:S05]  /*6f50*/  BSYNC B2 ;  /* 0x0000000000027941 */ /* 0x000fea0003800000 */
.L_x_1638:
[----:B------:R-:W-:Y:S01]  /*6f60*/  ISETP.GE.AND P3, PT, R110, R103, PT ;  /* 0x000000676e00720c */ /* 0x000fe20003f66270 */
[----:B0-----:R4:W-:-:S12]  /*6f70*/  ST.E.128 desc[UR42][R94.64], R8 ;  /* 0x000000085e007985 */ /* 0x0019d8000c101d2a */
[----:B------:R-:W-:-:S04]  /*6f80*/  @!P3 IADD3 R32, P4, R99, R110, RZ ;  /* 0x0000006e6320b210 */ /* 0x000fc80007f9e0ff */
[----:B------:R-:W-:-:S05]  /*6f90*/  @!P3 LEA.HI.X.SX32 R33, R110, R97, 0x1, P4 ;  /* 0x000000616e21b211 */ /* 0x000fca00020f0eff */
[----:B--2---:R4:W-:Y:S04]  /*6fa0*/  @!P3 ST.E.128 desc[UR42][R32.64], R12 ;  /* 0x0000000c2000b985 */ /* 0x0049e8000c101d2a */
.L_x_1637:
[----:B------:R-:W-:Y:S05]  /*6fb0*/  BSYNC B1 ;  /* 0x0000000000017941 */ /* 0x000fea0003800000 */
.L_x_1636:
[----:B------:R-:W-:Y:S01]  /*6fc0*/  ISETP.NE.AND P3, PT, R3, RZ, PT ;  /* 0x000000ff0300720c */ /* 0x000fe20003f65270 */
[----:B------:R-:W-:-:S12]  /*6fd0*/  BSSY B1, `(.L_x_1640) ;  /* 0x00000f5000017945 */ /* 0x000fd80003800000 */
[----:B------:R-:W-:Y:S05]  /*6fe0*/  @!P3 BRA `(.L_x_1641) ;  /* 0x0000000c00ccb947 */ /* 0x000fea0003800000 */
[----:B------:R-:W-:Y:S01]  /*6ff0*/  ISETP.NE.AND P4, PT, R83, RZ, PT ;  /* 0x000000ff5300720c */ /* 0x000fe20003f85270 */
[----:B------:R-:W-:Y:S01]  /*7000*/  BSSY B2, `(.L_x_1642) ;  /* 0x00000ec000027945 */ /* 0x000fe20003800000 */
[----:B---34-:R-:W-:Y:S02]  /*7010*/  IADD3 R32, P3, R56, R99, RZ ;  /* 0x0000006338207210 */ /* 0x018fe40007f7e0ff */
[----:B------:R-:W-:Y:S02]  /*7020*/  SEL R8, R64, R105, !P4 ;  /* 0x0000006940087207 */ /* 0x000fe40006000000 */
[----:B--2---:R-:W-:Y:S02]  /*7030*/  LEA.HI.X.SX32 R33, R56, R97, 0x1, P3 ;  /* 0x0000006138217211 */ /* 0x004fe400018f0eff */
[----:B------:R-:W-:Y:S02]  /*7040*/  SHF.R.S32.HI R9, RZ, 0x1f, R8 ;  /* 0x0000001fff097819 */ /* 0x000fe40000011408 */
[----:B------:R-:W-:-:S02]  /*7050*/  ISETP.GE.AND P3, PT, R80, R96, PT ;  /* 0x000000605000720c */ /* 0x000fc40003f66270 */
[----:B------:R-:W-:-:S04]  /*7060*/  LEA.HI R9, R9, R8, RZ, 0x5 ;  /* 0x0000000809097211 */ /* 0x000fc800078f28ff */
        /* <DEDUP_REMOVED lines=19> */
[--C-:B------:R-:W-:Y:S01]  /*71a0*/  SHF.R.U32.HI R109, RZ, 0x8, R31.reuse ;  /* 0x00000008ff6d7819 */ /* 0x100fe2000001161f */
[----:B--2---:R-:W-:Y:S01]  /*71b0*/  IMAD.MOV.U32 R40, RZ, RZ, R12 ;  /* 0x000000ffff287224 */ /* 0x004fe200078e000c */
[----:B------:R-:W-:Y:S01]  /*71c0*/  LOP3.LUT R42, R31, 0xff0000ff, RZ, 0xc0, !PT ;  /* 0xff0000ff1f2a7812 */ /* 0x000fe200078ec0ff */
[----:B------:R-:W-:Y:S01]  /*71d0*/  IMAD.SHL.U32 R8, R28, 0x100, RZ ;  /* 0x000001001c087824 */ /* 0x000fe200078e00ff */
[----:B------:R-:W-:Y:S01]  /*71e0*/  SHF.R.U32.HI R94, RZ, 0x10, R31 ;  /* 0x00000010ff5e7819 */ /* 0x000fe2000001161f */
[----:B------:R-:W-:Y:S01]  /*71f0*/  IMAD.MOV.U32 R28, RZ, RZ, R10 ;  /* 0x000000ffff1c7224 */ /* 0x000fe200078e000a */
[----:B------:R-:W-:Y:S02]  /*7200*/  SHF.R.U32.HI R31, RZ, 0x8, R43 ;  /* 0x00000008ff1f7819 */ /* 0x000fe4000001162b */
[----:B------:R-:W-:-:S02]  /*7210*/  SHF.R.U32.HI R110, RZ, 0x10, R29 ;  /* 0x00000010ff6e7819 */ /* 0x000fc4000001161d */
[----:B------:R-:W-:Y:S01]  /*7220*/  LOP3.LUT R35, R29, 0xff0000ff, RZ, 0xc0, !PT ;  /* 0xff0000ff1d237812 */ /* 0x000fe200078ec0ff */
[----:B------:R-:W-:Y:S01]  /*7230*/  IMAD.SHL.U32 R10, R31, 0x100, RZ ;  /* 0x000001001f0a7824 */ /* 0x000fe200078e00ff */
[--C-:B------:R-:W-:Y:S01]  /*7240*/  SHF.R.U32.HI R46, RZ, 0x8, R41.reuse ;  /* 0x00000008ff2e7819 */ /* 0x100fe20000011629 */
[----:B------:R-:W-:Y:S01]  /*7250*/  IMAD.U32 R31, R110, 0x10000, RZ ;  /* 0x000100006e1f7824 */ /* 0x000fe200078e00ff */
[----:B------:R-:W-:Y:S01]  /*7260*/  LOP3.LUT R44, R41, 0xff0000ff, RZ, 0xc0, !PT ;  /* 0xff0000ff292c7812 */ /* 0x000fe200078ec0ff */
[----:B------:R-:W-:Y:S01]  /*7270*/  IMAD.MOV.U32 R29, RZ, RZ, R14 ;  /* 0x000000ffff1d7224 */ /* 0x000fe200078e000e */
[----:B------:R-:W-:Y:S01]  /*7280*/  SHF.R.U32.HI R47, RZ, 0x10, R41 ;  /* 0x00000010ff2f7819 */ /* 0x000fe20000011629 */
[----:B------:R-:W-:Y:S01]  /*7290*/  IMAD.SHL.U32 R41, R46, 0x100, RZ ;  /* 0x000001002e297824 */ /* 0x000fe200078e00ff */
[----:B------:R-:W-:Y:S02]  /*72a0*/  LOP3.LUT R8, R35, 0xff00, R8, 0xf8, !PT ;  /* 0x0000ff0023087812 */ /* 0x000fe400078ef808 */
[----:B------:R-:W-:Y:S01]  /*72b0*/  LOP3.LUT R45, R43, 0xff0000ff, RZ, 0xc0, !PT ;  /* 0xff0000ff2b2d7812 */ /* 0x000fe200078ec0ff */
[----:B------:R-:W-:Y:S01]  /*72c0*/  IMAD.U32 R47, R47, 0x10000, RZ ;  /* 0x000100002f2f7824 */ /* 0x000fe200078e00ff */
[----:B------:R-:W-:-:S02]  /*72d0*/  SHF.L.U32 R35, R109, 0x8, RZ ;  /* 0x000000086d237819 */ /* 0x000fc400000006ff */
[----:B------:R-:W-:Y:S01]  /*72e0*/  LOP3.LUT R12, R8, 0xff0000, R31, 0xf8, !PT ;  /* 0x00ff0000080c7812 */ /* 0x000fe200078ef81f */
[----:B------:R-:W-:Y:S01]  /*72f0*/  IMAD.U32 R8, R94, 0x10000, RZ ;  /* 0x000100005e087824 */ /* 0x000fe200078e00ff */
[----:B------:R-:W-:Y:S02]  /*7300*/  LOP3.LUT R46, R45, 0xff00, R10, 0xf8, !PT ;  /* 0x0000ff002d2e7812 */ /* 0x000fe400078ef80a */
[----:B------:R-:W-:Y:S02]  /*7310*/  LOP3.LUT R35, R42, 0xff00, R35, 0xf8, !PT ;  /* 0x0000ff002a237812 */ /* 0x000fe400078ef823 */
[----:B------:R-:W-:Y:S02]  /*7320*/  LOP3.LUT R14, R44, 0xff00, R41, 0xf8, !PT ;  /* 0x0000ff002c0e7812 */ /* 0x000fe400078ef829 */
[----:B------:R-:W-:Y:S02]  /*7330*/  F2FP.F16.E4M3.UNPACK_B R45, R108.H1 ;  /* 0x0000006cff2d723e */ /* 0x000fe400030006ff */
[----:B------:R-:W-:-:S02]  /*7340*/  F2FP.F16.E4M3.UNPACK_B R31, R30.H1 ;  /* 0x0000001eff1f723e */ /* 0x000fc400030006ff */
[----:B------:R-:W-:Y:S01]  /*7350*/  F2FP.F16.E4M3.UNPACK_B R41, R40.H1 ;  /* 0x00000028ff29723e */ /* 0x000fe200030006ff */
[--C-:B------:R-:W-:Y:S01]  /*7360*/  HADD2.F32 R10, -RZ, R45.reuse.H0_H0 ;  /* 0x2000002dff0a7230 */ /* 0x100fe20000004100 */
[----:B------:R-:W-:Y:S01]  /*7370*/  SHF.R.U32.HI R95, RZ, 0x10, R43 ;  /* 0x00000010ff5f7819 */ /* 0x000fe2000001162b */
[----:B------:R-:W-:Y:S01]  /*7380*/  HADD2.F32 R45, -RZ, R45.H1_H1 ;  /* 0x3000002dff2d7230 */ /* 0x000fe20000004100 */
[----:B------:R-:W-:Y:S01]  /*7390*/  LOP3.LUT R8, R35, 0xff0000, R8, 0xf8, !PT ;  /* 0x00ff000023087812 */ /* 0x000fe200078ef808 */
[----:B------:R-:W-:Y:S01]  /*73a0*/  HADD2.F32 R35, -RZ, R31.H0_H0 ;  /* 0x2000001fff237230 */ /* 0x000fe20000004100 */
[----:B------:R-:W-:Y:S01]  /*73b0*/  F2FP.F16.E4M3.UNPACK_B R43, R106.H1 ;  /* 0x0000006aff2b723e */ /* 0x000fe200030006ff */
[----:B------:R-:W-:Y:S01]  /*73c0*/  HADD2.F32 R42, -RZ, R41.H0_H0 ;  /* 0x20000029ff2a7230 */ /* 0x000fe20000004100 */
[----:B------:R-:W-:Y:S01]  /*73d0*/  F2FP.F16.E4M3.UNPACK_B R108, R108 ;  /* 0x0000006cff6c723e */ /* 0x000fe200020006ff */
[----:B------:R-:W-:Y:S02]  /*73e0*/  IMAD.U32 R95, R95, 0x10000, RZ ;  /* 0x000100005f5f7824 */ /* 0x000fe400078e00ff */
[----:B------:R-:W-:Y:S01]  /*73f0*/  FMUL.FTZ R109, R35, R10 ;  /* 0x0000000a236d7220 */ /* 0x000fe20000410000 */
[----:B------:R-:W-:-:S02]  /*7400*/  HADD2.F32 R44, -RZ, R43.H0_H0 ;  /* 0x2000002bff2c7230 */ /* 0x000fc40000004100 */
[----:B------:R-:W-:Y:S01]  /*7410*/  FMUL.FTZ R94, R42, R10 ;  /* 0x0000000a2a5e7220 */ /* 0x000fe20000410000 */
[----:B------:R-:W-:Y:S01]  /*7420*/  F2FP.F16.E4M3.UNPACK_B R40, R40 ;  /* 0x00000028ff28723e */ /* 0x000fe200020006ff */
[----:B------:R-:W-:Y:S01]  /*7430*/  HADD2.F32 R43, -RZ, R43.H1_H1 ;  /* 0x3000002bff2b7230 */ /* 0x000fe20000004100 */
[----:B------:R-:W-:Y:S01]  /*7440*/  LOP3.LUT R10, R46, 0xff0000, R95, 0xf8, !PT ;  /* 0x00ff00002e0a7812 */ /* 0x000fe200078ef85f */
        /* <DEDUP_REMOVED lines=8> */
[----:B------:R-:W-:Y:S02]  /*74d0*/  HADD2.F32 R41, -RZ, R40.H0_H0 ;  /* 0x20000028ff297230 */ /* 0x000fe40000004100 */
[C---:B------:R-:W-:Y:S01]  /*74e0*/  FMUL.FTZ R45, R35.reuse, R45 ;  /* 0x0000002d232d7220 */ /* 0x040fe20000410000 */
[----:B------:R-:W-:Y:S02]  /*74f0*/  HADD2.F32 R31, -RZ, R30.H0_H0 ;  /* 0x2000001eff1f7230 */ /* 0x000fe40000004100 */
[-C--:B------:R-:W-:Y:S01]  /*7500*/  FFMA.FTZ R110, R35, R43.reuse, -R46 ;  /* 0x0000002b236e7223 */ /* 0x080fe2000001082e */
[----:B------:R-:W-:Y:S02]  /*7510*/  HADD2.F32 R40, -RZ, R40.H1_H1 ;  /* 0x30000028ff287230 */ /* 0x000fe40000004100 */
[----:B------:R-:W-:Y:S01]  /*7520*/  FFMA.FTZ R112, R42, R43, R45 ;  /* 0x0000002b2a707223 */ /* 0x000fe2000001002d */
[----:B------:R-:W-:-:S02]  /*7530*/  HADD2.F32 R42, -RZ, R106.H0_H0 ;  /* 0x2000006aff2a7230 */ /* 0x000fc40000004100 */
[-C--:B------:R-:W-:Y:S01]  /*7540*/  FMUL.FTZ R46, R41, R44.reuse ;  /* 0x0000002c292e7220 */ /* 0x080fe20000410000 */
[C---:B------:R-:W-:Y:S01]  /*7550*/  FMUL.FTZ R44, R31.reuse, R44 ;  /* 0x0000002c1f2c7220 */ /* 0x040fe20000410000 */
[----:B------:R-:W-:Y:S01]  /*7560*/  HADD2.F32 R43, -RZ, R108.H1_H1 ;  /* 0x3000006cff2b7230 */ /* 0x000fe20000004100 */
[----:B------:R-:W-:Y:S01]  /*7570*/  LOP3.LUT R14, R14, 0xff0000, R47, 0xf8, !PT ;  /* 0x00ff00000e0e7812 */ /* 0x000fe200078ef82f */
[-C--:B------:R-:W-:Y:S01]  /*7580*/  FFMA.FTZ R45, R31, R42.reuse, -R46 ;  /* 0x0000002a1f2d7223 */ /* 0x080fe2000001082e */
[----:B------:R-:W-:Y:S01]  /*7590*/  FFMA.FTZ R47, R41, R42, R44 ;  /* 0x0000002a292f7223 */ /* 0x000fe2000001002c */
[----:B------:R-:W-:Y:S02]  /*75a0*/  HADD2.F32 R30, -RZ, R30.H1_H1 ;  /* 0x3000001eff1e7230 */ /* 0x000fe40000004100 */
[----:B------:R-:W-:Y:S01]  /*75b0*/  FMUL.FTZ R41, R40, R43 ;  /* 0x0000002b28297220 */ /* 0x000fe20000410000 */
[----:B------:R-:W-:Y:S01]  /*75c0*/  HADD2.F32 R31, -RZ, R106.H1_H1 ;  /* 0x3000006aff1f7230 */ /* 0x000fe20000004100 */
[----:B------:R-:W-:-:S02]  /*75d0*/  F2FP.F16.E4M3.UNPACK_B R44, R107.H1 ;  /* 0x0000006bff2c723e */ /* 0x000fc400030006ff */
[----:B------:R-:W-:Y:S01]  /*75e0*/  F2FP.F16.E4M3.UNPACK_B R35, R29.H1 ;  /* 0x0000001dff23723e */ /* 0x000fe200030006ff */
[C---:B------:R-:W-:Y:S01]  /*75f0*/  FMUL.FTZ R43, R30.reuse, R43 ;  /* 0x0000002b1e2b7220 */ /* 0x040fe20000410000 */
[-C--:B------:R-:W-:Y:S01]  /*7600*/  FFMA.FTZ R94, R30, R31.reuse, -R41 ;  /* 0x0000001f1e5e7223 */ /* 0x080fe20000010829 */
[----:B------:R-:W-:Y:S01]  /*7610*/  F2FP.F16.E4M3.UNPACK_B R42, R104.H1 ;  /* 0x00000068ff2a723e */ /* 0x000fe200030006ff */
[----:B------:R-:W-:Y:S01]  /*7620*/  HADD2.F32 R46, -RZ, R44.H0_H0 ;  /* 0x2000002cff2e7230 */ /* 0x000fe20000004100 */
[----:B------:R-:W-:Y:S01]  /*7630*/  F2FP.F16.E4M3.UNPACK_B R30, R28.H1 ;  /* 0x0000001cff1e723e */ /* 0x000fe200030006ff */
[----:B------:R-:W-:Y:S02]  /*7640*/  HADD2.F32 R41, -RZ, R35.H0_H0 ;  /* 0x20000023ff297230 */ /* 0x000fe40000004100 */
[----:B------:R-:W-:Y:S01]  /*7650*/  FFMA.FTZ R106, R40, R31, R43 ;  /* 0x0000001f286a7223 */ /* 0x000fe2000001002b */
[----:B------:R-:W-:Y:S01]  /*7660*/  HADD2.F32 R40, -RZ, R42.H0_H0 ;  /* 0x2000002aff287230 */ /* 0x000fe20000004100 */
[----:B------:R-:W-:Y:S01]  /*7670*/  F2FP.F16.E4M3.UNPACK_B R107, R107 ;  /* 0x0000006bff6b723e */ /* 0x000fe200020006ff */
[----:B------:R-:W-:-:S02]  /*7680*/  HADD2.F32 R31, -RZ, R30.H0_H0 ;  /* 0x2000001eff1f7230 */ /* 0x000fc40000004100 */
[----:B------:R-:W-:Y:S01]  /*7690*/  FMUL.FTZ R108, R41, R46 ;  /* 0x0000002e296c7220 */ /* 0x000fe20000410000 */
[----:B------:R-:W-:Y:S01]  /*76a0*/  HADD2.F32 R44, -RZ, R44.H1_H1 ;  /* 0x3000002cff2c7230 */ /* 0x000fe20000004100 */
[----:B------:R-:W-:Y:S01]  /*76b0*/  F2FP.F16.E4M3.UNPACK_B R28, R28 ;  /* 0x0000001cff1c723e */ /* 0x000fe200020006ff */
[----:B------:R-:W-:Y:S02]  /*76c0*/  HADD2.F32 R35, -RZ, R35.H1_H1 ;  /* 0x30000023ff237230 */ /* 0x000fe40000004100 */
[C---:B------:R-:W-:Y:S01]  /*76d0*/  FMUL.FTZ R46, R31.reuse, R46 ;  /* 0x0000002e1f2e7220 */ /* 0x040fe20000410000 */
[----:B------:R-:W-:Y:S02]  /*76e0*/  HADD2.F32 R30, -RZ, R30.H1_H1 ;  /* 0x3000001eff1e7230 */ /* 0x000fe40000004100 */
[----:B------:R-:W-:Y:S01]  /*76f0*/  FFMA.FTZ R108, R31, R40, -R108 ;  /* 0x000000281f6c7223 */ /* 0x000fe2000001086c */
[----:B------:R-:W-:Y:S02]  /*7700*/  HADD2.F32 R42, -RZ, R42.H1_H1 ;  /* 0x3000002aff2a7230 */ /* 0x000fe40000004100 */
[----:B------:R-:W-:Y:S01]  /*7710*/  FMUL.FTZ R31, R35, R44 ;  /* 0x0000002c231f7220 */ /* 0x000fe20000410000 */
[----:B------:R-:W-:Y:S01]  /*7720*/  F2FP.F16.E4M3.UNPACK_B R104, R104 ;  /* 0x00000068ff68723e */ /* 0x000fe200020006ff */
[C---:B------:R-:W-:Y:S01]  /*7730*/  FMUL.FTZ R44, R30.reuse, R44 ;  /* 0x0000002c1e2c7220 */ /* 0x040fe20000410000 */
[----:B------:R-:W-:Y:S01]  /*7740*/  FFMA.FTZ R43, R41, R40, R46 ;  /* 0x00000028292b7223 */ /* 0x000fe2000001002e */
[-C--:B------:R-:W-:Y:S01]  /*7750*/  FFMA.FTZ R111, R30, R42.reuse, -R31 ;  /* 0x0000002a1e6f7223 */ /* 0x080fe2000001081f */
[----:B------:R-:W-:Y:S01]  /*7760*/  F2FP.F16.E4M3.UNPACK_B R30, R29 ;  /* 0x0000001dff1e723e */ /* 0x000fe200020006ff */
[----:B------:R-:W-:Y:S01]  /*7770*/  FFMA.FTZ R114, R35, R42, R44 ;  /* 0x0000002a23727223 */ /* 0x000fe2000001002c */
[----:B------:R-:W-:-:S02]  /*7780*/  HADD2.F32 R42, -RZ, R107.H0_H0 ;  /* 0x2000006bff2a7230 */ /* 0x000fc40000004100 */
[----:B------:R-:W-:Y:S01]  /*7790*/  HADD2.F32 R107, -RZ, R107.H1_H1 ;  /* 0x3000006bff6b7230 */ /* 0x000fe20000004100 */
[----:B------:R-:W-:Y:S01]  /*77a0*/  F2FP.SATFINITE.E4M3.F32.PACK_AB_MERGE_C R108, R111, R108, RZ ;  /* 0x0000006c6f6c723e */ /* 0x000fe200048070ff */
[----:B------:R-:W-:Y:S01]  /*77b0*/  HADD2.F32 R31, -RZ, R30.H0_H0 ;  /* 0x2000001eff1f7230 */ /* 0x000fe20000004100 */
[----:B------:R-:W-:Y:S01]  /*77c0*/  F2FP.SATFINITE.E4M3.F32.PACK_AB_MERGE_C R114, R114, R43, RZ ;  /* 0x0000002b7272723e */ /* 0x000fe200048070ff */
[----:B------:R-:W-:Y:S01]  /*77d0*/  HADD2.F32 R29, -RZ, R28.H0_H0 ;  /* 0x2000001cff1d7230 */ /* 0x000fe20000004100 */
[----:B------:R-:W-:Y:S01]  /*77e0*/  F2FP.F16.E4M3.UNPACK_B R43, R12 ;  /* 0x0000000cff2b723e */ /* 0x000fe200020006ff */
[----:B------:R-:W-:Y:S02]  /*77f0*/  HADD2.F32 R30, -RZ, R30.H1_H1 ;  /* 0x3000001eff1e7230 */ /* 0x000fe40000004100 */
[-C--:B------:R-:W-:Y:S01]  /*7800*/  FMUL.FTZ R44, R31, R42.reuse ;  /* 0x0000002a1f2c7220 */ /* 0x080fe20000410000 */
[----:B------:R-:W-:Y:S02]  /*7810*/  HADD2.F32 R28, -RZ, R28.H1_H1 ;  /* 0x3000001cff1c7230 */ /* 0x000fe40000004100 */
[----:B------:R-:W-:Y:S01]  /*7820*/  FMUL.FTZ R42, R29, R42 ;  /* 0x0000002a1d2a7220 */ /* 0x000fe20000410000 */
[----:B------:R-:W-:-:S02]  /*7830*/  HADD2.F32 R40, -RZ, R104.H0_H0 ;  /* 0x20000068ff287230 */ /* 0x000fc40000004100 */
[-C--:B------:R-:W-:Y:S01]  /*7840*/  FMUL.FTZ R41, R30, R107.reuse ;  /* 0x0000006b1e297220 */ /* 0x080fe20000410000 */
[----:B------:R-:W-:Y:S02]  /*7850*/  HADD2.F32 R35, -RZ, R104.H1_H1 ;  /* 0x30000068ff237230 */ /* 0x000fe40000004100 */
[C---:B------:R-:W-:Y:S01]  /*7860*/  FMUL.FTZ R107, R28.reuse, R107 ;  /* 0x0000006b1c6b7220 */ /* 0x040fe20000410000 */
[----:B------:R-:W-:Y:S01]  /*7870*/  F2FP.F16.E4M3.UNPACK_B R12, R12.H1 ;  /* 0x0000000cff0c723e */ /* 0x000fe200030006ff */
[----:B------:R-:W-:Y:S01]  /*7880*/  FFMA.FTZ R29, R29, R40, -R44 ;  /* 0x000000281d1d7223 */ /* 0x000fe2000001082c */
[----:B------:R-:W-:Y:S01]  /*7890*/  F2FP.F16.E4M3.UNPACK_B R44, R14 ;  /* 0x0000000eff2c723e */ /* 0x000fe200020006ff */
[-C--:B------:R-:W-:Y:S01]  /*78a0*/  FFMA.FTZ R28, R28, R35.reuse, -R41 ;  /* 0x000000231c1c7223 */ /* 0x080fe20000010829 */
[----:B------:R-:W-:Y:S01]  /*78b0*/  FFMA.FTZ R107, R30, R35, R107 ;  /* 0x000000231e6b7223 */ /* 0x000fe2000001006b */
[----:B------:R-:W-:Y:S01]  /*78c0*/  F2FP.SATFINITE.E4M3.F32.PACK_AB_MERGE_C R30, R112, R109, RZ ;  /* 0x0000006d701e723e */ /* 0x000fe200048070ff */
[----:B------:R-:W-:Y:S01]  /*78d0*/  FFMA.FTZ R46, R31, R40, R42 ;  /* 0x000000281f2e7223 */ /* 0x000fe2000001002a */
[----:B------:R-:W-:-:S02]  /*78e0*/  F2FP.F16.E4M3.UNPACK_B R41, R13 ;  /* 0x0000000dff29723e */ /* 0x000fc400020006ff */
[----:B------:R-:W-:Y:S02]  /*78f0*/  F2FP.F16.E4M3.UNPACK_B R35, R9 ;  /* 0x00000009ff23723e */ /* 0x000fe400020006ff */
[----:B------:R-:W-:Y:S01]  /*7900*/  F2FP.SATFINITE.E4M3.F32.PACK_AB_MERGE_C R30, R106, R47, R30 ;  /* 0x0000002f6a1e723e */ /* 0x000fe2000480701e */
[----:B------:R-:W-:Y:S01]  /*7910*/  HADD2.F32 R42, -RZ, R41.H0_H0 ;  /* 0x20000029ff2a7230 */ /* 0x000fe20000004100 */
[----:B------:R-:W-:Y:S01]  /*7920*/  F2FP.SATFINITE.E4M3.F32.PACK_AB_MERGE_C R31, R110, R95, RZ ;  /* 0x0000005f6e1f723e */ /* 0x000fe200048070ff */
[----:B------:R-:W-:Y:S01]  /*7930*/  HADD2.F32 R47, -RZ, R44.H0_H0 ;  /* 0x2000002cff2f7230 */ /* 0x000fe20000004100 */
[----:B------:R-:W-:Y:S01]  /*7940*/  F2FP.SATFINITE.E4M3.F32.PACK_AB_MERGE_C R29, R28, R29, R108 ;  /* 0x0000001d1c1d723e */ /* 0x000fe2000480706c */
[----:B------:R-:W-:Y:S01]  /*7950*/  HADD2.F32 R40, -RZ, R35.H0_H0 ;  /* 0x20000023ff287230 */ /* 0x000fe20000004100 */
[----:B------:R-:W-:Y:S01]  /*7960*/  F2FP.SATFINITE.E4M3.F32.PACK_AB_MERGE_C R31, R94, R45, R31 ;  /* 0x0000002d5e1f723e */ /* 0x000fe2000480701f */
[----:B------:R-:W-:Y:S02]  /*7970*/  HADD2.F32 R45, -RZ, R43.H0_H0 ;  /* 0x2000002bff2d7230 */ /* 0x000fe40000004100 */
[----:B------:R-:W-:Y:S01]  /*7980*/  FMUL.FTZ R95, R42, R47 ;  /* 0x0000002f2a5f7220 */ /* 0x000fe20000410000 */
[----:B------:R-:W-:-:S02]  /*7990*/  HADD2.F32 R41, -RZ, R41.H1_H1 ;  /* 0x30000029ff297230 */ /* 0x000fc40000004100 */
[----:B------:R-:W-:Y:S01]  /*79a0*/  FMUL.FTZ R47, R40, R47 ;  /* 0x0000002f282f7220 */ /* 0x000fe20000410000 */
[----:B------:R-:W-:Y:S01]  /*79b0*/  HADD2.F32 R44, -RZ, R44.H1_H1 ;  /* 0x3000002cff2c7230 */ /* 0x000fe20000004100 */
[----:B------:R-:W-:Y:S01]  /*79c0*/  F2FP.SATFINITE.E4M3.F32.PACK_AB_MERGE_C R28, R107, R46, R114 ;  /* 0x0000002e6b1c723e */ /* 0x000fe20004807072 */
[----:B------:R-:W-:Y:S02]  /*79d0*/  HADD2.F32 R35, -RZ, R35.H1_H1 ;  /* 0x30000023ff237230 */ /* 0x000fe40000004100 */
[-C--:B------:R-:W-:Y:S01]  /*79e0*/  FFMA.FTZ R47, R42, R45.reuse, R47 ;  /* 0x0000002d2a2f7223 */ /* 0x080fe2000001002f */
[----:B------:R-:W-:Y:S02]  /*79f0*/  HADD2.F32 R42, -RZ, R43.H1_H1 ;  /* 0x3000002bff2a7230 */ /* 0x000fe40000004100 */
[-C--:B------:R-:W-:Y:S01]  /*7a00*/  FMUL.FTZ R46, R41, R44.reuse ;  /* 0x0000002c292e7220 */ /* 0x080fe20000410000 */
[----:B------:R-:W-:Y:S01]  /*7a10*/  FFMA.FTZ R95, R40, R45, -R95 ;  /* 0x0000002d285f7223 */ /* 0x000fe2000001085f */
[C---:B------:R-:W-:Y:S01]  /*7a20*/  FMUL.FTZ R44, R35.reuse, R44 ;  /* 0x0000002c232c7220 */ /* 0x040fe20000410000 */
[----:B------:R-:W-:Y:S01]  /*7a30*/  F2FP.F16.E4M3.UNPACK_B R40, R13.H1 ;  /* 0x0000000dff28723e */ /* 0x000fe200030006ff */
[----:B------:R-:W-:Y:S01]  /*7a40*/  FFMA.FTZ R94, R35, R42, -R46 ;  /* 0x0000002a235e7223 */ /* 0x000fe2000001082e */
[----:B------:R-:W-:Y:S01]  /*7a50*/  F2FP.F16.E4M3.UNPACK_B R35, R14.H1 ;  /* 0x0000000eff23723e */ /* 0x000fe200030006ff */
[----:B------:R-:W-:Y:S01]  /*7a60*/  FFMA.FTZ R104, R41, R42, R44 ;  /* 0x0000002a29687223 */ /* 0x000fe2000001002c */
[----:B------:R-:W-:Y:S01]  /*7a70*/  F2FP.F16.E4M3.UNPACK_B R9, R9.H1 ;  /* 0x00000009ff09723e */ /* 0x000fe200030006ff */
[----:B------:R-:W-:Y:S01]  /*7a80*/  HADD2.F32 R14, -RZ, R40.H0_H0 ;  /* 0x20000028ff0e7230 */ /* 0x000fe20000004100 */
[----:B------:R-:W-:Y:S01]  /*7a90*/  F2FP.F16.E4M3.UNPACK_B R43, R10 ;  /* 0x0000000aff2b723e */ /* 0x000fe200020006ff */
[----:B------:R-:W-:-:S02]  /*7aa0*/  HADD2.F32 R41, -RZ, R35.H0_H0 ;  /* 0x20000023ff297230 */ /* 0x000fc40000004100 */
[----:B------:R-:W-:Y:S02]  /*7ab0*/  HADD2.F32 R13, -RZ, R9.H0_H0 ;  /* 0x20000009ff0d7230 */ /* 0x000fe40000004100 */
[----:B------:R-:W-:Y:S02]  /*7ac0*/  HADD2.F32 R40, -RZ, R40.H1_H1 ;  /* 0x30000028ff287230 */ /* 0x000fe40000004100 */
[-C--:B------:R-:W-:Y:S01]  /*7ad0*/  FMUL.FTZ R44, R14, R41.reuse ;  /* 0x000000290e2c7220 */ /* 0x080fe20000410000 */
[----:B------:R-:W-:Y:S02]  /*7ae0*/  HADD2.F32 R42, -RZ, R35.H1_H1 ;  /* 0x30000023ff2a7230 */ /* 0x000fe40000004100 */
[----:B------:R-:W-:Y:S01]  /*7af0*/  FMUL.FTZ R41, R13, R41 ;  /* 0x000000290d297220 */ /* 0x000fe20000410000 */
[----:B------:R-:W-:Y:S02]  /*7b00*/  HADD2.F32 R35, -RZ, R12.H0_H0 ;  /* 0x2000000cff237230 */ /* 0x000fe40000004100 */
[----:B------:R-:W-:-:S02]  /*7b10*/  HADD2.F32 R9, -RZ, R9.H1_H1 ;  /* 0x30000009ff097230 */ /* 0x000fc40000004100 */
        /* <DEDUP_REMOVED lines=21> */
[C---:B------:R-:W-:Y:S01]  /*7c70*/  FMUL.FTZ R110, R12.reuse, R45 ;  /* 0x0000002d0c6e7220 */ /* 0x040fe20000410000 */
        /* <DEDUP_REMOVED lines=32> */
[----:B------:R-:W-:Y:S01]  /*7e80*/  F2FP.SATFINITE.E4M3.F32.PACK_AB_MERGE_C R9, R94, R95, R106 ;  /* 0x0000005f5e09723e */ /* 0x000fe2000480706a */
[----:B------:R-:W-:Y:S01]  /*7e90*/  IMAD.MOV.U32 R14, RZ, RZ, R28 ;  /* 0x000000ffff0e7224 */ /* 0x000fe200078e001c */
[----:B------:R-:W-:-:S02]  /*7ea0*/  F2FP.SATFINITE.E4M3.F32.PACK_AB_MERGE_C R13, R104, R47, R107 ;  /* 0x0000002f680d723e */ /* 0x000fc4000480706b */
[----:B------:R-:W-:-:S07]  /*7eb0*/  F2FP.SATFINITE.E4M3.F32.PACK_AB_MERGE_C R15, R43, R110, R44 ;  /* 0x0000006e2b0f723e */ /* 0x000fce000480702c */
.L_x_1643:
[----:B------:R-:W-:Y:S05]  /*7ec0*/  BSYNC B2 ;  /* 0x0000000000027941 */ /* 0x000fea0003800000 */
.L_x_1642:
[----:B------:R-:W-:Y:S01]  /*7ed0*/  ISETP.GE.AND P3, PT, R34, R103, PT ;  /* 0x000000672200720c */ /* 0x000fe20003f66270 */
[----:B0-----:R0:W-:-:S12]  /*7ee0*/  ST.E.128 desc[UR42][R32.64], R8 ;  /* 0x0000000820007985 */ /* 0x0011d8000c101d2a */
[----:B------:R-:W-:-:S04]  /*7ef0*/  @!P3 IADD3 R28, P4, R99, R34, RZ ;  /* 0x00000022631cb210 */ /* 0x000fc80007f9e0ff */
[----:B------:R-:W-:-:S05]  /*7f00*/  @!P3 LEA.HI.X.SX32 R29, R34, R97, 0x1, P4 ;  /* 0x00000061221db211 */ /* 0x000fca00020f0eff */
[----:B--2---:R0:W-:Y:S04]  /*7f10*/  @!P3 ST.E.128 desc[UR42][R28.64], R12 ;  /* 0x0000000c1c00b985 */ /* 0x0041e8000c101d2a */
.L_x_1641:
[----:B------:R-:W-:Y:S05]  /*7f20*/  BSYNC B1 ;  /* 0x0000000000017941 */ /* 0x000fea0003800000 */
.L_x_1640:
[----:B------:R-:W-:-:S13]  /*7f30*/  ISETP.NE.AND P3, PT, R0, RZ, PT ;  /* 0x000000ff0000720c */ /* 0x000fda0003f65270 */
[----:B------:R-:W-:Y:S05]  /*7f40*/  @!P3 BRA `(.L_x_1607) ;  /* 0x0000001000e8b947 */ /* 0x000fea0003800000 */
[----:B------:R-:W-:Y:S01]  /*7f50*/  ISETP.NE.AND P4, PT, R84, RZ, PT ;  /* 0x000000ff5400720c */ /* 0x000fe20003f85270 */
[----:B------:R-:W-:Y:S01]  /*7f60*/  BSSY B1, `(.L_x_1644) ;  /* 0x00000eb000017945 */ /* 0x000fe20003800000 */
[C---:B0--3--:R-:W-:Y:S02]  /*7f70*/  IADD3 R28, P3, R55.reuse, R99, RZ ;  /* 0x00000063371c7210 */ /* 0x049fe40007f7e0ff */
[----:B------:R-:W-:Y:S02]  /*7f80*/  SEL R105, R64, R105, !P4 ;  /* 0x0000006940697207 */ /* 0x000fe40006000000 */
[----:B--2---:R-:W-:Y:S02]  /*7f90*/  LEA.HI.X.SX32 R29, R55, R97, 0x1, P3 ;  /* 0x00000061371d7211 */ /* 0x004fe400018f0eff */
[----:B----4-:R-:W-:Y:S02]  /*7fa0*/  SHF.R.S32.HI R8, RZ, 0x1f, R105 ;  /* 0x0000001fff087819 */ /* 0x010fe40000011469 */
        /* <DEDUP_REMOVED lines=11> */
[----:B------:R-:W-:Y:S01]  /*8060*/  IADD3 R11, R9, R8, R217 ;  /* 0x00000008090b7210 */ /* 0x000fe20007ffe0d9 */
        /* <DEDUP_REMOVED lines=11> */
[----:B------:R-:W-:Y:S01]  /*8120*/  SHF.R.U32.HI R43, RZ, 0x10, R5 ;  /* 0x00000010ff2b7819 */ /* 0x000fe20000011605 */
[----:B------:R-:W-:Y:S01]  /*8130*/  IMAD.SHL.U32 R4, R4, 0x100, RZ ;  /* 0x0000010004047824 */ /* 0x000fe200078e00ff */
[----:B------:R-:W-:Y:S01]  /*8140*/  LOP3.LUT R5, R5, 0xff0000ff, RZ, 0xc0, !PT ;  /* 0xff0000ff05057812 */ /* 0x000fe200078ec0ff */
[----:B------:R-:W-:Y:S01]  /*8150*/  IMAD.SHL.U32 R10, R38, 0x100, RZ ;  /* 0x00000100260a7824 */ /* 0x000fe200078e00ff */
[----:B------:R-:W-:Y:S02]  /*8160*/  SHF.R.U32.HI R40, RZ, 0x8, R7 ;  /* 0x00000008ff287819 */ /* 0x000fe40000011607 */
[----:B------:R-:W-:-:S02]  /*8170*/  SHF.R.U32.HI R6, RZ, 0x8, R39 ;  /* 0x00000008ff067819 */ /* 0x000fc40000011627 */
[----:B------:R-:W-:Y:S02]  /*8180*/  LOP3.LUT R33, R37, 0xff0000ff, RZ, 0xc0, !PT ;  /* 0xff0000ff25217812 */ /* 0x000fe400078ec0ff */
[----:B------:R-:W-:Y:S01]  /*8190*/  LOP3.LUT R5, R5, 0xff00, R4, 0xf8, !PT ;  /* 0x0000ff0005057812 */ /* 0x000fe200078ef804 */
[----:B------:R-:W-:Y:S01]  /*81a0*/  IMAD.SHL.U32 R4, R40, 0x100, RZ ;  /* 0x0000010028047824 */ /* 0x000fe200078e00ff */
[----:B------:R-:W-:Y:S01]  /*81b0*/  SHF.R.U32.HI R42, RZ, 0x10, R7 ;  /* 0x00000010ff2a7819 */ /* 0x000fe20000011607 */
[----:B------:R-:W-:Y:S01]  /*81c0*/  IMAD.SHL.U32 R12, R6, 0x100, RZ ;  /* 0x00000100060c7824 */ /* 0x000fe200078e00ff */
[----:B------:R-:W-:Y:S01]  /*81d0*/  LOP3.LUT R7, R7, 0xff0000ff, RZ, 0xc0, !PT ;  /* 0xff0000ff07077812 */ /* 0x000fe200078ec0ff */
[----:B------:R-:W-:Y:S01]  /*81e0*/  IMAD.U32 R6, R43, 0x10000, RZ ;  /* 0x000100002b067824 */ /* 0x000fe200078e00ff */
[----:B------:R-:W-:Y:S02]  /*81f0*/  SHF.R.U32.HI R41, RZ, 0x10, R37 ;  /* 0x00000010ff297819 */ /* 0x000fe40000011625 */
[----:B------:R-:W-:-:S02]  /*8200*/  LOP3.LUT R35, R39, 0xff0000ff, RZ, 0xc0, !PT ;  /* 0xff0000ff27237812 */ /* 0x000fc400078ec0ff */
[----:B------:R-:W-:Y:S02]  /*8210*/  MOV R34, R14 ;  /* 0x0000000e00227202 */ /* 0x000fe40000000f00 */
[----:B------:R-:W-:Y:S02]  /*8220*/  LOP3.LUT R38, R33, 0xff00, R10, 0xf8, !PT ;  /* 0x0000ff0021267812 */ /* 0x000fe400078ef80a */
[----:B------:R-:W-:Y:S02]  /*8230*/  F2FP.F16.E4M3.UNPACK_B R37, R98.H1 ;  /* 0x00000062ff25723e */ /* 0x000fe400030006ff */
[----:B------:R-:W-:Y:S02]  /*8240*/  F2FP.F16.E4M3.UNPACK_B R14, R32.H1 ;  /* 0x00000020ff0e723e */ /* 0x000fe400030006ff */
[----:B------:R-:W-:Y:S02]  /*8250*/  F2FP.F16.E4M3.UNPACK_B R10, R8.H1 ;  /* 0x00000008ff0a723e */ /* 0x000fe400030006ff */
[----:B------:R-:W-:Y:S01]  /*8260*/  LOP3.LUT R7, R7, 0xff00, R4, 0xf8, !PT ;  /* 0x0000ff0007077812 */ /* 0x000fe200078ef804 */
[----:B------:R-:W-:Y:S01]  /*8270*/  IMAD.U32 R4, R42, 0x10000, RZ ;  /* 0x000100002a047824 */ /* 0x000fe200078e00ff */
[----:B------:R-:W-:Y:S01]  /*8280*/  SHF.R.U32.HI R36, RZ, 0x10, R39 ;  /* 0x00000010ff247819 */ /* 0x000fe20000011627 */
[----:B------:R-:W-:Y:S01]  /*8290*/  HADD2.F32 R33, -RZ, R14.H0_H0 ;  /* 0x2000000eff217230 */ /* 0x000fe20000004100 */
[----:B------:R-:W-:Y:S01]  /*82a0*/  LOP3.LUT R40, R35, 0xff00, R12, 0xf8, !PT ;  /* 0x0000ff0023287812 */ /* 0x000fe200078ef80c */
[----:B------:R-:W-:Y:S01]  /*82b0*/  HADD2.F32 R12, -RZ, R10.H0_H0 ;  /* 0x2000000aff0c7230 */ /* 0x000fe20000004100 */
[----:B------:R-:W-:Y:S01]  /*82c0*/  LOP3.LUT R6, R5, 0xff0000, R6, 0xf8, !PT ;  /* 0x00ff000005067812 */ /* 0x000fe200078ef806 */
[----:B------:R-:W-:Y:S01]  /*82d0*/  HADD2.F32 R5, -RZ, R37.H0_H0 ;  /* 0x20000025ff057230 */ /* 0x000fe20000004100 */
[----:B------:R-:W-:Y:S01]  /*82e0*/  F2FP.F16.E4M3.UNPACK_B R35, R102.H1 ;  /* 0x00000066ff23723e */ /* 0x000fe200030006ff */
[----:B------:R-:W-:Y:S01]  /*82f0*/  IMAD.U32 R39, R36, 0x10000, RZ ;  /* 0x0001000024277824 */ /* 0x000fe200078e00ff */
[----:B------:R-:W-:Y:S01]  /*8300*/  LOP3.LUT R4, R7, 0xff0000, R4, 0xf8, !PT ;  /* 0x00ff000007047812 */ /* 0x000fe200078ef804 */
[----:B------:R-:W-:-:S02]  /*8310*/  IMAD.U32 R7, R41, 0x10000, RZ ;  /* 0x0001000029077824 */ /* 0x000fc400078e00ff */
[CC--:B------:R-:W-:Y:S01]  /*8320*/  FMUL.FTZ R41, R33.reuse, R5.reuse ;  /* 0x0000000521297220 */ /* 0x0c0fe20000410000 */
[--C-:B------:R-:W-:Y:S02]  /*8330*/  HADD2.F32 R36, -RZ, R35.reuse.H0_H0 ;  /* 0x20000023ff247230 */ /* 0x100fe40000004100 */
[----:B------:R-:W-:Y:S01]  /*8340*/  FMUL.FTZ R42, R12, R5 ;  /* 0x000000050c2a7220 */ /* 0x000fe20000410000 */
[----:B------:R-:W-:Y:S01]  /*8350*/  LOP3.LUT R5, R40, 0xff0000, R39, 0xf8, !PT ;  /* 0x00ff000028057812 */ /* 0x000fe200078ef827 */
[----:B------:R-:W-:Y:S01]  /*8360*/  HADD2.F32 R35, -RZ, R35.H1_H1 ;  /* 0x30000023ff237230 */ /* 0x000fe20000004100 */
[----:B------:R-:W-:Y:S01]  /*8370*/  F2FP.F16.E4M3.UNPACK_B R98, R98 ;  /* 0x00000062ff62723e */ /* 0x000fe200020006ff */
        /* <DEDUP_REMOVED lines=18> */
[----:B------:R-:W-:Y:S01]  /*84a0*/  FMUL.FTZ R37, R10, R37 ;  /* 0x000000250a257220 */ /* 0x000fe20000410000 */
        /* <DEDUP_REMOVED lines=10> */
[----:B------:R-:W-:Y:S01]  /*8550*/  FFMA.FTZ R41, R8, R33, -R37 ;  /* 0x0000002108297223 */ /* 0x000fe20000010825 */
[----:B------:R-:W-:Y:S01]  /*8560*/  F2FP.F16.E4M3.UNPACK_B R8, R31.H1 ;  /* 0x0000001fff08723e */ /* 0x000fe200030006ff */
[----:B------:R-:W-:Y:S01]  /*8570*/  HADD2.F32 R37, -RZ, R10.H0_H0 ;  /* 0x2000000aff257230 */ /* 0x000fe20000004100 */
[----:B------:R-:W-:Y:S01]  /*8580*/  F2FP.F16.E4M3.UNPACK_B R35, R101.H1 ;  /* 0x00000065ff23723e */ /* 0x000fe200030006ff */
[----:B------:R-:W-:Y:S01]  /*8590*/  FFMA.FTZ R43, R32, R33, R39 ;  /* 0x00000021202b7223 */ /* 0x000fe20000010027 */
[----:B------:R-:W-:Y:S01]  /*85a0*/  HADD2.F32 R14, -RZ, R12.H0_H0 ;  /* 0x2000000cff0e7230 */ /* 0x000fe20000004100 */
[----:B------:R-:W-:Y:S01]  /*85b0*/  F2FP.F16.E4M3.UNPACK_B R100, R100 ;  /* 0x00000064ff64723e */ /* 0x000fe200020006ff */
[----:B------:R-:W-:Y:S01]  /*85c0*/  HADD2.F32 R39, -RZ, R10.H1_H1 ;  /* 0x3000000aff277230 */ /* 0x000fe20000004100 */
[----:B------:R-:W-:Y:S01]  /*85d0*/  F2FP.F16.E4M3.UNPACK_B R34, R34 ;  /* 0x00000022ff22723e */ /* 0x000fe200020006ff */
[----:B------:R-:W-:-:S02]  /*85e0*/  HADD2.F32 R10, -RZ, R8.H0_H0 ;  /* 0x20000008ff0a7230 */ /* 0x000fc40000004100 */
[----:B------:R-:W-:Y:S01]  /*85f0*/  FMUL.FTZ R95, R14, R37 ;  /* 0x000000250e5f7220 */ /* 0x000fe20000410000 */
        /* <DEDUP_REMOVED lines=8> */
[----:B------:R-:W-:Y:S01]  /*8680*/  F2FP.F16.E4M3.UNPACK_B R101, R101 ;  /* 0x00000065ff65723e */ /* 0x000fe200020006ff */
[----:B------:R-:W-:Y:S01]  /*8690*/  FFMA.FTZ R95, R10, R33, -R95 ;  /* 0x000000210a5f7223 */ /* 0x000fe2000001085f */
[----:B------:R-:W-:-:S02]  /*86a0*/  HADD2.F32 R10, -RZ, R34.H0_H0 ;  /* 0x20000022ff0a7230 */ /* 0x000fc40000004100 */
[-C--:B------:R-:W-:Y:S01]  /*86b0*/  FFMA.FTZ R32, R8, R35.reuse, -R105 ;  /* 0x0000002308207223 */ /* 0x080fe20000010869 */
[----:B------:R-:W-:Y:S01]  /*86c0*/  FFMA.FTZ R105, R12, R35, R39 ;  /* 0x000000230c697223 */ /* 0x000fe20000010027 */
[--C-:B------:R-:W-:Y:S02]  /*86d0*/  HADD2.F32 R35, -RZ, R100.reuse.H0_H0 ;  /* 0x20000064ff237230 */ /* 0x100fe40000004100 */
[----:B------:R-:W-:Y:S01]  /*86e0*/  FFMA.FTZ R14, R14, R33, R37 ;  /* 0x000000210e0e7223 */ /* 0x000fe20000010025 */
[----:B------:R-:W-:Y:S01]  /*86f0*/  HADD2.F32 R8, -RZ, R31.H0_H0 ;  /* 0x2000001fff087230 */ /* 0x000fe20000004100 */
[----:B------:R-:W-:Y:S01]  /*8700*/  F2FP.SATFINITE.E4M3.F32.PACK_AB_MERGE_C R95, R32, R95, RZ ;  /* 0x0000005f205f723e */ /* 0x000fe200048070ff */
[----:B------:R-:W-:Y:S02]  /*8710*/  HADD2.F32 R100, -RZ, R100.H1_H1 ;  /* 0x30000064ff647230 */ /* 0x000fe40000004100 */
[----:B------:R-:W-:Y:S01]  /*8720*/  FMUL.FTZ R37, R10, R35 ;  /* 0x000000230a257220 */ /* 0x000fe20000410000 */
[----:B------:R-:W-:-:S02]  /*8730*/  HADD2.F32 R34, -RZ, R34.H1_H1 ;  /* 0x30000022ff227230 */ /* 0x000fc40000004100 */
[----:B------:R-:W-:Y:S01]  /*8740*/  FMUL.FTZ R35, R8, R35 ;  /* 0x0000002308237220 */ /* 0x000fe20000410000 */
[----:B------:R-:W-:Y:S01]  /*8750*/  HADD2.F32 R33, -RZ, R101.H0_H0 ;  /* 0x20000065ff217230 */ /* 0x000fe20000004100 */
[----:B------:R-:W-:Y:S01]  /*8760*/  F2FP.F16.E4M3.UNPACK_B R32, R7 ;  /* 0x00000007ff20723e */ /* 0x000fe200020006ff */
[----:B------:R-:W-:Y:S02]  /*8770*/  HADD2.F32 R31, -RZ, R31.H1_H1 ;  /* 0x3000001fff1f7230 */ /* 0x000fe40000004100 */
[-C--:B------:R-:W-:Y:S01]  /*8780*/  FMUL.FTZ R12, R34, R100.reuse ;  /* 0x00000064220c7220 */ /* 0x080fe20000410000 */
[----:B------:R-:W-:Y:S02]  /*8790*/  HADD2.F32 R101, -RZ, R101.H1_H1 ;  /* 0x30000065ff657230 */ /* 0x000fe40000004100 */
[-C--:B------:R-:W-:Y:S01]  /*87a0*/  FFMA.FTZ R37, R8, R33.reuse, -R37 ;  /* 0x0000002108257223 */ /* 0x080fe20000010825 */
[----:B------:R-:W-:Y:S01]  /*87b0*/  FFMA.FTZ R33, R10, R33, R35 ;  /* 0x000000210a217223 */ /* 0x000fe20000010023 */
[C---:B------:R-:W-:Y:S01]  /*87c0*/  FMUL.FTZ R39, R31.reuse, R100 ;  /* 0x000000641f277220 */ /* 0x040fe20000410000 */
[----:B------:R-:W-:Y:S01]  /*87d0*/  F2FP.F16.E4M3.UNPACK_B R8, R9 ;  /* 0x00000009ff08723e */ /* 0x000fe200020006ff */
[----:B------:R-:W-:Y:S01]  /*87e0*/  FFMA.FTZ R10, R31, R101, -R12 ;  /* 0x000000651f0a7223 */ /* 0x000fe2000001080c */
[----:B------:R-:W-:Y:S01]  /*87f0*/  F2FP.F16.E4M3.UNPACK_B R12, R13 ;  /* 0x0000000dff0c723e */ /* 0x000fe200020006ff */
[----:B------:R-:W-:Y:S01]  /*8800*/  FFMA.FTZ R34, R34, R101, R39 ;  /* 0x0000006522227223 */ /* 0x000fe20000010027 */
[----:B------:R-:W-:Y:S01]  /*8810*/  F2FP.SATFINITE.E4M3.F32.PACK_AB_MERGE_C R105, R105, R14, RZ ;  /* 0x0000000e6969723e */ /* 0x000fe200048070ff */
[----:B------:R-:W-:Y:S01]  /*8820*/  HADD2.F32 R35, -RZ, R32.H0_H0 ;  /* 0x20000020ff237230 */ /* 0x000fe20000004100 */
[----:B------:R-:W-:Y:S01]  /*8830*/  F2FP.SATFINITE.E4M3.F32.PACK_AB_MERGE_C R95, R10, R37, R95 ;  /* 0x000000250a5f723e */ /* 0x000fe2000480705f */
[----:B------:R-:W-:Y:S01]  /*8840*/  HADD2.F32 R14, -RZ, R12.H0_H0 ;  /* 0x2000000cff0e7230 */ /* 0x000fe20000004100 */
[----:B------:R-:W-:Y:S01]  /*8850*/  F2FP.F16.E4M3.UNPACK_B R31, R6 ;  /* 0x00000006ff1f723e */ /* 0x000fe200020006ff */
[----:B------:R-:W-:Y:S01]  /*8860*/  HADD2.F32 R10, -RZ, R8.H0_H0 ;  /* 0x20000008ff0a7230 */ /* 0x000fe20000004100 */
[----:B------:R-:W-:Y:S01]  /*8870*/  F2FP.SATFINITE.E4M3.F32.PACK_AB_MERGE_C R105, R34, R33, R105 ;  /* 0x000000212269723e */ /* 0x000fe20004807069 */
[----:B------:R-:W-:-:S02]  /*8880*/  HADD2.F32 R12, -RZ, R12.H1_H1 ;  /* 0x3000000cff0c7230 */ /* 0x000fc40000004100 */
[-C--:B------:R-:W-:Y:S01]  /*8890*/  FMUL.FTZ R37, R14, R35.reuse ;  /* 0x000000230e257220 */ /* 0x080fe20000410000 */
[--C-:B------:R-:W-:Y:S02]  /*88a0*/  HADD2.F32 R33, -RZ, R31.reuse.H0_H0 ;  /* 0x2000001fff217230 */ /* 0x100fe40000004100 */
[C---:B------:R-:W-:Y:S01]  /*88b0*/  FMUL.FTZ R39, R10.reuse, R35 ;  /* 0x000000230a277220 */ /* 0x040fe20000410000 */
[----:B------:R-:W-:Y:S01]  /*88c0*/  HADD2.F32 R35, -RZ, R32.H1_H1 ;  /* 0x30000020ff237230 */ /* 0x000fe20000004100 */
[----:B------:R-:W-:Y:S01]  /*88d0*/  F2FP.SATFINITE.E4M3.F32.PACK_AB_MERGE_C R40, R45, R40, RZ ;  /* 0x000000282d28723e */ /* 0x000fe200048070ff */
[----:B------:R-:W-:Y:S02]  /*88e0*/  HADD2.F32 R8, -RZ, R8.H1_H1 ;  /* 0x30000008ff087230 */ /* 0x000fe40000004100 */
[-C--:B------:R-:W-:Y:S01]  /*88f0*/  FFMA.FTZ R37, R10, R33.reuse, -R37 ;  /* 0x000000210a257223 */ /* 0x080fe20000010825 */
        /* <DEDUP_REMOVED lines=9> */
[----:B------:R-:W-:Y:S01]  /*8990*/  F2FP.SATFINITE.E4M3.F32.PACK_AB_MERGE_C R44, R41, R36, R40 ;  /* 0x00000024292c723e */ /* 0x000fe20004807028 */
[----:B------:R-:W-:Y:S01]  /*89a0*/  FFMA.FTZ R36, R12, R31, R35 ;  /* 0x0000001f0c247223 */ /* 0x000fe20000010023 */
[--C-:B------:R-:W-:Y:S01]  /*89b0*/  HADD2.F32 R8, -RZ, R13.reuse.H0_H0 ;  /* 0x2000000dff087230 */ /* 0x100fe20000004100 */
[----:B------:R-:W-:Y:S01]  /*89c0*/  F2FP.F16.E4M3.UNPACK_B R6, R6.H1 ;  /* 0x00000006ff06723e */ /* 0x000fe200030006ff */
[----:B------:R-:W-:Y:S01]  /*89d0*/  HADD2.F32 R12, -RZ, R10.H0_H0 ;  /* 0x2000000aff0c7230 */ /* 0x000fe20000004100 */
[----:B------:R-:W-:Y:S01]  /*89e0*/  F2FP.SATFINITE.E4M3.F32.PACK_AB_MERGE_C R42, R47, R42, RZ ;  /* 0x0000002a2f2a723e */ /* 0x000fe200048070ff */
[----:B------:R-:W-:-:S02]  /*89f0*/  HADD2.F32 R13, -RZ, R13.H1_H1 ;  /* 0x3000000dff0d7230 */ /* 0x000fc40000004100 */
[----:B------:R-:W-:Y:S02]  /*8a00*/  HADD2.F32 R14, -RZ, R10.H1_H1 ;  /* 0x3000000aff0e7230 */ /* 0x000fe40000004100 */
[CC--:B------:R-:W-:Y:S01]  /*8a10*/  FMUL.FTZ R32, R8.reuse, R12.reuse ;  /* 0x0000000c08207220 */ /* 0x0c0fe20000410000 */
[----:B------:R-:W-:Y:S01]  /*8a20*/  FMUL.FTZ R31, R7, R12 ;  /* 0x0000000c071f7220 */ /* 0x000fe20000410000 */
[----:B------:R-:W-:Y:S01]  /*8a30*/  HADD2.F32 R9, -RZ, R9.H1_H1 ;  /* 0x30000009ff097230 */ /* 0x000fe20000004100 */
[----:B------:R-:W-:Y:S01]  /*8a40*/  F2FP.SATFINITE.E4M3.F32.PACK_AB_MERGE_C R46, R43, R38, R42 ;  /* 0x000000262b2e723e */ /* 0x000fe2000480702a */
[--C-:B------:R-:W-:Y:S02]  /*8a50*/  HADD2.F32 R10, -RZ, R6.reuse.H0_H0 ;  /* 0x20000006ff0a7230 */ /* 0x100fe40000004100 */
[----:B------:R-:W-:Y:S02]  /*8a60*/  HADD2.F32 R12, -RZ, R6.H1_H1 ;  /* 0x30000006ff0c7230 */ /* 0x000fe40000004100 */
[-C--:B------:R-:W-:Y:S01]  /*8a70*/  FMUL.FTZ R6, R13, R14.reuse ;  /* 0x0000000e0d067220 */ /* 0x080fe20000410000 */
[----:B------:R-:W-:Y:S01]  /*8a80*/  FMUL.FTZ R14, R9, R14 ;  /* 0x0000000e090e7220 */ /* 0x000fe20000410000 */
[----:B------:R-:W-:Y:S01]  /*8a90*/  FFMA.FTZ R38, R7, R10, -R32 ;  /* 0x0000000a07267223 */ /* 0x000fe20000010820 */
[----:B------:R-:W-:Y:S01]  /*8aa0*/  F2FP.F16.E4M3.UNPACK_B R32, R5.H1 ;  /* 0x00000005ff20723e */ /* 0x000fe200030006ff */
[-C--:B------:R-:W-:Y:S01]  /*8ab0*/  FFMA.FTZ R41, R9, R12.reuse, -R6 ;  /* 0x0000000c09297223 */ /* 0x080fe20000010806 */
[----:B------:R-:W-:Y:S01]  /*8ac0*/  F2FP.F16.E4M3.UNPACK_B R9, R15 ;  /* 0x0000000fff09723e */ /* 0x000fe200020006ff */
[----:B------:R-:W-:Y:S01]  /*8ad0*/  FFMA.FTZ R43, R13, R12, R14 ;  /* 0x0000000c0d2b7223 */ /* 0x000fe2000001000e */
[----:B------:R-:W-:Y:S01]  /*8ae0*/  F2FP.F16.E4M3.UNPACK_B R6, R11 ;  /* 0x0000000bff06723e */ /* 0x000fe200020006ff */
[----:B------:R-:W-:Y:S01]  /*8af0*/  FFMA.FTZ R40, R8, R10, R31 ;  /* 0x0000000a08287223 */ /* 0x000fe2000001001f */
[----:B------:R-:W-:Y:S01]  /*8b00*/  F2FP.F16.E4M3.UNPACK_B R15, R15.H1 ;  /* 0x0000000fff0f723e */ /* 0x000fe200030006ff */
[--C-:B------:R-:W-:Y:S01]  /*8b10*/  HADD2.F32 R35, -RZ, R32.reuse.H0_H0 ;  /* 0x20000020ff237230 */ /* 0x100fe20000004100 */
[----:B------:R-:W-:Y:S01]  /*8b20*/  F2FP.F16.E4M3.UNPACK_B R11, R11.H1 ;  /* 0x0000000bff0b723e */ /* 0x000fe200030006ff */
[----:B------:R-:W-:Y:S01]  /*8b30*/  HADD2.F32 R10, -RZ, R9.H0_H0 ;  /* 0x20000009ff0a7230 */ /* 0x000fe20000004100 */
[----:B------:R-:W-:Y:S01]  /*8b40*/  F2FP.F16.E4M3.UNPACK_B R14, R5 ;  /* 0x00000005ff0e723e */ /* 0x000fe200020006ff */
[----:B------:R-:W-:Y:S01]  /*8b50*/  HADD2.F32 R32, -RZ, R32.H1_H1 ;  /* 0x30000020ff207230 */ /* 0x000fe20000004100 */
[-C--:B------:R-:W-:Y:S01]  /*8b60*/  F2FP.F16.E4M3.UNPACK_B R5, R4.reuse ;  /* 0x00000004ff05723e */ /* 0x080fe200020006ff */
        /* <DEDUP_REMOVED lines=8> */
[----:B------:R-:W-:Y:S01]  /*8bf0*/  FMUL.FTZ R35, R8, R35 ;  /* 0x0000002308237220 */ /* 0x000fe20000410000 */
[----:B------:R-:W-:Y:S02]  /*8c00*/  HADD2.F32 R15, -RZ, R15.H1_H1 ;  /* 0x3000000fff0f7230 */ /* 0x000fe40000004100 */
[----:B------:R-:W-:Y:S01]  /*8c10*/  FMUL.FTZ R42, R10, R33 ;  /* 0x000000210a2a7220 */ /* 0x000fe20000410000 */
[----:B------:R-:W-:Y:S02]  /*8c20*/  HADD2.F32 R11, -RZ, R11.H1_H1 ;  /* 0x3000000bff0b7230 */ /* 0x000fe40000004100 */
[----:B------:R-:W-:Y:S01]  /*8c30*/  FFMA.FTZ R35, R4, R31, R35 ;  /* 0x0000001f04237223 */ /* 0x000fe20000010023 */
[----:B------:R-:W-:Y:S02]  /*8c40*/  HADD2.F32 R7, -RZ, R6.H0_H0 ;  /* 0x20000006ff077230 */ /* 0x000fe40000004100 */
[----:B------:R-:W-:Y:S01]  /*8c50*/  FMUL.FTZ R4, R15, R32 ;  /* 0x000000200f047220 */ /* 0x000fe20000410000 */
[----:B------:R-:W-:-:S02]  /*8c60*/  HADD2.F32 R13, -RZ, R5.H0_H0 ;  /* 0x20000005ff0d7230 */ /* 0x000fc40000004100 */
[----:B------:R-:W-:Y:S01]  /*8c70*/  FMUL.FTZ R32, R11, R32 ;  /* 0x000000200b207220 */ /* 0x000fe20000410000 */
[----:B------:R-:W-:Y:S02]  /*8c80*/  HADD2.F32 R9, -RZ, R9.H1_H1 ;  /* 0x30000009ff097230 */ /* 0x000fe40000004100 */
[C---:B------:R-:W-:Y:S01]  /*8c90*/  FMUL.FTZ R33, R7.reuse, R33 ;  /* 0x0000002107217220 */ /* 0x040fe20000410000 */
[----:B------:R-:W-:Y:S02]  /*8ca0*/  HADD2.F32 R14, -RZ, R14.H1_H1 ;  /* 0x3000000eff0e7230 */ /* 0x000fe40000004100 */
[----:B------:R-:W-:Y:S01]  /*8cb0*/  FFMA.FTZ R42, R7, R13, -R42 ;  /* 0x0000000d072a7223 */ /* 0x000fe2000001082a */
[----:B------:R-:W-:Y:S02]  /*8cc0*/  HADD2.F32 R6, -RZ, R6.H1_H1 ;  /* 0x30000006ff067230 */ /* 0x000fe40000004100 */
[----:B------:R-:W-:Y:S01]  /*8cd0*/  FFMA.FTZ R45, R8, R31, -R45 ;  /* 0x0000001f082d7223 */ /* 0x000fe2000001082d */
[----:B------:R-:W-:-:S02]  /*8ce0*/  HADD2.F32 R12, -RZ, R12.H1_H1 ;  /* 0x3000000cff0c7230 */ /* 0x000fc40000004100 */
[-C--:B------:R-:W-:Y:S01]  /*8cf0*/  FMUL.FTZ R7, R9, R14.reuse ;  /* 0x0000000e09077220 */ /* 0x080fe20000410000 */
[----:B------:R-:W-:Y:S02]  /*8d00*/  HADD2.F32 R5, -RZ, R5.H1_H1 ;  /* 0x30000005ff057230 */ /* 0x000fe40000004100 */
[----:B------:R-:W-:Y:S01]  /*8d10*/  FMUL.FTZ R14, R6, R14 ;  /* 0x0000000e060e7220 */ /* 0x000fe20000410000 */
[----:B------:R-:W-:Y:S01]  /*8d20*/  FFMA.FTZ R33, R10, R13, R33 ;  /* 0x0000000d0a217223 */ /* 0x000fe20000010021 */
[-C--:B------:R-:W-:Y:S01]  /*8d30*/  FFMA.FTZ R32, R15, R12.reuse, R32 ;  /* 0x0000000c0f207223 */ /* 0x080fe20000010020 */
[----:B------:R-:W-:Y:S01]  /*8d40*/  FFMA.FTZ R4, R11, R12, -R4 ;  /* 0x0000000c0b047223 */ /* 0x000fe20000010804 */
[-C--:B------:R-:W-:Y:S01]  /*8d50*/  FFMA.FTZ R14, R9, R5.reuse, R14 ;  /* 0x00000005090e7223 */ /* 0x080fe2000001000e */
[----:B------:R-:W-:Y:S01]  /*8d60*/  FFMA.FTZ R7, R6, R5, -R7 ;  /* 0x0000000506077223 */ /* 0x000fe20000010807 */
[----:B------:R-:W-:Y:S01]  /*8d70*/  F2FP.SATFINITE.E4M3.F32.PACK_AB_MERGE_C R9, R34, R37, R38 ;  /* 0x000000252209723e */ /* 0x000fe20004807026 */
[----:B------:R-:W-:Y:S01]  /*8d80*/  IMAD.MOV.U32 R8, RZ, RZ, R44 ;  /* 0x000000ffff087224 */ /* 0x000fe200078e002c */
[----:B------:R-:W-:Y:S01]  /*8d90*/  F2FP.SATFINITE.E4M3.F32.PACK_AB_MERGE_C R32, R32, R35, RZ ;  /* 0x000000232020723e */ /* 0x000fe200048070ff */
[----:B------:R-:W-:Y:S01]  /*8da0*/  IMAD.MOV.U32 R12, RZ, RZ, R46 ;  /* 0x000000ffff0c7224 */ /* 0x000fe200078e002e */
[----:B------:R-:W-:Y:S01]  /*8db0*/  F2FP.SATFINITE.E4M3.F32.PACK_AB_MERGE_C R4, R4, R45, RZ ;  /* 0x0000002d0404723e */ /* 0x000fe200048070ff */
[----:B------:R-:W-:Y:S01]  /*8dc0*/  IMAD.MOV.U32 R10, RZ, RZ, R95 ;  /* 0x000000ffff0a7224 */ /* 0x000fe200078e005f */
[----:B------:R-:W-:Y:S01]  /*8dd0*/  F2FP.SATFINITE.E4M3.F32.PACK_AB_MERGE_C R15, R14, R33, R32 ;  /* 0x000000210e0f723e */ /* 0x000fe20004807020 */
[----:B------:R-:W-:Y:S01]  /*8de0*/  IMAD.MOV.U32 R14, RZ, RZ, R105 ;  /* 0x000000ffff0e7224 */ /* 0x000fe200078e0069 */
[----:B------:R-:W-:-:S02]  /*8df0*/  F2FP.SATFINITE.E4M3.F32.PACK_AB_MERGE_C R11, R7, R42, R4 ;  /* 0x0000002a070b723e */ /* 0x000fc40004807004 */
[----:B------:R-:W-:-:S07]  /*8e00*/  F2FP.SATFINITE.E4M3.F32.PACK_AB_MERGE_C R13, R36, R39, R40 ;  /* 0x00000027240d723e */ /* 0x000fce0004807028 */
.L_x_1645:
[----:B------:R-:W-:Y:S05]  /*8e10*/  BSYNC B1 ;  /* 0x0000000000017941 */ /* 0x000fea0003800000 */
.L_x_1644:
[----:B0-----:R0:W-:Y:S01]  /*8e20*/  ST.E.128 desc[UR42][R28.64], R8 ;  /* 0x000000081c007985 */ /* 0x0011e2000c101d2a */
[----:B------:R-:W-:-:S13]  /*8e30*/  ISETP.GE.AND P3, PT, R30, R103, PT ;  /* 0x000000671e00720c */ /* 0x000fda0003f66270 */
[----:B------:R-:W-:Y:S05]  /*8e40*/  @P3 BRA `(.L_x_1607) ;  /* 0x0000000400283947 */ /* 0x000fea0003800000 */
[----:B------:R-:W-:-:S04]  /*8e50*/  IADD3 R4, P3, R99, R30, RZ ;  /* 0x0000001e63047210 */ /* 0x000fc80007f7e0ff */
[----:B------:R-:W-:-:S05]  /*8e60*/  LEA.HI.X.SX32 R5, R30, R97, 0x1, P3 ;  /* 0x000000611e057211 */ /* 0x000fca00018f0eff */
[----:B--2---:R2:W-:Y:S01]  /*8e70*/  ST.E.128 desc[UR42][R4.64], R12 ;  /* 0x0000000c04007985 */ /* 0x0045e2000c101d2a */
[----:B------:R-:W-:Y:S05]  /*8e80*/  BRA `(.L_x_1607) ;  /* 0x0000000400187947 */ /* 0x000fea0003800000 */
.L_x_1599:
[----:B------:R-:W-:-:S06]  /*8e90*/  UISETP.NE.AND UP0, UPT, UR40, 0x3, UPT ;  /* 0x000000032800788c */ /* 0x000fcc000bf05270 */
[----:B------:R-:W-:-:S13]  /*8ea0*/  PLOP3.LUT P2, PT, PT, PT, UP0, 0x80, 0x0 ;  /* 0x000000000000781c */ /* 0x000fda0003f4f008 */
[----:B------:R-:W-:Y:S05]  /*8eb0*/  @!P2 BRA `(.L_x_1646) ;  /* 0x000000000004a947 */ /* 0x000fea0003800000 */
[----:B------:R-:W-:Y:S01]  /*8ec0*/  BPT.TRAP 0x1 ;  /* 0x000000040000795c */ /* 0x000fe20000300000 */
.L_x_1646:
[----:B------:R-:W-:Y:S01]  /*8ed0*/  IMAD R82, R200, 0x8, R16 ;  /* 0x00000008c8527824 */ /* 0x000fe200078e0210 */
[----:B------:R-:W-:Y:S01]  /*8ee0*/  SHF.L.U32 R93, R210, 0x1f, RZ ;  /* 0x0000001fd25d7819 */ /* 0x000fe200000006ff */
[----:B------:R-:W-:Y:S01]  /*8ef0*/  BSSY B1, `(.L_x_1647) ;  /* 0x0000004000017945 */ /* 0x000fe20003800000 */
[----:B------:R-:W-:Y:S02]  /*8f00*/  SHF.R.S32.HI R90, RZ, 0x1f, R89 ;  /* 0x0000001fff5a7819 */ /* 0x000fe40000011459 */
[----:B------:R-:W0:Y:S02]  /*8f10*/  SYNCS.PHASECHK.TRANS64.TRYWAIT P3, [R82+URZ+0x2a890], R93 ;  /* 0x02a8905d520075a7 */ /* 0x000e24000806017f */
[----:B0-----:R-:W-:Y:S05]  /*8f20*/  @!P3 BRA `(.L_x_1648) ;  /* 0x0000022400a4b947 */ /* 0x001fea0003800000 */
.L_x_1976:
[----:B------:R-:W-:Y:S05]  /*8f30*/  BSYNC B1 ;  /* 0x0000000000017941 */ /* 0x000fea0003800000 */
.L_x_1647:
        /* <DEDUP_REMOVED lines=8> */
[----:B------:R-:W-:Y:S02]  /*8fc0*/  IMAD R6, R91, UR4, RZ ;  /* 0x000000045b067c24 */ /* 0x000fe4000f8e02ff */
[----:B------:R-:W-:Y:S01]  /*8fd0*/  IMAD.IADD R5, R5, 0x1, R7 ;  /* 0x0000000105057824 */ /* 0x000fe200078e0207 */
        /* <DEDUP_REMOVED lines=9> */
[----:B------:R-:W-:-:S04]  /*9070*/  IADD3 R4, P3, R4, UR6, RZ ;  /* 0x0000000604047c10 */ /* 0x000fc8000ff7e0ff */
[----:B------:R-:W-:Y:S02]  /*9080*/  IADD3.X R13, R5, UR7, R7, P3, !PT ;  /* 0x00000007050d7c10 */ /* 0x000fe40009ffe407 */
[----:B------:R-:W-:Y:S01]  /*9090*/  ISETP.GT.AND P3, PT, R92, R211, PT ;  /* 0x000000d35c00720c */ /* 0x000fe20003f64270 */
[----:B------:R-:W-:-:S12]  /*90a0*/  BRA.DIV UR4, `(.L_x_1649) ;  /* 0x0000022604587947 */ /* 0x000fd8000b800000 */
[----:B------:R1:W2:Y:S04]  /*90b0*/  SHFL.IDX PT, R28, R13, RZ, 0x1e1f ;  /* 0x001e1fff0d1c7589 */ /* 0x0002a800000e0000 */
[----:B------:R1:W3:Y:S02]  /*90c0*/  SHFL.IDX PT, R14, R4, RZ, 0x1e1f ;  /* 0x001e1fff040e7589 */ /* 0x0002e400000e0000 */
.L_x_1980:
[----:B------:R-:W-:Y:S05]  /*90d0*/  @!P3 BRA `(.L_x_1607) ;  /* 0x000000000084b947 */ /* 0x000fea0003800000 */
[----:B------:R-:W-:Y:S02]  /*90e0*/  ULDC UR4, c[0x0][0x2f4] ;  /* 0x0000bd0000047ab9 */ /* 0x000fe40000000800 */
[----:B------:R-:W-:-:S13]  /*90f0*/  ISETP.GE.AND P5, PT, R18, UR4, PT ;  /* 0x0000000412007c0c */ /* 0x000fda000bfa6270 */
[----:B-1----:R-:W1:Y:S01]  /*9100*/  @!P5 LDS.128 R4, [R86+0x1e400] ;  /* 0x01e400005604d984 */ /* 0x002e620000000c00 */
[----:B---3--:R-:W-:-:S05]  /*9110*/  @!P5 IADD3 R12, P3, R18, R14, RZ ;  /* 0x0000000e120cd210 */ /* 0x008fca0007f7e0ff */
[----:B--2---:R-:W-:Y:S01]  /*9120*/  @!P5 IMAD.X R13, R28, 0x1, R19, P3 ;  /* 0x000000011c0dd824 */ /* 0x004fe200018e0613 */
[----:B------:R-:W-:-:S13]  /*9130*/  ISETP.GE.AND P3, PT, R208, UR4, PT ;  /* 0x00000004d0007c0c */ /* 0x000fda000bf66270 */
[----:B------:R-:W-:-:S05]  /*9140*/  @!P3 IADD3 R10, P4, R208, R14, RZ ;  /* 0x0000000ed00ab210 */ /* 0x000fca0007f9e0ff */
[----:B------:R-:W-:Y:S01]  /*9150*/  @!P3 IMAD.X R11, R28, 0x1, R221, P4 ;  /* 0x000000011c0bb824 */ /* 0x000fe200020e06dd */
[----:B------:R-:W-:-:S13]  /*9160*/  ISETP.GE.AND P4, PT, R205, UR4, PT ;  /* 0x00000004cd007c0c */ /* 0x000fda000bf86270 */
[----:B------:R-:W-:Y:S01]  /*9170*/  @!P4 IADD3 R8, P6, R205, R14, RZ ;  /* 0x0000000ecd08c210 */ /* 0x000fe20007fde0ff */
[----:B-1----:R-:W-:Y:S01]  /*9180*/  @!P5 ST.E.128 desc[UR42][R12.64], R4 ;  /* 0x000000040c00d985 */ /* 0x002fe2000c101d2a */
[----:B------:R-:W-:-:S03]  /*9190*/  ISETP.GE.AND P5, PT, R80, UR4, PT ;  /* 0x0000000450007c0c */ /* 0x000fc6000bfa6270 */
[----:B------:R-:W-:-:S10]  /*91a0*/  @!P4 IMAD.X R9, R28, 0x1, R220, P6 ;  /* 0x000000011c09c824 */ /* 0x000fd400030e06dc */
[----:B------:R-:W1:Y:S01]  /*91b0*/  @!P5 LDS.128 R4, [R85+0x1e400] ;  /* 0x01e400005504d984 */ /* 0x000e620000000c00 */
[----:B------:R-:W-:-:S04]  /*91c0*/  @!P5 SHF.L.U32 R15, R213, 0x4, RZ ;  /* 0x00000004d50fd819 */ /* 0x000fc800000006ff */
[----:B------:R-:W-:-:S04]  /*91d0*/  @!P5 IADD3 R30, P6, R15, R14, RZ ;  /* 0x0000000e0f1ed210 */ /* 0x000fc80007fde0ff */
[----:B------:R-:W-:-:S05]  /*91e0*/  @!P5 LEA.HI.X.SX32 R31, R15, R28, 0x1, P6 ;  /* 0x0000001c0f1fd211 */ /* 0x000fca00030f0eff */
[----:B-1----:R-:W-:Y:S01]  /*91f0*/  @!P5 ST.E.128 desc[UR42][R30.64], R4 ;  /* 0x000000041e00d985 */ /* 0x002fe2000c101d2a */
[----:B------:R-:W-:-:S13]  /*9200*/  ISETP.GE.AND P5, PT, R79, UR4, PT ;  /* 0x000000044f007c0c */ /* 0x000fda000bfa6270 */
[----:B------:R-:W1:Y:S01]  /*9210*/  @!P5 LDS.128 R4, [R86+0x20400] ;  /* 0x020400005604d984 */ /* 0x000e620000000c00 */
[----:B------:R-:W-:-:S05]  /*9220*/  @!P5 IMAD.SHL.U32 R15, R214, 0x10, RZ ;  /* 0x00000010d60fd824 */ /* 0x000fca00078e00ff */
[----:B------:R-:W-:-:S04]  /*9230*/  @!P5 IADD3 R32, P6, R15, R14, RZ ;  /* 0x0000000e0f20d210 */ /* 0x000fc80007fde0ff */
[----:B------:R-:W-:-:S05]  /*9240*/  @!P5 LEA.HI.X.SX32 R33, R15, R28, 0x1, P6 ;  /* 0x0000001c0f21d211 */ /* 0x000fca00030f0eff */
[----:B-1----:R-:W-:Y:S01]  /*9250*/  @!P5 ST.E.128 desc[UR42][R32.64], R4 ;  /* 0x000000042000d985 */ /* 0x002fe2000c101d2a */
[----:B------:R-:W-:-:S03]  /*9260*/  ISETP.GE.AND P5, PT, R209, UR4, PT ;  /* 0x00000004d1007c0c */ /* 0x000fc6000bfa6270 */
[----:B------:R-:W1:Y:S10]  /*9270*/  @!P3 LDS.128 R4, [R85+0x20400] ;  /* 0x020400005504b984 */ /* 0x000e740000000c00 */
[----:B------:R-:W-:-:S05]  /*9280*/  @!P5 IADD3 R12, P6, R209, R14, RZ ;  /* 0x0000000ed10cd210 */ /* 0x000fca0007fde0ff */
[----:B------:R-:W-:Y:S01]  /*9290*/  @!P5 IMAD.X R13, R28, 0x1, R219, P6 ;  /* 0x000000011c0dd824 */ /* 0x000fe200030e06db */
[----:B-1----:R-:W-:Y:S04]  /*92a0*/  @!P3 ST.E.128 desc[UR42][R10.64], R4 ;  /* 0x000000040a00b985 */ /* 0x002fe8000c101d2a */
[----:B------:R-:W1:Y:S04]  /*92b0*/  @!P4 LDS.128 R4, [R86+0x22400] ;  /* 0x022400005604c984 */ /* 0x000e680000000c00 */
[----:B-1----:R-:W-:Y:S04]  /*92c0*/  @!P4 ST.E.128 desc[UR42][R8.64], R4 ;  /* 0x000000040800c985 */ /* 0x002fe8000c101d2a */
[----:B------:R-:W1:Y:S04]  /*92d0*/  @!P5 LDS.128 R4, [R85+0x22400] ;  /* 0x022400005504d984 */ /* 0x000e680000000c00 */
[----:B-1----:R4:W-:Y:S02]  /*92e0*/  @!P5 ST.E.128 desc[UR42][R12.64], R4 ;  /* 0x000000040c00d985 */ /* 0x0029e4000c101d2a */
.L_x_1607:
[----:B------:R-:W-:Y:S05]  /*92f0*/  BSYNC B0 ;  /* 0x0000000000007941 */ /* 0x000fea0003800000 */
.L_x_1598:
[----:B012-4-:R-:W0:Y:S01]  /*9300*/  S2R R4, SR_TID.X ;  /* 0x0000000000047919 */ /* 0x017e220000002100 */
[----:B------:R-:W-:Y:S01]  /*9310*/  @!PT LDS RZ, [RZ] ;  /* 0x00000000fffff984 */ /* 0x000fe20000000800 */
[----:B------:R-:W-:Y:S01]  /*9320*/  @!PT LDS RZ, [RZ] ;  /* 0x00000000fffff984 */ /* 0x000fe20000000800 */
[----:B------:R-:W-:Y:S01]  /*9330*/  @!PT LDS RZ, [RZ] ;  /* 0x00000000fffff984 */ /* 0x000fe20000000800 */
[----:B------:R-:W-:Y:S01]  /*9340*/  @!PT LDS RZ, [RZ] ;  /* 0x00000000fffff984 */ /* 0x000fe20000000800 */
[----:B------:R1:W-:Y:S06]  /*9350*/  MEMBAR.ALL.CTA ;  /* 0x0000000000007992 */ /* 0x0003ec0000008000 */
[----:B-1----:R-:W1:Y:S01]  /*9360*/  FENCE.VIEW.ASYNC.S ;  /* 0x00000000000073c6 */ /* 0x002e620000000000 */
[----:B------:R-:W-:Y:S05]  /*9370*/  WARPSYNC.ALL ;  /* 0x0000000000007948 */ /* 0x000fea0003800000 */
[----:B------:R-:W-:Y:S01]  /*9380*/  BSSY B0, `(.L_x_1650) ;  /* 0x0000008000007945 */ /* 0x000fe20003800000 */
[----:B-1----:R1:W-:Y:S01]  /*9390*/  BAR.SYNC.DEFER_BLOCKING R65, 0x80 ;  /* 0x000200410000751d */ /* 0x0023e20000010000 */
[----:B0-----:R-:W-:-:S13]  /*93a0*/  LOP3.LUT P3, RZ, R4, 0x7f, RZ, 0xc0, !PT ;  /* 0x0000007f04ff7812 */ /* 0x001fda000786c0ff */
[----:B------:R-:W-:-:S05]  /*93b0*/  @!P3 VIADD R4, R82, 0x2a8a0 ;  /* 0x0002a8a05204b836 */ /* 0x000fca0000000000 */
[----:B------:R-:W-:-:S04]  /*93c0*/  @!P3 PRMT R4, RZ, 0x654, R4 ;  /* 0x00000654ff04b816 */ /* 0x000fc80000000004 */
[----:B------:R1:W-:Y:S01]  /*93d0*/  @!P3 SYNCS.ARRIVE.TRANS64.RED.A1T0 RZ, [R4+URZ], RZ ;  /* 0x000000ff04ffb9a7 */ /* 0x0003e2000810043f */
[----:B------:R-:W-:Y:S05]  /*93e0*/  @!P2 BRA `(.L_x_1651) ;  /* 0x000000000004a947 */ /* 0x000fea0003800000 */
[----:B------:R-:W-:Y:S01]  /*93f0*/  BPT.TRAP 0x1 ;  /* 0x000000040000795c */ /* 0x000fe20000300000 */
.L_x_1651:
[----:B------:R-:W-:Y:S05]  /*9400*/  BSYNC B0 ;  /* 0x0000000000007941 */ /* 0x000fea0003800000 */
.L_x_1650:
[----:B------:R-:W0:Y:S01]  /*9410*/  SYNCS.PHASECHK.TRANS64.TRYWAIT P2, [R82+URZ+0x2a8b0], R93 ;  /* 0x02a8b05d520075a7 */ /* 0x000e22000804017f */
[----:B------:R-:W-:Y:S04]  /*9420*/  BSSY B0, `(.L_x_1652) ;  /* 0x0000002000007945 */ /* 0x000fe80003800000 */
[----:B0-----:R-:W-:Y:S05]  /*9430*/  @!P2 BRA `(.L_x_1653) ;  /* 0x0000022000b8a947 */ /* 0x001fea0003800000 */
.L_x_1981:
[----:B------:R-:W-:Y:S05]  /*9440*/  BSYNC B0 ;  /* 0x0000000000007941 */ /* 0x000fea0003800000 */
.L_x_1652:
[----:B------:R-:W-:Y:S01]  /*9450*/  ULDC.64 UR4, c[0x0][0x328] ;  /* 0x0000ca0000047ab9 */ /* 0x000fe20000000a00 */
[----:B------:R-:W-:Y:S01]  /*9460*/  ULDC.64 UR6, c[0x0][0x318] ;  /* 0x0000c60000067ab9 */ /* 0x000fe20000000a00 */
[----:B------:R-:W-:Y:S01]  /*9470*/  IMAD R90, R90, UR4, RZ ;  /* 0x000000045a5a7c24 */ /* 0x000fe2000f8e02ff */
[----:B------:R-:W-:Y:S01]  /*9480*/  BSSY B0, `(.L_x_1654) ;  /* 0x0000034000007945 */ /* 0x000fe20003800000 */
[----:B-1----:R-:W-:-:S04]  /*9490*/  IMAD.WIDE.U32 R4, R89, UR4, RZ ;  /* 0x0000000459047c25 */ /* 0x002fc8000f8e00ff */
[----:B------:R-:W-:Y:S01]  /*94a0*/  IMAD R89, R89, UR5, R90 ;  /* 0x0000000559597c24 */ /* 0x000fe2000f8e025a */
[----:B------:R-:W-:Y:S02]  /*94b0*/  ULDC.64 UR4, c[0x0][0x338] ;  /* 0x0000ce0000047ab9 */ /* 0x000fe40000000a00 */
[----:B------:R-:W-:Y:S02]  /*94c0*/  IMAD R6, R91, UR4, RZ ;  /* 0x000000045b067c24 */ /* 0x000fe4000f8e02ff */
[----:B------:R-:W-:Y:S02]  /*94d0*/  IMAD.IADD R5, R5, 0x1, R89 ;  /* 0x0000000105057824 */ /* 0x000fe400078e0259 */
[C---:B------:R-:W-:Y:S02]  /*94e0*/  IMAD R7, R87.reuse, UR5, R6 ;  /* 0x0000000557077c24 */ /* 0x040fe4000f8e0206 */
[----:B------:R-:W-:Y:S01]  /*94f0*/  IMAD.WIDE.U32 R4, R87, UR4, R4 ;  /* 0x0000000457047c25 */ /* 0x000fe2000f8e0004 */
[----:B------:R-:W-:-:S03]  /*9500*/  ULDC.64 UR4, c[0x0][0x330] ;  /* 0x0000cc0000047ab9 */ /* 0x000fc60000000a00 */
[----:B------:R-:W-:Y:S02]  /*9510*/  IMAD.IADD R5, R5, 0x1, R7 ;  /* 0x0000000105057824 */ /* 0x000fe400078e0207 */
[----:B------:R-:W-:Y:S02]  /*9520*/  IMAD R7, R67, UR4, RZ ;  /* 0x0000000443077c24 */ /* 0x000fe4000f8e02ff */
[----:B------:R-:W-:-:S04]  /*9530*/  IMAD.WIDE.U32 R4, R22, UR4, R4 ;  /* 0x0000000416047c25 */ /* 0x000fc8000f8e0004 */
[----:B------:R-:W-:Y:S01]  /*9540*/  IMAD R7, R22, UR5, R7 ;  /* 0x0000000516077c24 */ /* 0x000fe2000f8e0207 */
[----:B------:R-:W-:-:S04]  /*9550*/  IADD3 R4, P2, R4, UR6, RZ ;  /* 0x0000000604047c10 */ /* 0x000fc8000ff5e0ff */
[----:B------:R-:W-:Y:S01]  /*9560*/  IADD3.X R5, R5, UR7, R7, P2, !PT ;  /* 0x0000000705057c10 */ /* 0x000fe200097fe407 */
[----:B------:R1:W2:Y:S01]  /*9570*/  SHFL.IDX PT, R31, R4, RZ, 0x1e1f ;  /* 0x001e1fff041f7589 */ /* 0x0002a200000e0000 */
[----:B------:R-:W-:-:S03]  /*9580*/  ISETP.GT.AND P2, PT, R92, R211, PT ;  /* 0x000000d35c00720c */ /* 0x000fc60003f44270 */
[----:B------:R1:W4:Y:S10]  /*9590*/  SHFL.IDX PT, R30, R5, RZ, 0x1e1f ;  /* 0x001e1fff051e7589 */ /* 0x00033400000e0000 */
[----:B-1----:R-:W-:Y:S05]  /*95a0*/  @!P2 BRA `(.L_x_1655) ;  /* 0x000000000084a947 */ /* 0x002fea0003800000 */
[----:B------:R-:W-:Y:S02]  /*95b0*/  ULDC UR4, c[0x0][0x2f4] ;  /* 0x0000bd0000047ab9 */ /* 0x000fe40000000800 */
[----:B------:R-:W-:-:S13]  /*95c0*/  ISETP.GE.AND P5, PT, R18, UR4, PT ;  /* 0x0000000412007c0c */ /* 0x000fda000bfa6270 */
[----:B------:R-:W1:Y:S01]  /*95d0*/  @!P5 LDS.128 R4, [R86+0xc400] ;  /* 0x00c400005604d984 */ /* 0x000e620000000c00 */
[----:B--2---:R-:W-:-:S05]  /*95e0*/  @!P5 IADD3 R12, P2, R18, R31, RZ ;  /* 0x0000001f120cd210 */ /* 0x004fca0007f5e0ff */
[----:B----4-:R-:W-:Y:S01]  /*95f0*/  @!P5 IMAD.X R13, R30, 0x1, R19, P2 ;  /* 0x000000011e0dd824 */ /* 0x010fe200010e0613 */
        /* <DEDUP_REMOVED lines=9> */
[----:B------:R-:W-:-:S05]  /*9690*/  @!P5 IMAD.SHL.U32 R15, R213, 0x10, RZ ;  /* 0x00000010d50fd824 */ /* 0x000fca00078e00ff */
[----:B---3--:R-:W-:-:S04]  /*96a0*/  @!P5 IADD3 R14, P6, R15, R31, RZ ;  /* 0x0000001f0f0ed210 */ /* 0x008fc80007fde0ff */
        /* <DEDUP_REMOVED lines=17> */
.L_x_1655:
[----:B------:R-:W-:Y:S05]  /*97c0*/  BSYNC B0 ;  /* 0x0000000000007941 */ /* 0x000fea0003800000 */
.L_x_1654:
[----:B------:R-:W-:Y:S01]  /*97d0*/  @!PT LDS RZ, [RZ] ;  /* 0x00000000fffff984 */ /* 0x000fe20000000800 */
[----:B------:R-:W-:Y:S01]  /*97e0*/  @!PT LDS RZ, [RZ] ;  /* 0x00000000fffff984 */ /* 0x000fe20000000800 */
[----:B------:R-:W-:Y:S01]  /*97f0*/  @!PT LDS RZ, [RZ] ;  /* 0x00000000fffff984 */ /* 0x000fe20000000800 */
[----:B------:R-:W-:Y:S01]  /*9800*/  @!PT LDS RZ, [RZ] ;  /* 0x00000000fffff984 */ /* 0x000fe20000000800 */
[----:B------:R5:W-:Y:S06]  /*9810*/  MEMBAR.ALL.CTA ;  /* 0x0000000000007992 */ /* 0x000bec0000008000 */
[----:B-----5:R-:W5:Y:S01]  /*9820*/  FENCE.VIEW.ASYNC.S ;  /* 0x00000000000073c6 */ /* 0x020f620000000000 */
[----:B------:R-:W-:Y:S02]  /*9830*/  VIADD R200, R200, 0x1 ;  /* 0x00000001c8c87836 */ /* 0x000fe40000000000 */
[----:B0-----:R-:W-:Y:S01]  /*9840*/  @!P3 VIADD R82, R82, 0x2a8c0 ;  /* 0x0002a8c05252b836 */ /* 0x001fe20000000000 */
[----:B-----5:R0:W-:Y:S02]  /*9850*/  BAR.SYNC.DEFER_BLOCKING R65, 0x80 ;  /* 0x000200410000751d */ /* 0x0201e40000010000 */
[----:B------:R-:W-:-:S02]  /*9860*/  ISETP.NE.AND P2, PT, R200, 0x2, PT ;  /* 0x00000002c800780c */ /* 0x000fc40003f45270 */
[----:B------:R-:W-:Y:S02]  /*9870*/  @!P3 PRMT R82, RZ, 0x654, R82 ;  /* 0x00000654ff52b816 */ /* 0x000fe40000000052 */
[----:B-1----:R-:W-:Y:S02]  /*9880*/  SEL R5, RZ, 0x1, P2 ;  /* 0x00000001ff057807 */ /* 0x002fe40001000000 */
[----:B------:R-:W-:Y:S02]  /*9890*/  SEL R200, R200, RZ, P2 ;  /* 0x000000ffc8c87207 */ /* 0x000fe40001000000 */
[----:B------:R-:W-:Y:S01]  /*98a0*/  LOP3.LUT R210, R210, R5, RZ, 0x3c, !PT ;  /* 0x00000005d2d27212 */ /* 0x000fe200078e3cff */
[----:B------:R0:W-:Y:S01]  /*98b0*/  @!P3 SYNCS.ARRIVE.TRANS64.RED.A1T0 RZ, [R82+URZ], RZ ;  /* 0x000000ff52ffb9a7 */ /* 0x0001e2000810043f */
[----:B------:R-:W-:Y:S05]  /*98c0*/  @P1 BRA `(.L_x_1656) ;  /* 0xffffff8c00801947 */ /* 0x000fea000383ffff */
[----:B------:R-:W1:Y:S01]  /*98d0*/  S2R R4, SR_TID.X ;  /* 0x0000000000047919 */ /* 0x000e620000002100 */
[----:B------:R-:W-:Y:S02]  /*98e0*/  PLOP3.LUT P0, PT, PT, PT, PT, 0x8, 0x0 ;  /* 0x000000000000781c */ /* 0x000fe40003f0e170 */
[----:B-1----:R-:W-:-:S04]  /*98f0*/  SHF.R.U32.HI R4, RZ, 0x7, R4 ;  /* 0x00000007ff047819 */ /* 0x002fc80000011604 */
[----:B------:R-:W-:-:S13]  /*9900*/  ISETP.NE.AND P4, PT, R4, 0x1, PT ;  /* 0x000000010400780c */ /* 0x000fda0003f85270 */
[----:B------:R-:W-:Y:S06]  /*9910*/  @!P4 BAR.ARV 0x9, 0x100 ;  /* 0x024400000000cb1d */ /* 0x000fec0000002000 */
.L_x_1593:
[----:B------:R-:W1:Y:S01]  /*9920*/  LDC R0, c[0x0][0x448] ;  /* 0x00011200ff007b82 */ /* 0x000e620000000800 */
[----:B------:R-:W-:-:S07]  /*9930*/  IADD3 R5, R203, 0x1, -R202 ;  /* 0x00000001cb057810 */ /* 0x000fce0007ffe8ca */
[----:B------:R-:W0:Y:S01]  /*9940*/  LDC.64 R6, c[0x0][0x9e0] ;  /* 0x00027800ff067b82 */ /* 0x000e220000000a00 */
[----:B-1----:R-:W-:Y:S01]  /*9950*/  ISETP.NE.AND P1, PT, R0, 0x1, PT ;  /* 0x000000010000780c */ /* 0x002fe20003f25270 */
[----:B------:R-:W-:Y:S01]  /*9960*/  VIADD R0, R212, 0x7f ;  /* 0x0000007fd4007836 */ /* 0x000fe20000000000 */
[----:B0-----:R-:W-:-:S11]  /*9970*/  ISETP.GE.AND P2, PT, R7, 0x1, PT ;  /* 0x000000010700780c */ /* 0x001fd60003f46270 */
[----:B------:R-:W0:Y:S08]  /*9980*/  @P1 LDC R3, c[0x0][0x44c] ;  /* 0x00011300ff031b82 */ /* 0x000e300000000800 */
[----:B------:R-:W1:Y:S01]  /*9990*/  @P1 LDC R2, c[0x0][0x450] ;  /* 0x00011400ff021b82 */ /* 0x000e620000000800 */
[----:B0-----:R-:W-:-:S05]  /*99a0*/  @P1 IMAD.HI.U32 R3, R0, R3, RZ ;  /* 0x0000000300031227 */ /* 0x001fca00078e00ff */
[----:B-1----:R-:W-:-:S05]  /*99b0*/  @P1 SHF.R.U32.HI R0, RZ, R2, R3 ;  /* 0x00000002ff001219 */ /* 0x002fca0000011603 */
[----:B------:R-:W-:Y:S01]  /*99c0*/  IMAD.IADD R3, R5, 0x1, R0 ;  /* 0x0000000105037824 */ /* 0x000fe200078e0200 */
[----:B------:R-:W-:Y:S06]  /*99d0*/  @P0 BRA `(.L_x_1657) ;  /* 0x00000000000c0947 */ /* 0x000fec0003800000 */
[----:B------:R-:W0:Y:S01]  /*99e0*/  FENCE.VIEW.ASYNC.G ;  /* 0x00000000000073c6 */ /* 0x000e220000000100 */
[----:B------:R-:W-:Y:S05]  /*99f0*/  WARPSYNC.ALL ;  /* 0x0000000000007948 */ /* 0x000fea0003800000 */
[----:B0-----:R-:W-:Y:S06]  /*9a00*/  BAR.ARV 0xc, 0x180 ;  /* 0x0306000000007b1d */ /* 0x001fec0000002000 */
.L_x_1657:
[----:B------:R-:W-:Y:S01]  /*9a10*/  IMAD.IADD R0, R3, 0x1, R6 ;  /* 0x0000000103007824 */ /* 0x000fe200078e0206 */
[----:B------:R-:W-:Y:S06]  /*9a20*/  @!P2 BRA `(.L_x_1658) ;  /* 0x000000000048a947 */ /* 0x000fec0003800000 */
[C---:B------:R-:W-:Y:S01]  /*9a30*/  ISETP.GT.AND P0, PT, R3.reuse, RZ, PT ;  /* 0x000000ff0300720c */ /* 0x040fe20003f04270 */
[----:B------:R-:W-:Y:S01]  /*9a40*/  BSSY B0, `(.L_x_1659) ;  /* 0x000000e000007945 */ /* 0x000fe20003800000 */
[----:B------:R-:W-:-:S11]  /*9a50*/  VIADD R2, R3, 0xffffffff ;  /* 0xffffffff03027836 */ /* 0x000fd60000000000 */
[----:B------:R-:W-:Y:S05]  /*9a60*/  @P0 BRA `(.L_x_1660) ;  /* 0x00000000001c0947 */ /* 0x000fea0003800000 */
[----:B------:R-:W-:Y:S02]  /*9a70*/  ISETP.NE.AND P0, PT, R7, 0x1, PT ;  /* 0x000000010700780c */ /* 0x000fe40003f05270 */
[----:B------:R-:W-:-:S11]  /*9a80*/  IADD3 R3, -R3, RZ, RZ ;  /* 0x000000ff03037210 */ /* 0x000fd60007ffe1ff */
[----:B------:R-:W0:Y:S02]  /*9a90*/  @P0 LDC.64 R4, c[0x0][0x9e8] ;  /* 0x00027a00ff040b82 */ /* 0x000e240000000a00 */
[----:B0-----:R-:W-:-:S05]  /*9aa0*/  @P0 IMAD.HI.U32 R2, R3, R4, RZ ;  /* 0x0000000403020227 */ /* 0x001fca00078e00ff */
[----:B------:R-:W-:-:S04]  /*9ab0*/  @P0 SHF.R.U32.HI R3, RZ, R5, R2 ;  /* 0x00000005ff030219 */ /* 0x000fc80000011602 */
[----:B------:R-:W-:Y:S01]  /*9ac0*/  LOP3.LUT R2, RZ, R3, RZ, 0x33, !PT ;  /* 0x00000003ff027212 */ /* 0x000fe200078e33ff */
[----:B------:R-:W-:Y:S06]  /*9ad0*/  BRA `(.L_x_1661) ;  /* 0x0000000000107947 */ /* 0x000fec0003800000 */
.L_x_1660:
[----:B------:R-:W-:-:S13]  /*9ae0*/  ISETP.NE.AND P0, PT, R7, 0x1, PT ;  /* 0x000000010700780c */ /* 0x000fda0003f05270 */
[----:B------:R-:W0:Y:S02]  /*9af0*/  @P0 LDC.64 R4, c[0x0][0x9e8] ;  /* 0x00027a00ff040b82 */ /* 0x000e240000000a00 */
[----:B0-----:R-:W-:-:S05]  /*9b00*/  @P0 IMAD.HI.U32 R4, R2, R4, RZ ;  /* 0x0000000402040227 */ /* 0x001fca00078e00ff */
[----:B------:R-:W-:-:S07]  /*9b10*/  @P0 SHF.R.U32.HI R2, RZ, R5, R4 ;  /* 0x00000005ff020219 */ /* 0x000fce0000011604 */
.L_x_1661:
[----:B------:R-:W-:Y:S05]  /*9b20*/  BSYNC B0 ;  /* 0x0000000000007941 */ /* 0x000fea0003800000 */
.L_x_1659:
[----:B------:R-:W-:-:S05]  /*9b30*/  IMAD R3, R2, R7, R7 ;  /* 0x0000000702037224 */ /* 0x000fca00078e0207 */
[----:B------:R-:W-:-:S07]  /*9b40*/  VIMNMX R0, R0, R3, PT ;  /* 0x0000000300007248 */ /* 0x000fce0003fe0100 */
.L_x_1658:
[----:B------:R-:W0:Y:S01]  /*9b50*/  @P1 LDC R5, c[0x0][0x44c] ;  /* 0x00011300ff051b82 */ /* 0x000e220000000800 */
[----:B------:R-:W-:Y:S01]  /*9b60*/  VIADD R0, R0, 0x7f ;  /* 0x0000007f00007836 */ /* 0x000fe20000000000 */
[----:B------:R-:W-:-:S04]  /*9b70*/  ULDC UR4, c[0x0][0x9dc] ;  /* 0x0002770000047ab9 */ /* 0x000fc80000000800 */
[----:B------:R-:W-:Y:S02]  /*9b80*/  SHF.R.S32.HI R3, RZ, 0x1f, R0 ;  /* 0x0000001fff037819 */ /* 0x000fe40000011400 */
[----:B------:R-:W1:Y:S02]  /*9b90*/  @P1 LDC R9, c[0x0][0x450] ;  /* 0x00011400ff091b82 */ /* 0x000e640000000800 */
[----:B------:R-:W-:-:S04]  /*9ba0*/  LEA.HI R3, R3, R0, RZ, 0x7 ;  /* 0x0000000003037211 */ /* 0x000fc800078f38ff */
[----:B------:R-:W-:-:S04]  /*9bb0*/  SHF.R.S32.HI R0, RZ, 0x7, R3 ;  /* 0x00000007ff007819 */ /* 0x000fc80000011403 */
[----:B------:R-:W-:Y:S01]  /*9bc0*/  VIMNMX R89, R27, R0, PT ;  /* 0x000000001b597248 */ /* 0x000fe20003fe0100 */
        /* <DEDUP_REMOVED lines=16> */
.L_x_1664:
[----:B------:R-:W-:-:S13]  /*9cd0*/  ISETP.NE.AND P0, PT, R7, 0x1, PT ;  /* 0x000000010700780c */ /* 0x000fda0003f05270 */
[----:B------:R-:W0:Y:S02]  /*9ce0*/  @P0 LDC.64 R4, c[0x0][0x9e8] ;  /* 0x00027a00ff040b82 */ /* 0x000e240000000a00 */
[----:B0-----:R-:W-:-:S05]  /*9cf0*/  @P0 IMAD.HI.U32 R4, R2, R4, RZ ;  /* 0x0000000402040227 */ /* 0x001fca00078e00ff */
[----:B------:R-:W-:-:S07]  /*9d00*/  @P0 SHF.R.U32.HI R2, RZ, R5, R4 ;  /* 0x00000005ff020219 */ /* 0x000fce0000011604 */
.L_x_1665:
[----:B------:R-:W-:Y:S05]  /*9d10*/  BSYNC B0 ;  /* 0x0000000000007941 */ /* 0x000fea0003800000 */
.L_x_1663:
[----:B------:R-:W-:-:S05]  /*9d20*/  IMAD R3, R2, R7, RZ ;  /* 0x0000000702037224 */ /* 0x000fca00078e02ff */
[----:B------:R-:W-:-:S07]  /*9d30*/  VIMNMX R0, R0, R3, !PT ;  /* 0x0000000300007248 */ /* 0x000fce0007fe0100 */
.L_x_1662:
[----:B------:R-:W-:Y:S02]  /*9d40*/  SHF.R.S32.HI R3, RZ, 0x1f, R0 ;  /* 0x0000001fff037819 */ /* 0x000fe40000011400 */
[----:B------:R-:W-:Y:S02]  /*9d50*/  CS2R R120, SRZ ;  /* 0x0000000000787805 */ /* 0x000fe4000001ff00 */
[----:B------:R-:W-:Y:S01]  /*9d60*/  PLOP3.LUT P0, PT, PT, PT, PT, 0x80, 0x0 ;  /* 0x000000000000781c */ /* 0x000fe20003f0f070 */
[----:B------:R-:W-:Y:S01]  /*9d70*/  IMAD.MOV.U32 R95, RZ, RZ, RZ ;  /* 0x000000ffff5f7224 */ /* 0x000fe200078e00ff */
[----:B------:R-:W-:Y:S02]  /*9d80*/  LEA.HI R3, R3, R0, RZ, 0x7 ;  /* 0x0000000003037211 */ /* 0x000fe400078f38ff */
[----:B------:R-:W-:Y:S02]  /*9d90*/  CS2R R34, SRZ ;  /* 0x0000000000227805 */ /* 0x000fe4000001ff00 */
[----:B------:R-:W-:-:S02]  /*9da0*/  CS2R R76, SRZ ;  /* 0x00000000004c7805 */ /* 0x000fc4000001ff00 */
[----:B------:R-:W-:Y:S02]  /*9db0*/  CS2R R112, SRZ ;  /* 0x0000000000707805 */ /* 0x000fe4000001ff00 */
[----:B------:R-:W-:Y:S02]  /*9dc0*/  SHF.R.S32.HI R3, RZ, 0x7, R3 ;  /* 0x00000007ff037819 */ /* 0x000fe40000011403 */
[----:B------:R-:W-:Y:S02]  /*9dd0*/  CS2R R84, SRZ ;  /* 0x0000000000547805 */ /* 0x000fe4000001ff00 */
[----:B------:R-:W-:Y:S01]  /*9de0*/  CS2R R68, SRZ ;  /* 0x0000000000447805 */ /* 0x000fe2000001ff00 */
[----:B------:R-:W-:Y:S01]  /*9df0*/  IMAD.MOV.U32 R111, RZ, RZ, RZ ;  /* 0x000000ffff6f7224 */ /* 0x000fe200078e00ff */
[----:B------:R-:W-:Y:S02]  /*9e00*/  VIMNMX R229, RZ, R3, !PT ;  /* 0x00000003ffe57248 */ /* 0x000fe40007fe0100 */
[----:B------:R-:W-:-:S02]  /*9e10*/  CS2R R26, SRZ ;  /* 0x00000000001a7805 */ /* 0x000fc4000001ff00 */
[----:B------:R-:W-:Y:S02]  /*9e20*/  CS2R R52, SRZ ;  /* 0x0000000000347805 */ /* 0x000fe4000001ff00 */
[----:B------:R-:W-:Y:S02]  /*9e30*/  CS2R R104, SRZ ;  /* 0x0000000000687805 */ /* 0x000fe4000001ff00 */
[----:B------:R-:W-:Y:S01]  /*9e40*/  ISETP.GT.AND P1, PT, R89, R229, PT ;  /* 0x000000e55900720c */ /* 0x000fe20003f24270 */
[----:B------:R-:W-:Y:S01]  /*9e50*/  IMAD.MOV.U32 R82, RZ, RZ, RZ ;  /* 0x000000ffff527224 */ /* 0x000fe200078e00ff */
[----:B------:R-:W-:Y:S01]  /*9e60*/  CS2R R60, SRZ ;  /* 0x00000000003c7805 */ /* 0x000fe2000001ff00 */
[----:B------:R-:W-:Y:S01]  /*9e70*/  IMAD.MOV.U32 R91, RZ, RZ, RZ ;  /* 0x000000ffff5b7224 */ /* 0x000fe200078e00ff */
[----:B------:R-:W-:Y:S02]  /*9e80*/  CS2R R42, SRZ ;  /* 0x00000000002a7805 */ /* 0x000fe4000001ff00 */
[----:B------:R-:W-:-:S02]  /*9e90*/  CS2R R44, SRZ ;  /* 0x00000000002c7805 */ /* 0x000fc4000001ff00 */
[----:B------:R-:W-:Y:S01]  /*9ea0*/  CS2R R96, SRZ ;  /* 0x0000000000607805 */ /* 0x000fe2000001ff00 */
[----:B------:R-:W-:Y:S01]  /*9eb0*/  IMAD.MOV.U32 R102, RZ, RZ, RZ ;  /* 0x000000ffff667224 */ /* 0x000fe200078e00ff */
        /* <DEDUP_REMOVED lines=16> */
[----:B------:R-:W-:-:S02]  /*9fc0*/  CS2R R58, SRZ ;  /* 0x00000000003a7805 */ /* 0x000fc4000001ff00 */
[----:B------:R-:W-:Y:S02]  /*9fd0*/  CS2R R12, SRZ ;  /* 0x00000000000c7805 */ /* 0x000fe4000001ff00 */
[----:B------:R-:W-:Y:S02]  /*9fe0*/  CS2R R64, SRZ ;  /* 0x0000000000407805 */ /* 0x000fe4000001ff00 */
[----:B--2-4-:R-:W-:Y:S02]  /*9ff0*/  CS2R R30, SRZ ;  /* 0x00000000001e7805 */ /* 0x014fe4000001ff00 */
[----:B------:R-:W-:Y:S02]  /*a000*/  CS2R R6, SRZ ;  /* 0x0000000000067805 */ /* 0x000fe4000001ff00 */
[----:B---3--:R-:W-:Y:S02]  /*a010*/  CS2R R14, SRZ ;  /* 0x00000000000e7805 */ /* 0x008fe4000001ff00 */
        /* <DEDUP_REMOVED lines=14> */
[----:B------:R-:W-:Y:S01]  /*a100*/  MOV R132, RZ ;  /* 0x000000ff00847202 */ /* 0x000fe20000000f00 */
[----:B------:R-:W-:Y:S02]  /*a110*/  IMAD.MOV.U32 R25, RZ, RZ, RZ ;  /* 0x000000ffff197224 */ /* 0x000fe400078e00ff */
[----:B------:R-:W-:Y:S01]  /*a120*/  IMAD.MOV.U32 R134, RZ, RZ, RZ ;  /* 0x000000ffff867224 */ /* 0x000fe200078e00ff */
[----:B------:R-:W-:Y:S06]  /*a130*/  @!P1 BRA `(.L_x_1666) ;  /* 0x0000015c00a89947 */ /* 0x000fec0003800000 */
[----:B------:R-:W-:-:S03]  /*a140*/  UMOV UR4, 0xffffffff ;  /* 0xffffffff00047882 */ /* 0x000fc60000000000 */
[----:B------:R-:W-:Y:S05]  /*a150*/  BRA.DIV UR4, `(.L_x_1667) ;  /* 0x0000021604847947 */ /* 0x000fea000b800000 */
[----:B------:R-:W0:Y:S02]  /*a160*/  S2R R0, SR_TID.X ;  /* 0x0000000000007919 */ /* 0x000e240000002100 */
[----:B0-----:R-:W-:-:S05]  /*a170*/  VIADD R2, R0, 0xffffff80 ;  /* 0xffffff8000027836 */ /* 0x001fca0000000000 */
[----:B------:R-:W-:-:S04]  /*a180*/  SHF.R.S32.HI R0, RZ, 0x1f, R2 ;  /* 0x0000001fff007819 */ /* 0x000fc80000011402 */
[----:B------:R-:W-:-:S04]  /*a190*/  LEA.HI R0, R0, R2, RZ, 0x7 ;  /* 0x0000000200007211 */ /* 0x000fc800078f38ff */
[----:B------:R-:W-:-:S05]  /*a1a0*/  SHF.R.S32.HI R0, RZ, 0x7, R0 ;  /* 0x00000007ff007819 */ /* 0x000fca0000011400 */
[----:B------:R0:W1:Y:S02]  /*a1b0*/  SHFL.IDX PT, R218, R0, RZ, 0x1f ;  /* 0x00001fff00da7589 */ /* 0x00006400000e0000 */
.L_x_1984:
[----:B01----:R-:W-:Y:S01]  /*a1c0*/  LEA.HI R0, R218, R218, RZ, 0x1 ;  /* 0x000000dada007211 */ /* 0x003fe200078f08ff */
[----:B------:R-:W-:-:S03]  /*a1d0*/  ULOP3.LUT UP0, URZ, UR39, 0x3ff, URZ, 0xc0, !UPT ;  /* 0x000003ff273f7892 */ /* 0x000fc6000f80c03f */
[----:B------:R-:W-:-:S03]  /*a1e0*/  LOP3.LUT R3, R0, 0x3e, RZ, 0xc0, !PT ;  /* 0x0000003e00037812 */ /* 0x000fc600078ec0ff */
[----:B------:R-:W-:Y:S02]  /*a1f0*/  PLOP3.LUT P0, PT, PT, PT, UP0, 0x80, 0x0 ;  /* 0x000000000000781c */ /* 0x000fe40003f0f008 */
[----:B------:R-:W-:-:S05]  /*a200*/  IMAD.IADD R3, R218, 0x1, -R3 ;  /* 0x00000001da037824 */ /* 0x000fca00078e0a03 */
        /* <DEDUP_REMOVED lines=20> */
.L_x_1668:
[----:B------:R-:W-:Y:S01]  /*a350*/  ULDC.64 UR4, c[0x0][0x990] ;  /* 0x0002640000047ab9 */ /* 0x000fe20000000a00 */
[----:B------:R-:W-:Y:S01]  /*a360*/  ULDC.64 UR6, c[0x0][0x998] ;  /* 0x0002660000067ab9 */ /* 0x000fe20000000a00 */
[----:B------:R-:W-:Y:S02]  /*a370*/  ISETP.NE.U32.AND P0, PT, RZ, UR4, PT ;  /* 0x00000004ff007c0c */ /* 0x000fe4000bf05070 */
[----:B------:R-:W-:Y:S02]  /*a380*/  ISETP.NE.U32.AND P1, PT, RZ, UR6, PT ;  /* 0x00000006ff007c0c */ /* 0x000fe4000bf25070 */
[----:B------:R-:W-:Y:S02]  /*a390*/  ISETP.NE.AND.EX P0, PT, RZ, UR5, PT, P0 ;  /* 0x00000005ff007c0c */ /* 0x000fe4000bf05300 */
[----:B------:R-:W-:-:S11]  /*a3a0*/  ISETP.NE.AND.EX P1, PT, RZ, UR7, PT, P1 ;  /* 0x00000007ff007c0c */ /* 0x000fd6000bf25310 */
[----:B------:R-:W0:Y:S01]  /*a3b0*/  @P0 LDC.64 R6, c[0x0][0x9a8] ;  /* 0x00026a00ff060b82 */ /* 0x000e220000000a00 */
[--C-:B------:R-:W-:Y:S02]  /*a3c0*/  @P0 SHF.R.S32.HI R3, RZ, 0x1f, R23.reuse ;  /* 0x0000001fff030819 */ /* 0x100fe40000011417 */
[----:B------:R-:W-:Y:S02]  /*a3d0*/  @P1 SHF.R.S32.HI R5, RZ, 0x1f, R23 ;  /* 0x0000001fff051819 */ /* 0x000fe40000011417 */
[----:B------:R-:W-:-:S03]  /*a3e0*/  @P0 SHF.R.S32.HI R15, RZ, 0x1f, R22 ;  /* 0x0000001fff0f0819 */ /* 0x000fc60000011416 */
[----:B------:R-:W1:Y:S08]  /*a3f0*/  @P1 LDC.64 R8, c[0x0][0x9b8] ;  /* 0x00026e00ff081b82 */ /* 0x000e700000000a00 */
[----:B------:R-:W2:Y:S08]  /*a400*/  @P0 LDC.64 R10, c[0x0][0x9b0] ;  /* 0x00026c00ff0a0b82 */ /* 0x000eb00000000a00 */
[----:B------:R-:W3:Y:S01]  /*a410*/  @P1 LDC.64 R12, c[0x0][0x9c0] ;  /* 0x00027000ff0c1b82 */ /* 0x000ee20000000a00 */
[----:B0-----:R-:W-:-:S02]  /*a420*/  @P0 IMAD R0, R3, R6, RZ ;  /* 0x0000000603000224 */ /* 0x001fc400078e02ff */
[----:B------:R-:W-:-:S04]  /*a430*/  @P0 IMAD.WIDE.U32 R2, R23, R6, RZ ;  /* 0x0000000617020225 */ /* 0x000fc800078e00ff */
[----:B------:R-:W-:Y:S02]  /*a440*/  @P0 IMAD R7, R23, R7, R0 ;  /* 0x0000000717070224 */ /* 0x000fe400078e0200 */
[-C--:B-1----:R-:W-:Y:S02]  /*a450*/  @P1 IMAD R4, R5, R8.reuse, RZ ;  /* 0x0000000805041224 */ /* 0x082fe400078e02ff */
[----:B------:R-:W-:Y:S01]  /*a460*/  @P0 IMAD.IADD R3, R3, 0x1, R7 ;  /* 0x0000000103030824 */ /* 0x000fe200078e0207 */
[----:B------:R-:W-:Y:S01]  /*a470*/  @P1 SHF.R.S32.HI R7, RZ, 0x1f, R22 ;  /* 0x0000001fff071819 */ /* 0x000fe20000011416 */
[C---:B------:R-:W-:Y:S02]  /*a480*/  @P1 IMAD R9, R23.reuse, R9, R4 ;  /* 0x0000000917091224 */ /* 0x040fe400078e0204 */
[----:B------:R-:W-:-:S04]  /*a490*/  @P1 IMAD.WIDE.U32 R4, R23, R8, RZ ;  /* 0x0000000817041225 */ /* 0x000fc800078e00ff */
[----:B--2---:R-:W-:Y:S02]  /*a4a0*/  @P0 IMAD R0, R15, R10, RZ ;  /* 0x0000000a0f000224 */ /* 0x004fe400078e02ff */
[----:B------:R-:W-:Y:S02]  /*a4b0*/  @P1 IMAD.IADD R5, R5, 0x1, R9 ;  /* 0x0000000105051824 */ /* 0x000fe400078e0209 */
[C---:B------:R-:W-:Y:S02]  /*a4c0*/  @P0 IMAD R9, R22.reuse, R11, R0 ;  /* 0x0000000b16090224 */ /* 0x040fe400078e0200 */
[----:B---3--:R-:W-:Y:S02]  /*a4d0*/  @P1 IMAD R6, R7, R12, RZ ;  /* 0x0000000c07061224 */ /* 0x008fe400078e02ff */
[----:B------:R-:W-:-:S04]  /*a4e0*/  @P0 IMAD.WIDE.U32 R2, R22, R10, R2 ;  /* 0x0000000a16020225 */ /* 0x000fc800078e0002 */
[C---:B------:R-:W-:Y:S02]  /*a4f0*/  @P1 IMAD R11, R22.reuse, R13, R6 ;  /* 0x0000000d160b1224 */ /* 0x040fe400078e0206 */
[----:B------:R-:W-:Y:S01]  /*a500*/  @P1 IMAD.WIDE.U32 R6, R22, R12, R4 ;  /* 0x0000000c16061225 */ /* 0x000fe200078e0004 */
[----:B------:R-:W-:Y:S01]  /*a510*/  @P0 LEA R4, P2, R2, UR4, 0x2 ;  /* 0x0000000402040c11 */ /* 0x000fe2000f8410ff */
[----:B------:R-:W-:Y:S02]  /*a520*/  ULDC UR4, c[0x0][0x3f4] ;  /* 0x0000fd0000047ab9 */ /* 0x000fe40000000800 */
[----:B------:R-:W-:Y:S01]  /*a530*/  @P0 IMAD.IADD R5, R3, 0x1, R9 ;  /* 0x0000000103050824 */ /* 0x000fe200078e0209 */
[----:B------:R-:W-:Y:S01]  /*a540*/  @P1 LEA R8, P3, R6, UR6, 0x2 ;  /* 0x0000000606081c11 */ /* 0x000fe2000f8610ff */
[----:B------:R-:W-:Y:S02]  /*a550*/  @P1 IMAD.IADD R3, R7, 0x1, R11 ;  /* 0x0000000107031824 */ /* 0x000fe400078e020b */
[----:B------:R-:W-:Y:S01]  /*a560*/  IMAD.MOV.U32 R0, RZ, RZ, 0x3f800000 ;  /* 0x3f800000ff007424 */ /* 0x000fe200078e00ff */
[----:B------:R-:W-:-:S02]  /*a570*/  @P0 LEA.HI.X R5, R2, UR5, R5, 0x2, P2 ;  /* 0x0000000502050c11 */ /* 0x000fc400090f1405 */
[----:B------:R-:W-:Y:S02]  /*a580*/  @P1 LEA.HI.X R9, R6, UR7, R3, 0x2, P3 ;  /* 0x0000000706091c11 */ /* 0x000fe400098f1403 */
[----:B------:R-:W-:-:S03]  /*a590*/  MOV R3, 0x3f800000 ;  /* 0x3f80000000037802 */ /* 0x000fc60000000f00 */
        /* <DEDUP_REMOVED lines=10> */
[----:B------:R-:W-:-:S05]  /*a640*/  IMAD.U32 R3, RZ, RZ, UR4 ;  /* 0x00000004ff037e24 */ /* 0x000fca000f8e00ff */
[----:B------:R-:W-:-:S04]  /*a650*/  SHF.L.U32 R3, R3, 0x1f, RZ ;  /* 0x0000001f03037819 */ /* 0x000fc800000006ff */
[----:B------:R0:W1:Y:S03]  /*a660*/  SYNCS.PHASECHK.TRANS64.TRYWAIT P0, [R16+URZ+0x2a800], R3 ;  /* 0x02a80003100075a7 */ /* 0x000066000800017f */
[----:B-1----:R-:W-:Y:S05]  /*a670*/  @!P0 NANOSLEEP.SYNCS 0x989680 ;  /* 0x009896800000895d */ /* 0x002fea0003900000 */
[----:B------:R-:W1:Y:S01]  /*a680*/  @!P0 SYNCS.PHASECHK.TRANS64 P0, [R16+URZ+0x2a800], R3 ;  /* 0x02a80003100085a7 */ /* 0x000e62000800007f */
[----:B------:R-:W-:Y:S04]  /*a690*/  BSSY B0, `(.L_x_1670) ;  /* 0x0000006000007945 */ /* 0x000fe80003800000 */
[----:B-1----:R-:W-:Y:S05]  /*a6a0*/  @P0 BRA `(.L_x_1671) ;  /* 0x0000000000100947 */ /* 0x002fea0003800000 */
.L_x_1672:
[----:B-1----:R1:W2:Y:S02]  /*a6b0*/  SYNCS.PHASECHK.TRANS64.TRYWAIT P0, [R16+URZ+0x2a800], R3 ;  /* 0x02a80003100075a7 */ /* 0x0022a4000800017f */
[----:B--2---:R-:W-:Y:S05]  /*a6c0*/  @!P0 NANOSLEEP.SYNCS 0x989680 ;  /* 0x009896800000895d */ /* 0x004fea0003900000 */
[----:B------:R-:W2:Y:S02]  /*a6d0*/  @!P0 SYNCS.PHASECHK.TRANS64 P0, [R16+URZ+0x2a800], R3 ;  /* 0x02a80003100085a7 */ /* 0x000ea4000800007f */
[----:B--2---:R-:W-:Y:S05]  /*a6e0*/  @!P0 BRA `(.L_x_1672) ;  /* 0xfffffffc00f08947 */ /* 0x004fea000383ffff */
.L_x_1671:
[----:B------:R-:W-:Y:S05]  /*a6f0*/  BSYNC B0 ;  /* 0x0000000000007941 */ /* 0x000fea0003800000 */
.L_x_1670:
[----:B------:R-:W-:Y:S05]  /*a700*/  BRA `(.L_x_1673) ;  /* 0x0000006c00e07947 */ /* 0x000fea0003800000 */
.L_x_1669:
[----:B------:R-:W-:Y:S01]  /*a710*/  ULOP3.LUT UP0, URZ, UR39, 0x1bf, URZ, 0xc0, !UPT ;  /* 0x000001bf273f7892 */ /* 0x000fe2000f80c03f */
[----:B-----5:R-:W-:Y:S01]  /*a720*/  SHF.R.S32.HI R0, RZ, 0x1f, R24 ;  /* 0x0000001fff007819 */ /* 0x020fe20000011418 */
[----:B------:R-:W-:Y:S01]  /*a730*/  ULDC.64 UR4, c[0x0][0x3f8] ;  /* 0x0000fe0000047ab9 */ /* 0x000fe20000000a00 */
[----:B------:R-:W-:Y:S01]  /*a740*/  ULDC.64 UR6, c[0x0][0x408] ;  /* 0x0001020000067ab9 */ /* 0x000fe20000000a00 */
[----:B------:R-:W-:Y:S02]  /*a750*/  IMAD.WIDE.U32 R26, R24, UR4, RZ ;  /* 0x00000004181a7c25 */ /* 0x000fe4000f8e00ff */
[----:B------:R-:W-:Y:S02]  /*a760*/  PLOP3.LUT P0, PT, PT, PT, UP0, 0x80, 0x0 ;  /* 0x000000000000781c */ /* 0x000fe40003f0f008 */
[C---:B------:R-:W-:Y:S02]  /*a770*/  IMAD R3, R0.reuse, UR4, RZ ;  /* 0x0000000400037c24 */ /* 0x040fe4000f8e02ff */
[----:B------:R-:W-:-:S02]  /*a780*/  IMAD R5, R0, UR6, RZ ;  /* 0x0000000600057c24 */ /* 0x000fc4000f8e02ff */
[C---:B------:R-:W-:Y:S02]  /*a790*/  IMAD R3, R24.reuse, UR5, R3 ;  /* 0x0000000518037c24 */ /* 0x040fe4000f8e0203 */
[C---:B------:R-:W-:Y:S02]  /*a7a0*/  IMAD R5, R24.reuse, UR7, R5 ;  /* 0x0000000718057c24 */ /* 0x040fe4000f8e0205 */
[----:B------:R-:W-:-:S04]  /*a7b0*/  IMAD.WIDE.U32 R24, R24, UR6, RZ ;  /* 0x0000000618187c25 */ /* 0x000fc8000f8e00ff */
[----:B------:R-:W-:Y:S02]  /*a7c0*/  IMAD.IADD R29, R3, 0x1, R27 ;  /* 0x00000001031d7824 */ /* 0x000fe400078e021b */
[----:B------:R-:W-:Y:S01]  /*a7d0*/  IMAD.IADD R31, R5, 0x1, R25 ;  /* 0x00000001051f7824 */ /* 0x000fe200078e0219 */
        /* <DEDUP_REMOVED lines=17> */
.L_x_1674:
[----:B------:R-:W-:Y:S01]  /*a8f0*/  ULDC.U8 UR4, c[0x0][0x410] ;  /* 0x0001040000047ab9 */ /* 0x000fe20000000000 */
[----:B------:R-:W-:Y:S01]  /*a900*/  BSSY B0, `(.L_x_1675) ;  /* 0x00006d0000007945 */ /* 0x000fe20003800000 */
[----:B------:R-:W-:Y:S01]  /*a910*/  ISETP.NE.AND P0, PT, RZ, UR4, PT ;  /* 0x00000004ff007c0c */ /* 0x000fe2000bf05270 */
[----:B------:R-:W-:-:S12]  /*a920*/  IMAD.IADD R10, R211, 0x1, R212 ;  /* 0x00000001d30a7824 */ /* 0x000fd800078e02d4 */
[----:B------:R-:W-:Y:S05]  /*a930*/  @!P0 BRA `(.L_x_1676) ;  /* 0x0000003400a08947 */ /* 0x000fea0003800000 */
[----:B------:R-:W0:Y:S01]  /*a940*/  LDC R21, c[0x0][0x448] ;  /* 0x00011200ff157b82 */ /* 0x000e220000000800 */
[----:B------:R-:W-:Y:S01]  /*a950*/  IMAD.MOV.U32 R11, RZ, RZ, R10 ;  /* 0x000000ffff0b7224 */ /* 0x000fe200078e000a */
[----:B------:R-:W-:Y:S01]  /*a960*/  MOV R8, R24 ;  /* 0x0000001800087202 */ /* 0x000fe20000000f00 */
[----:B------:R-:W-:Y:S01]  /*a970*/  IMAD.MOV.U32 R9, RZ, RZ, R31 ;  /* 0x000000ffff097224 */ /* 0x000fe200078e001f */
[----:B------:R-:W-:Y:S01]  /*a980*/  ULDC.64 UR4, c[0x0][0x3f8] ;  /* 0x0000fe0000047ab9 */ /* 0x000fe20000000a00 */
[----:B------:R-:W-:Y:S01]  /*a990*/  IMAD.MOV.U32 R6, RZ, RZ, R26 ;  /* 0x000000ffff067224 */ /* 0x000fe200078e001a */
[----:B------:R-:W-:Y:S01]  /*a9a0*/  ULDC.64 UR6, c[0x0][0x408] ;  /* 0x0001020000067ab9 */ /* 0x000fe20000000a00 */
[----:B------:R-:W-:Y:S01]  /*a9b0*/  IMAD.MOV.U32 R7, RZ, RZ, R29 ;  /* 0x000000ffff077224 */ /* 0x000fe200078e001d */
[----:B------:R-:W-:Y:S01]  /*a9c0*/  ULDC.64 UR8, c[0x0][0x400] ;  /* 0x0001000000087ab9 */ /* 0x000fe20000000a00 */
[----:B0-----:R-:W-:-:S13]  /*a9d0*/  ISETP.NE.AND P0, PT, R21, 0x1, PT ;  /* 0x000000011500780c */ /* 0x001fda0003f05270 */
[----:B------:R-:W0:Y:S08]  /*a9e0*/  @P0 LDC R3, c[0x0][0x44c] ;  /* 0x00011300ff030b82 */ /* 0x000e300000000800 */
[----:B------:R-:W1:Y:S01]  /*a9f0*/  @P0 LDC R5, c[0x0][0x450] ;  /* 0x00011400ff050b82 */ /* 0x000e620000000800 */
[----:B0-----:R-:W-:-:S05]  /*aa00*/  @P0 IMAD.HI.U32 R0, R10, R3, RZ ;  /* 0x000000030a000227 */ /* 0x001fca00078e00ff */
[----:B-1----:R-:W-:-:S04]  /*aa10*/  @P0 SHF.R.U32.HI R11, RZ, R5, R0 ;  /* 0x00000005ff0b0219 */ /* 0x002fc80000011600 */
[----:B------:R-:W-:Y:S01]  /*aa20*/  SHF.R.S32.HI R0, RZ, 0x1f, R11 ;  /* 0x0000001fff007819 */ /* 0x000fe2000001140b */
[----:B------:R-:W-:-:S04]  /*aa30*/  IMAD.WIDE.U32 R8, R11, UR6, R8 ;  /* 0x000000060b087c25 */ /* 0x000fc8000f8e0008 */
[----:B------:R-:W-:Y:S01]  /*aa40*/  IMAD R4, R0, UR4, RZ ;  /* 0x0000000400047c24 */ /* 0x000fe2000f8e02ff */
[----:B------:R-:W-:Y:S01]  /*aa50*/  IADD3 R5, P1, R8, UR8, RZ ;  /* 0x0000000808057c10 */ /* 0x000fe2000ff3e0ff */
[----:B------:R-:W-:-:S04]  /*aa60*/  IMAD.WIDE.U32 R6, R11, UR4, R6 ;  /* 0x000000040b067c25 */ /* 0x000fc8000f8e0006 */
[----:B------:R-:W-:Y:S02]  /*aa70*/  IMAD R0, R0, UR6, RZ ;  /* 0x0000000600007c24 */ /* 0x000fe4000f8e02ff */
[C---:B------:R-:W-:Y:S01]  /*aa80*/  IMAD R13, R11.reuse, UR5, R4 ;  /* 0x000000050b0d7c24 */ /* 0x040fe2000f8e0204 */
[----:B------:R-:W-:Y:S01]  /*aa90*/  ULDC.64 UR4, c[0x0][0x3e8] ;  /* 0x0000fa0000047ab9 */ /* 0x000fe20000000a00 */
[----:B------:R-:W-:Y:S01]  /*aaa0*/  IMAD R8, R11, UR7, R0 ;  /* 0x000000070b087c24 */ /* 0x000fe2000f8e0200 */
[----:B------:R-:W-:Y:S01]  /*aab0*/  IADD3 R3, P0, R6, UR4, RZ ;  /* 0x0000000406037c10 */ /* 0x000fe2000ff1e0ff */
[----:B------:R-:W-:-:S03]  /*aac0*/  UMOV UR4, 0xffffffff ;  /* 0xffffffff00047882 */ /* 0x000fc60000000000 */
[----:B------:R-:W-:Y:S02]  /*aad0*/  IADD3.X R13, R7, UR5, R13, P0, !PT ;  /* 0x00000005070d7c10 */ /* 0x000fe400087fe40d */
[----:B------:R-:W-:Y:S01]  /*aae0*/  IADD3.X R4, R9, UR9, R8, P1, !PT ;  /* 0x0000000909047c10 */ /* 0x000fe20008ffe408 */
[----:B------:R-:W-:Y:S06]  /*aaf0*/  BRA.DIV UR4, `(.L_x_1677) ;  /* 0x0000020e045c7947 */ /* 0x000fec000b800000 */
[----:B------:R0:W1:Y:S04]  /*ab00*/  SHFL.IDX PT, R0, R13, RZ, 0x1e1f ;  /* 0x001e1fff0d007589 */ /* 0x00006800000e0000 */
[----:B------:R-:W2:Y:S04]  /*ab10*/  SHFL.IDX PT, R3, R3, RZ, 0x1e1f ;  /* 0x001e1fff03037589 */ /* 0x000ea800000e0000 */
[----:B------:R-:W3:Y:S04]  /*ab20*/  SHFL.IDX PT, R4, R4, RZ, 0x1e1f ;  /* 0x001e1fff04047589 */ /* 0x000ee800000e0000 */
[----:B------:R0:W4:Y:S02]  /*ab30*/  SHFL.IDX PT, R14, R5, RZ, 0x1e1f ;  /* 0x001e1fff050e7589 */ /* 0x00012400000e0000 */
.L_x_1990:
[----:B0-----:R-:W-:Y:S01]  /*ab40*/  IMAD R5, R202, R21, RZ ;  /* 0x00000015ca057224 */ /* 0x001fe200078e02ff */
[----:B------:R-:W-:Y:S01]  /*ab50*/  BSSY B1, `(.L_x_1678) ;  /* 0x000004c000017945 */ /* 0x000fe20003800000 */
[----:B------:R-:W-:Y:S02]  /*ab60*/  CS2R R8, SRZ ;  /* 0x0000000000087805 */ /* 0x000fe4000001ff00 */
[----:B------:R-:W-:Y:S02]  /*ab70*/  CS2R R12, SRZ ;  /* 0x00000000000c7805 */ /* 0x000fe4000001ff00 */
[----:B------:R-:W-:Y:S02]  /*ab80*/  CS2R R24, SRZ ;  /* 0x0000000000187805 */ /* 0x000fe4000001ff00 */
[----:B------:R-:W-:Y:S02]  /*ab90*/  ISETP.GE.AND P0, PT, R10, R5, PT ;  /* 0x000000050a00720c */ /* 0x000fe40003f06270 */
        /* <DEDUP_REMOVED lines=10> */
[----:B------:R-:W3:Y:S01]  /*ac40*/  LDL R45, [R1+0x2c] ;  /* 0x00002c00012d7983 */ /* 0x000ee20000100800 */
[----:B------:R-:W-:Y:S01]  /*ac50*/  ULDC UR4, c[0x0][0x3f4] ;  /* 0x0000fd0000047ab9 */ /* 0x000fe20000000800 */
[----:B------:R-:W-:Y:S02]  /*ac60*/  SHF.R.S32.HI R9, RZ, 0x1f, R224 ;  /* 0x0000001fff097819 */ /* 0x000fe400000114e0 */
[----:B------:R-:W-:Y:S02]  /*ac70*/  CS2R R32, SRZ ;  /* 0x0000000000207805 */ /* 0x000fe4000001ff00 */
[----:B------:R-:W-:Y:S02]  /*ac80*/  ISETP.GE.AND P5, PT, R224, UR4, PT ;  /* 0x00000004e0007c0c */ /* 0x000fe4000bfa6270 */
[----:B------:R-:W-:Y:S02]  /*ac90*/  CS2R R34, SRZ ;  /* 0x0000000000227805 */ /* 0x000fe4000001ff00 */
[----:B------:R-:W-:-:S02]  /*aca0*/  ISETP.GE.AND P2, PT, R222, UR4, PT ;  /* 0x00000004de007c0c */ /* 0x000fc4000bf46270 */
[----:B------:R-:W-:Y:S02]  /*acb0*/  CS2R R28, SRZ ;  /* 0x00000000001c7805 */ /* 0x000fe4000001ff00 */
[----:B------:R-:W-:Y:S02]  /*acc0*/  ISETP.GE.AND P3, PT, R223, UR4, PT ;  /* 0x00000004df007c0c */ /* 0x000fe4000bf66270 */
[----:B------:R-:W-:-:S03]  /*acd0*/  SHF.R.S32.HI R13, RZ, 0x1f, R222 ;  /* 0x0000001fff0d7819 */ /* 0x000fc600000114de */
[CC--:B--2---:R-:W-:Y:S02]  /*ace0*/  @!P5 IADD3 R6, P0, R224.reuse, R3.reuse, RZ ;  /* 0x00000003e006d210 */ /* 0x0c4fe40007f1e0ff */
[-C--:B----4-:R-:W-:Y:S02]  /*acf0*/  @!P5 IADD3 R8, P1, R224, R14.reuse, RZ ;  /* 0x0000000ee008d210 */ /* 0x090fe40007f3e0ff */
[----:B------:R-:W-:Y:S01]  /*ad00*/  @!P2 IADD3 R10, P4, R222, R3, RZ ;  /* 0x00000003de0aa210 */ /* 0x000fe20007f9e0ff */
[--C-:B-1----:R-:W-:Y:S02]  /*ad10*/  @!P5 IMAD.X R7, R0, 0x1, R9.reuse, P0 ;  /* 0x000000010007d824 */ /* 0x102fe400000e0609 */
[----:B---3--:R-:W-:Y:S01]  /*ad20*/  @!P5 IMAD.X R9, R4, 0x1, R9, P1 ;  /* 0x000000010409d824 */ /* 0x008fe200008e0609 */
[----:B------:R-:W-:Y:S01]  /*ad30*/  ISETP.GE.AND P1, PT, R225, UR4, PT ;  /* 0x00000004e1007c0c */ /* 0x000fe2000bf26270 */
[----:B------:R-:W-:Y:S01]  /*ad40*/  @!P2 IMAD.X R11, R0, 0x1, R13, P4 ;  /* 0x00000001000ba824 */ /* 0x000fe200020e060d */
[----:B------:R-:W-:Y:S01]  /*ad50*/  @!P2 IADD3 R20, P0, R222, R14, RZ ;  /* 0x0000000ede14a210 */ /* 0x000fe20007f1e0ff */
[----:B------:R0:W5:Y:S01]  /*ad60*/  @!P5 LD.E.64 R32, desc[UR42][R6.64] ;  /* 0x0000002a0620d980 */ /* 0x000162000c101b00 */
[----:B------:R-:W-:-:S02]  /*ad70*/  CS2R R30, SRZ ;  /* 0x00000000001e7805 */ /* 0x000fc4000001ff00 */
[----:B------:R-:W-:Y:S01]  /*ad80*/  SHF.R.S32.HI R15, RZ, 0x1f, R223 ;  /* 0x0000001fff0f7819 */ /* 0x000fe200000114df */
[----:B------:R-:W5:Y:S01]  /*ad90*/  @!P5 LD.E.64 R34, desc[UR42][R8.64] ;  /* 0x0000002a0822d980 */ /* 0x000f62000c101b00 */
[----:B------:R-:W-:Y:S01]  /*ada0*/  @!P2 IMAD.X R21, R4, 0x1, R13, P0 ;  /* 0x000000010415a824 */ /* 0x000fe200000e060d */
[C---:B------:R-:W-:Y:S02]  /*adb0*/  @!P3 IADD3 R36, P5, R223.reuse, R3, RZ ;  /* 0x00000003df24b210 */ /* 0x040fe40007fbe0ff */
[----:B------:R-:W-:Y:S01]  /*adc0*/  @!P3 IADD3 R38, P4, R223, R14, RZ ;  /* 0x0000000edf26b210 */ /* 0x000fe20007f9e0ff */
[----:B------:R-:W5:Y:S01]  /*add0*/  @!P2 LD.E.64 R28, desc[UR42][R10.64] ;  /* 0x0000002a0a1ca980 */ /* 0x000f62000c101b00 */
[----:B------:R-:W-:Y:S01]  /*ade0*/  ISETP.GE.AND P0, PT, R206, UR4, PT ;  /* 0x00000004ce007c0c */ /* 0x000fe2000bf06270 */
[--C-:B------:R-:W-:Y:S01]  /*adf0*/  @!P3 IMAD.X R37, R0, 0x1, R15.reuse, P5 ;  /* 0x000000010025b824 */ /* 0x100fe200028e060f */
[----:B------:R-:W-:Y:S01]  /*ae00*/  CS2R R24, SRZ ;  /* 0x0000000000187805 */ /* 0x000fe2000001ff00 */
[----:B------:R-:W-:Y:S01]  /*ae10*/  @!P3 IMAD.X R39, R4, 0x1, R15, P4 ;  /* 0x000000010427b824 */ /* 0x000fe200020e060f */
[----:B------:R1:W5:Y:S01]  /*ae20*/  @!P2 LD.E.64 R30, desc[UR42][R20.64] ;  /* 0x0000002a141ea980 */ /* 0x000362000c101b00 */
[----:B------:R-:W-:-:S02]  /*ae30*/  CS2R R26, SRZ ;  /* 0x00000000001a7805 */ /* 0x000fc4000001ff00 */
[----:B0-----:R-:W-:Y:S02]  /*ae40*/  SHF.R.S32.HI R7, RZ, 0x1f, R225 ;  /* 0x0000001fff077819 */ /* 0x001fe400000114e1 */
[----:B------:R-:W-:Y:S02]  /*ae50*/  ISETP.GE.AND P2, PT, R226, UR4, PT ;  /* 0x00000004e2007c0c */ /* 0x000fe4000bf46270 */
[----:B------:R-:W-:Y:S02]  /*ae60*/  CS2R R12, SRZ ;  /* 0x00000000000c7805 */ /* 0x000fe4000001ff00 */
[C---:B------:R-:W-:Y:S01]  /*ae70*/  @!P1 IADD3 R42, P4, R225.reuse, R3, RZ ;  /* 0x00000003e12a9210 */ /* 0x040fe20007f9e0ff */
[----:B------:R0:W5:Y:S01]  /*ae80*/  @!P3 LD.E.64 R24, desc[UR42][R36.64] ;  /* 0x0000002a2418b980 */ /* 0x000162000c101b00 */
[----:B------:R-:W-:Y:S02]  /*ae90*/  @!P1 IADD3 R46, P5, R225, R14, RZ ;  /* 0x0000000ee12e9210 */ /* 0x000fe40007fbe0ff */
[----:B-1----:R-:W-:Y:S01]  /*aea0*/  CS2R R20, SRZ ;  /* 0x0000000000147805 */ /* 0x002fe2000001ff00 */
[--C-:B------:R-:W-:Y:S01]  /*aeb0*/  @!P1 IMAD.X R43, R0, 0x1, R7.reuse, P4 ;  /* 0x00000001002b9824 */ /* 0x100fe200020e0607 */
[----:B------:R1:W5:Y:S01]  /*aec0*/  @!P3 LD.E.64 R26, desc[UR42][R38.64] ;  /* 0x0000002a261ab980 */ /* 0x000362000c101b00 */
[----:B------:R-:W-:Y:S01]  /*aed0*/  @!P1 IMAD.X R47, R4, 0x1, R7, P5 ;  /* 0x00000001042f9824 */ /* 0x000fe200028e0607 */
[----:B------:R-:W-:-:S02]  /*aee0*/  @!P0 SHF.R.S32.HI R9, RZ, 0x1f, R206 ;  /* 0x0000001fff098819 */ /* 0x000fc400000114ce */
[CC--:B------:R-:W-:Y:S01]  /*aef0*/  @!P0 IADD3 R6, P3, R206.reuse, R3.reuse, RZ ;  /* 0x00000003ce068210 */ /* 0x0c0fe20007f7e0ff */
[----:B------:R2:W5:Y:S04]  /*af00*/  @!P1 LD.E.64 R12, desc[UR42][R42.64] ;  /* 0x0000002a2a0c9980 */ /* 0x000568000c101b00 */
[----:B------:R2:W5:Y:S01]  /*af10*/  @!P1 LD.E.64 R20, desc[UR42][R46.64] ;  /* 0x0000002a2e149980 */ /* 0x000562000c101b00 */
[-C--:B------:R-:W-:Y:S01]  /*af20*/  @!P0 IADD3 R40, P1, R206, R14.reuse, RZ ;  /* 0x0000000ece288210 */ /* 0x080fe20007f3e0ff */
[--C-:B------:R-:W-:Y:S01]  /*af30*/  @!P0 IMAD.X R7, R0, 0x1, R9.reuse, P3 ;  /* 0x0000000100078824 */ /* 0x100fe200018e0609 */
[C---:B------:R-:W-:Y:S02]  /*af40*/  @!P2 IADD3 R48, P3, R226.reuse, R3, RZ ;  /* 0x00000003e230a210 */ /* 0x040fe40007f7e0ff */
[----:B------:R-:W-:Y:S01]  /*af50*/  @!P2 IADD3 R14, P4, R226, R14, RZ ;  /* 0x0000000ee20ea210 */ /* 0x000fe20007f9e0ff */
[----:B------:R-:W-:Y:S01]  /*af60*/  @!P0 IMAD.X R41, R4, 0x1, R9, P1 ;  /* 0x0000000104298824 */ /* 0x000fe200008e0609 */
[----:B0-----:R-:W-:-:S02]  /*af70*/  CS2R R36, SRZ ;  /* 0x0000000000247805 */ /* 0x001fc4000001ff00 */
[----:B-1----:R-:W-:Y:S02]  /*af80*/  CS2R R38, SRZ ;  /* 0x0000000000267805 */ /* 0x002fe4000001ff00 */
[----:B------:R-:W-:Y:S02]  /*af90*/  CS2R R8, SRZ ;  /* 0x0000000000087805 */ /* 0x000fe4000001ff00 */
[----:B------:R-:W-:Y:S01]  /*afa0*/  CS2R R10, SRZ ;  /* 0x00000000000a7805 */ /* 0x000fe2000001ff00 */
[----:B------:R2:W5:Y:S04]  /*afb0*/  @!P0 LD.E.64 R36, desc[UR42][R6.64] ;  /* 0x0000002a06248980 */ /* 0x000568000c101b00 */
[----:B------:R2:W5:Y:S01]  /*afc0*/  @!P0 LD.E.64 R38, desc[UR42][R40.64] ;  /* 0x0000002a28268980 */ /* 0x000562000c101b00 */
[----:B------:R-:W-:-:S02]  /*afd0*/  @!P2 IMAD.X R49, R0, 0x1, R45, P3 ;  /* 0x000000010031a824 */ /* 0x000fc400018e062d */
[----:B------:R-:W-:-:S03]  /*afe0*/  @!P2 IMAD.X R15, R4, 0x1, R45, P4 ;  /* 0x00000001040fa824 */ /* 0x000fc600020e062d */
[----:B------:R2:W5:Y:S04]  /*aff0*/  @!P2 LD.E.64 R8, desc[UR42][R48.64] ;  /* 0x0000002a3008a980 */ /* 0x000568000c101b00 */
[----:B------:R2:W5:Y:S02]  /*b000*/  @!P2 LD.E.64 R10, desc[UR42][R14.64] ;  /* 0x0000002a0e0aa980 */ /* 0x000564000c101b00 */
.L_x_1679:
[----:B------:R-:W-:Y:S05]  /*b010*/  BSYNC B1 ;  /* 0x0000000000017941 */ /* 0x000fea0003800000 */
.L_x_1678:
[----:B------:R-:W-:Y:S01]  /*b020*/  ULEA.HI UR4, UR37, UR37, URZ, 0x1 ;  /* 0x0000002525047291 */ /* 0x000fe2000f8f083f */
[----:B-1----:R-:W-:Y:S01]  /*b030*/  VIADDMNMX R0, R5, -R212, 0x80, PT ;  /* 0x0000008005007446 */ /* 0x002fe200038009d4 */
[----:B------:R-:W-:Y:S02]  /*b040*/  BSSY B1, `(.L_x_1680) ;  /* 0x0000008000017945 */ /* 0x000fe40003800000 */
[----:B------:R-:W-:Y:S01]  /*b050*/  ULOP3.LUT UR4, UR4, 0xfffffffe, URZ, 0xc0, !UPT ;  /* 0xfffffffe04047892 */ /* 0x000fe2000f8ec03f */
[----:B------:R-:W-:-:S03]  /*b060*/  ISETP.GE.AND P1, PT, R211, R0, PT ;  /* 0x00000000d300720c */ /* 0x000fc60003f26270 */
[----:B------:R-:W-:-:S06]  /*b070*/  UIADD3 UR4, UR37, -UR4, URZ ;  /* 0x8000000425047290 */ /* 0x000fcc000fffe03f */
[----:B--2---:R-:W-:-:S05]  /*b080*/  IMAD.U32 R3, RZ, RZ, UR4 ;  /* 0x00000004ff037e24 */ /* 0x004fca000f8e00ff */
[----:B------:R-:W-:-:S04]  /*b090*/  SHF.L.U32 R3, R3, 0x1f, RZ ;  /* 0x0000001f03037819 */ /* 0x000fc800000006ff */
[----:B------:R-:W0:Y:S02]  /*b0a0*/  SYNCS.PHASECHK.TRANS64.TRYWAIT P0, [R16+URZ+0x2a800], R3 ;  /* 0x02a80003100075a7 */ /* 0x000e24000800017f */
[----:B0-----:R-:W-:Y:S05]  /*b0b0*/  @!P0 BRA `(.L_x_1681) ;  /* 0x0000020800588947 */ /* 0x001fea0003800000 */
.L_x_1991:
[----:B------:R-:W-:Y:S05]  /*b0c0*/  BSYNC B1 ;  /* 0x0000000000017941 */ /* 0x000fea0003800000 */
.L_x_1680:
[----:B------:R-:W-:Y:S05]  /*b0d0*/  @P1 BRA `(.L_x_1682) ;  /* 0x0000006400481947 */ /* 0x000fea0003800000 */
[----:B------:R-:W0:Y:S01]  /*b0e0*/  LDL R0, [R1] ;  /* 0x0000000001007983 */ /* 0x000e220000100800 */
[----:B------:R-:W1:Y:S03]  /*b0f0*/  LDC R5, c[0x0][0x3f4] ;  /* 0x0000fd00ff057b82 */ /* 0x000e660000000800 */
[----:B---3--:R-:W2:Y:S01]  /*b100*/  LDL R4, [R1+0x4] ;  /* 0x0000040001047983 */ /* 0x008ea20000100800 */
[----:B------:R-:W-:Y:S01]  /*b110*/  BSSY B1, `(.L_x_1683) ;  /* 0x0000081000017945 */ /* 0x000fe20003800000 */
[-C--:B-1----:R-:W-:Y:S02]  /*b120*/  ISETP.GE.AND P6, PT, R206, R5.reuse, PT ;  /* 0x00000005ce00720c */ /* 0x082fe40003fc6270 */
[-C--:B------:R-:W-:Y:S02]  /*b130*/  ISETP.GE.AND P0, PT, R224, R5.reuse, PT ;  /* 0x00000005e000720c */ /* 0x080fe40003f06270 */
[----:B------:R-:W-:-:S02]  /*b140*/  ISETP.GE.AND P1, PT, R222, R5, PT ;  /* 0x00000005de00720c */ /* 0x000fc40003f26270 */
[-C--:B------:R-:W-:Y:S02]  /*b150*/  ISETP.GE.AND P2, PT, R223, R5.reuse, PT ;  /* 0x00000005df00720c */ /* 0x080fe40003f46270 */
[-C--:B------:R-:W-:Y:S02]  /*b160*/  ISETP.GE.AND P3, PT, R225, R5.reuse, PT ;  /* 0x00000005e100720c */ /* 0x080fe40003f66270 */
[----:B------:R-:W-:Y:S01]  /*b170*/  ISETP.GE.AND P4, PT, R226, R5, PT ;  /* 0x00000005e200720c */ /* 0x000fe20003f86270 */
[----:B0-----:R-:W-:-:S04]  /*b180*/  IMAD.IADD R3, R16, 0x1, R0 ;  /* 0x0000000110037824 */ /* 0x001fc800078e0200 */
[----:B------:R-:W-:Y:S01]  /*b190*/  VIADD R0, R3, 0x20 ;  /* 0x0000002003007836 */ /* 0x000fe20000000000 */
[----:B--2---:R-:W-:Y:S01]  /*b1a0*/  LOP3.LUT P5, RZ, R4, 0x2, RZ, 0xc0, !PT ;  /* 0x0000000204ff7812 */ /* 0x004fe200078ac0ff */
[----:B------:R-:W-:-:S12]  /*b1b0*/  @P6 BRA `(.L_x_1684) ;  /* 0x0000000400d86947 */ /* 0x000fd80003800000 */
[----:B------:R-:W0:Y:S01]  /*b1c0*/  LDS.128 R4, [R3+0x18400] ;  /* 0x0184000003047984 */ /* 0x000e220000000c00 */
        /* <DEDUP_REMOVED lines=15> */
[----:B----4-:R-:W-:Y:S02]  /*b2c0*/  LOP3.LUT R14, R36, 0xff, RZ, 0xc0, !PT ;  /* 0x000000ff240e7812 */ /* 0x010fe400078ec0ff */
        /* <DEDUP_REMOVED lines=101> */
.L_x_1684:
[----:B------:R-:W-:Y:S05]  /*b920*/  BSYNC B1 ;  /* 0x0000000000017941 */ /* 0x000fea0003800000 */
.L_x_1683:
        /* <DEDUP_REMOVED lines=10> */
[----:B----4-:R-:W-:Y:S02]  /*b9d0*/  SHF.R.U32.HI R14, RZ, 0x8, R32 ;  /* 0x00000008ff0e7819 */ /* 0x010fe40000011620 */
        /* <DEDUP_REMOVED lines=114> */
.L_x_1686:
[----:B------:R-:W-:Y:S05]  /*c100*/  BSYNC B1 ;  /* 0x0000000000017941 */ /* 0x000fea0003800000 */
.L_x_1685:
        /* <DEDUP_REMOVED lines=18> */
[----:B----4-:R-:W-:-:S02]  /*c230*/  LOP3.LUT R14, R28, 0xff, RZ, 0xc0, !PT ;  /* 0x000000ff1c0e7812 */ /* 0x010fc400078ec0ff */
        /* <DEDUP_REMOVED lines=8> */
[-C--:B0-----:R-:W-:Y:S02]  /*c2c0*/  F2FP.F16.E4M3.UNPACK_B R14, R6.reuse.H1 ;  /* 0x00000006ff0e723e */ /* 0x081fe400030006ff */
[----:B------:R-:W-:Y:S02]  /*c2d0*/  F2FP.F16.E4M3.UNPACK_B R36, R37 ;  /* 0x00000025ff24723e */ /* 0x000fe400020006ff */
[----:B------:R-:W-:Y:S01]  /*c2e0*/  F2FP.F16.E4M3.UNPACK_B R31, R33 ;  /* 0x00000021ff1f723e */ /* 0x000fe200020006ff */
[--C-:B------:R-:W-:Y:S01]  /*c2f0*/  HADD2.F32 R29, -RZ, R14.reuse.H0_H0 ;  /* 0x2000000eff1d7230 */ /* 0x100fe20000004100 */
[----:B------:R-:W-:Y:S01]  /*c300*/  LOP3.LUT R15, R15, 0xff0000, R28, 0xf8, !PT ;  /* 0x00ff00000f0f7812 */ /* 0x000fe200078ef81c */
[----:B------:R-:W-:Y:S01]  /*c310*/  HADD2.F32 R14, -RZ, R14.H1_H1 ;  /* 0x3000000eff0e7230 */ /* 0x000fe20000004100 */
[----:B------:R-:W-:Y:S01]  /*c320*/  LOP3.LUT R35, R35, 0xff0000, R30, 0xf8, !PT ;  /* 0x00ff000023237812 */ /* 0x000fe200078ef81e */
[--C-:B------:R-:W-:Y:S01]  /*c330*/  HADD2.F32 R38, -RZ, R36.reuse.H1_H1 ;  /* 0x30000024ff267230 */ /* 0x100fe20000004100 */
[----:B------:R-:W-:Y:S01]  /*c340*/  LOP3.LUT R32, R15, 0xff000000, R28, 0xf8, !PT ;  /* 0xff0000000f207812 */ /* 0x000fe200078ef81c */
[----:B------:R-:W-:Y:S01]  /*c350*/  HADD2.F32 R34, -RZ, R31.H1_H1 ;  /* 0x3000001fff227230 */ /* 0x000fe20000004100 */
[----:B------:R-:W-:Y:S01]  /*c360*/  F2FP.F16.E4M3.UNPACK_B R28, R6 ;  /* 0x00000006ff1c723e */ /* 0x000fe200020006ff */
[----:B------:R-:W-:-:S02]  /*c370*/  HADD2.F32 R36, -RZ, R36.H0_H0 ;  /* 0x20000024ff247230 */ /* 0x000fc40000004100 */
        /* <DEDUP_REMOVED lines=81> */
.L_x_1688:
[----:B------:R-:W-:Y:S05]  /*c890*/  BSYNC B1 ;  /* 0x0000000000017941 */ /* 0x000fea0003800000 */
.L_x_1687:
        /* <DEDUP_REMOVED lines=124> */
.L_x_1690:
[----:B------:R-:W-:Y:S05]  /*d060*/  BSYNC B1 ;  /* 0x0000000000017941 */ /* 0x000fea0003800000 */
.L_x_1689:
        /* <DEDUP_REMOVED lines=120> */
.L_x_1692:
[----:B------:R-:W-:Y:S05]  /*d7f0*/  BSYNC B1 ;  /* 0x0000000000017941 */ /* 0x000fea0003800000 */
.L_x_1691:
[----:B------:R-:W-:Y:S05]  /*d800*/  @P4 BRA `(.L_x_1682) ;  /* 0x0000003c007c4947 */ /* 0x000fea0003800000 */
[----:B0123--:R-:W0:Y:S01]  /*d810*/  LDS.128 R4, [R0+0x1c400] ;  /* 0x01c4000000047984 */ /* 0x00fe220000000c00 */
[----:B-----5:R-:W-:Y:S02]  /*d820*/  SHF.R.U32.HI R13, RZ, 0x8, R9 ;  /* 0x00000008ff0d7819 */ /* 0x020fe40000011609 */
[----:B------:R-:W-:Y:S02]  /*d830*/  SHF.R.U32.HI R24, RZ, 0x8, R11 ;  /* 0x00000008ff187819 */ /* 0x000fe4000001160b */
[----:B------:R-:W-:Y:S02]  /*d840*/  SHF.R.U32.HI R15, RZ, 0x8, R10 ;  /* 0x00000008ff0f7819 */ /* 0x000fe4000001160a */
[----:B----4-:R-:W-:Y:S02]  /*d850*/  LOP3.LUT R14, R9, 0xff, RZ, 0xc0, !PT ;  /* 0x000000ff090e7812 */ /* 0x010fe400078ec0ff */
        /* <DEDUP_REMOVED lines=12> */
[----:B------:R-:W-:Y:S02]  /*d920*/  LOP3.LUT R24, R24, 0xff, RZ, 0xc0, !PT ;  /* 0x000000ff18187812 */ /* 0x000fe400078ec0ff */
[----:B------:R-:W-:-:S02]  /*d930*/  LOP3.LUT R21, R10, 0xff, RZ, 0xc0, !PT ;  /* 0x000000ff0a157812 */ /* 0x000fc400078ec0ff */
[----:B------:R-:W-:Y:S02]  /*d940*/  PRMT R12, R3, 0x7604, R12 ;  /* 0x00007604030c7816 */ /* 0x000fe4000000000c */
[----:B------:R-:W-:Y:S02]  /*d950*/  SHF.R.U32.HI R3, RZ, 0x10, R8 ;  /* 0x00000010ff037819 */ /* 0x000fe40000011608 */
[----:B------:R-:W-:Y:S02]  /*d960*/  SHF.R.U32.HI R13, RZ, 0x10, R10 ;  /* 0x00000010ff0d7819 */ /* 0x000fe4000001160a */
[----:B------:R-:W-:Y:S02]  /*d970*/  PRMT R15, R14, 0x7054, R15 ;  /* 0x000070540e0f7816 */ /* 0x000fe4000000000f */
[----:B------:R-:W-:Y:S02]  /*d980*/  PRMT R25, R24, 0x7054, R25 ;  /* 0x0000705418197816 */ /* 0x000fe40000000019 */
[----:B------:R-:W-:-:S02]  /*d990*/  PRMT R21, R20, 0x7604, R21 ;  /* 0x0000760414157816 */ /* 0x000fc40000000015 */
[----:B------:R-:W-:Y:S02]  /*d9a0*/  LOP3.LUT R3, R3, 0xff, RZ, 0xc0, !PT ;  /* 0x000000ff03037812 */ /* 0x000fe400078ec0ff */
[----:B------:R-:W-:Y:S02]  /*d9b0*/  LOP3.LUT R20, R13, 0xff, RZ, 0xc0, !PT ;  /* 0x000000ff0d147812 */ /* 0x000fe400078ec0ff */
[----:B------:R-:W-:Y:S02]  /*d9c0*/  LOP3.LUT R25, R25, 0xff000000, R11, 0xf8, !PT ;  /* 0xff00000019197812 */ /* 0x000fe400078ef80b */
[----:B------:R-:W-:Y:S02]  /*d9d0*/  LOP3.LUT R15, R15, 0xff000000, R9, 0xf8, !PT ;  /* 0xff0000000f0f7812 */ /* 0x000fe400078ef809 */
[----:B------:R-:W-:Y:S02]  /*d9e0*/  PRMT R13, R3, 0x7054, R12 ;  /* 0x00007054030d7816 */ /* 0x000fe4000000000c */
[----:B------:R-:W-:-:S02]  /*d9f0*/  PRMT R21, R20, 0x7054, R21 ;  /* 0x0000705414157816 */ /* 0x000fc40000000015 */
        /* <DEDUP_REMOVED lines=8> */
[----:B------:R-:W-:Y:S01]  /*da80*/  LOP3.LUT R21, R21, 0xff000000, R10, 0xf8, !PT ;  /* 0xff00000015157812 */ /* 0x000fe200078ef80a */
[----:B------:R-:W-:Y:S01]  /*da90*/  HADD2.F32 R14, -RZ, R12.H1_H1 ;  /* 0x3000000cff0e7230 */ /* 0x000fe20000004100 */
[-C--:B------:R-:W-:Y:S01]  /*daa0*/  F2FP.F16.E4M3.UNPACK_B R10, R7.reuse ;  /* 0x00000007ff0a723e */ /* 0x080fe200020006ff */
[----:B------:R-:W-:Y:S01]  /*dab0*/  HADD2.F32 R20, -RZ, R20.H0_H0 ;  /* 0x20000014ff147230 */ /* 0x000fe20000004100 */
[----:B------:R-:W-:Y:S01]  /*dac0*/  F2FP.F16.E4M3.UNPACK_B R11, R7.H1 ;  /* 0x00000007ff0b723e */ /* 0x000fe200030006ff */
[C---:B------:R-:W-:Y:S01]  /*dad0*/  FMUL.FTZ R26, R8.reuse, R24 ;  /* 0x00000018081a7220 */ /* 0x040fe20000410000 */
[----:B------:R-:W-:Y:S01]  /*dae0*/  FMUL.FTZ R27, R8, R14 ;  /* 0x0000000e081b7220 */ /* 0x000fe20000410000 */
[-C--:B------:R-:W-:Y:S01]  /*daf0*/  F2FP.F16.E4M3.UNPACK_B R7, R5.reuse ;  /* 0x00000005ff07723e */ /* 0x080fe200020006ff */
[----:B------:R-:W-:Y:S01]  /*db00*/  HADD2.F32 R12, -RZ, R12.H0_H0 ;  /* 0x2000000cff0c7230 */ /* 0x000fe20000004100 */
[----:B------:R-:W-:Y:S01]  /*db10*/  F2FP.F16.E4M3.UNPACK_B R8, R5.H1 ;  /* 0x00000005ff08723e */ /* 0x000fe200030006ff */
[----:B------:R-:W-:-:S02]  /*db20*/  HADD2.F32 R5, -RZ, R6.H1_H1 ;  /* 0x30000006ff057230 */ /* 0x000fc40000004100 */
[C---:B------:R-:W-:Y:S01]  /*db30*/  FFMA.FTZ R26, R9.reuse, R14, -R26 ;  /* 0x0000000e091a7223 */ /* 0x040fe2000001081a */
[----:B------:R-:W-:Y:S01]  /*db40*/  FFMA.FTZ R29, R9, R24, R27 ;  /* 0x00000018091d7223 */ /* 0x000fe2000001001b */
[----:B------:R-:W-:Y:S01]  /*db50*/  HADD2.F32 R6, -RZ, R6.H0_H0 ;  /* 0x20000006ff067230 */ /* 0x000fe20000004100 */
[----:B------:R-:W-:Y:S01]  /*db60*/  F2FP.F16.E4M3.UNPACK_B R25, R25.H1 ;  /* 0x00000019ff19723e */ /* 0x000fe200030006ff */
[C---:B------:R-:W-:Y:S01]  /*db70*/  FMUL.FTZ R9, R5.reuse, R20 ;  /* 0x0000001405097220 */ /* 0x040fe20000410000 */
[----:B------:R-:W-:Y:S01]  /*db80*/  F2FP.F16.E4M3.UNPACK_B R15, R15.H1 ;  /* 0x0000000fff0f723e */ /* 0x000fe200030006ff */
[-C--:B------:R-:W-:Y:S01]  /*db90*/  FMUL.FTZ R27, R5, R12.reuse ;  /* 0x0000000c051b7220 */ /* 0x080fe20000410000 */
        /* <DEDUP_REMOVED lines=16> */
[----:B------:R-:W-:Y:S01]  /*dca0*/  F2FP.F16.E4M3.UNPACK_B R5, R21 ;  /* 0x00000015ff05723e */ /* 0x000fe200020006ff */
[-C--:B------:R-:W-:Y:S01]  /*dcb0*/  FMUL.FTZ R10, R6, R15.reuse ;  /* 0x0000000f060a7220 */ /* 0x080fe20000410000 */
[----:B------:R-:W-:Y:S01]  /*dcc0*/  F2FP.F16.E4M3.UNPACK_B R4, R4.H1 ;  /* 0x00000004ff04723e */ /* 0x000fe200030006ff */
[C---:B------:R-:W-:Y:S01]  /*dcd0*/  FFMA.FTZ R30, R11.reuse, R15, -R12 ;  /* 0x0000000f0b1e7223 */ /* 0x040fe2000001080c */
[----:B------:R-:W-:Y:S01]  /*dce0*/  F2FP.F16.E4M3.UNPACK_B R9, R13 ;  /* 0x0000000dff09723e */ /* 0x000fe200020006ff */
        /* <DEDUP_REMOVED lines=23> */
[----:B------:R-:W-:Y:S02]  /*de60*/  HADD2.F32 R3, -RZ, R7.H1_H1 ;  /* 0x30000007ff037230 */ /* 0x000fe40000004100 */
[C---:B------:R-:W-:Y:S01]  /*de70*/  FMUL.FTZ R20, R4.reuse, R5 ;  /* 0x0000000504147220 */ /* 0x040fe20000410000 */
[----:B------:R-:W-:Y:S02]  /*de80*/  HADD2.F32 R6, -RZ, R13.H0_H0 ;  /* 0x2000000dff067230 */ /* 0x000fe40000004100 */
        /* <DEDUP_REMOVED lines=19> */
.L_x_1676:
[----:B------:R-:W0:Y:S01]  /*dfc0*/  LDC R9, c[0x0][0x448] ;  /* 0x00011200ff097b82 */ /* 0x000e220000000800 */
        /* <DEDUP_REMOVED lines=9> */
[----:B0-----:R-:W-:-:S04]  /*e060*/  @P0 IMAD.HI.U32 R0, R10, R3, RZ ;  /* 0x000000030a000227 */ /* 0x001fc800078e00ff */
[----:B------:R-:W-:Y:S01]  /*e070*/  IMAD.MOV.U32 R3, RZ, RZ, R10 ;  /* 0x000000ffff037224 */ /* 0x000fe200078e000a */
[----:B-1----:R-:W-:Y:S01]  /*e080*/  @P0 SHF.R.U32.HI R3, RZ, R5, R0 ;  /* 0x00000005ff030219 */ /* 0x002fe20000011600 */
[----:B------:R-:W-:-:S03]  /*e090*/  IMAD.MOV.U32 R5, RZ, RZ, R29 ;  /* 0x000000ffff057224 */ /* 0x000fc600078e001d */
[----:B------:R-:W-:Y:S01]  /*e0a0*/  SHF.R.S32.HI R0, RZ, 0x1f, R3 ;  /* 0x0000001fff007819 */ /* 0x000fe20000011403 */
[----:B------:R-:W-:-:S04]  /*e0b0*/  IMAD.WIDE.U32 R4, R3, UR4, R4 ;  /* 0x0000000403047c25 */ /* 0x000fc8000f8e0004 */
[----:B------:R-:W-:Y:S02]  /*e0c0*/  IMAD R8, R0, UR4, RZ ;  /* 0x0000000400087c24 */ /* 0x000fe4000f8e02ff */
[----:B------:R-:W-:-:S04]  /*e0d0*/  IMAD.WIDE.U32 R6, R3, UR6, R6 ;  /* 0x0000000603067c25 */ /* 0x000fc8000f8e0006 */
[----:B------:R-:W-:Y:S01]  /*e0e0*/  IMAD R0, R0, UR6, RZ ;  /* 0x0000000600007c24 */ /* 0x000fe2000f8e02ff */
[----:B------:R-:W-:Y:S01]  /*e0f0*/  IADD3 R39, P1, R6, UR8, RZ ;  /* 0x0000000806277c10 */ /* 0x000fe2000ff3e0ff */
        /* <DEDUP_REMOVED lines=11> */
[----:B0-----:R-:W4:Y:S02]  /*e1b0*/  SHFL.IDX PT, R39, R39, RZ, 0x1e1f ;  /* 0x001e1fff27277589 */ /* 0x001f2400000e0000 */
.L_x_1997:
[----:B------:R-:W-:Y:S01]  /*e1c0*/  IMAD R45, R202, R9, RZ ;  /* 0x00000009ca2d7224 */ /* 0x000fe200078e02ff */
        /* <DEDUP_REMOVED lines=15> */
[C---:B------:R-:W-:Y:S01]  /*e2c0*/  VIADD R0, R18.reuse, 0x20 ;  /* 0x0000002012007836 */ /* 0x040fe20000000000 */
[----:B------:R-:W-:Y:S01]  /*e2d0*/  ULDC UR4, c[0x0][0x3f4] ;  /* 0x0000fd0000047ab9 */ /* 0x000fe20000000800 */
[C---:B------:R-:W-:Y:S01]  /*e2e0*/  VIADD R4, R18.reuse, 0x40 ;  /* 0x0000004012047836 */ /* 0x040fe20000000000 */
[----:B------:R-:W-:Y:S02]  /*e2f0*/  ISETP.GE.AND P2, PT, R18, UR4, PT ;  /* 0x0000000412007c0c */ /* 0x000fe4000bf46270 */
[----:B------:R-:W-:Y:S02]  /*e300*/  CS2R R24, SRZ ;  /* 0x0000000000187805 */ /* 0x000fe4000001ff00 */
[----:B------:R-:W-:Y:S02]  /*e310*/  ISETP.GE.AND P1, PT, R0, UR4, PT ;  /* 0x0000000400007c0c */ /* 0x000fe4000bf26270 */
[----:B------:R-:W-:Y:S02]  /*e320*/  CS2R R26, SRZ ;  /* 0x00000000001a7805 */ /* 0x000fe4000001ff00 */
[----:B------:R-:W-:-:S02]  /*e330*/  ISETP.GE.AND P0, PT, R4, UR4, PT ;  /* 0x0000000404007c0c */ /* 0x000fc4000bf06270 */
[----:B------:R-:W-:Y:S02]  /*e340*/  CS2R R4, SRZ ;  /* 0x0000000000047805 */ /* 0x000fe4000001ff00 */
[----:B------:R-:W-:Y:S02]  /*e350*/  CS2R R6, SRZ ;  /* 0x0000000000067805 */ /* 0x000fe4000001ff00 */
[----:B------:R-:W-:Y:S02]  /*e360*/  CS2R R28, SRZ ;  /* 0x00000000001c7805 */ /* 0x000fe4000001ff00 */
[----:B------:R-:W-:Y:S02]  /*e370*/  CS2R R30, SRZ ;  /* 0x00000000001e7805 */ /* 0x000fe4000001ff00 */
[----:B--2---:R-:W-:Y:S01]  /*e380*/  @!P2 IADD3 R40, P3, R18, R21, RZ ;  /* 0x000000151228a210 */ /* 0x004fe20007f7e0ff */
[----:B------:R-:W-:Y:S02]  /*e390*/  @!P1 IMAD.SHL.U32 R46, R213, 0x10, RZ ;  /* 0x00000010d52e9824 */ /* 0x000fe400078e00ff */
[----:B------:R-:W-:-:S02]  /*e3a0*/  @!P0 IMAD.SHL.U32 R48, R214, 0x10, RZ ;  /* 0x00000010d6308824 */ /* 0x000fc400078e00ff */
[C---:B-1----:R-:W-:Y:S01]  /*e3b0*/  @!P2 IMAD.X R41, R3.reuse, 0x1, R19, P3 ;  /* 0x000000010329a824 */ /* 0x042fe200018e0613 */
[----:B------:R-:W-:Y:S02]  /*e3c0*/  @!P1 SHF.R.S32.HI R0, RZ, 0x1f, R46 ;  /* 0x0000001fff009819 */ /* 0x000fe4000001142e */
[C---:B------:R-:W-:Y:S02]  /*e3d0*/  @!P1 IADD3 R42, P5, R46.reuse, R21, RZ ;  /* 0x000000152e2a9210 */ /* 0x040fe40007fbe0ff */
[----:B----4-:R-:W-:Y:S02]  /*e3e0*/  @!P1 IADD3 R46, P4, R46, R39, RZ ;  /* 0x000000272e2e9210 */ /* 0x010fe40007f9e0ff */
[----:B------:R-:W-:Y:S02]  /*e3f0*/  CS2R R10, SRZ ;  /* 0x00000000000a7805 */ /* 0x000fe4000001ff00 */
[C---:B------:R-:W-:Y:S01]  /*e400*/  @!P0 IADD3 R38, P3, R48.reuse, R21, RZ ;  /* 0x0000001530268210 */ /* 0x040fe20007f7e0ff */
[----:B------:R-:W-:Y:S01]  /*e410*/  @!P1 IMAD.X R43, R3, 0x1, R0, P5 ;  /* 0x00000001032b9824 */ /* 0x000fe200028e0600 */
[----:B------:R-:W-:Y:S01]  /*e420*/  @!P0 SHF.R.S32.HI R8, RZ, 0x1f, R48 ;  /* 0x0000001fff088819 */ /* 0x000fe20000011430 */
[----:B---3--:R-:W-:Y:S01]  /*e430*/  @!P1 IMAD.X R47, R37, 0x1, R0, P4 ;  /* 0x00000001252f9824 */ /* 0x008fe200020e0600 */
[----:B------:R-:W-:-:S02]  /*e440*/  @!P0 IADD3 R48, P5, R48, R39, RZ ;  /* 0x0000002730308210 */ /* 0x000fc40007fbe0ff */
[----:B------:R-:W-:Y:S02]  /*e450*/  CS2R R32, SRZ ;  /* 0x0000000000207805 */ /* 0x000fe4000001ff00 */
[----:B------:R-:W-:Y:S02]  /*e460*/  @!P2 IADD3 R20, P4, R18, R39, RZ ;  /* 0x000000271214a210 */ /* 0x000fe40007f9e0ff */
[----:B------:R-:W-:Y:S02]  /*e470*/  CS2R R34, SRZ ;  /* 0x0000000000227805 */ /* 0x000fe4000001ff00 */
[----:B------:R-:W-:Y:S01]  /*e480*/  @!P0 IADD3.X R39, R3, R8, RZ, P3, !PT ;  /* 0x0000000803278210 */ /* 0x000fe20001ffe4ff */
[----:B------:R-:W-:Y:S01]  /*e490*/  @!P0 IMAD.X R49, R37, 0x1, R8, P5 ;  /* 0x0000000125318824 */ /* 0x000fe200028e0608 */
[----:B------:R-:W-:Y:S02]  /*e4a0*/  CS2R R8, SRZ ;  /* 0x0000000000087805 */ /* 0x000fe4000001ff00 */
[----:B------:R-:W-:-:S02]  /*e4b0*/  CS2R R12, SRZ ;  /* 0x00000000000c7805 */ /* 0x000fc4000001ff00 */
[----:B------:R-:W-:Y:S01]  /*e4c0*/  CS2R R14, SRZ ;  /* 0x00000000000e7805 */ /* 0x000fe2000001ff00 */
[----:B------:R-:W-:Y:S01]  /*e4d0*/  @!P2 IMAD.X R21, R37, 0x1, R19, P4 ;  /* 0x000000012515a824 */ /* 0x000fe200020e0613 */
[----:B------:R0:W5:Y:S04]  /*e4e0*/  @!P2 LD.E.128 R24, desc[UR42][R40.64] ;  /* 0x0000002a2818a980 */ /* 0x000168000c101d00 */
[----:B------:R0:W5:Y:S04]  /*e4f0*/  @!P2 LD.E.128 R4, desc[UR42][R20.64] ;  /* 0x0000002a1404a980 */ /* 0x000168000c101d00 */
[----:B------:R0:W5:Y:S04]  /*e500*/  @!P1 LD.E.128 R28, desc[UR42][R42.64] ;  /* 0x0000002a2a1c9980 */ /* 0x000168000c101d00 */
[----:B------:R0:W5:Y:S04]  /*e510*/  @!P1 LD.E.128 R8, desc[UR42][R46.64] ;  /* 0x0000002a2e089980 */ /* 0x000168000c101d00 */
[----:B------:R0:W5:Y:S04]  /*e520*/  @!P0 LD.E.128 R32, desc[UR42][R38.64] ;  /* 0x0000002a26208980 */ /* 0x000168000c101d00 */
[----:B------:R0:W5:Y:S02]  /*e530*/  @!P0 LD.E.128 R12, desc[UR42][R48.64] ;  /* 0x0000002a300c8980 */ /* 0x000164000c101d00 */
.L_x_1695:
[----:B------:R-:W-:Y:S05]  /*e540*/  BSYNC B1 ;  /* 0x0000000000017941 */ /* 0x000fea0003800000 */
.L_x_1694:
[----:B------:R-:W-:Y:S01]  /*e550*/  ULEA.HI UR4, UR37, UR37, URZ, 0x1 ;  /* 0x0000002525047291 */ /* 0x000fe2000f8f083f */
[----:B------:R-:W-:Y:S01]  /*e560*/  VIADDMNMX R0, R45, -R212, 0x80, PT ;  /* 0x000000802d007446 */ /* 0x000fe200038009d4 */
[----:B------:R-:W-:Y:S02]  /*e570*/  BSSY B1, `(.L_x_1696) ;  /* 0x0000008000017945 */ /* 0x000fe40003800000 */
[----:B------:R-:W-:Y:S01]  /*e580*/  ULOP3.LUT UR4, UR4, 0xfffffffe, URZ, 0xc0, !UPT ;  /* 0xfffffffe04047892 */ /* 0x000fe2000f8ec03f */
[----:B------:R-:W-:-:S03]  /*e590*/  ISETP.GE.AND P1, PT, R211, R0, PT ;  /* 0x00000000d300720c */ /* 0x000fc60003f26270 */
[----:B------:R-:W-:-:S06]  /*e5a0*/  UIADD3 UR4, UR37, -UR4, URZ ;  /* 0x8000000425047290 */ /* 0x000fcc000fffe03f */
[----:B-1----:R-:W-:-:S05]  /*e5b0*/  IMAD.U32 R3, RZ, RZ, UR4 ;  /* 0x00000004ff037e24 */ /* 0x002fca000f8e00ff */
[----:B------:R-:W-:-:S04]  /*e5c0*/  SHF.L.U32 R3, R3, 0x1f, RZ ;  /* 0x0000001f03037819 */ /* 0x000fc800000006ff */
[----:B------:R-:W1:Y:S02]  /*e5d0*/  SYNCS.PHASECHK.TRANS64.TRYWAIT P0, [R16+URZ+0x2a800], R3 ;  /* 0x02a80003100075a7 */ /* 0x000e64000800017f */
[----:B-1----:R-:W-:Y:S05]  /*e5e0*/  @!P0 BRA `(.L_x_1697) ;  /* 0x000001d400908947 */ /* 0x002fea0003800000 */
.L_x_1998:
[----:B------:R-:W-:Y:S05]  /*e5f0*/  BSYNC B1 ;  /* 0x0000000000017941 */ /* 0x000fea0003800000 */
.L_x_1696:
[----:B------:R-:W-:Y:S05]  /*e600*/  @P1 BRA `(.L_x_1682) ;  /* 0x0000002c00fc1947 */ /* 0x000fea0003800000 */
[----:B-1----:R-:W1:Y:S01]  /*e610*/  LDC R3, c[0x0][0x3f4] ;  /* 0x0000fd00ff037b82 */ /* 0x002e620000000800 */
[C---:B------:R-:W-:Y:S01]  /*e620*/  VIADD R0, R18.reuse, 0x20 ;  /* 0x0000002012007836 */ /* 0x040fe20000000000 */
[----:B------:R-:W-:Y:S01]  /*e630*/  BSSY B1, `(.L_x_1698) ;  /* 0x0000102000017945 */ /* 0x000fe20003800000 */
[C---:B0-----:R-:W-:Y:S01]  /*e640*/  VIADD R20, R18.reuse, 0x40 ;  /* 0x0000004012147836 */ /* 0x041fe20000000000 */
[-C--:B-1----:R-:W-:Y:S02]  /*e650*/  ISETP.GE.AND P0, PT, R18, R3.reuse, PT ;  /* 0x000000031200720c */ /* 0x082fe40003f06270 */
[-C--:B------:R-:W-:Y:S02]  /*e660*/  ISETP.GE.AND P1, PT, R0, R3.reuse, PT ;  /* 0x000000030000720c */ /* 0x080fe40003f26270 */
[----:B------:R-:W-:-:S09]  /*e670*/  ISETP.GE.AND P2, PT, R20, R3, PT ;  /* 0x000000031400720c */ /* 0x000fd20003f46270 */
[----:B------:R-:W-:Y:S05]  /*e680*/  @P0 BRA `(.L_x_1699) ;  /* 0x0000000c00f00947 */ /* 0x000fea0003800000 */
[----:B------:R-:W4:Y:S01]  /*e690*/  LDL R68, [R1+0x38] ;  /* 0x0000380001447983 */ /* 0x000f220000100800 */
[----:B--2---:R-:W0:Y:S01]  /*e6a0*/  S2R R21, SR_TID.X ;  /* 0x0000000000157919 */ /* 0x004e220000002100 */
[----:B-----5:R-:W-:Y:S02]  /*e6b0*/  SHF.R.U32.HI R0, RZ, 0x8, R24 ;  /* 0x00000008ff007819 */ /* 0x020fe40000011618 */
[----:B------:R-:W-:Y:S01]  /*e6c0*/  LOP3.LUT R20, R24, 0xff, RZ, 0xc0, !PT ;  /* 0x000000ff18147812 */ /* 0x000fe200078ec0ff */
[----:B0-----:R-:W-:-:S05]  /*e6d0*/  VIADD R21, R21, 0xffffff80 ;  /* 0xffffff8015157836 */ /* 0x001fca0000000000 */
[----:B------:R-:W-:-:S04]  /*e6e0*/  LEA.HI R40, R21, R21, RZ, 0x1 ;  /* 0x0000001515287211 */ /* 0x000fc800078f08ff */
[----:B------:R-:W-:-:S05]  /*e6f0*/  LOP3.LUT R40, R40, 0xfffffffe, RZ, 0xc0, !PT ;  /* 0xfffffffe28287812 */ /* 0x000fca00078ec0ff */
[----:B------:R-:W-:Y:S01]  /*e700*/  IMAD.IADD R40, R21, 0x1, -R40 ;  /* 0x0000000115287824 */ /* 0x000fe200078e0a28 */
[----:B------:R-:W-:-:S04]  /*e710*/  LOP3.LUT R21, R0, 0xff, RZ, 0xc0, !PT ;  /* 0x000000ff00157812 */ /* 0x000fc800078ec0ff */
[----:B------:R-:W-:Y:S02]  /*e720*/  LEA.HI R0, R3, R40, RZ, 0x1c ;  /* 0x0000002803007211 */ /* 0x000fe400078fe0ff */
[----:B------:R-:W-:Y:S02]  /*e730*/  PRMT R45, R21, 0x7604, R20 ;  /* 0x00007604152d7816 */ /* 0x000fe40000000014 */
[----:B------:R-:W-:-:S04]  /*e740*/  SHF.R.S32.HI R21, RZ, 0x1f, R0 ;  /* 0x0000001fff157819 */ /* 0x000fc80000011400 */
[----:B------:R-:W-:Y:S01]  /*e750*/  LEA.HI R20, R21, R0, RZ, 0x2 ;  /* 0x0000000015147211 */ /* 0x000fe200078f10ff */
[----:B------:R-:W-:-:S04]  /*e760*/  IMAD.SHL.U32 R0, R0, 0x10, RZ ;  /* 0x0000001000007824 */ /* 0x000fc800078e00ff */
[----:B------:R-:W-:Y:S01]  /*e770*/  IMAD.SHL.U32 R20, R20, 0x800, RZ ;  /* 0x0000080014147824 */ /* 0x000fe200078e00ff */
[----:B------:R-:W-:Y:S02]  /*e780*/  LOP3.LUT R21, R215, 0x30, R0, 0xf8, !PT ;  /* 0x00000030d7157812 */ /* 0x000fe400078ef800 */
[----:B---3--:R-:W-:Y:S02]  /*e790*/  SHF.R.U32.HI R37, RZ, 0x8, R25 ;  /* 0x00000008ff257819 */ /* 0x008fe40000011619 */
[----:B----4-:R-:W-:Y:S02]  /*e7a0*/  SHF.R.U32.HI R39, RZ, 0x8, R26 ;  /* 0x00000008ff277819 */ /* 0x010fe4000001161a */
[----:B------:R-:W-:Y:S02]  /*e7b0*/  LOP3.LUT R21, R21, R216, RZ, 0x3c, !PT ;  /* 0x000000d815157212 */ /* 0x000fe400078e3cff */
[----:B------:R-:W-:Y:S02]  /*e7c0*/  LOP3.LUT R20, R20, 0xffffe000, RZ, 0xc0, !PT ;  /* 0xffffe00014147812 */ /* 0x000fe400078ec0ff */
[----:B------:R-:W-:-:S02]  /*e7d0*/  LOP3.LUT R36, R25, 0xff, RZ, 0xc0, !PT ;  /* 0x000000ff19247812 */ /* 0x000fc400078ec0ff */
[----:B------:R-:W-:Y:S02]  /*e7e0*/  LOP3.LUT R38, R26, 0xff, RZ, 0xc0, !PT ;  /* 0x000000ff1a267812 */ /* 0x000fe400078ec0ff */
[----:B------:R-:W-:Y:S02]  /*e7f0*/  LOP3.LUT R37, R37, 0xff, RZ, 0xc0, !PT ;  /* 0x000000ff25257812 */ /* 0x000fe400078ec0ff */
[----:B------:R-:W-:Y:S02]  /*e800*/  LOP3.LUT R39, R39, 0xff, RZ, 0xc0, !PT ;  /* 0x000000ff27277812 */ /* 0x000fe400078ec0ff */
[----:B------:R-:W-:Y:S02]  /*e810*/  IADD3 R21, R21, R217, R20 ;  /* 0x000000d915157210 */ /* 0x000fe40007ffe014 */
[----:B------:R-:W-:Y:S02]  /*e820*/  PRMT R46, R37, 0x7604, R36 ;  /* 0x00007604252e7816 */ /* 0x000fe40000000024 */
[----:B------:R-:W-:Y:S01]  /*e830*/  PRMT R47, R39, 0x7604, R38 ;  /* 0x00007604272f7816 */ /* 0x000fe20000000026 */
[----:B------:R-:W-:Y:S01]  /*e840*/  IMAD.IADD R0, R16, 0x1, R21 ;  /* 0x0000000110007824 */ /* 0x000fe200078e0215 */
[----:B------:R-:W-:-:S02]  /*e850*/  SHF.R.U32.HI R37, RZ, 0x8, R27 ;  /* 0x00000008ff257819 */ /* 0x000fc4000001161b */
[----:B------:R-:W-:Y:S02]  /*e860*/  SHF.R.U32.HI R39, RZ, 0x8, R4 ;  /* 0x00000008ff277819 */ /* 0x000fe40000011604 */
[----:B------:R-:W-:Y:S02]  /*e870*/  SHF.R.U32.HI R40, RZ, 0x8, R5 ;  /* 0x00000008ff287819 */ /* 0x000fe40000011605 */
[----:B------:R-:W-:Y:S02]  /*e880*/  LOP3.LUT R36, R27, 0xff, RZ, 0xc0, !PT ;  /* 0x000000ff1b247812 */ /* 0x000fe400078ec0ff */
[----:B------:R-:W-:Y:S02]  /*e890*/  LOP3.LUT R38, R4, 0xff, RZ, 0xc0, !PT ;  /* 0x000000ff04267812 */ /* 0x000fe400078ec0ff */
[----:B------:R-:W-:Y:S02]  /*e8a0*/  LOP3.LUT R37, R37, 0xff, RZ, 0xc0, !PT ;  /* 0x000000ff25257812 */ /* 0x000fe400078ec0ff */
[----:B------:R-:W-:-:S02]  /*e8b0*/  LOP3.LUT R39, R39, 0xff, RZ, 0xc0, !PT ;  /* 0x000000ff27277812 */ /* 0x000fc400078ec0ff */
[----:B------:R-:W-:Y:S02]  /*e8c0*/  LOP3.LUT R21, R40, 0xff, RZ, 0xc0, !PT ;  /* 0x000000ff28157812 */ /* 0x000fe400078ec0ff */
[----:B------:R-:W0:Y:S01]  /*e8d0*/  LDS.128 R40, [R0+0x18400] ;  /* 0x0184000000287984 */ /* 0x000e220000000c00 */
[----:B------:R-:W-:Y:S02]  /*e8e0*/  PRMT R48, R37, 0x7604, R36 ;  /* 0x0000760425307816 */ /* 0x000fe40000000024 */
[----:B------:R-:W-:Y:S02]  /*e8f0*/  PRMT R53, R39, 0x7604, R38 ;  /* 0x0000760427357816 */ /* 0x000fe40000000026 */
[----:B------:R-:W-:Y:S02]  /*e900*/  SHF.R.U32.HI R50, RZ, 0x8, R6 ;  /* 0x00000008ff327819 */ /* 0x000fe40000011606 */
[----:B------:R-:W-:Y:S02]  /*e910*/  LOP3.LUT R20, R5, 0xff, RZ, 0xc0, !PT ;  /* 0x000000ff05147812 */ /* 0x000fe400078ec0ff */
[----:B------:R-:W-:-:S02]  /*e920*/  LOP3.LUT R49, R6, 0xff, RZ, 0xc0, !PT ;  /* 0x000000ff06317812 */ /* 0x000fc400078ec0ff */
[----:B------:R-:W-:Y:S02]  /*e930*/  LOP3.LUT R50, R50, 0xff, RZ, 0xc0, !PT ;  /* 0x000000ff32327812 */ /* 0x000fe400078ec0ff */
[----:B------:R-:W-:Y:S02]  /*e940*/  PRMT R20, R21, 0x7604, R20 ;  /* 0x0000760415147816 */ /* 0x000fe40000000014 */
[----:B------:R-:W-:Y:S02]  /*e950*/  SHF.R.U32.HI R55, RZ, 0x10, R5 ;  /* 0x00000010ff377819 */ /* 0x000fe40000011605 */
[----:B------:R-:W-:Y:S02]  /*e960*/  SHF.R.U32.HI R21, RZ, 0x10, R25 ;  /* 0x00000010ff157819 */ /* 0x000fe40000011619 */
[----:B------:R-:W-:Y:S02]  /*e970*/  PRMT R57, R50, 0x7604, R49 ;  /* 0x0000760432397816 */ /* 0x000fe40000000031 */
[----:B------:R-:W-:Y:S01]  /*e980*/  SHF.R.U32.HI R49, RZ, 0x10, R27 ;  /* 0x00000010ff317819 */ /* 0x000fe2000001161b */
[----:B------:R-:W-:Y:S01]  /*e990*/  IMAD.U32 R55, R55, 0x10000, RZ ;  /* 0x0001000037377824 */ /* 0x000fe200078e00ff */
[----:B------:R-:W-:Y:S01]  /*e9a0*/  SHF.R.U32.HI R52, RZ, 0x8, R7 ;  /* 0x00000008ff347819 */ /* 0x000fe20000011607 */
[----:B------:R-:W-:Y:S01]  /*e9b0*/  IMAD.U32 R21, R21, 0x10000, RZ ;  /* 0x0001000015157824 */ /* 0x000fe200078e00ff */
[----:B------:R-:W-:Y:S01]  /*e9c0*/  LOP3.LUT R51, R7, 0xff, RZ, 0xc0, !PT ;  /* 0x000000ff07337812 */ /* 0x000fe200078ec0ff */
[----:B------:R-:W-:Y:S01]  /*e9d0*/  IMAD.U32 R49, R49, 0x10000, RZ ;  /* 0x0001000031317824 */ /* 0x000fe200078e00ff */
[----:B------:R-:W-:-:S02]  /*e9e0*/  LOP3.LUT R52, R52, 0xff, RZ, 0xc0, !PT ;  /* 0x000000ff34347812 */ /* 0x000fc400078ec0ff */
[----:B------:R-:W-:Y:S02]  /*e9f0*/  LOP3.LUT R55, R20, 0xff0000, R55, 0xf8, !PT ;  /* 0x00ff000014377812 */ /* 0x000fe400078ef837 */
[----:B------:R-:W-:Y:S02]  /*ea00*/  LOP3.LUT R21, R46, 0xff0000, R21, 0xf8, !PT ;  /* 0x00ff00002e157812 */ /* 0x000fe400078ef815 */
[----:B------:R-:W-:Y:S02]  /*ea10*/  PRMT R52, R52, 0x7604, R51 ;  /* 0x0000760434347816 */ /* 0x000fe40000000033 */
[----:B------:R-:W-:Y:S02]  /*ea20*/  SHF.R.U32.HI R59, RZ, 0x10, R7 ;  /* 0x00000010ff3b7819 */ /* 0x000fe40000011607 */
[----:B------:R-:W-:Y:S02]  /*ea30*/  LOP3.LUT R51, R48, 0xff0000, R49, 0xf8, !PT ;  /* 0x00ff000030337812 */ /* 0x000fe400078ef831 */
[----:B------:R-:W-:-:S02]  /*ea40*/  LOP3.LUT R47, R47, 0xff0000, R26, 0xf8, !PT ;  /* 0x00ff00002f2f7812 */ /* 0x000fc400078ef81a */
[----:B------:R-:W-:Y:S02]  /*ea50*/  LOP3.LUT R55, R55, 0xff000000, R5, 0xf8, !PT ;  /* 0xff00000037377812 */ /* 0x000fe400078ef805 */
[----:B------:R-:W-:Y:S02]  /*ea60*/  LOP3.LUT R50, R21, 0xff000000, R25, 0xf8, !PT ;  /* 0xff00000015327812 */ /* 0x000fe400078ef819 */
[----:B------:R-:W-:Y:S01]  /*ea70*/  LOP3.LUT R21, R53, 0xff0000, R4, 0xf8, !PT ;  /* 0x00ff000035157812 */ /* 0x000fe200078ef804 */
[----:B------:R-:W-:Y:S01]  /*ea80*/  IMAD.U32 R59, R59, 0x10000, RZ ;  /* 0x000100003b3b7824 */ /* 0x000fe200078e00ff */
[----:B------:R-:W-:Y:S02]  /*ea90*/  LOP3.LUT R45, R45, 0xff0000, R24, 0xf8, !PT ;  /* 0x00ff00002d2d7812 */ /* 0x000fe400078ef818 */
[----:B------:R-:W-:Y:S02]  /*eaa0*/  LOP3.LUT R53, R51, 0xff000000, R27, 0xf8, !PT ;  /* 0xff00000033357812 */ /* 0x000fe400078ef81b */
[----:B------:R-:W-:-:S02]  /*eab0*/  LOP3.LUT R20, R47, 0xff000000, R26, 0xf8, !PT ;  /* 0xff0000002f147812 */ /* 0x000fc400078ef81a */
[----:B------:R-:W-:Y:S02]  /*eac0*/  F2FP.F16.E4M3.UNPACK_B R56, R55 ;  /* 0x00000037ff38723e */ /* 0x000fe400020006ff */
[-C--:B0-----:R-:W-:Y:S02]  /*ead0*/  F2FP.F16.E4M3.UNPACK_B R27, R41.reuse ;  /* 0x00000029ff1b723e */ /* 0x081fe400020006ff */
[----:B------:R-:W-:Y:S02]  /*eae0*/  F2FP.F16.E4M3.UNPACK_B R26, R50 ;  /* 0x00000032ff1a723e */ /* 0x000fe400020006ff */
[----:B------:R-:W-:Y:S01]  /*eaf0*/  LOP3.LUT R49, R45, 0xff000000, R24, 0xf8, !PT ;  /* 0xff0000002d317812 */ /* 0x000fe200078ef818 */
[----:B------:R-:W-:Y:S01]  /*eb00*/  HADD2.F32 R58, -RZ, R56.H0_H0 ;  /* 0x20000038ff3a7230 */ /* 0x000fe20000004100 */
[----:B------:R-:W-:Y:S01]  /*eb10*/  LOP3.LUT R59, R52, 0xff0000, R59, 0xf8, !PT ;  /* 0x00ff0000343b7812 */ /* 0x000fe200078ef83b */
[----:B------:R-:W-:Y:S02]  /*eb20*/  HADD2.F32 R5, -RZ, R27.H0_H0 ;  /* 0x2000001bff057230 */ /* 0x000fe40000004100 */
[----:B------:R-:W-:Y:S01]  /*eb30*/  HADD2.F32 R52, -RZ, R26.H0_H0 ;  /* 0x2000001aff347230 */ /* 0x000fe20000004100 */
[----:B------:R-:W-:-:S02]  /*eb40*/  F2FP.F16.E4M3.UNPACK_B R46, R41.H1 ;  /* 0x00000029ff2e723e */ /* 0x000fc400030006ff */
[C---:B------:R-:W-:Y:S01]  /*eb50*/  FMUL.FTZ R60, R5.reuse, R58 ;  /* 0x0000003a053c7220 */ /* 0x040fe20000410000 */
[----:B------:R-:W-:Y:S01]  /*eb60*/  F2FP.F16.E4M3.UNPACK_B R50, R50.H1 ;  /* 0x00000032ff32723e */ /* 0x000fe200030006ff */
[----:B------:R-:W-:Y:S01]  /*eb70*/  FMUL.FTZ R51, R5, R52 ;  /* 0x0000003405337220 */ /* 0x000fe20000410000 */
[----:B------:R-:W-:Y:S02]  /*eb80*/  LOP3.LUT R57, R57, 0xff0000, R6, 0xf8, !PT ;  /* 0x00ff000039397812 */ /* 0x000fe400078ef806 */
[----:B------:R-:W-:Y:S02]  /*eb90*/  LOP3.LUT R59, R59, 0xff000000, R7, 0xf8, !PT ;  /* 0xff0000003b3b7812 */ /* 0x000fe400078ef807 */
[-C--:B------:R-:W-:Y:S02]  /*eba0*/  F2FP.F16.E4M3.UNPACK_B R47, R43.reuse ;  /* 0x0000002bff2f723e */ /* 0x080fe400020006ff */
[----:B------:R-:W-:Y:S02]  /*ebb0*/  F2FP.F16.E4M3.UNPACK_B R48, R43.H1 ;  /* 0x0000002bff30723e */ /* 0x000fe400030006ff */
[----:B------:R-:W-:-:S02]  /*ebc0*/  F2FP.F16.E4M3.UNPACK_B R7, R42 ;  /* 0x0000002aff07723e */ /* 0x000fc400020006ff */
[----:B------:R-:W-:Y:S01]  /*ebd0*/  F2FP.F16.E4M3.UNPACK_B R43, R42.H1 ;  /* 0x0000002aff2b723e */ /* 0x000fe200030006ff */
[----:B------:R-:W-:Y:S01]  /*ebe0*/  HADD2.F32 R42, -RZ, R46.H0_H0 ;  /* 0x2000002eff2a7230 */ /* 0x000fe20000004100 */
[----:B------:R-:W-:Y:S02]  /*ebf0*/  F2FP.F16.E4M3.UNPACK_B R55, R55.H1 ;  /* 0x00000037ff37723e */ /* 0x000fe400030006ff */
[----:B------:R-:W-:Y:S01]  /*ec00*/  LOP3.LUT R6, R57, 0xff000000, R6, 0xf8, !PT ;  /* 0xff00000039067812 */ /* 0x000fe200078ef806 */
[----:B------:R-:W-:Y:S02]  /*ec10*/  HADD2.F32 R57, -RZ, R56.H1_H1 ;  /* 0x30000038ff397230 */ /* 0x000fe40000004100 */
[--C-:B------:R-:W-:Y:S02]  /*ec20*/  HADD2.F32 R56, -RZ, R55.reuse.H0_H0 ;  /* 0x20000037ff387230 */ /* 0x100fe40000004100 */
[----:B------:R-:W-:Y:S02]  /*ec30*/  HADD2.F32 R55, -RZ, R55.H1_H1 ;  /* 0x30000037ff377230 */ /* 0x000fe40000004100 */
[----:B------:R-:W-:Y:S01]  /*ec40*/  HADD2.F32 R46, -RZ, R46.H1_H1 ;  /* 0x3000002eff2e7230 */ /* 0x000fe20000004100 */
[----:B------:R-:W-:-:S02]  /*ec50*/  LOP3.LUT R54, R21, 0xff000000, R4, 0xf8, !PT ;  /* 0xff00000015367812 */ /* 0x000fc400078ef804 */
[-C--:B------:R-:W-:Y:S02]  /*ec60*/  F2FP.F16.E4M3.UNPACK_B R41, R40.reuse ;  /* 0x00000028ff29723e */ /* 0x080fe400020006ff */
[----:B------:R-:W-:Y:S01]  /*ec70*/  F2FP.F16.E4M3.UNPACK_B R40, R40.H1 ;  /* 0x00000028ff28723e */ /* 0x000fe200030006ff */
[----:B------:R-:W0:Y:S02]  /*ec80*/  LDS.128 R36, [R68+0x18400] ;  /* 0x0184000044247984 */ /* 0x000e240000000c00 */
[----:B0-----:R-:W-:-:S05]  /*ec90*/  F2FP.F16.E4M3.UNPACK_B R24, R37 ;  /* 0x00000025ff18723e */ /* 0x001fca00020006ff */
[----:B------:R-:W-:Y:S01]  /*eca0*/  HADD2.F32 R25, -RZ, R24.H0_H0 ;  /* 0x20000018ff197230 */ /* 0x000fe20000004100 */
[----:B------:R-:W-:-:S04]  /*ecb0*/  F2FP.F16.E4M3.UNPACK_B R37, R37.H1 ;  /* 0x00000025ff25723e */ /* 0x000fc800030006ff */
[C---:B------:R-:W-:Y:S01]  /*ecc0*/  FFMA.FTZ R5, R25.reuse, R52, -R60 ;  /* 0x0000003419057223 */ /* 0x040fe2000001083c */
[----:B------:R-:W-:Y:S01]  /*ecd0*/  FFMA.FTZ R25, R25, R58, R51 ;  /* 0x0000003a19197223 */ /* 0x000fe20000010033 */
[----:B------:R-:W-:Y:S02]  /*ece0*/  HADD2.F32 R51, -RZ, R26.H1_H1 ;  /* 0x3000001aff337230 */ /* 0x000fe40000004100 */
[----:B------:R-:W-:Y:S02]  /*ecf0*/  HADD2.F32 R26, -RZ, R24.H1_H1 ;  /* 0x30000018ff1a7230 */ /* 0x000fe40000004100 */
[----:B------:R-:W-:Y:S02]  /*ed00*/  HADD2.F32 R52, -RZ, R50.H0_H0 ;  /* 0x20000032ff347230 */ /* 0x000fe40000004100 */
[----:B------:R-:W-:Y:S02]  /*ed10*/  HADD2.F32 R24, -RZ, R27.H1_H1 ;  /* 0x3000001bff187230 */ /* 0x000fe40000004100 */
[----:B------:R-:W-:-:S02]  /*ed20*/  HADD2.F32 R27, -RZ, R37.H0_H0 ;  /* 0x20000025ff1b7230 */ /* 0x000fc40000004100 */
[----:B------:R-:W-:Y:S01]  /*ed30*/  FMUL.FTZ R63, R42, R52 ;  /* 0x000000342a3f7220 */ /* 0x000fe20000410000 */
[C---:B------:R-:W-:Y:S01]  /*ed40*/  FMUL.FTZ R61, R24.reuse, R57 ;  /* 0x00000039183d7220 */ /* 0x040fe20000410000 */
[-C--:B------:R-:W-:Y:S01]  /*ed50*/  FMUL.FTZ R58, R24, R51.reuse ;  /* 0x00000033183a7220 */ /* 0x080fe20000410000 */
[-C--:B------:R-:W-:Y:S01]  /*ed60*/  FMUL.FTZ R60, R42, R56.reuse ;  /* 0x000000382a3c7220 */ /* 0x080fe20000410000 */
[C---:B------:R-:W-:Y:S01]  /*ed70*/  FFMA.FTZ R63, R27.reuse, R56, R63 ;  /* 0x000000381b3f7223 */ /* 0x040fe2000001003f */
[C---:B------:R-:W-:Y:S01]  /*ed80*/  FFMA.FTZ R24, R26.reuse, R51, -R61 ;  /* 0x000000331a187223 */ /* 0x040fe2000001083d */
[----:B------:R-:W-:Y:S02]  /*ed90*/  F2FP.F16.E4M3.UNPACK_B R56, R59 ;  /* 0x0000003bff38723e */ /* 0x000fe400020006ff */
[----:B------:R-:W-:Y:S01]  /*eda0*/  F2FP.F16.E4M3.UNPACK_B R51, R53 ;  /* 0x00000035ff33723e */ /* 0x000fe200020006ff */
[----:B------:R-:W-:Y:S01]  /*edb0*/  FFMA.FTZ R26, R26, R57, R58 ;  /* 0x000000391a1a7223 */ /* 0x000fe2000001003a */
[----:B------:R-:W-:Y:S01]  /*edc0*/  F2FP.F16.E4M3.UNPACK_B R45, R39 ;  /* 0x00000027ff2d723e */ /* 0x000fe200020006ff */
[----:B------:R-:W-:Y:S01]  /*edd0*/  FFMA.FTZ R60, R27, R52, -R60 ;  /* 0x000000341b3c7223 */ /* 0x000fe2000001083c */
[----:B------:R-:W-:-:S02]  /*ede0*/  HADD2.F32 R57, -RZ, R56.H0_H0 ;  /* 0x20000038ff397230 */ /* 0x000fc40000004100 */
[----:B------:R-:W-:Y:S02]  /*edf0*/  HADD2.F32 R42, -RZ, R47.H0_H0 ;  /* 0x2000002fff2a7230 */ /* 0x000fe40000004100 */
[----:B------:R-:W-:Y:S02]  /*ee00*/  HADD2.F32 R52, -RZ, R51.H0_H0 ;  /* 0x20000033ff347230 */ /* 0x000fe40000004100 */
[----:B------:R-:W-:Y:S02]  /*ee10*/  HADD2.F32 R50, -RZ, R50.H1_H1 ;  /* 0x30000032ff327230 */ /* 0x000fe40000004100 */
[C---:B------:R-:W-:Y:S01]  /*ee20*/  FMUL.FTZ R62, R42.reuse, R57 ;  /* 0x000000392a3e7220 */ /* 0x040fe20000410000 */
[----:B------:R-:W-:Y:S02]  /*ee30*/  HADD2.F32 R27, -RZ, R45.H0_H0 ;  /* 0x2000002dff1b7230 */ /* 0x000fe40000004100 */
[----:B------:R-:W-:Y:S01]  /*ee40*/  FMUL.FTZ R42, R42, R52 ;  /* 0x000000342a2a7220 */ /* 0x000fe20000410000 */
[----:B------:R-:W-:-:S02]  /*ee50*/  HADD2.F32 R37, -RZ, R37.H1_H1 ;  /* 0x30000025ff257230 */ /* 0x000fc40000004100 */
[C---:B------:R-:W-:Y:S01]  /*ee60*/  FMUL.FTZ R58, R46.reuse, R55 ;  /* 0x000000372e3a7220 */ /* 0x040fe20000410000 */
[-C--:B------:R-:W-:Y:S01]  /*ee70*/  FMUL.FTZ R46, R46, R50.reuse ;  /* 0x000000322e2e7220 */ /* 0x080fe20000410000 */
[----:B------:R-:W-:Y:S01]  /*ee80*/  FFMA.FTZ R57, R27, R57, R42 ;  /* 0x000000391b397223 */ /* 0x000fe2000001002a */
[----:B------:R-:W-:Y:S01]  /*ee90*/  F2FP.F16.E4M3.UNPACK_B R59, R59.H1 ;  /* 0x0000003bff3b723e */ /* 0x000fe200030006ff */
[----:B------:R-:W-:Y:S01]  /*eea0*/  HADD2.F32 R56, -RZ, R56.H1_H1 ;  /* 0x30000038ff387230 */ /* 0x000fe20000004100 */
[----:B------:R-:W-:Y:S01]  /*eeb0*/  F2FP.F16.E4M3.UNPACK_B R53, R53.H1 ;  /* 0x00000035ff35723e */ /* 0x000fe200030006ff */
[----:B------:R-:W-:Y:S02]  /*eec0*/  HADD2.F32 R47, -RZ, R47.H1_H1 ;  /* 0x3000002fff2f7230 */ /* 0x000fe40000004100 */
[----:B------:R-:W-:Y:S02]  /*eed0*/  HADD2.F32 R42, -RZ, R51.H1_H1 ;  /* 0x30000033ff2a7230 */ /* 0x000fe40000004100 */
[C---:B------:R-:W-:Y:S01]  /*eee0*/  FFMA.FTZ R61, R37.reuse, R50, -R58 ;  /* 0x00000032253d7223 */ /* 0x040fe2000001083a */
[----:B------:R-:W-:Y:S01]  /*eef0*/  FFMA.FTZ R58, R37, R55, R46 ;  /* 0x00000037253a7223 */ /* 0x000fe2000001002e */
[----:B------:R-:W-:Y:S01]  /*ef00*/  FFMA.FTZ R62, R27, R52, -R62 ;  /* 0x000000341b3e7223 */ /* 0x000fe2000001083e */
[----:B------:R-:W-:Y:S01]  /*ef10*/  F2FP.F16.E4M3.UNPACK_B R39, R39.H1 ;  /* 0x00000027ff27723e */ /* 0x000fe200030006ff */
[----:B------:R-:W-:-:S02]  /*ef20*/  HADD2.F32 R45, -RZ, R45.H1_H1 ;  /* 0x3000002dff2d7230 */ /* 0x000fc40000004100 */
[C---:B------:R-:W-:Y:S01]  /*ef30*/  FMUL.FTZ R52, R47.reuse, R56 ;  /* 0x000000382f347220 */ /* 0x040fe20000410000 */
[----:B------:R-:W-:Y:S02]  /*ef40*/  HADD2.F32 R50, -RZ, R59.H0_H0 ;  /* 0x2000003bff327230 */ /* 0x000fe40000004100 */
[-C--:B------:R-:W-:Y:S01]  /*ef50*/  FMUL.FTZ R47, R47, R42.reuse ;  /* 0x0000002a2f2f7220 */ /* 0x080fe20000410000 */
[----:B------:R-:W-:Y:S02]  /*ef60*/  HADD2.F32 R37, -RZ, R48.H0_H0 ;  /* 0x20000030ff257230 */ /* 0x000fe40000004100 */
[----:B------:R-:W-:Y:S02]  /*ef70*/  HADD2.F32 R46, -RZ, R53.H0_H0 ;  /* 0x20000035ff2e7230 */ /* 0x000fe40000004100 */
[----:B------:R-:W-:Y:S01]  /*ef80*/  FFMA.FTZ R55, R45, R42, -R52 ;  /* 0x0000002a2d377223 */ /* 0x000fe20000010834 */
[----:B------:R-:W-:Y:S02]  /*ef90*/  HADD2.F32 R27, -RZ, R39.H0_H0 ;  /* 0x20000027ff1b7230 */ /* 0x000fe40000004100 */
[----:B------:R-:W-:Y:S01]  /*efa0*/  FMUL.FTZ R64, R37, R50 ;  /* 0x0000003225407220 */ /* 0x000fe20000410000 */
[----:B------:R-:W-:Y:S01]  /*efb0*/  FFMA.FTZ R56, R45, R56, R47 ;  /* 0x000000382d387223 */ /* 0x000fe2000001002f */
[----:B------:R-:W-:Y:S01]  /*efc0*/  FMUL.FTZ R37, R37, R46 ;  /* 0x0000002e25257220 */ /* 0x000fe20000410000 */
[----:B------:R-:W-:-:S02]  /*efd0*/  F2FP.F16.E4M3.UNPACK_B R45, R54.H1 ;  /* 0x00000036ff2d723e */ /* 0x000fc400030006ff */
[----:B------:R-:W-:Y:S01]  /*efe0*/  F2FP.F16.E4M3.UNPACK_B R42, R49.H1 ;  /* 0x00000031ff2a723e */ /* 0x000fe200030006ff */
[C---:B------:R-:W-:Y:S01]  /*eff0*/  FFMA.FTZ R65, R27.reuse, R50, R37 ;  /* 0x000000321b417223 */ /* 0x040fe20000010025 */
[-C--:B------:R-:W-:Y:S01]  /*f000*/  F2FP.F16.E4M3.UNPACK_B R21, R36.reuse ;  /* 0x00000024ff15723e */ /* 0x080fe200020006ff */
[----:B------:R-:W-:Y:S01]  /*f010*/  HADD2.F32 R53, -RZ, R53.H1_H1 ;  /* 0x30000035ff357230 */ /* 0x000fe20000004100 */
[----:B------:R-:W-:Y:S01]  /*f020*/  F2FP.F16.E4M3.UNPACK_B R36, R36.H1 ;  /* 0x00000024ff24723e */ /* 0x000fe200030006ff */
[----:B------:R-:W-:Y:S02]  /*f030*/  HADD2.F32 R59, -RZ, R59.H1_H1 ;  /* 0x3000003bff3b7230 */ /* 0x000fe40000004100 */
[----:B------:R-:W-:Y:S01]  /*f040*/  FFMA.FTZ R64, R27, R46, -R64 ;  /* 0x0000002e1b407223 */ /* 0x000fe20000010840 */
[----:B------:R-:W-:Y:S02]  /*f050*/  HADD2.F32 R48, -RZ, R48.H1_H1 ;  /* 0x30000030ff307230 */ /* 0x000fe40000004100 */
[----:B------:R-:W-:-:S02]  /*f060*/  HADD2.F32 R50, -RZ, R45.H0_H0 ;  /* 0x2000002dff327230 */ /* 0x000fc40000004100 */
[----:B------:R-:W-:Y:S02]  /*f070*/  HADD2.F32 R37, -RZ, R40.H0_H0 ;  /* 0x20000028ff257230 */ /* 0x000fe40000004100 */
[----:B------:R-:W-:Y:S02]  /*f080*/  HADD2.F32 R46, -RZ, R42.H0_H0 ;  /* 0x2000002aff2e7230 */ /* 0x000fe40000004100 */
[C---:B------:R-:W-:Y:S01]  /*f090*/  FMUL.FTZ R52, R48.reuse, R59 ;  /* 0x0000003b30347220 */ /* 0x040fe20000410000 */
[----:B------:R-:W-:Y:S01]  /*f0a0*/  FMUL.FTZ R66, R48, R53 ;  /* 0x0000003530427220 */ /* 0x000fe20000410000 */
[----:B------:R-:W-:Y:S02]  /*f0b0*/  HADD2.F32 R27, -RZ, R36.H0_H0 ;  /* 0x20000024ff1b7230 */ /* 0x000fe40000004100 */
[C---:B------:R-:W-:Y:S01]  /*f0c0*/  FMUL.FTZ R48, R37.reuse, R50 ;  /* 0x0000003225307220 */ /* 0x040fe20000410000 */
[----:B------:R-:W-:Y:S01]  /*f0d0*/  FMUL.FTZ R37, R37, R46 ;  /* 0x0000002e25257220 */ /* 0x000fe20000410000 */
[----:B------:R-:W-:-:S02]  /*f0e0*/  HADD2.F32 R39, -RZ, R39.H1_H1 ;  /* 0x30000027ff277230 */ /* 0x000fc40000004100 */
[C---:B------:R-:W-:Y:S01]  /*f0f0*/  FFMA.FTZ R47, R27.reuse, R46, -R48 ;  /* 0x0000002e1b2f7223 */ /* 0x040fe20000010830 */
[----:B------:R-:W-:Y:S01]  /*f100*/  FFMA.FTZ R50, R27, R50, R37 ;  /* 0x000000321b327223 */ /* 0x000fe20000010025 */
[----:B------:R-:W-:Y:S01]  /*f110*/  HADD2.F32 R45, -RZ, R45.H1_H1 ;  /* 0x3000002dff2d7230 */ /* 0x000fe20000004100 */
[----:B------:R-:W-:Y:S01]  /*f120*/  F2FP.F16.E4M3.UNPACK_B R54, R54 ;  /* 0x00000036ff36723e */ /* 0x000fe200020006ff */
[----:B------:R-:W-:Y:S02]  /*f130*/  HADD2.F32 R40, -RZ, R40.H1_H1 ;  /* 0x30000028ff287230 */ /* 0x000fe40000004100 */
[----:B------:R-:W-:Y:S02]  /*f140*/  HADD2.F32 R27, -RZ, R42.H1_H1 ;  /* 0x3000002aff1b7230 */ /* 0x000fe40000004100 */
[C---:B------:R-:W-:Y:S01]  /*f150*/  FFMA.FTZ R67, R39.reuse, R53, -R52 ;  /* 0x0000003527437223 */ /* 0x040fe20000010834 */
[----:B------:R-:W-:Y:S01]  /*f160*/  FFMA.FTZ R66, R39, R59, R66 ;  /* 0x0000003b27427223 */ /* 0x000fe20000010042 */
[----:B------:R-:W-:Y:S01]  /*f170*/  HADD2.F32 R36, -RZ, R36.H1_H1 ;  /* 0x30000024ff247230 */ /* 0x000fe20000004100 */
[----:B------:R-:W-:Y:S01]  /*f180*/  F2FP.F16.E4M3.UNPACK_B R49, R49 ;  /* 0x00000031ff31723e */ /* 0x000fe200020006ff */
[C---:B------:R-:W-:Y:S01]  /*f190*/  FMUL.FTZ R39, R40.reuse, R45 ;  /* 0x0000002d28277220 */ /* 0x040fe20000410000 */
[----:B------:R-:W-:Y:S01]  /*f1a0*/  FMUL.FTZ R42, R40, R27 ;  /* 0x0000001b282a7220 */ /* 0x000fe20000410000 */
[----:B------:R-:W-:-:S02]  /*f1b0*/  HADD2.F32 R40, -RZ, R54.H0_H0 ;  /* 0x20000036ff287230 */ /* 0x000fc40000004100 */
[----:B------:R-:W-:Y:S02]  /*f1c0*/  HADD2.F32 R37, -RZ, R41.H0_H0 ;  /* 0x20000029ff257230 */ /* 0x000fe40000004100 */
[C---:B------:R-:W-:Y:S01]  /*f1d0*/  FFMA.FTZ R52, R36.reuse, R27, -R39 ;  /* 0x0000001b24347223 */ /* 0x040fe20000010827 */
[----:B------:R-:W-:Y:S01]  /*f1e0*/  FFMA.FTZ R51, R36, R45, R42 ;  /* 0x0000002d24337223 */ /* 0x000fe2000001002a */
[----:B------:R-:W-:Y:S02]  /*f1f0*/  HADD2.F32 R36, -RZ, R49.H0_H0 ;  /* 0x20000031ff247230 */ /* 0x000fe40000004100 */
[----:B------:R-:W-:Y:S02]  /*f200*/  HADD2.F32 R27, -RZ, R21.H0_H0 ;  /* 0x20000015ff1b7230 */ /* 0x000fe40000004100 */
[C---:B------:R-:W-:Y:S01]  /*f210*/  FMUL.FTZ R42, R37.reuse, R40 ;  /* 0x00000028252a7220 */ /* 0x040fe20000410000 */
[----:B------:R-:W-:Y:S02]  /*f220*/  HADD2.F32 R54, -RZ, R54.H1_H1 ;  /* 0x30000036ff367230 */ /* 0x000fe40000004100 */
[----:B------:R-:W-:Y:S01]  /*f230*/  FMUL.FTZ R46, R37, R36 ;  /* 0x00000024252e7220 */ /* 0x000fe20000410000 */
[----:B------:R-:W-:-:S02]  /*f240*/  HADD2.F32 R41, -RZ, R41.H1_H1 ;  /* 0x30000029ff297230 */ /* 0x000fc40000004100 */
[----:B------:R-:W-:Y:S01]  /*f250*/  FFMA.FTZ R42, R27, R36, -R42 ;  /* 0x000000241b2a7223 */ /* 0x000fe2000001082a */
[----:B------:R-:W-:Y:S01]  /*f260*/  HADD2.F32 R36, -RZ, R49.H1_H1 ;  /* 0x30000031ff247230 */ /* 0x000fe20000004100 */
[----:B------:R-:W-:Y:S01]  /*f270*/  F2FP.F16.E4M3.UNPACK_B R39, R6.H1 ;  /* 0x00000006ff27723e */ /* 0x000fe200030006ff */
[----:B------:R-:W-:Y:S02]  /*f280*/  HADD2.F32 R21, -RZ, R21.H1_H1 ;  /* 0x30000015ff157230 */ /* 0x000fe40000004100 */
[----:B------:R-:W-:Y:S01]  /*f290*/  FMUL.FTZ R48, R41, R54 ;  /* 0x0000003629307220 */ /* 0x000fe20000410000 */
[----:B------:R-:W-:Y:S01]  /*f2a0*/  F2FP.F16.E4M3.UNPACK_B R37, R20.H1 ;  /* 0x00000014ff25723e */ /* 0x000fe200030006ff */
[----:B------:R-:W-:Y:S01]  /*f2b0*/  FFMA.FTZ R46, R27, R40, R46 ;  /* 0x000000281b2e7223 */ /* 0x000fe2000001002e */
[----:B------:R-:W-:Y:S01]  /*f2c0*/  F2FP.F16.E4M3.UNPACK_B R4, R38 ;  /* 0x00000026ff04723e */ /* 0x000fe200020006ff */
[----:B------:R-:W-:Y:S01]  /*f2d0*/  FMUL.FTZ R45, R41, R36 ;  /* 0x00000024292d7220 */ /* 0x000fe20000410000 */
[----:B------:R-:W-:Y:S01]  /*f2e0*/  F2FP.F16.E4M3.UNPACK_B R38, R38.H1 ;  /* 0x00000026ff26723e */ /* 0x000fe200030006ff */
[----:B------:R-:W-:-:S02]  /*f2f0*/  HADD2.F32 R40, -RZ, R39.H0_H0 ;  /* 0x20000027ff287230 */ /* 0x000fc40000004100 */
[C---:B------:R-:W-:Y:S01]  /*f300*/  FFMA.FTZ R41, R21.reuse, R36, -R48 ;  /* 0x0000002415297223 */ /* 0x040fe20000010830 */
[----:B------:R-:W-:Y:S02]  /*f310*/  HADD2.F32 R27, -RZ, R43.H0_H0 ;  /* 0x2000002bff1b7230 */ /* 0x000fe40000004100 */
[----:B------:R-:W-:Y:S01]  /*f320*/  FFMA.FTZ R45, R21, R54, R45 ;  /* 0x00000036152d7223 */ /* 0x000fe2000001002d */
[----:B------:R-:W-:Y:S02]  /*f330*/  HADD2.F32 R36, -RZ, R37.H0_H0 ;  /* 0x20000025ff247230 */ /* 0x000fe40000004100 */
[----:B------:R-:W-:Y:S02]  /*f340*/  HADD2.F32 R39, -RZ, R39.H1_H1 ;  /* 0x30000027ff277230 */ /* 0x000fe40000004100 */
[----:B------:R-:W-:Y:S02]  /*f350*/  HADD2.F32 R43, -RZ, R43.H1_H1 ;  /* 0x3000002bff2b7230 */ /* 0x000fe40000004100 */
[----:B------:R-:W-:Y:S01]  /*f360*/  FMUL.FTZ R48, R27, R40 ;  /* 0x000000281b307220 */ /* 0x000fe20000410000 */
[----:B------:R-:W-:-:S02]  /*f370*/  HADD2.F32 R21, -RZ, R38.H0_H0 ;  /* 0x20000026ff157230 */ /* 0x000fc40000004100 */
[----:B------:R-:W-:Y:S02]  /*f380*/  HADD2.F32 R37, -RZ, R37.H1_H1 ;  /* 0x30000025ff257230 */ /* 0x000fe40000004100 */
[----:B------:R-:W-:Y:S01]  /*f390*/  FMUL.FTZ R54, R27, R36 ;  /* 0x000000241b367220 */ /* 0x000fe20000410000 */
[----:B------:R-:W-:Y:S01]  /*f3a0*/  HADD2.F32 R38, -RZ, R38.H1_H1 ;  /* 0x30000026ff267230 */ /* 0x000fe20000004100 */
[----:B------:R-:W-:Y:S01]  /*f3b0*/  F2FP.F16.E4M3.UNPACK_B R20, R20 ;  /* 0x00000014ff14723e */ /* 0x000fe200020006ff */
[----:B------:R-:W-:Y:S01]  /*f3c0*/  FMUL.FTZ R27, R43, R39 ;  /* 0x000000272b1b7220 */ /* 0x000fe20000410000 */
[----:B------:R-:W-:Y:S01]  /*f3d0*/  FFMA.FTZ R48, R21, R36, -R48 ;  /* 0x0000002415307223 */ /* 0x000fe20000010830 */
[----:B------:R-:W-:Y:S01]  /*f3e0*/  F2FP.F16.E4M3.UNPACK_B R6, R6 ;  /* 0x00000006ff06723e */ /* 0x000fe200020006ff */
[-C--:B------:R-:W-:Y:S01]  /*f3f0*/  FMUL.FTZ R36, R43, R37.reuse ;  /* 0x000000252b247220 */ /* 0x080fe20000410000 */
[----:B------:R-:W-:Y:S01]  /*f400*/  FFMA.FTZ R54, R21, R40, R54 ;  /* 0x0000002815367223 */ /* 0x000fe20000010036 */
[----:B------:R-:W-:Y:S01]  /*f410*/  FFMA.FTZ R49, R38, R37, -R27 ;  /* 0x0000002526317223 */ /* 0x000fe2000001081b */
[----:B------:R-:W-:-:S02]  /*f420*/  HADD2.F32 R21, -RZ, R20.H0_H0 ;  /* 0x20000014ff157230 */ /* 0x000fc40000004100 */
[----:B------:R-:W-:Y:S01]  /*f430*/  FFMA.FTZ R53, R38, R39, R36 ;  /* 0x0000002726357223 */ /* 0x000fe20000010024 */
[----:B------:R-:W-:Y:S02]  /*f440*/  HADD2.F32 R27, -RZ, R20.H1_H1 ;  /* 0x30000014ff1b7230 */ /* 0x000fe40000004100 */
[--C-:B------:R-:W-:Y:S02]  /*f450*/  HADD2.F32 R37, -RZ, R6.reuse.H0_H0 ;  /* 0x20000006ff257230 */ /* 0x100fe40000004100 */
[--C-:B------:R-:W-:Y:S02]  /*f460*/  HADD2.F32 R20, -RZ, R7.reuse.H0_H0 ;  /* 0x20000007ff147230 */ /* 0x100fe40000004100 */
[----:B------:R-:W-:Y:S02]  /*f470*/  HADD2.F32 R36, -RZ, R6.H1_H1 ;  /* 0x30000006ff247230 */ /* 0x000fe40000004100 */
[----:B------:R-:W-:Y:S02]  /*f480*/  HADD2.F32 R7, -RZ, R7.H1_H1 ;  /* 0x30000007ff077230 */ /* 0x000fe40000004100 */
[----:B------:R-:W-:Y:S01]  /*f490*/  FMUL.FTZ R39, R20, R37 ;  /* 0x0000002514277220 */ /* 0x000fe20000410000 */
[----:B------:R-:W-:-:S02]  /*f4a0*/  HADD2.F32 R6, -RZ, R4.H0_H0 ;  /* 0x20000004ff067230 */ /* 0x000fc40000004100 */
[----:B------:R-:W-:Y:S01]  /*f4b0*/  FMUL.FTZ R20, R20, R21 ;  /* 0x0000001514147220 */ /* 0x000fe20000410000 */
[----:B------:R-:W-:Y:S02]  /*f4c0*/  HADD2.F32 R4, -RZ, R4.H1_H1 ;  /* 0x30000004ff047230 */ /* 0x000fe40000004100 */
[CC--:B------:R-:W-:Y:S01]  /*f4d0*/  FMUL.FTZ R43, R7.reuse, R36.reuse ;  /* 0x00000024072b7220 */ /* 0x0c0fe20000410000 */
[----:B------:R-:W-:Y:S01]  /*f4e0*/  FMUL.FTZ R7, R7, R27 ;  /* 0x0000001b07077220 */ /* 0x000fe20000410000 */
[C---:B------:R-:W-:Y:S01]  /*f4f0*/  FFMA.FTZ R39, R6.reuse, R21, -R39 ;  /* 0x0000001506277223 */ /* 0x040fe20000010827 */
[----:B------:R-:W-:Y:S01]  /*f500*/  FFMA.FTZ R20, R6, R37, R20 ;  /* 0x0000002506147223 */ /* 0x000fe20000010014 */
[C---:B------:R-:W-:Y:S01]  /*f510*/  FFMA.FTZ R6, R4.reuse, R27, -R43 ;  /* 0x0000001b04067223 */ /* 0x040fe2000001082b */
[----:B------:R-:W-:Y:S01]  /*f520*/  FFMA.FTZ R21, R4, R36, R7 ;  /* 0x0000002404157223 */ /* 0x000fe20000010007 */
[----:B------:R-:W-:Y:S02]  /*f530*/  F2FP.SATFINITE.E4M3.F32.PACK_AB_MERGE_C R60, R61, R60, RZ ;  /* 0x0000003c3d3c723e */ /* 0x000fe400048070ff */
        /* <DEDUP_REMOVED lines=12> */
[----:B------:R-:W-:-:S02]  /*f600*/  F2FP.SATFINITE.E4M3.F32.PACK_AB_MERGE_C R27, R56, R57, R27 ;  /* 0x00000039381b723e */ /* 0x000fc4000480701b */
[----:B------:R-:W-:Y:S02]  /*f610*/  F2FP.SATFINITE.E4M3.F32.PACK_AB_MERGE_C R24, R45, R46, R50 ;  /* 0x0000002e2d18723e */ /* 0x000fe40004807032 */
[----:B------:R-:W-:Y:S01]  /*f620*/  F2FP.SATFINITE.E4M3.F32.PACK_AB_MERGE_C R26, R21, R20, R53 ;  /* 0x00000014151a723e */ /* 0x000fe20004807035 */
[----:B------:R0:W-:Y:S04]  /*f630*/  STS.128 [R68+0x18400], R4 ;  /* 0x0184000444007388 */ /* 0x0001e80000000c00 */
[----:B------:R0:W-:Y:S02]  /*f640*/  STS.128 [R0+0x18400], R24 ;  /* 0x0184001800007388 */ /* 0x0001e40000000c00 */
.L_x_1699:
[----:B------:R-:W-:Y:S05]  /*f650*/  BSYNC B1 ;  /* 0x0000000000017941 */ /* 0x000fea0003800000 */
.L_x_1698:
[----:B------:R-:W-:Y:S04]  /*f660*/  BSSY B1, `(.L_x_1700) ;  /* 0x0000101000017945 */ /* 0x000fe80003800000 */
[----:B------:R-:W-:Y:S05]  /*f670*/  @P1 BRA `(.L_x_1701) ;  /* 0x0000000c00fc1947 */ /* 0x000fea0003800000 */
[----:B------:R-:W4:Y:S01]  /*f680*/  LDL R61, [R1+0x34] ;  /* 0x00003400013d7983 */ /* 0x000f220000100800 */
[----:B0----5:R-:W-:Y:S02]  /*f690*/  SHF.R.U32.HI R0, RZ, 0x8, R28 ;  /* 0x00000008ff007819 */ /* 0x021fe4000001161c */
[----:B------:R-:W-:Y:S02]  /*f6a0*/  LOP3.LUT R5, R28, 0xff, RZ, 0xc0, !PT ;  /* 0x000000ff1c057812 */ /* 0x000fe400078ec0ff */
[----:B------:R-:W-:Y:S02]  /*f6b0*/  LOP3.LUT R4, R0, 0xff, RZ, 0xc0, !PT ;  /* 0x000000ff00047812 */ /* 0x000fe400078ec0ff */
[----:B------:R-:W-:Y:S02]  /*f6c0*/  LEA.HI R0, R3, R213, RZ, 0x1c ;  /* 0x000000d503007211 */ /* 0x000fe400078fe0ff */
[----:B---3--:R-:W-:Y:S02]  /*f6d0*/  PRMT R37, R4, 0x7604, R5 ;  /* 0x0000760404257816 */ /* 0x008fe40000000005 */
[----:B------:R-:W-:-:S02]  /*f6e0*/  SHF.R.S32.HI R5, RZ, 0x1f, R0 ;  /* 0x0000001fff057819 */ /* 0x000fc40000011400 */
[----:B------:R-:W-:Y:S02]  /*f6f0*/  SHF.R.U32.HI R24, RZ, 0x8, R31 ;  /* 0x00000008ff187819 */ /* 0x000fe4000001161f */
[----:B------:R-:W-:Y:S01]  /*f700*/  LEA.HI R4, R5, R0, RZ, 0x2 ;  /* 0x0000000005047211 */ /* 0x000fe200078f10ff */
[----:B------:R-:W-:Y:S01]  /*f710*/  IMAD.SHL.U32 R0, R0, 0x10, RZ ;  /* 0x0000001000007824 */ /* 0x000fe200078e00ff */
[----:B--2---:R-:W-:Y:S02]  /*f720*/  LOP3.LUT R21, R31, 0xff, RZ, 0xc0, !PT ;  /* 0x000000ff1f157812 */ /* 0x004fe400078ec0ff */
[----:B------:R-:W-:Y:S01]  /*f730*/  SHF.R.U32.HI R20, RZ, 0x8, R8 ;  /* 0x00000008ff147819 */ /* 0x000fe20000011608 */
[----:B------:R-:W-:Y:S01]  /*f740*/  IMAD.SHL.U32 R4, R4, 0x800, RZ ;  /* 0x0000080004047824 */ /* 0x000fe200078e00ff */
[----:B------:R-:W-:Y:S02]  /*f750*/  LOP3.LUT R5, R215, 0x30, R0, 0xf8, !PT ;  /* 0x00000030d7057812 */ /* 0x000fe400078ef800 */
[----:B------:R-:W-:-:S02]  /*f760*/  LOP3.LUT R0, R24, 0xff, RZ, 0xc0, !PT ;  /* 0x000000ff18007812 */ /* 0x000fc400078ec0ff */
[----:B------:R-:W-:Y:S02]  /*f770*/  SHF.R.U32.HI R6, RZ, 0x8, R29 ;  /* 0x00000008ff067819 */ /* 0x000fe4000001161d */
[----:B------:R-:W-:Y:S02]  /*f780*/  LOP3.LUT R25, R8, 0xff, RZ, 0xc0, !PT ;  /* 0x000000ff08197812 */ /* 0x000fe400078ec0ff */
[----:B------:R-:W-:Y:S02]  /*f790*/  LOP3.LUT R20, R20, 0xff, RZ, 0xc0, !PT ;  /* 0x000000ff14147812 */ /* 0x000fe400078ec0ff */
[----:B------:R-:W-:Y:S02]  /*f7a0*/  PRMT R41, R0, 0x7604, R21 ;  /* 0x0000760400297816 */ /* 0x000fe40000000015 */
[----:B------:R-:W-:Y:S02]  /*f7b0*/  LOP3.LUT R5, R5, R216, RZ, 0x3c, !PT ;  /* 0x000000d805057212 */ /* 0x000fe400078e3cff */
[----:B------:R-:W-:-:S02]  /*f7c0*/  LOP3.LUT R4, R4, 0xffffe000, RZ, 0xc0, !PT ;  /* 0xffffe00004047812 */ /* 0x000fc400078ec0ff */
[----:B------:R-:W-:Y:S02]  /*f7d0*/  SHF.R.U32.HI R0, RZ, 0x8, R9 ;  /* 0x00000008ff007819 */ /* 0x000fe40000011609 */
[----:B------:R-:W-:Y:S02]  /*f7e0*/  LOP3.LUT R7, R29, 0xff, RZ, 0xc0, !PT ;  /* 0x000000ff1d077812 */ /* 0x000fe400078ec0ff */
[----:B------:R-:W-:Y:S02]  /*f7f0*/  LOP3.LUT R6, R6, 0xff, RZ, 0xc0, !PT ;  /* 0x000000ff06067812 */ /* 0x000fe400078ec0ff */
[----:B------:R-:W-:Y:S02]  /*f800*/  PRMT R45, R20, 0x7604, R25 ;  /* 0x00007604142d7816 */ /* 0x000fe40000000019 */
[----:B------:R-:W-:Y:S02]  /*f810*/  IADD3 R21, R5, R217, R4 ;  /* 0x000000d905157210 */ /* 0x000fe40007ffe004 */
[----:B------:R-:W-:-:S02]  /*f820*/  LOP3.LUT R25, R9, 0xff, RZ, 0xc0, !PT ;  /* 0x000000ff09197812 */ /* 0x000fc400078ec0ff */
[----:B------:R-:W-:Y:S02]  /*f830*/  SHF.R.U32.HI R24, RZ, 0x8, R11 ;  /* 0x00000008ff187819 */ /* 0x000fe4000001160b */
[----:B------:R-:W-:Y:S02]  /*f840*/  LOP3.LUT R0, R0, 0xff, RZ, 0xc0, !PT ;  /* 0x000000ff00007812 */ /* 0x000fe400078ec0ff */
[----:B------:R-:W-:Y:S02]  /*f850*/  SHF.R.U32.HI R20, RZ, 0x8, R10 ;  /* 0x00000008ff147819 */ /* 0x000fe4000001160a */
[----:B------:R-:W-:Y:S02]  /*f860*/  PRMT R36, R6, 0x7604, R7 ;  /* 0x0000760406247816 */ /* 0x000fe40000000007 */
[----:B------:R-:W-:Y:S02]  /*f870*/  SHF.R.U32.HI R6, RZ, 0x8, R30 ;  /* 0x00000008ff067819 */ /* 0x000fe4000001161e */
[----:B------:R-:W-:-:S02]  /*f880*/  LOP3.LUT R27, R10, 0xff, RZ, 0xc0, !PT ;  /* 0x000000ff0a1b7812 */ /* 0x000fc400078ec0ff */
[----:B------:R-:W-:Y:S02]  /*f890*/  LOP3.LUT R24, R24, 0xff, RZ, 0xc0, !PT ;  /* 0x000000ff18187812 */ /* 0x000fe400078ec0ff */
[----:B------:R-:W-:Y:S01]  /*f8a0*/  PRMT R49, R0, 0x7604, R25 ;  /* 0x0000760400317816 */ /* 0x000fe20000000019 */
[----:B------:R-:W-:Y:S01]  /*f8b0*/  IMAD.IADD R0, R16, 0x1, R21 ;  /* 0x0000000110007824 */ /* 0x000fe200078e0215 */
[----:B------:R-:W-:Y:S02]  /*f8c0*/  LOP3.LUT R20, R20, 0xff, RZ, 0xc0, !PT ;  /* 0x000000ff14147812 */ /* 0x000fe400078ec0ff */
[----:B------:R-:W-:Y:S02]  /*f8d0*/  LOP3.LUT R43, R11, 0xff, RZ, 0xc0, !PT ;  /* 0x000000ff0b2b7812 */ /* 0x000fe400078ec0ff */
[----:B------:R-:W-:Y:S02]  /*f8e0*/  LOP3.LUT R7, R30, 0xff, RZ, 0xc0, !PT ;  /* 0x000000ff1e077812 */ /* 0x000fe400078ec0ff */
[----:B------:R-:W-:-:S02]  /*f8f0*/  LOP3.LUT R6, R6, 0xff, RZ, 0xc0, !PT ;  /* 0x000000ff06067812 */ /* 0x000fc400078ec0ff */
[----:B------:R-:W-:Y:S02]  /*f900*/  PRMT R51, R20, 0x7604, R27 ;  /* 0x0000760414337816 */ /* 0x000fe4000000001b */
[----:B------:R-:W-:Y:S02]  /*f910*/  PRMT R53, R24, 0x7604, R43 ;  /* 0x0000760418357816 */ /* 0x000fe4000000002b */
[----:B------:R-:W0:Y:S01]  /*f920*/  LDS.128 R24, [R0+0x18400] ;  /* 0x0184000000187984 */ /* 0x000e220000000c00 */
[----:B----4-:R-:W-:Y:S02]  /*f930*/  PRMT R39, R6, 0x7604, R7 ;  /* 0x0000760406277816 */ /* 0x010fe40000000007 */
[----:B------:R-:W-:Y:S02]  /*f940*/  SHF.R.U32.HI R21, RZ, 0x10, R29 ;  /* 0x00000010ff157819 */ /* 0x000fe4000001161d */
[----:B------:R-:W-:Y:S02]  /*f950*/  SHF.R.U32.HI R20, RZ, 0x10, R28 ;  /* 0x00000010ff147819 */ /* 0x000fe4000001161c */
[----:B------:R-:W-:-:S02]  /*f960*/  LOP3.LUT R21, R21, 0xff, RZ, 0xc0, !PT ;  /* 0x000000ff15157812 */ /* 0x000fc400078ec0ff */
[----:B------:R-:W-:Y:S02]  /*f970*/  SHF.R.U32.HI R38, RZ, 0x10, R30 ;  /* 0x00000010ff267819 */ /* 0x000fe4000001161e */
[----:B------:R-:W-:Y:S02]  /*f980*/  PRMT R21, R21, 0x7054, R36 ;  /* 0x0000705415157816 */ /* 0x000fe40000000024 */
[----:B------:R-:W-:Y:S02]  /*f990*/  SHF.R.U32.HI R36, RZ, 0x10, R9 ;  /* 0x00000010ff247819 */ /* 0x000fe40000011609 */
[----:B------:R-:W-:Y:S02]  /*f9a0*/  LOP3.LUT R20, R20, 0xff, RZ, 0xc0, !PT ;  /* 0x000000ff14147812 */ /* 0x000fe400078ec0ff */
[----:B------:R-:W-:Y:S02]  /*f9b0*/  LOP3.LUT R38, R38, 0xff, RZ, 0xc0, !PT ;  /* 0x000000ff26267812 */ /* 0x000fe400078ec0ff */
[----:B------:R-:W-:-:S02]  /*f9c0*/  LOP3.LUT R36, R36, 0xff, RZ, 0xc0, !PT ;  /* 0x000000ff24247812 */ /* 0x000fc400078ec0ff */
[----:B------:R-:W-:Y:S02]  /*f9d0*/  PRMT R37, R20, 0x7054, R37 ;  /* 0x0000705414257816 */ /* 0x000fe40000000025 */
[----:B------:R-:W-:Y:S02]  /*f9e0*/  SHF.R.U32.HI R40, RZ, 0x10, R31 ;  /* 0x00000010ff287819 */ /* 0x000fe4000001161f */
[----:B------:R-:W-:Y:S02]  /*f9f0*/  PRMT R39, R38, 0x7054, R39 ;  /* 0x0000705426277816 */ /* 0x000fe40000000027 */
[----:B------:R-:W-:Y:S02]  /*fa00*/  SHF.R.U32.HI R20, RZ, 0x10, R8 ;  /* 0x00000010ff147819 */ /* 0x000fe40000011608 */
[----:B------:R-:W-:Y:S02]  /*fa10*/  SHF.R.U32.HI R38, RZ, 0x10, R10 ;  /* 0x00000010ff267819 */ /* 0x000fe4000001160a */
[----:B------:R-:W-:-:S02]  /*fa20*/  PRMT R49, R36, 0x7054, R49 ;  /* 0x0000705424317816 */ /* 0x000fc40000000031 */
[----:B------:R-:W-:Y:S02]  /*fa30*/  LOP3.LUT R40, R40, 0xff, RZ, 0xc0, !PT ;  /* 0x000000ff28287812 */ /* 0x000fe400078ec0ff */
[----:B------:R-:W-:Y:S02]  /*fa40*/  LOP3.LUT R20, R20, 0xff, RZ, 0xc0, !PT ;  /* 0x000000ff14147812 */ /* 0x000fe400078ec0ff */
[----:B------:R-:W-:Y:S02]  /*fa50*/  LOP3.LUT R38, R38, 0xff, RZ, 0xc0, !PT ;  /* 0x000000ff26267812 */ /* 0x000fe400078ec0ff */
[----:B------:R-:W-:Y:S02]  /*fa60*/  LOP3.LUT R49, R49, 0xff000000, R9, 0xf8, !PT ;  /* 0xff00000031317812 */ /* 0x000fe400078ef809 */
[----:B------:R-:W-:Y:S02]  /*fa70*/  PRMT R43, R40, 0x7054, R41 ;  /* 0x00007054282b7816 */ /* 0x000fe40000000029 */
[----:B------:R-:W-:-:S02]  /*fa80*/  PRMT R47, R20, 0x7054, R45 ;  /* 0x00007054142f7816 */ /* 0x000fc4000000002d */
[----:B------:R-:W-:Y:S02]  /*fa90*/  PRMT R51, R38, 0x7054, R51 ;  /* 0x0000705426337816 */ /* 0x000fe40000000033 */
[----:B------:R-:W-:Y:S02]  /*faa0*/  LOP3.LUT R41, R21, 0xff000000, R29, 0xf8, !PT ;  /* 0xff00000015297812 */ /* 0x000fe400078ef81d */
[----:B------:R-:W-:Y:S02]  /*fab0*/  F2FP.F16.E4M3.UNPACK_B R48, R49 ;  /* 0x00000031ff30723e */ /* 0x000fe400020006ff */
[----:B0-----:R-:W-:Y:S02]  /*fac0*/  F2FP.F16.E4M3.UNPACK_B R36, R25 ;  /* 0x00000019ff24723e */ /* 0x001fe400020006ff */
[----:B------:R-:W-:Y:S01]  /*fad0*/  SHF.R.U32.HI R40, RZ, 0x10, R11 ;  /* 0x00000010ff287819 */ /* 0x000fe2000001160b */
[----:B------:R-:W-:Y:S01]  /*fae0*/  HADD2.F32 R50, -RZ, R48.H0_H0 ;  /* 0x20000030ff327230 */ /* 0x000fe20000004100 */
[----:B------:R-:W-:-:S02]  /*faf0*/  LOP3.LUT R47, R47, 0xff000000, R8, 0xf8, !PT ;  /* 0xff0000002f2f7812 */ /* 0x000fc400078ef808 */
[----:B------:R-:W-:Y:S01]  /*fb00*/  LOP3.LUT R8, R51, 0xff000000, R10, 0xf8, !PT ;  /* 0xff00000033087812 */ /* 0x000fe200078ef80a */
[----:B------:R-:W-:Y:S01]  /*fb10*/  HADD2.F32 R51, -RZ, R48.H1_H1 ;  /* 0x30000030ff337230 */ /* 0x000fe20000004100 */
[----:B------:R-:W-:Y:S02]  /*fb20*/  F2FP.F16.E4M3.UNPACK_B R42, R41 ;  /* 0x00000029ff2a723e */ /* 0x000fe400020006ff */
[----:B------:R-:W-:Y:S02]  /*fb30*/  LOP3.LUT R40, R40, 0xff, RZ, 0xc0, !PT ;  /* 0x000000ff28287812 */ /* 0x000fe400078ec0ff */
[----:B------:R-:W-:Y:S01]  /*fb40*/  LOP3.LUT R20, R39, 0xff000000, R30, 0xf8, !PT ;  /* 0xff00000027147812 */ /* 0x000fe200078ef81e */
[--C-:B------:R-:W-:Y:S01]  /*fb50*/  HADD2.F32 R46, -RZ, R42.reuse.H0_H0 ;  /* 0x2000002aff2e7230 */ /* 0x100fe20000004100 */
[----:B------:R-:W-:Y:S01]  /*fb60*/  LOP3.LUT R45, R43, 0xff000000, R31, 0xf8, !PT ;  /* 0xff0000002b2d7812 */ /* 0x000fe200078ef81f */
[----:B------:R-:W-:Y:S01]  /*fb70*/  HADD2.F32 R43, -RZ, R42.H1_H1 ;  /* 0x3000002aff2b7230 */ /* 0x000fe20000004100 */
[----:B------:R-:W-:-:S02]  /*fb80*/  F2FP.F16.E4M3.UNPACK_B R38, R27 ;  /* 0x0000001bff26723e */ /* 0x000fc400020006ff */
[----:B------:R-:W-:Y:S02]  /*fb90*/  F2FP.F16.E4M3.UNPACK_B R39, R27.H1 ;  /* 0x0000001bff27723e */ /* 0x000fe400030006ff */
[----:B------:R-:W-:Y:S02]  /*fba0*/  PRMT R53, R40, 0x7054, R53 ;  /* 0x0000705428357816 */ /* 0x000fe40000000035 */
[-C--:B------:R-:W-:Y:S02]  /*fbb0*/  F2FP.F16.E4M3.UNPACK_B R27, R24.reuse ;  /* 0x00000018ff1b723e */ /* 0x080fe400020006ff */
[----:B------:R-:W-:Y:S02]  /*fbc0*/  F2FP.F16.E4M3.UNPACK_B R31, R24.H1 ;  /* 0x00000018ff1f723e */ /* 0x000fe400030006ff */
[----:B------:R-:W-:Y:S02]  /*fbd0*/  LOP3.LUT R40, R37, 0xff000000, R28, 0xf8, !PT ;  /* 0xff00000025287812 */ /* 0x000fe400078ef81c */
[----:B------:R-:W-:-:S02]  /*fbe0*/  F2FP.F16.E4M3.UNPACK_B R37, R25.H1 ;  /* 0x00000019ff25723e */ /* 0x000fc400030006ff */
[----:B------:R-:W-:Y:S02]  /*fbf0*/  F2FP.F16.E4M3.UNPACK_B R49, R49.H1 ;  /* 0x00000031ff31723e */ /* 0x000fe400030006ff */
[----:B------:R-:W-:Y:S02]  /*fc00*/  F2FP.F16.E4M3.UNPACK_B R41, R41.H1 ;  /* 0x00000029ff29723e */ /* 0x000fe400030006ff */
[----:B------:R-:W-:-:S03]  /*fc10*/  LOP3.LUT R53, R53, 0xff000000, R11, 0xf8, !PT ;  /* 0xff00000035357812 */ /* 0x000fc600078ef80b */
[----:B------:R-:W-:Y:S01]  /*fc20*/  HADD2.F32 R42, -RZ, R41.H0_H0 ;  /* 0x20000029ff2a7230 */ /* 0x000fe20000004100 */
[----:B------:R-:W0:Y:S02]  /*fc30*/  LDS.128 R4, [R61+0x18400] ;  /* 0x018400003d047984 */ /* 0x000e240000000c00 */
[-C--:B0-----:R-:W-:Y:S02]  /*fc40*/  F2FP.F16.E4M3.UNPACK_B R10, R5.reuse ;  /* 0x00000005ff0a723e */ /* 0x081fe400020006ff */
[----:B------:R-:W-:Y:S01]  /*fc50*/  F2FP.F16.E4M3.UNPACK_B R21, R5.H1 ;  /* 0x00000005ff15723e */ /* 0x000fe200030006ff */
[----:B------:R-:W-:Y:S01]  /*fc60*/  HADD2.F32 R5, -RZ, R36.H0_H0 ;  /* 0x20000024ff057230 */ /* 0x000fe20000004100 */
[-C--:B------:R-:W-:Y:S01]  /*fc70*/  F2FP.F16.E4M3.UNPACK_B R29, R7.reuse ;  /* 0x00000007ff1d723e */ /* 0x080fe200020006ff */
[----:B------:R-:W-:Y:S01]  /*fc80*/  HADD2.F32 R9, -RZ, R10.H0_H0 ;  /* 0x2000000aff097230 */ /* 0x000fe20000004100 */
[----:B------:R-:W-:Y:S01]  /*fc90*/  F2FP.F16.E4M3.UNPACK_B R30, R7.H1 ;  /* 0x00000007ff1e723e */ /* 0x000fe200030006ff */
[----:B------:R-:W-:-:S02]  /*fca0*/  HADD2.F32 R36, -RZ, R36.H1_H1 ;  /* 0x30000024ff247230 */ /* 0x000fc40000004100 */
[C---:B------:R-:W-:Y:S01]  /*fcb0*/  FMUL.FTZ R24, R5.reuse, R50 ;  /* 0x0000003205187220 */ /* 0x040fe20000410000 */
[----:B------:R-:W-:Y:S01]  /*fcc0*/  FMUL.FTZ R25, R5, R46 ;  /* 0x0000002e05197220 */ /* 0x000fe20000410000 */
[----:B------:R-:W-:Y:S02]  /*fcd0*/  F2FP.F16.E4M3.UNPACK_B R11, R4.H1 ;  /* 0x00000004ff0b723e */ /* 0x000fe400030006ff */
[C---:B------:R-:W-:Y:S01]  /*fce0*/  FFMA.FTZ R5, R9.reuse, R46, -R24 ;  /* 0x0000002e09057223 */ /* 0x040fe20000010818 */
[----:B------:R-:W-:Y:S02]  /*fcf0*/  HADD2.F32 R24, -RZ, R10.H1_H1 ;  /* 0x3000000aff187230 */ /* 0x000fe40000004100 */
[----:B------:R-:W-:Y:S01]  /*fd00*/  FFMA.FTZ R9, R9, R50, R25 ;  /* 0x0000003209097223 */ /* 0x000fe20000010019 */
[----:B------:R-:W-:Y:S02]  /*fd10*/  HADD2.F32 R46, -RZ, R49.H0_H0 ;  /* 0x20000031ff2e7230 */ /* 0x000fe40000004100 */
[----:B------:R-:W-:Y:S01]  /*fd20*/  FMUL.FTZ R55, R36, R51 ;  /* 0x0000003324377220 */ /* 0x000fe20000410000 */
[----:B------:R-:W-:-:S02]  /*fd30*/  HADD2.F32 R10, -RZ, R37.H0_H0 ;  /* 0x20000025ff0a7230 */ /* 0x000fc40000004100 */
[-C--:B------:R-:W-:Y:S01]  /*fd40*/  FMUL.FTZ R36, R36, R43.reuse ;  /* 0x0000002b24247220 */ /* 0x080fe20000410000 */
[----:B------:R-:W-:Y:S01]  /*fd50*/  HADD2.F32 R25, -RZ, R21.H0_H0 ;  /* 0x20000015ff197230 */ /* 0x000fe20000004100 */
[----:B------:R-:W-:Y:S01]  /*fd60*/  F2FP.F16.E4M3.UNPACK_B R7, R4 ;  /* 0x00000004ff07723e */ /* 0x000fe200020006ff */
[----:B------:R-:W-:Y:S02]  /*fd70*/  HADD2.F32 R37, -RZ, R37.H1_H1 ;  /* 0x30000025ff257230 */ /* 0x000fe40000004100 */
[C---:B------:R-:W-:Y:S01]  /*fd80*/  FMUL.FTZ R48, R10.reuse, R46 ;  /* 0x0000002e0a307220 */ /* 0x040fe20000410000 */
[-C--:B------:R-:W-:Y:S01]  /*fd90*/  FMUL.FTZ R57, R10, R42.reuse ;  /* 0x0000002a0a397220 */ /* 0x080fe20000410000 */
[C---:B------:R-:W-:Y:S01]  /*fda0*/  FFMA.FTZ R10, R24.reuse, R43, -R55 ;  /* 0x0000002b180a7223 */ /* 0x040fe20000010837 */
[----:B------:R-:W-:Y:S01]  /*fdb0*/  FFMA.FTZ R24, R24, R51, R36 ;  /* 0x0000003318187223 */ /* 0x000fe20000010024 */
[C---:B------:R-:W-:Y:S01]  /*fdc0*/  FFMA.FTZ R51, R25.reuse, R42, -R48 ;  /* 0x0000002a19337223 */ /* 0x040fe20000010830 */
[----:B------:R-:W-:Y:S01]  /*fdd0*/  HADD2.F32 R42, -RZ, R41.H1_H1 ;  /* 0x30000029ff2a7230 */ /* 0x000fe20000004100 */
[----:B------:R-:W-:Y:S01]  /*fde0*/  F2FP.F16.E4M3.UNPACK_B R48, R53 ;  /* 0x00000035ff30723e */ /* 0x000fe200020006ff */
[----:B------:R-:W-:Y:S01]  /*fdf0*/  FFMA.FTZ R57, R25, R46, R57 ;  /* 0x0000002e19397223 */ /* 0x000fe20000010039 */
[----:B------:R-:W-:Y:S01]  /*fe00*/  F2FP.F16.E4M3.UNPACK_B R41, R45 ;  /* 0x0000002dff29723e */ /* 0x000fe200020006ff */
[----:B------:R-:W-:Y:S01]  /*fe10*/  HADD2.F32 R46, -RZ, R49.H1_H1 ;  /* 0x30000031ff2e7230 */ /* 0x000fe20000004100 */
[----:B------:R-:W-:Y:S01]  /*fe20*/  F2FP.F16.E4M3.UNPACK_B R53, R53.H1 ;  /* 0x00000035ff35723e */ /* 0x000fe200030006ff */
[----:B------:R-:W-:Y:S01]  /*fe30*/  HADD2.F32 R49, -RZ, R48.H0_H0 ;  /* 0x20000030ff317230 */ /* 0x000fe20000004100 */
[----:B------:R-:W-:Y:S01]  /*fe40*/  F2FP.F16.E4M3.UNPACK_B R45, R45.H1 ;  /* 0x0000002dff2d723e */ /* 0x000fe200030006ff */
[----:B------:R-:W-:-:S02]  /*fe50*/  HADD2.F32 R36, -RZ, R38.H0_H0 ;  /* 0x20000026ff247230 */ /* 0x000fc40000004100 */
[C---:B------:R-:W-:Y:S01]  /*fe60*/  FMUL.FTZ R50, R37.reuse, R46 ;  /* 0x0000002e25327220 */ /* 0x040fe20000410000 */
[----:B------:R-:W-:Y:S02]  /*fe70*/  HADD2.F32 R43, -RZ, R41.H0_H0 ;  /* 0x20000029ff2b7230 */ /* 0x000fe40000004100 */
[----:B------:R-:W-:Y:S01]  /*fe80*/  FMUL.FTZ R37, R37, R42 ;  /* 0x0000002a25257220 */ /* 0x000fe20000410000 */
[----:B------:R-:W-:Y:S02]  /*fe90*/  HADD2.F32 R21, -RZ, R21.H1_H1 ;  /* 0x30000015ff157230 */ /* 0x000fe40000004100 */
[C---:B------:R-:W-:Y:S01]  /*fea0*/  FMUL.FTZ R56, R36.reuse, R49 ;  /* 0x0000003124387220 */ /* 0x040fe20000410000 */
[----:B------:R-:W-:Y:S02]  /*feb0*/  HADD2.F32 R25, -RZ, R29.H0_H0 ;  /* 0x2000001dff197230 */ /* 0x000fe40000004100 */
[----:B------:R-:W-:Y:S01]  /*fec0*/  FMUL.FTZ R36, R36, R43 ;  /* 0x0000002b24247220 */ /* 0x000fe20000410000 */
[----:B------:R-:W-:-:S02]  /*fed0*/  HADD2.F32 R41, -RZ, R41.H1_H1 ;  /* 0x30000029ff297230 */ /* 0x000fc40000004100 */
[----:B------:R-:W-:Y:S01]  /*fee0*/  FFMA.FTZ R52, R21, R42, -R50 ;  /* 0x0000002a15347223 */ /* 0x000fe20000010832 */
[----:B------:R-:W-:Y:S02]  /*fef0*/  HADD2.F32 R38, -RZ, R38.H1_H1 ;  /* 0x30000026ff267230 */ /* 0x000fe40000004100 */
[C---:B------:R-:W-:Y:S01]  /*ff00*/  FFMA.FTZ R56, R25.reuse, R43, -R56 ;  /* 0x0000002b19387223 */ /* 0x040fe20000010838 */
[----:B------:R-:W-:Y:S02]  /*ff10*/  HADD2.F32 R48, -RZ, R48.H1_H1 ;  /* 0x30000030ff307230 */ /* 0x000fe40000004100 */
[----:B------:R-:W-:Y:S01]  /*ff20*/  FFMA.FTZ R49, R25, R49, R36 ;  /* 0x0000003119317223 */ /* 0x000fe20000010024 */
[----:B------:R-:W-:Y:S01]  /*ff30*/  FFMA.FTZ R54, R21, R46, R37 ;  /* 0x0000002e15367223 */ /* 0x000fe20000010025 */
[----:B------:R-:W-:Y:S02]  /*ff40*/  HADD2.F32 R29, -RZ, R29.H1_H1 ;  /* 0x3000001dff1d7230 */ /* 0x000fe40000004100 */
[----:B------:R-:W-:Y:S01]  /*ff50*/  FMUL.FTZ R37, R38, R41 ;  /* 0x0000002926257220 */ /* 0x000fe20000410000 */
[----:B------:R-:W-:-:S02]  /*ff60*/  HADD2.F32 R42, -RZ, R53.H0_H0 ;  /* 0x20000035ff2a7230 */ /* 0x000fc40000004100 */
[-C--:B------:R-:W-:Y:S01]  /*ff70*/  FMUL.FTZ R46, R38, R48.reuse ;  /* 0x00000030262e7220 */ /* 0x080fe20000410000 */
[----:B------:R-:W-:Y:S02]  /*ff80*/  HADD2.F32 R25, -RZ, R39.H0_H0 ;  /* 0x20000027ff197230 */ /* 0x000fe40000004100 */
[C---:B------:R-:W-:Y:S01]  /*ff90*/  FFMA.FTZ R58, R29.reuse, R48, R37 ;  /* 0x000000301d3a7223 */ /* 0x040fe20000010025 */
[----:B------:R-:W-:Y:S02]  /*ffa0*/  HADD2.F32 R36, -RZ, R45.H0_H0 ;  /* 0x2000002dff247230 */ /* 0x000fe40000004100 */
[----:B------:R-:W-:Y:S01]  /*ffb0*/  FFMA.FTZ R55, R29, R41, -R46 ;  /* 0x000000291d377223 */ /* 0x000fe2000001082e */
[----:B------:R-:W-:Y:S02]  /*ffc0*/  HADD2.F32 R21, -RZ, R30.H0_H0 ;  /* 0x2000001eff157230 */ /* 0x000fe40000004100 */
[C---:B------:R-:W-:Y:S01]  /*ffd0*/  FMUL.FTZ R38, R25.reuse, R42 ;  /* 0x0000002a19267220 */ /* 0x040fe20000410000 */
[----:B------:R-:W-:Y:S01]  /*ffe0*/  F2FP.F16.E4M3.UNPACK_B R37, R47.H1 ;  /* 0x0000002fff25723e */ /* 0x000fe200030006ff */
[----:B------:R-:W-:Y:S01]  /*fff0*/  FMUL.FTZ R25, R25, R36 ;  /* 0x0000002419197220 */ /* 0x000fe20000410000 */
[----:B------:R-:W-:Y:S01]  /*10000*/  F2FP.F16.E4M3.UNPACK_B R29, R40.H1 ;  /* 0x00000028ff1d723e */ /* 0x000fe200030006ff */
[----:B------:R-:W-:Y:S01]  /*10010*/  FFMA.FTZ R59, R21, R36, -R38 ;  /* 0x00000024153b7223 */ /* 0x000fe20000010826 */
[----:B------:R-:W-:-:S02]  /*10020*/  HADD2.F32 R53, -RZ, R53.H1_H1 ;  /* 0x30000035ff357230 */ /* 0x000fc40000004100 */
[----:B------:R-:W-:Y:S01]  /*10030*/  FFMA.FTZ R60, R21, R42, R25 ;  /* 0x0000002a153c7223 */ /* 0x000fe20000010019 */
[----:B------:R-:W-:Y:S01]  /*10040*/  HADD2.F32 R39, -RZ, R39.H1_H1 ;  /* 0x30000027ff277230 */ /* 0x000fe20000004100 */
[----:B------:R-:W-:Y:S01]  /*10050*/  F2FP.F16.E4M3.UNPACK_B R47, R47 ;  /* 0x0000002fff2f723e */ /* 0x000fe200020006ff */
[----:B------:R-:W-:Y:S01]  /*10060*/  HADD2.F32 R38, -RZ, R37.H0_H0 ;  /* 0x20000025ff267230 */ /* 0x000fe20000004100 */
[----:B------:R-:W-:Y:S01]  /*10070*/  F2FP.F16.E4M3.UNPACK_B R40, R40 ;  /* 0x00000028ff28723e */ /* 0x000fe200020006ff */
[----:B------:R-:W-:Y:S02]  /*10080*/  HADD2.F32 R25, -RZ, R31.H0_H0 ;  /* 0x2000001fff197230 */ /* 0x000fe40000004100 */
[----:B------:R-:W-:Y:S01]  /*10090*/  FMUL.FTZ R41, R39, R53 ;  /* 0x0000003527297220 */ /* 0x000fe20000410000 */
[----:B------:R-:W-:Y:S01]  /*100a0*/  HADD2.F32 R36, -RZ, R29.H0_H0 ;  /* 0x2000001dff247230 */ /* 0x000fe20000004100 */
[----:B------:R-:W-:Y:S01]  /*100b0*/  F2FP.F16.E4M3.UNPACK_B R4, R6 ;  /* 0x00000006ff04723e */ /* 0x000fe200020006ff */
[----:B------:R-:W-:-:S02]  /*100c0*/  HADD2.F32 R45, -RZ, R45.H1_H1 ;  /* 0x3000002dff2d7230 */ /* 0x000fc40000004100 */
[C---:B------:R-:W-:Y:S01]  /*100d0*/  FMUL.FTZ R42, R25.reuse, R38 ;  /* 0x00000026192a7220 */ /* 0x040fe20000410000 */
[----:B------:R-:W-:Y:S02]  /*100e0*/  HADD2.F32 R30, -RZ, R30.H1_H1 ;  /* 0x3000001eff1e7230 */ /* 0x000fe40000004100 */
[----:B------:R-:W-:Y:S01]  /*100f0*/  FMUL.FTZ R25, R25, R36 ;  /* 0x0000002419197220 */ /* 0x000fe20000410000 */
[----:B------:R-:W-:Y:S02]  /*10100*/  HADD2.F32 R21, -RZ, R11.H0_H0 ;  /* 0x2000000bff157230 */ /* 0x000fe40000004100 */
[-C--:B------:R-:W-:Y:S01]  /*10110*/  FMUL.FTZ R46, R39, R45.reuse ;  /* 0x0000002d272e7220 */ /* 0x080fe20000410000 */
[----:B------:R-:W-:Y:S02]  /*10120*/  HADD2.F32 R31, -RZ, R31.H1_H1 ;  /* 0x3000001fff1f7230 */ /* 0x000fe40000004100 */
[----:B------:R-:W-:Y:S01]  /*10130*/  FFMA.FTZ R62, R30, R45, -R41 ;  /* 0x0000002d1e3e7223 */ /* 0x000fe20000010829 */
[----:B------:R-:W-:-:S02]  /*10140*/  HADD2.F32 R11, -RZ, R11.H1_H1 ;  /* 0x3000000bff0b7230 */ /* 0x000fc40000004100 */
[C---:B------:R-:W-:Y:S01]  /*10150*/  FFMA.FTZ R41, R21.reuse, R38, R25 ;  /* 0x0000002615297223 */ /* 0x040fe20000010019 */
[----:B------:R-:W-:Y:S01]  /*10160*/  FFMA.FTZ R53, R30, R53, R46 ;  /* 0x000000351e357223 */ /* 0x000fe2000001002e */
[----:B------:R-:W-:Y:S02]  /*10170*/  HADD2.F32 R38, -RZ, R37.H1_H1 ;  /* 0x30000025ff267230 */ /* 0x000fe40000004100 */
[----:B------:R-:W-:Y:S01]  /*10180*/  FFMA.FTZ R39, R21, R36, -R42 ;  /* 0x0000002415277223 */ /* 0x000fe2000001082a */
[----:B------:R-:W-:Y:S01]  /*10190*/  HADD2.F32 R30, -RZ, R29.H1_H1 ;  /* 0x3000001dff1e7230 */ /* 0x000fe20000004100 */
[----:B------:R-:W-:Y:S01]  /*101a0*/  F2FP.F16.E4M3.UNPACK_B R28, R6.H1 ;  /* 0x00000006ff1c723e */ /* 0x000fe200030006ff */
[----:B------:R-:W-:Y:S02]  /*101b0*/  HADD2.F32 R36, -RZ, R47.H0_H0 ;  /* 0x2000002fff247230 */ /* 0x000fe40000004100 */
[----:B------:R-:W-:Y:S01]  /*101c0*/  FMUL.FTZ R42, R31, R38 ;  /* 0x000000261f2a7220 */ /* 0x000fe20000410000 */
[----:B------:R-:W-:-:S02]  /*101d0*/  HADD2.F32 R21, -RZ, R27.H0_H0 ;  /* 0x2000001bff157230 */ /* 0x000fc40000004100 */
[-C--:B------:R-:W-:Y:S01]  /*101e0*/  FMUL.FTZ R31, R31, R30.reuse ;  /* 0x0000001e1f1f7220 */ /* 0x080fe20000410000 */
[----:B------:R-:W-:Y:S02]  /*101f0*/  HADD2.F32 R27, -RZ, R27.H1_H1 ;  /* 0x3000001bff1b7230 */ /* 0x000fe40000004100 */
[C---:B------:R-:W-:Y:S01]  /*10200*/  FFMA.FTZ R48, R11.reuse, R30, -R42 ;  /* 0x0000001e0b307223 */ /* 0x040fe2000001082a */
[--C-:B------:R-:W-:Y:S02]  /*10210*/  HADD2.F32 R30, -RZ, R40.reuse.H0_H0 ;  /* 0x20000028ff1e7230 */ /* 0x100fe40000004100 */
[----:B------:R-:W-:Y:S01]  /*10220*/  FFMA.FTZ R50, R11, R38, R31 ;  /* 0x000000260b327223 */ /* 0x000fe2000001001f */
[----:B------:R-:W-:Y:S02]  /*10230*/  HADD2.F32 R11, -RZ, R7.H0_H0 ;  /* 0x20000007ff0b7230 */ /* 0x000fe40000004100 */
[----:B------:R-:W-:Y:S01]  /*10240*/  FMUL.FTZ R42, R21, R36 ;  /* 0x00000024152a7220 */ /* 0x000fe20000410000 */
[----:B------:R-:W-:Y:S01]  /*10250*/  HADD2.F32 R38, -RZ, R47.H1_H1 ;  /* 0x3000002fff267230 */ /* 0x000fe20000004100 */
[----:B------:R-:W-:Y:S01]  /*10260*/  F2FP.F16.E4M3.UNPACK_B R6, R26 ;  /* 0x0000001aff06723e */ /* 0x000fe200020006ff */
[----:B------:R-:W-:-:S02]  /*10270*/  HADD2.F32 R40, -RZ, R40.H1_H1 ;  /* 0x30000028ff287230 */ /* 0x000fc40000004100 */
[-C--:B------:R-:W-:Y:S01]  /*10280*/  FMUL.FTZ R46, R21, R30.reuse ;  /* 0x0000001e152e7220 */ /* 0x080fe20000410000 */
[----:B------:R-:W-:Y:S01]  /*10290*/  FFMA.FTZ R42, R11, R30, -R42 ;  /* 0x0000001e0b2a7223 */ /* 0x000fe2000001082a */
[----:B------:R-:W-:Y:S01]  /*102a0*/  HADD2.F32 R7, -RZ, R7.H1_H1 ;  /* 0x30000007ff077230 */ /* 0x000fe20000004100 */
[----:B------:R-:W-:Y:S01]  /*102b0*/  F2FP.F16.E4M3.UNPACK_B R26, R26.H1 ;  /* 0x0000001aff1a723e */ /* 0x000fe200030006ff */
[C---:B------:R-:W-:Y:S01]  /*102c0*/  FMUL.FTZ R30, R27.reuse, R38 ;  /* 0x000000261b1e7220 */ /* 0x040fe20000410000 */
[----:B------:R-:W-:Y:S01]  /*102d0*/  F2FP.F16.E4M3.UNPACK_B R25, R8.H1 ;  /* 0x00000008ff19723e */ /* 0x000fe200030006ff */
[----:B------:R-:W-:Y:S01]  /*102e0*/  FMUL.FTZ R29, R27, R40 ;  /* 0x000000281b1d7220 */ /* 0x000fe20000410000 */
[----:B------:R-:W-:Y:S01]  /*102f0*/  F2FP.F16.E4M3.UNPACK_B R21, R20.H1 ;  /* 0x00000014ff15723e */ /* 0x000fe200030006ff */
[----:B------:R-:W-:Y:S01]  /*10300*/  FFMA.FTZ R46, R11, R36, R46 ;  /* 0x000000240b2e7223 */ /* 0x000fe2000001002e */
[----:B------:R-:W-:Y:S01]  /*10310*/  FFMA.FTZ R27, R7, R40, -R30 ;  /* 0x00000028071b7223 */ /* 0x000fe2000001081e */
[----:B------:R-:W-:-:S02]  /*10320*/  HADD2.F32 R36, -RZ, R25.H0_H0 ;  /* 0x20000019ff247230 */ /* 0x000fc40000004100 */
[----:B------:R-:W-:Y:S01]  /*10330*/  FFMA.FTZ R29, R7, R38, R29 ;  /* 0x00000026071d7223 */ /* 0x000fe2000001001d */
[--C-:B------:R-:W-:Y:S01]  /*10340*/  HADD2.F32 R11, -RZ, R26.reuse.H0_H0 ;  /* 0x2000001aff0b7230 */ /* 0x100fe20000004100 */
[----:B------:R-:W-:Y:S01]  /*10350*/  F2FP.F16.E4M3.UNPACK_B R20, R20 ;  /* 0x00000014ff14723e */ /* 0x000fe200020006ff */
[----:B------:R-:W-:Y:S01]  /*10360*/  HADD2.F32 R30, -RZ, R21.H0_H0 ;  /* 0x20000015ff1e7230 */ /* 0x000fe20000004100 */
[----:B------:R-:W-:Y:S01]  /*10370*/  F2FP.F16.E4M3.UNPACK_B R8, R8 ;  /* 0x00000008ff08723e */ /* 0x000fe200020006ff */
[----:B------:R-:W-:Y:S02]  /*10380*/  HADD2.F32 R25, -RZ, R25.H1_H1 ;  /* 0x30000019ff197230 */ /* 0x000fe40000004100 */
[C---:B------:R-:W-:Y:S01]  /*10390*/  FMUL.FTZ R38, R11.reuse, R36 ;  /* 0x000000240b267220 */ /* 0x040fe20000410000 */
[----:B------:R-:W-:Y:S02]  /*103a0*/  HADD2.F32 R26, -RZ, R26.H1_H1 ;  /* 0x3000001aff1a7230 */ /* 0x000fe40000004100 */
[----:B------:R-:W-:Y:S01]  /*103b0*/  FMUL.FTZ R40, R11, R30 ;  /* 0x0000001e0b287220 */ /* 0x000fe20000410000 */
[----:B------:R-:W-:Y:S01]  /*103c0*/  HADD2.F32 R21, -RZ, R21.H1_H1 ;  /* 0x30000015ff157230 */ /* 0x000fe20000004100 */
[----:B------:R-:W-:Y:S01]  /*103d0*/  F2FP.SATFINITE.E4M3.F32.PACK_AB_MERGE_C R51, R52, R51, RZ ;  /* 0x000000333433723e */ /* 0x000fe200048070ff */
[----:B------:R-:W-:-:S02]  /*103e0*/  HADD2.F32 R7, -RZ, R28.H0_H0 ;  /* 0x2000001cff077230 */ /* 0x000fc40000004100 */
[C---:B------:R-:W-:Y:S01]  /*103f0*/  FMUL.FTZ R11, R26.reuse, R25 ;  /* 0x000000191a0b7220 */ /* 0x040fe20000410000 */
[----:B------:R-:W-:Y:S02]  /*10400*/  HADD2.F32 R28, -RZ, R28.H1_H1 ;  /* 0x3000001cff1c7230 */ /* 0x000fe40000004100 */
[----:B------:R-:W-:Y:S01]  /*10410*/  FMUL.FTZ R26, R26, R21 ;  /* 0x000000151a1a7220 */ /* 0x000fe20000410000 */
[----:B------:R-:W-:Y:S01]  /*10420*/  F2FP.SATFINITE.E4M3.F32.PACK_AB_MERGE_C R54, R54, R57, RZ ;  /* 0x000000393636723e */ /* 0x000fe200048070ff */
[C---:B------:R-:W-:Y:S01]  /*10430*/  FFMA.FTZ R38, R7.reuse, R30, -R38 ;  /* 0x0000001e07267223 */ /* 0x040fe20000010826 */
[----:B------:R-:W-:Y:S01]  /*10440*/  FFMA.FTZ R40, R7, R36, R40 ;  /* 0x0000002407287223 */ /* 0x000fe20000010028 */
[C---:B------:R-:W-:Y:S01]  /*10450*/  FFMA.FTZ R43, R28.reuse, R21, -R11 ;  /* 0x000000151c2b7223 */ /* 0x040fe2000001080b */
[----:B------:R-:W-:Y:S01]  /*10460*/  FFMA.FTZ R45, R28, R25, R26 ;  /* 0x000000191c2d7223 */ /* 0x000fe2000001001a */
[--C-:B------:R-:W-:Y:S01]  /*10470*/  HADD2.F32 R11, -RZ, R20.reuse.H0_H0 ;  /* 0x20000014ff0b7230 */ /* 0x100fe20000004100 */
[----:B------:R-:W-:Y:S01]  /*10480*/  F2FP.SATFINITE.E4M3.F32.PACK_AB_MERGE_C R5, R10, R5, R51 ;  /* 0x000000050a05723e */ /* 0x000fe20004807033 */
[----:B------:R-:W-:Y:S01]  /*10490*/  HADD2.F32 R21, -RZ, R20.H1_H1 ;  /* 0x30000014ff157230 */ /* 0x000fe20000004100 */
[----:B------:R-:W-:Y:S01]  /*104a0*/  F2FP.SATFINITE.E4M3.F32.PACK_AB_MERGE_C R38, R43, R38, RZ ;  /* 0x000000262b26723e */ /* 0x000fe200048070ff */
[----:B------:R-:W-:Y:S01]  /*104b0*/  HADD2.F32 R20, -RZ, R8.H0_H0 ;  /* 0x20000008ff147230 */ /* 0x000fe20000004100 */
[----:B------:R-:W-:Y:S01]  /*104c0*/  F2FP.SATFINITE.E4M3.F32.PACK_AB_MERGE_C R40, R45, R40, RZ ;  /* 0x000000282d28723e */ /* 0x000fe200048070ff */
[----:B------:R-:W-:Y:S01]  /*104d0*/  HADD2.F32 R7, -RZ, R6.H0_H0 ;  /* 0x20000006ff077230 */ /* 0x000fe20000004100 */
[----:B------:R-:W-:Y:S01]  /*104e0*/  F2FP.SATFINITE.E4M3.F32.PACK_AB_MERGE_C R9, R24, R9, R54 ;  /* 0x000000091809723e */ /* 0x000fe20004807036 */
[----:B------:R-:W-:-:S02]  /*104f0*/  HADD2.F32 R25, -RZ, R8.H1_H1 ;  /* 0x30000008ff197230 */ /* 0x000fc40000004100 */
[----:B------:R-:W-:Y:S02]  /*10500*/  HADD2.F32 R8, -RZ, R6.H1_H1 ;  /* 0x30000006ff087230 */ /* 0x000fe40000004100 */
[CC--:B------:R-:W-:Y:S01]  /*10510*/  FMUL.FTZ R31, R7.reuse, R20.reuse ;  /* 0x00000014071f7220 */ /* 0x0c0fe20000410000 */
[--C-:B------:R-:W-:Y:S02]  /*10520*/  HADD2.F32 R6, -RZ, R4.reuse.H0_H0 ;  /* 0x20000004ff067230 */ /* 0x100fe40000004100 */
[----:B------:R-:W-:Y:S01]  /*10530*/  FMUL.FTZ R7, R7, R11 ;  /* 0x0000000b07077220 */ /* 0x000fe20000410000 */
[----:B------:R-:W-:Y:S02]  /*10540*/  HADD2.F32 R4, -RZ, R4.H1_H1 ;  /* 0x30000004ff047230 */ /* 0x000fe40000004100 */
[C---:B------:R-:W-:Y:S01]  /*10550*/  FMUL.FTZ R37, R8.reuse, R25 ;  /* 0x0000001908257220 */ /* 0x040fe20000410000 */
        /* <DEDUP_REMOVED lines=15> */
[----:B------:R-:W-:-:S05]  /*10650*/  F2FP.SATFINITE.E4M3.F32.PACK_AB_MERGE_C R10, R25, R20, R40 ;  /* 0x00000014190a723e */ /* 0x000fca0004807028 */
[----:B------:R1:W-:Y:S02]  /*10660*/  STS.128 [R0+0x18400], R8 ;  /* 0x0184000800007388 */ /* 0x0003e40000000c00 */
.L_x_1701:
[----:B------:R-:W-:Y:S05]  /*10670*/  BSYNC B1 ;  /* 0x0000000000017941 */ /* 0x000fea0003800000 */
.L_x_1700:
[----:B------:R-:W-:Y:S05]  /*10680*/  @P2 BRA `(.L_x_1682) ;  /* 0x0000000c00dc2947 */ /* 0x000fea0003800000 */
[----:B------:R-:W3:Y:S01]  /*10690*/  LDL R51, [R1+0x30] ;  /* 0x0000300001337983 */ /* 0x000ee20000100800 */
[----:B01---5:R-:W-:Y:S02]  /*106a0*/  SHF.R.U32.HI R4, RZ, 0x8, R32 ;  /* 0x00000008ff047819 */ /* 0x023fe40000011620 */
[----:B------:R-:W-:Y:S02]  /*106b0*/  LOP3.LUT R0, R32, 0xff, RZ, 0xc0, !PT ;  /* 0x000000ff20007812 */ /* 0x000fe400078ec0ff */
[----:B------:R-:W-:Y:S02]  /*106c0*/  SHF.R.U32.HI R8, RZ, 0x8, R34 ;  /* 0x00000008ff087819 */ /* 0x000fe40000011622 */
[----:B------:R-:W-:Y:S02]  /*106d0*/  LOP3.LUT R5, R4, 0xff, RZ, 0xc0, !PT ;  /* 0x000000ff04057812 */ /* 0x000fe400078ec0ff */
[----:B------:R-:W-:Y:S02]  /*106e0*/  LEA.HI R3, R3, R214, RZ, 0x1c ;  /* 0x000000d603037211 */ /* 0x000fe400078fe0ff */
[----:B------:R-:W-:-:S02]  /*106f0*/  LOP3.LUT R4, R34, 0xff, RZ, 0xc0, !PT ;  /* 0x000000ff22047812 */ /* 0x000fc400078ec0ff */
[----:B------:R-:W-:Y:S02]  /*10700*/  LOP3.LUT R9, R8, 0xff, RZ, 0xc0, !PT ;  /* 0x000000ff08097812 */ /* 0x000fe400078ec0ff */
[----:B--2---:R-:W-:Y:S02]  /*10710*/  PRMT R21, R5, 0x7604, R0 ;  /* 0x0000760405157816 */ /* 0x004fe40000000000 */
[----:B------:R-:W-:Y:S02]  /*10720*/  SHF.R.S32.HI R0, RZ, 0x1f, R3 ;  /* 0x0000001fff007819 */ /* 0x000fe40000011403 */
[----:B------:R-:W-:Y:S02]  /*10730*/  PRMT R25, R9, 0x7604, R4 ;  /* 0x0000760409197816 */ /* 0x000fe40000000004 */
[----:B------:R-:W-:Y:S02]  /*10740*/  LEA.HI R4, R0, R3, RZ, 0x2 ;  /* 0x0000000300047211 */ /* 0x000fe400078f10ff */
[----:B------:R-:W-:-:S02]  /*10750*/  SHF.L.U32 R0, R3, 0x4, RZ ;  /* 0x0000000403007819 */ /* 0x000fc400000006ff */
[----:B------:R-:W-:Y:S01]  /*10760*/  SHF.R.U32.HI R7, RZ, 0x8, R33 ;  /* 0x00000008ff077819 */ /* 0x000fe20000011621 */
[----:B------:R-:W-:Y:S01]  /*10770*/  IMAD.SHL.U32 R4, R4, 0x800, RZ ;  /* 0x0000080004047824 */ /* 0x000fe200078e00ff */
[----:B------:R-:W-:Y:S02]  /*10780*/  LOP3.LUT R3, R215, 0x30, R0, 0xf8, !PT ;  /* 0x00000030d7037812 */ /* 0x000fe400078ef800 */
[----:B------:R-:W-:Y:S02]  /*10790*/  LOP3.LUT R6, R33, 0xff, RZ, 0xc0, !PT ;  /* 0x000000ff21067812 */ /* 0x000fe400078ec0ff */
[----:B------:R-:W-:Y:S02]  /*107a0*/  LOP3.LUT R7, R7, 0xff, RZ, 0xc0, !PT ;  /* 0x000000ff07077812 */ /* 0x000fe400078ec0ff */
[----:B------:R-:W-:Y:S02]  /*107b0*/  SHF.R.U32.HI R8, RZ, 0x8, R12 ;  /* 0x00000008ff087819 */ /* 0x000fe4000001160c */
[----:B------:R-:W-:-:S02]  /*107c0*/  LOP3.LUT R3, R3, R216, RZ, 0x3c, !PT ;  /* 0x000000d803037212 */ /* 0x000fc400078e3cff */
[----:B------:R-:W-:Y:S02]  /*107d0*/  LOP3.LUT R0, R4, 0xffffe000, RZ, 0xc0, !PT ;  /* 0xffffe00004007812 */ /* 0x000fe400078ec0ff */
[----:B------:R-:W-:Y:S02]  /*107e0*/  PRMT R20, R7, 0x7604, R6 ;  /* 0x0000760407147816 */ /* 0x000fe40000000006 */
[----:B------:R-:W-:Y:S02]  /*107f0*/  LOP3.LUT R7, R12, 0xff, RZ, 0xc0, !PT ;  /* 0x000000ff0c077812 */ /* 0x000fe400078ec0ff */
[----:B------:R-:W-:Y:S02]  /*10800*/  LOP3.LUT R8, R8, 0xff, RZ, 0xc0, !PT ;  /* 0x000000ff08087812 */ /* 0x000fe400078ec0ff */
[----:B------:R-:W-:Y:S02]  /*10810*/  IADD3 R3, R3, R217, R0 ;  /* 0x000000d903037210 */ /* 0x000fe40007ffe000 */
[----:B------:R-:W-:-:S02]  /*10820*/  PRMT R31, R8, 0x7604, R7 ;  /* 0x00007604081f7816 */ /* 0x000fc40000000007 */
[----:B------:R-:W-:Y:S01]  /*10830*/  SHF.R.U32.HI R6, RZ, 0x8, R35 ;  /* 0x00000008ff067819 */ /* 0x000fe20000011623 */
[----:B------:R-:W-:Y:S01]  /*10840*/  IMAD.IADD R0, R16, 0x1, R3 ;  /* 0x0000000110007824 */ /* 0x000fe200078e0203 */
[----:B------:R-:W-:Y:S02]  /*10850*/  SHF.R.U32.HI R8, RZ, 0x8, R13 ;  /* 0x00000008ff087819 */ /* 0x000fe4000001160d */
[----:B------:R-:W-:Y:S02]  /*10860*/  LOP3.LUT R5, R35, 0xff, RZ, 0xc0, !PT ;  /* 0x000000ff23057812 */ /* 0x000fe400078ec0ff */
[----:B------:R-:W-:Y:S02]  /*10870*/  LOP3.LUT R6, R6, 0xff, RZ, 0xc0, !PT ;  /* 0x000000ff06067812 */ /* 0x000fe400078ec0ff */
[----:B------:R-:W-:Y:S02]  /*10880*/  LOP3.LUT R3, R8, 0xff, RZ, 0xc0, !PT ;  /* 0x000000ff08037812 */ /* 0x000fe400078ec0ff */
[----:B------:R-:W0:Y:S01]  /*10890*/  LDS.128 R8, [R0+0x18400] ;  /* 0x0184000000087984 */ /* 0x000e220000000c00 */
[----:B------:R-:W-:-:S02]  /*108a0*/  PRMT R24, R6, 0x7604, R5 ;  /* 0x0000760406187816 */ /* 0x000fc40000000005 */
[----:B------:R-:W-:Y:S02]  /*108b0*/  SHF.R.U32.HI R30, RZ, 0x8, R15 ;  /* 0x00000008ff1e7819 */ /* 0x000fe4000001160f */
[----:B------:R-:W-:Y:S02]  /*108c0*/  LOP3.LUT R29, R15, 0xff, RZ, 0xc0, !PT ;  /* 0x000000ff0f1d7812 */ /* 0x000fe400078ec0ff */
[----:B------:R-:W-:Y:S02]  /*108d0*/  LOP3.LUT R30, R30, 0xff, RZ, 0xc0, !PT ;  /* 0x000000ff1e1e7812 */ /* 0x000fe400078ec0ff */
[----:B------:R-:W-:Y:S02]  /*108e0*/  LOP3.LUT R26, R13, 0xff, RZ, 0xc0, !PT ;  /* 0x000000ff0d1a7812 */ /* 0x000fe400078ec0ff */
[----:B------:R-:W-:Y:S02]  /*108f0*/  SHF.R.U32.HI R28, RZ, 0x8, R14 ;  /* 0x00000008ff1c7819 */ /* 0x000fe4000001160e */
[----:B------:R-:W-:-:S02]  /*10900*/  PRMT R30, R30, 0x7604, R29 ;  /* 0x000076041e1e7816 */ /* 0x000fc4000000001d */
[----:B------:R-:W-:Y:S02]  /*10910*/  PRMT R26, R3, 0x7604, R26 ;  /* 0x00007604031a7816 */ /* 0x000fe4000000001a */
[----:B------:R-:W-:Y:S02]  /*10920*/  SHF.R.U32.HI R29, RZ, 0x10, R13 ;  /* 0x00000010ff1d7819 */ /* 0x000fe4000001160d */
[----:B------:R-:W-:Y:S02]  /*10930*/  LOP3.LUT R27, R14, 0xff, RZ, 0xc0, !PT ;  /* 0x000000ff0e1b7812 */ /* 0x000fe400078ec0ff */
[----:B------:R-:W-:Y:S01]  /*10940*/  LOP3.LUT R28, R28, 0xff, RZ, 0xc0, !PT ;  /* 0x000000ff1c1c7812 */ /* 0x000fe200078ec0ff */
[----:B------:R-:W-:Y:S01]  /*10950*/  IMAD.U32 R29, R29, 0x10000, RZ ;  /* 0x000100001d1d7824 */ /* 0x000fe200078e00ff */
[----:B------:R-:W-:Y:S02]  /*10960*/  SHF.R.U32.HI R3, RZ, 0x10, R33 ;  /* 0x00000010ff037819 */ /* 0x000fe40000011621 */
[----:B----4-:R-:W-:-:S02]  /*10970*/  PRMT R39, R28, 0x7604, R27 ;  /* 0x000076041c277816 */ /* 0x010fc4000000001b */
[----:B------:R-:W-:Y:S01]  /*10980*/  SHF.R.U32.HI R27, RZ, 0x10, R35 ;  /* 0x00000010ff1b7819 */ /* 0x000fe20000011623 */
[----:B------:R-:W-:Y:S01]  /*10990*/  IMAD.U32 R3, R3, 0x10000, RZ ;  /* 0x0001000003037824 */ /* 0x000fe200078e00ff */
[----:B------:R-:W-:Y:S02]  /*109a0*/  SHF.R.U32.HI R41, RZ, 0x10, R15 ;  /* 0x00000010ff297819 */ /* 0x000fe4000001160f */
[--C-:B------:R-:W-:Y:S01]  /*109b0*/  LOP3.LUT R21, R21, 0xff0000, R32.reuse, 0xf8, !PT ;  /* 0x00ff000015157812 */ /* 0x100fe200078ef820 */
[----:B------:R-:W-:Y:S01]  /*109c0*/  IMAD.U32 R27, R27, 0x10000, RZ ;  /* 0x000100001b1b7824 */ /* 0x000fe200078e00ff */
[----:B---3--:R-:W-:Y:S01]  /*109d0*/  LOP3.LUT R37, R26, 0xff0000, R29, 0xf8, !PT ;  /* 0x00ff00001a257812 */ /* 0x008fe200078ef81d */
[----:B------:R-:W-:Y:S01]  /*109e0*/  IMAD.U32 R41, R41, 0x10000, RZ ;  /* 0x0001000029297824 */ /* 0x000fe200078e00ff */
[----:B------:R-:W-:Y:S02]  /*109f0*/  LOP3.LUT R3, R20, 0xff0000, R3, 0xf8, !PT ;  /* 0x00ff000014037812 */ /* 0x000fe400078ef803 */
[----:B------:R-:W-:-:S02]  /*10a00*/  LOP3.LUT R29, R21, 0xff000000, R32, 0xf8, !PT ;  /* 0xff000000151d7812 */ /* 0x000fc400078ef820 */
[----:B------:R-:W-:Y:S02]  /*10a10*/  LOP3.LUT R37, R37, 0xff000000, R13, 0xf8, !PT ;  /* 0xff00000025257812 */ /* 0x000fe400078ef80d */
[----:B------:R-:W-:Y:S02]  /*10a20*/  LOP3.LUT R25, R25, 0xff0000, R34, 0xf8, !PT ;  /* 0x00ff000019197812 */ /* 0x000fe400078ef822 */
[----:B------:R-:W-:Y:S02]  /*10a30*/  LOP3.LUT R32, R3, 0xff000000, R33, 0xf8, !PT ;  /* 0xff00000003207812 */ /* 0x000fe400078ef821 */
[----:B------:R-:W-:Y:S02]  /*10a40*/  LOP3.LUT R27, R24, 0xff0000, R27, 0xf8, !PT ;  /* 0x00ff0000181b7812 */ /* 0x000fe400078ef81b */
[----:B------:R-:W-:Y:S02]  /*10a50*/  LOP3.LUT R31, R31, 0xff0000, R12, 0xf8, !PT ;  /* 0x00ff00001f1f7812 */ /* 0x000fe400078ef80c */
[----:B------:R-:W-:-:S02]  /*10a60*/  LOP3.LUT R41, R30, 0xff0000, R41, 0xf8, !PT ;  /* 0x00ff00001e297812 */ /* 0x000fc400078ef829 */
[----:B------:R-:W-:Y:S02]  /*10a70*/  F2FP.F16.E4M3.UNPACK_B R36, R37 ;  /* 0x00000025ff24723e */ /* 0x000fe400020006ff */
[----:B0-----:R-:W-:Y:S02]  /*10a80*/  F2FP.F16.E4M3.UNPACK_B R21, R9 ;  /* 0x00000009ff15723e */ /* 0x001fe400020006ff */
[----:B------:R-:W-:Y:S01]  /*10a90*/  LOP3.LUT R33, R25, 0xff000000, R34, 0xf8, !PT ;  /* 0xff00000019217812 */ /* 0x000fe200078ef822 */
[--C-:B------:R-:W-:Y:S01]  /*10aa0*/  HADD2.F32 R38, -RZ, R36.reuse.H0_H0 ;  /* 0x20000024ff267230 */ /* 0x100fe20000004100 */
[----:B------:R-:W-:Y:S01]  /*10ab0*/  F2FP.F16.E4M3.UNPACK_B R30, R32 ;  /* 0x00000020ff1e723e */ /* 0x000fe200020006ff */
[----:B------:R-:W-:Y:S01]  /*10ac0*/  HADD2.F32 R36, -RZ, R36.H1_H1 ;  /* 0x30000024ff247230 */ /* 0x000fe20000004100 */
[----:B------:R-:W-:Y:S02]  /*10ad0*/  LOP3.LUT R34, R27, 0xff000000, R35, 0xf8, !PT ;  /* 0xff0000001b227812 */ /* 0x000fe400078ef823 */
[----:B------:R-:W-:-:S02]  /*10ae0*/  LOP3.LUT R39, R39, 0xff0000, R14, 0xf8, !PT ;  /* 0x00ff000027277812 */ /* 0x000fc400078ef80e */
[----:B------:R-:W-:Y:S01]  /*10af0*/  LOP3.LUT R35, R31, 0xff000000, R12, 0xf8, !PT ;  /* 0xff0000001f237812 */ /* 0x000fe200078ef80c */
[--C-:B------:R-:W-:Y:S01]  /*10b00*/  HADD2.F32 R31, -RZ, R30.reuse.H0_H0 ;  /* 0x2000001eff1f7230 */ /* 0x100fe20000004100 */
[----:B------:R-:W-:Y:S01]  /*10b10*/  LOP3.LUT R41, R41, 0xff000000, R15, 0xf8, !PT ;  /* 0xff00000029297812 */ /* 0x000fe200078ef80f */
[----:B------:R-:W-:Y:S01]  /*10b20*/  HADD2.F32 R30, -RZ, R30.H1_H1 ;  /* 0x3000001eff1e7230 */ /* 0x000fe20000004100 */
[----:B------:R-:W-:Y:S02]  /*10b30*/  LOP3.LUT R40, R39, 0xff000000, R14, 0xf8, !PT ;  /* 0xff00000027287812 */ /* 0x000fe400078ef80e */
[----:B------:R-:W-:Y:S02]  /*10b40*/  F2FP.F16.E4M3.UNPACK_B R24, R9.H1 ;  /* 0x00000009ff18723e */ /* 0x000fe400030006ff */
[----:B------:R-:W-:Y:S02]  /*10b50*/  F2FP.F16.E4M3.UNPACK_B R37, R37.H1 ;  /* 0x00000025ff25723e */ /* 0x000fe400030006ff */
[----:B------:R-:W-:-:S02]  /*10b60*/  F2FP.F16.E4M3.UNPACK_B R32, R32.H1 ;  /* 0x00000020ff20723e */ /* 0x000fc400030006ff */
[-C--:B------:R-:W-:Y:S02]  /*10b70*/  F2FP.F16.E4M3.UNPACK_B R25, R10.reuse ;  /* 0x0000000aff19723e */ /* 0x080fe400020006ff */
[----:B------:R-:W-:Y:S01]  /*10b80*/  F2FP.F16.E4M3.UNPACK_B R26, R10.H1 ;  /* 0x0000000aff1a723e */ /* 0x000fe200030006ff */
[--C-:B------:R-:W-:Y:S01]  /*10b90*/  HADD2.F32 R10, -RZ, R24.reuse.H0_H0 ;  /* 0x20000018ff0a7230 */ /* 0x100fe20000004100 */
[-C--:B------:R-:W-:Y:S01]  /*10ba0*/  F2FP.F16.E4M3.UNPACK_B R27, R11.reuse ;  /* 0x0000000bff1b723e */ /* 0x080fe200020006ff */
[----:B------:R-:W-:Y:S01]  /*10bb0*/  HADD2.F32 R24, -RZ, R24.H1_H1 ;  /* 0x30000018ff187230 */ /* 0x000fe20000004100 */
[----:B------:R-:W-:Y:S02]  /*10bc0*/  F2FP.F16.E4M3.UNPACK_B R28, R11.H1 ;  /* 0x0000000bff1c723e */ /* 0x000fe400030006ff */
[-C--:B------:R-:W-:Y:S02]  /*10bd0*/  F2FP.F16.E4M3.UNPACK_B R11, R8.reuse ;  /* 0x00000008ff0b723e */ /* 0x080fe400020006ff */
[----:B------:R-:W-:Y:S01]  /*10be0*/  F2FP.F16.E4M3.UNPACK_B R8, R8.H1 ;  /* 0x00000008ff08723e */ /* 0x000fe200030006ff */
[----:B------:R-:W0:Y:S02]  /*10bf0*/  LDS.128 R4, [R51+0x18400] ;  /* 0x0184000033047984 */ /* 0x000e240000000c00 */
[----:B0-----:R-:W-:-:S02]  /*10c00*/  F2FP.F16.E4M3.UNPACK_B R12, R5 ;  /* 0x00000005ff0c723e */ /* 0x001fc400020006ff */
[----:B------:R-:W-:Y:S01]  /*10c10*/  F2FP.F16.E4M3.UNPACK_B R13, R5.H1 ;  /* 0x00000005ff0d723e */ /* 0x000fe200030006ff */
[--C-:B------:R-:W-:Y:S01]  /*10c20*/  HADD2.F32 R5, -RZ, R21.reuse.H0_H0 ;  /* 0x20000015ff057230 */ /* 0x100fe20000004100 */
[-C--:B------:R-:W-:Y:S01]  /*10c30*/  F2FP.F16.E4M3.UNPACK_B R15, R7.reuse ;  /* 0x00000007ff0f723e */ /* 0x080fe200020006ff */
[----:B------:R-:W-:Y:S01]  /*10c40*/  HADD2.F32 R21, -RZ, R21.H1_H1 ;  /* 0x30000015ff157230 */ /* 0x000fe20000004100 */
[----:B------:R-:W-:Y:S02]  /*10c50*/  F2FP.F16.E4M3.UNPACK_B R20, R7.H1 ;  /* 0x00000007ff14723e */ /* 0x000fe400030006ff */
[----:B------:R-:W-:Y:S01]  /*10c60*/  F2FP.F16.E4M3.UNPACK_B R7, R6 ;  /* 0x00000006ff07723e */ /* 0x000fe200020006ff */
[C---:B------:R-:W-:Y:S01]  /*10c70*/  FMUL.FTZ R9, R5.reuse, R38 ;  /* 0x0000002605097220 */ /* 0x040fe20000410000 */
[----:B------:R-:W-:Y:S01]  /*10c80*/  F2FP.F16.E4M3.UNPACK_B R14, R6.H1 ;  /* 0x00000006ff0e723e */ /* 0x000fe200030006ff */
[--C-:B------:R-:W-:Y:S02]  /*10c90*/  HADD2.F32 R6, -RZ, R12.reuse.H0_H0 ;  /* 0x2000000cff067230 */ /* 0x100fe40000004100 */
[----:B------:R-:W-:Y:S01]  /*10ca0*/  FMUL.FTZ R39, R5, R31 ;  /* 0x0000001f05277220 */ /* 0x000fe20000410000 */
[----:B------:R-:W-:-:S02]  /*10cb0*/  HADD2.F32 R12, -RZ, R12.H1_H1 ;  /* 0x3000000cff0c7230 */ /* 0x000fc40000004100 */
[C---:B------:R-:W-:Y:S01]  /*10cc0*/  FMUL.FTZ R43, R21.reuse, R36 ;  /* 0x00000024152b7220 */ /* 0x040fe20000410000 */
[----:B------:R-:W-:Y:S01]  /*10cd0*/  FMUL.FTZ R21, R21, R30 ;  /* 0x0000001e15157220 */ /* 0x000fe20000410000 */
[C---:B------:R-:W-:Y:S01]  /*10ce0*/  FFMA.FTZ R5, R6.reuse, R31, -R9 ;  /* 0x0000001f06057223 */ /* 0x040fe20000010809 */
[----:B------:R-:W-:Y:S01]  /*10cf0*/  FFMA.FTZ R9, R6, R38, R39 ;  /* 0x0000002606097223 */ /* 0x000fe20000010027 */
[----:B------:R-:W-:Y:S02]  /*10d00*/  HADD2.F32 R39, -RZ, R37.H0_H0 ;  /* 0x20000025ff277230 */ /* 0x000fe40000004100 */
[C---:B------:R-:W-:Y:S01]  /*10d10*/  FFMA.FTZ R38, R12.reuse, R30, -R43 ;  /* 0x0000001e0c267223 */ /* 0x040fe2000001082b */
[----:B------:R-:W-:Y:S02]  /*10d20*/  HADD2.F32 R31, -RZ, R32.H0_H0 ;  /* 0x20000020ff1f7230 */ /* 0x000fe40000004100 */
[----:B------:R-:W-:Y:S01]  /*10d30*/  FFMA.FTZ R36, R12, R36, R21 ;  /* 0x000000240c247223 */ /* 0x000fe20000010015 */
[----:B------:R-:W-:-:S02]  /*10d40*/  HADD2.F32 R6, -RZ, R13.H0_H0 ;  /* 0x2000000dff067230 */ /* 0x000fc40000004100 */
[C---:B------:R-:W-:Y:S01]  /*10d50*/  FMUL.FTZ R45, R10.reuse, R39 ;  /* 0x000000270a2d7220 */ /* 0x040fe20000410000 */
[----:B------:R-:W-:Y:S01]  /*10d60*/  F2FP.F16.E4M3.UNPACK_B R30, R41 ;  /* 0x00000029ff1e723e */ /* 0x000fe200020006ff */
[-C--:B------:R-:W-:Y:S01]  /*10d70*/  FMUL.FTZ R10, R10, R31.reuse ;  /* 0x0000001f0a0a7220 */ /* 0x080fe20000410000 */
[----:B------:R-:W-:Y:S01]  /*10d80*/  F2FP.F16.E4M3.UNPACK_B R12, R34 ;  /* 0x00000022ff0c723e */ /* 0x000fe200020006ff */
[C---:B------:R-:W-:Y:S01]  /*10d90*/  FFMA.FTZ R45, R6.reuse, R31, -R45 ;  /* 0x0000001f062d7223 */ /* 0x040fe2000001082d */
[----:B------:R-:W-:Y:S02]  /*10da0*/  HADD2.F32 R37, -RZ, R37.H1_H1 ;  /* 0x30000025ff257230 */ /* 0x000fe40000004100 */
[----:B------:R-:W-:Y:S01]  /*10db0*/  FFMA.FTZ R39, R6, R39, R10 ;  /* 0x0000002706277223 */ /* 0x000fe2000001000a */
[----:B------:R-:W-:Y:S01]  /*10dc0*/  HADD2.F32 R31, -RZ, R30.H0_H0 ;  /* 0x2000001eff1f7230 */ /* 0x000fe20000004100 */
[----:B------:R-:W-:Y:S01]  /*10dd0*/  F2FP.F16.E4M3.UNPACK_B R41, R41.H1 ;  /* 0x00000029ff29723e */ /* 0x000fe200030006ff */
[----:B------:R-:W-:-:S02]  /*10de0*/  HADD2.F32 R10, -RZ, R27.H0_H0 ;  /* 0x2000001bff0a7230 */ /* 0x000fc40000004100 */
[----:B------:R-:W-:Y:S01]  /*10df0*/  FMUL.FTZ R42, R24, R37 ;  /* 0x00000025182a7220 */ /* 0x000fe20000410000 */
[----:B------:R-:W-:Y:S01]  /*10e00*/  HADD2.F32 R21, -RZ, R12.H0_H0 ;  /* 0x2000000cff157230 */ /* 0x000fe20000004100 */
[----:B------:R-:W-:Y:S01]  /*10e10*/  F2FP.F16.E4M3.UNPACK_B R34, R34.H1 ;  /* 0x00000022ff22723e */ /* 0x000fe200030006ff */
[----:B------:R-:W-:Y:S02]  /*10e20*/  HADD2.F32 R32, -RZ, R32.H1_H1 ;  /* 0x30000020ff207230 */ /* 0x000fe40000004100 */
[C---:B------:R-:W-:Y:S01]  /*10e30*/  FMUL.FTZ R43, R10.reuse, R31 ;  /* 0x0000001f0a2b7220 */ /* 0x040fe20000410000 */
[----:B------:R-:W-:Y:S02]  /*10e40*/  HADD2.F32 R13, -RZ, R13.H1_H1 ;  /* 0x3000000dff0d7230 */ /* 0x000fe40000004100 */
[----:B------:R-:W-:Y:S01]  /*10e50*/  FMUL.FTZ R10, R10, R21 ;  /* 0x000000150a0a7220 */ /* 0x000fe20000410000 */
[----:B------:R-:W-:Y:S02]  /*10e60*/  HADD2.F32 R6, -RZ, R15.H0_H0 ;  /* 0x2000000fff067230 */ /* 0x000fe40000004100 */
[----:B------:R-:W-:Y:S01]  /*10e70*/  FMUL.FTZ R24, R24, R32 ;  /* 0x0000002018187220 */ /* 0x000fe20000410000 */
[----:B------:R-:W-:-:S02]  /*10e80*/  HADD2.F32 R30, -RZ, R30.H1_H1 ;  /* 0x3000001eff1e7230 */ /* 0x000fc40000004100 */
[C---:B------:R-:W-:Y:S01]  /*10e90*/  FFMA.FTZ R42, R13.reuse, R32, -R42 ;  /* 0x000000200d2a7223 */ /* 0x040fe2000001082a */
[----:B------:R-:W-:Y:S02]  /*10ea0*/  HADD2.F32 R27, -RZ, R27.H1_H1 ;  /* 0x3000001bff1b7230 */ /* 0x000fe40000004100 */
[C---:B------:R-:W-:Y:S01]  /*10eb0*/  FFMA.FTZ R43, R6.reuse, R21, -R43 ;  /* 0x00000015062b7223 */ /* 0x040fe2000001082b */
[----:B------:R-:W-:Y:S01]  /*10ec0*/  FFMA.FTZ R46, R6, R31, R10 ;  /* 0x0000001f062e7223 */ /* 0x000fe2000001000a */
[----:B------:R-:W-:Y:S01]  /*10ed0*/  FFMA.FTZ R32, R13, R37, R24 ;  /* 0x000000250d207223 */ /* 0x000fe20000010018 */
[----:B------:R-:W-:Y:S02]  /*10ee0*/  HADD2.F32 R21, -RZ, R41.H0_H0 ;  /* 0x20000029ff157230 */ /* 0x000fe40000004100 */
[----:B------:R-:W-:Y:S01]  /*10ef0*/  FMUL.FTZ R24, R27, R30 ;  /* 0x0000001e1b187220 */ /* 0x000fe20000410000 */
[----:B------:R-:W-:Y:S01]  /*10f00*/  HADD2.F32 R10, -RZ, R28.H0_H0 ;  /* 0x2000001cff0a7230 */ /* 0x000fe20000004100 */
[-C--:B------:R-:W-:Y:S01]  /*10f10*/  F2FP.F16.E4M3.UNPACK_B R3, R4.reuse ;  /* 0x00000004ff03723e */ /* 0x080fe200020006ff */
[----:B------:R-:W-:Y:S01]  /*10f20*/  HADD2.F32 R13, -RZ, R34.H0_H0 ;  /* 0x20000022ff0d7230 */ /* 0x000fe20000004100 */
[----:B------:R-:W-:Y:S01]  /*10f30*/  F2FP.F16.E4M3.UNPACK_B R4, R4.H1 ;  /* 0x00000004ff04723e */ /* 0x000fe200030006ff */
[----:B------:R-:W-:-:S02]  /*10f40*/  HADD2.F32 R6, -RZ, R20.H0_H0 ;  /* 0x20000014ff067230 */ /* 0x000fc40000004100 */
[C---:B------:R-:W-:Y:S01]  /*10f50*/  FMUL.FTZ R31, R10.reuse, R21 ;  /* 0x000000150a1f7220 */ /* 0x040fe20000410000 */
[----:B------:R-:W-:Y:S02]  /*10f60*/  HADD2.F32 R12, -RZ, R12.H1_H1 ;  /* 0x3000000cff0c7230 */ /* 0x000fe40000004100 */
[-C--:B------:R-:W-:Y:S01]  /*10f70*/  FMUL.FTZ R10, R10, R13.reuse ;  /* 0x0000000d0a0a7220 */ /* 0x080fe20000410000 */
[----:B------:R-:W-:Y:S02]  /*10f80*/  HADD2.F32 R15, -RZ, R15.H1_H1 ;  /* 0x3000000fff0f7230 */ /* 0x000fe40000004100 */
[C---:B------:R-:W-:Y:S01]  /*10f90*/  FFMA.FTZ R49, R6.reuse, R13, -R31 ;  /* 0x0000000d06317223 */ /* 0x040fe2000001081f */
[----:B------:R-:W-:Y:S02]  /*10fa0*/  HADD2.F32 R41, -RZ, R41.H1_H1 ;  /* 0x30000029ff297230 */ /* 0x000fe40000004100 */
[----:B------:R-:W-:Y:S01]  /*10fb0*/  FFMA.FTZ R50, R6, R21, R10 ;  /* 0x0000001506327223 */ /* 0x000fe2000001000a */
[-C--:B------:R-:W-:Y:S01]  /*10fc0*/  FMUL.FTZ R27, R27, R12.reuse ;  /* 0x0000000c1b1b7220 */ /* 0x080fe20000410000 */
[C---:B------:R-:W-:Y:S01]  /*10fd0*/  FFMA.FTZ R48, R15.reuse, R12, -R24 ;  /* 0x0000000c0f307223 */ /* 0x040fe20000010818 */
[----:B------:R-:W-:Y:S01]  /*10fe0*/  F2FP.F16.E4M3.UNPACK_B R21, R35.H1 ;  /* 0x00000023ff15723e */ /* 0x000fe200030006ff */
[----:B------:R-:W-:Y:S01]  /*10ff0*/  HADD2.F32 R28, -RZ, R28.H1_H1 ;  /* 0x3000001cff1c7230 */ /* 0x000fe20000004100 */
[----:B------:R-:W-:Y:S01]  /*11000*/  F2FP.F16.E4M3.UNPACK_B R12, R29.H1 ;  /* 0x0000001dff0c723e */ /* 0x000fe200030006ff */
[----:B------:R-:W-:Y:S01]  /*11010*/  FFMA.FTZ R47, R15, R30, R27 ;  /* 0x0000001e0f2f7223 */ /* 0x000fe2000001001b */
[----:B------:R-:W-:Y:S01]  /*11020*/  HADD2.F32 R15, -RZ, R34.H1_H1 ;  /* 0x30000022ff0f7230 */ /* 0x000fe20000004100 */
[----:B------:R-:W-:Y:S01]  /*11030*/  F2FP.F16.E4M3.UNPACK_B R35, R35 ;  /* 0x00000023ff23723e */ /* 0x000fe200020006ff */
[----:B------:R-:W-:-:S02]  /*11040*/  HADD2.F32 R27, -RZ, R21.H0_H0 ;  /* 0x20000015ff1b7230 */ /* 0x000fc40000004100 */
[C---:B------:R-:W-:Y:S01]  /*11050*/  FMUL.FTZ R37, R28.reuse, R41 ;  /* 0x000000291c257220 */ /* 0x040fe20000410000 */
[----:B------:R-:W-:Y:S02]  /*11060*/  HADD2.F32 R10, -RZ, R8.H0_H0 ;  /* 0x20000008ff0a7230 */ /* 0x000fe40000004100 */
[----:B------:R-:W-:Y:S01]  /*11070*/  FMUL.FTZ R28, R28, R15 ;  /* 0x0000000f1c1c7220 */ /* 0x000fe20000410000 */
[----:B------:R-:W-:Y:S01]  /*11080*/  HADD2.F32 R13, -RZ, R12.H0_H0 ;  /* 0x2000000cff0d7230 */ /* 0x000fe20000004100 */
[----:B------:R-:W-:Y:S01]  /*11090*/  F2FP.F16.E4M3.UNPACK_B R29, R29 ;  /* 0x0000001dff1d723e */ /* 0x000fe200020006ff */
[----:B------:R-:W-:Y:S02]  /*110a0*/  HADD2.F32 R20, -RZ, R20.H1_H1 ;  /* 0x30000014ff147230 */ /* 0x000fe40000004100 */
[C---:B------:R-:W-:Y:S01]  /*110b0*/  FMUL.FTZ R31, R10.reuse, R27 ;  /* 0x0000001b0a1f7220 */ /* 0x040fe20000410000 */
[----:B------:R-:W-:Y:S02]  /*110c0*/  HADD2.F32 R6, -RZ, R4.H0_H0 ;  /* 0x20000004ff067230 */ /* 0x000fe40000004100 */
[----:B------:R-:W-:Y:S01]  /*110d0*/  FMUL.FTZ R10, R10, R13 ;  /* 0x0000000d0a0a7220 */ /* 0x000fe20000410000 */
[----:B------:R-:W-:-:S02]  /*110e0*/  HADD2.F32 R21, -RZ, R21.H1_H1 ;  /* 0x30000015ff157230 */ /* 0x000fc40000004100 */
[----:B------:R-:W-:Y:S01]  /*110f0*/  FFMA.FTZ R41, R20, R41, R28 ;  /* 0x0000002914297223 */ /* 0x000fe2000001001c */
[----:B------:R-:W-:Y:S02]  /*11100*/  HADD2.F32 R8, -RZ, R8.H1_H1 ;  /* 0x30000008ff087230 */ /* 0x000fe40000004100 */
[C---:B------:R-:W-:Y:S01]  /*11110*/  FFMA.FTZ R31, R6.reuse, R13, -R31 ;  /* 0x0000000d061f7223 */ /* 0x040fe2000001081f */
[----:B------:R-:W-:Y:S01]  /*11120*/  FFMA.FTZ R28, R6, R27, R10 ;  /* 0x0000001b061c7223 */ /* 0x000fe2000001000a */
[----:B------:R-:W-:Y:S02]  /*11130*/  HADD2.F32 R13, -RZ, R12.H1_H1 ;  /* 0x3000000cff0d7230 */ /* 0x000fe40000004100 */
[----:B------:R-:W-:Y:S01]  /*11140*/  FFMA.FTZ R34, R20, R15, -R37 ;  /* 0x0000000f14227223 */ /* 0x000fe20000010825 */
[----:B------:R-:W-:Y:S02]  /*11150*/  HADD2.F32 R4, -RZ, R4.H1_H1 ;  /* 0x30000004ff047230 */ /* 0x000fe40000004100 */
[----:B------:R-:W-:Y:S01]  /*11160*/  FMUL.FTZ R27, R8, R21 ;  /* 0x00000015081b7220 */ /* 0x000fe20000410000 */
[----:B------:R-:W-:-:S02]  /*11170*/  HADD2.F32 R15, -RZ, R35.H0_H0 ;  /* 0x20000023ff0f7230 */ /* 0x000fc40000004100 */
[-C--:B------:R-:W-:Y:S01]  /*11180*/  FMUL.FTZ R8, R8, R13.reuse ;  /* 0x0000000d08087220 */ /* 0x080fe20000410000 */
[----:B------:R-:W-:Y:S02]  /*11190*/  HADD2.F32 R6, -RZ, R11.H0_H0 ;  /* 0x2000000bff067230 */ /* 0x000fe40000004100 */
[C---:B------:R-:W-:Y:S01]  /*111a0*/  FFMA.FTZ R30, R4.reuse, R13, -R27 ;  /* 0x0000000d041e7223 */ /* 0x040fe2000001081b */
[----:B------:R-:W-:Y:S02]  /*111b0*/  HADD2.F32 R13, -RZ, R29.H0_H0 ;  /* 0x2000001dff0d7230 */ /* 0x000fe40000004100 */
[----:B------:R-:W-:Y:S01]  /*111c0*/  FFMA.FTZ R37, R4, R21, R8 ;  /* 0x0000001504257223 */ /* 0x000fe20000010008 */
[----:B------:R-:W-:Y:S02]  /*111d0*/  HADD2.F32 R10, -RZ, R35.H1_H1 ;  /* 0x30000023ff0a7230 */ /* 0x000fe40000004100 */
[----:B------:R-:W-:Y:S01]  /*111e0*/  FMUL.FTZ R21, R6, R15 ;  /* 0x0000000f06157220 */ /* 0x000fe20000410000 */
[----:B------:R-:W-:-:S02]  /*111f0*/  HADD2.F32 R11, -RZ, R11.H1_H1 ;  /* 0x3000000bff0b7230 */ /* 0x000fc40000004100 */
[-C--:B------:R-:W-:Y:S01]  /*11200*/  FMUL.FTZ R27, R6, R13.reuse ;  /* 0x0000000d061b7220 */ /* 0x080fe20000410000 */
[----:B------:R-:W-:Y:S01]  /*11210*/  HADD2.F32 R4, -RZ, R3.H0_H0 ;  /* 0x20000003ff047230 */ /* 0x000fe20000004100 */
[----:B------:R-:W-:Y:S01]  /*11220*/  F2FP.F16.E4M3.UNPACK_B R12, R40.H1 ;  /* 0x00000028ff0c723e */ /* 0x000fe200030006ff */
[----:B------:R-:W-:Y:S02]  /*11230*/  HADD2.F32 R6, -RZ, R29.H1_H1 ;  /* 0x3000001dff067230 */ /* 0x000fe40000004100 */
[C---:B------:R-:W-:Y:S01]  /*11240*/  FMUL.FTZ R20, R11.reuse, R10 ;  /* 0x0000000a0b147220 */ /* 0x040fe20000410000 */
[----:B------:R-:W-:Y:S02]  /*11250*/  HADD2.F32 R3, -RZ, R3.H1_H1 ;  /* 0x30000003ff037230 */ /* 0x000fe40000004100 */
[C---:B------:R-:W-:Y:S01]  /*11260*/  FFMA.FTZ R21, R4.reuse, R13, -R21 ;  /* 0x0000000d04157223 */ /* 0x040fe20000010815 */
[----:B------:R-:W-:Y:S01]  /*11270*/  FFMA.FTZ R27, R4, R15, R27 ;  /* 0x0000000f041b7223 */ /* 0x000fe2000001001b */
[----:B------:R-:W-:Y:S01]  /*11280*/  F2FP.F16.E4M3.UNPACK_B R8, R33.H1 ;  /* 0x00000021ff08723e */ /* 0x000fe200030006ff */
[----:B------:R-:W-:Y:S01]  /*11290*/  FMUL.FTZ R11, R11, R6 ;  /* 0x000000060b0b7220 */ /* 0x000fe20000410000 */
[----:B------:R-:W-:-:S02]  /*112a0*/  HADD2.F32 R13, -RZ, R12.H0_H0 ;  /* 0x2000000cff0d7230 */ /* 0x000fc40000004100 */
[C---:B------:R-:W-:Y:S01]  /*112b0*/  FFMA.FTZ R20, R3.reuse, R6, -R20 ;  /* 0x0000000603147223 */ /* 0x040fe20000010814 */
[----:B------:R-:W-:Y:S02]  /*112c0*/  HADD2.F32 R4, -RZ, R26.H0_H0 ;  /* 0x2000001aff047230 */ /* 0x000fe40000004100 */
        /* <DEDUP_REMOVED lines=8> */
[----:B------:R-:W-:Y:S01]  /*11350*/  F2FP.F16.E4M3.UNPACK_B R40, R40 ;  /* 0x00000028ff28723e */ /* 0x000fe200020006ff */
[----:B------:R-:W-:-:S02]  /*11360*/  HADD2.F32 R26, -RZ, R26.H1_H1 ;  /* 0x3000001aff1a7230 */ /* 0x000fc40000004100 */
[C---:B------:R-:W-:Y:S01]  /*11370*/  FFMA.FTZ R29, R3.reuse, R6, -R8 ;  /* 0x00000006031d7223 */ /* 0x040fe20000010808 */
[----:B------:R-:W-:Y:S02]  /*11380*/  HADD2.F32 R14, -RZ, R14.H1_H1 ;  /* 0x3000000eff0e7230 */ /* 0x000fe40000004100 */
[----:B------:R-:W-:Y:S01]  /*11390*/  FFMA.FTZ R13, R3, R13, R4 ;  /* 0x0000000d030d7223 */ /* 0x000fe20000010004 */
[----:B------:R-:W-:Y:S02]  /*113a0*/  HADD2.F32 R10, -RZ, R40.H0_H0 ;  /* 0x20000028ff0a7230 */ /* 0x000fe40000004100 */
[C---:B------:R-:W-:Y:S01]  /*113b0*/  FMUL.FTZ R35, R26.reuse, R15 ;  /* 0x0000000f1a237220 */ /* 0x040fe20000410000 */
[----:B------:R-:W-:Y:S01]  /*113c0*/  FMUL.FTZ R6, R26, R11 ;  /* 0x0000000b1a067220 */ /* 0x000fe20000410000 */
[----:B------:R-:W-:Y:S01]  /*113d0*/  HADD2.F32 R4, -RZ, R25.H0_H0 ;  /* 0x20000019ff047230 */ /* 0x000fe20000004100 */
[----:B------:R-:W-:Y:S01]  /*113e0*/  F2FP.SATFINITE.E4M3.F32.PACK_AB_MERGE_C R42, R42, R45, RZ ;  /* 0x0000002d2a2a723e */ /* 0x000fe200048070ff */
[C---:B------:R-:W-:Y:S01]  /*113f0*/  FFMA.FTZ R26, R14.reuse, R11, -R35 ;  /* 0x0000000b0e1a7223 */ /* 0x040fe20000010823 */
[----:B------:R-:W-:Y:S01]  /*11400*/  FFMA.FTZ R14, R14, R15, R6 ;  /* 0x0000000f0e0e7223 */ /* 0x000fe20000010006 */
[----:B------:R-:W-:-:S02]  /*11410*/  HADD2.F32 R6, -RZ, R33.H0_H0 ;  /* 0x20000021ff067230 */ /* 0x000fc40000004100 */
[----:B------:R-:W-:Y:S01]  /*11420*/  FMUL.FTZ R12, R4, R10 ;  /* 0x0000000a040c7220 */ /* 0x000fe20000410000 */
[----:B------:R-:W-:Y:S01]  /*11430*/  HADD2.F32 R40, -RZ, R40.H1_H1 ;  /* 0x30000028ff287230 */ /* 0x000fe20000004100 */
[----:B------:R-:W-:Y:S01]  /*11440*/  F2FP.SATFINITE.E4M3.F32.PACK_AB_MERGE_C R26, R26, R29, RZ ;  /* 0x0000001d1a1a723e */ /* 0x000fe200048070ff */
[----:B------:R-:W-:Y:S02]  /*11450*/  HADD2.F32 R25, -RZ, R25.H1_H1 ;  /* 0x30000019ff197230 */ /* 0x000fe40000004100 */
[----:B------:R-:W-:Y:S01]  /*11460*/  FMUL.FTZ R11, R4, R6 ;  /* 0x00000006040b7220 */ /* 0x000fe20000410000 */
[----:B------:R-:W-:Y:S01]  /*11470*/  HADD2.F32 R8, -RZ, R33.H1_H1 ;  /* 0x30000021ff087230 */ /* 0x000fe20000004100 */
[----:B------:R-:W-:Y:S01]  /*11480*/  F2FP.SATFINITE.E4M3.F32.PACK_AB_MERGE_C R32, R32, R39, RZ ;  /* 0x000000272020723e */ /* 0x000fe200048070ff */
[--C-:B------:R-:W-:Y:S02]  /*11490*/  HADD2.F32 R3, -RZ, R7.reuse.H0_H0 ;  /* 0x20000007ff037230 */ /* 0x100fe40000004100 */
[----:B------:R-:W-:Y:S01]  /*114a0*/  FMUL.FTZ R4, R25, R40 ;  /* 0x0000002819047220 */ /* 0x000fe20000410000 */
[----:B------:R-:W-:-:S02]  /*114b0*/  HADD2.F32 R7, -RZ, R7.H1_H1 ;  /* 0x30000007ff077230 */ /* 0x000fc40000004100 */
[----:B------:R-:W-:Y:S01]  /*114c0*/  FMUL.FTZ R25, R25, R8 ;  /* 0x0000000819197220 */ /* 0x000fe20000410000 */
[----:B------:R-:W-:Y:S01]  /*114d0*/  F2FP.SATFINITE.E4M3.F32.PACK_AB_MERGE_C R13, R14, R13, RZ ;  /* 0x0000000d0e0d723e */ /* 0x000fe200048070ff */
[C---:B------:R-:W-:Y:S01]  /*114e0*/  FFMA.FTZ R6, R3.reuse, R6, -R12 ;  /* 0x0000000603067223 */ /* 0x040fe2000001080c */
[----:B------:R-:W-:Y:S01]  /*114f0*/  FFMA.FTZ R10, R3, R10, R11 ;  /* 0x0000000a030a7223 */ /* 0x000fe2000001000b */
[C---:B------:R-:W-:Y:S01]  /*11500*/  FFMA.FTZ R3, R7.reuse, R8, -R4 ;  /* 0x0000000807037223 */ /* 0x040fe20000010804 */
[----:B------:R-:W-:Y:S01]  /*11510*/  FFMA.FTZ R25, R7, R40, R25 ;  /* 0x0000002807197223 */ /* 0x000fe20000010019 */
[----:B------:R-:W-:Y:S02]  /*11520*/  F2FP.SATFINITE.E4M3.F32.PACK_AB_MERGE_C R7, R34, R49, RZ ;  /* 0x000000312207723e */ /* 0x000fe400048070ff */
[----:B------:R-:W-:Y:S02]  /*11530*/  F2FP.SATFINITE.E4M3.F32.PACK_AB_MERGE_C R4, R30, R31, RZ ;  /* 0x0000001f1e04723e */ /* 0x000fe400048070ff */
[----:B------:R-:W-:-:S02]  /*11540*/  F2FP.SATFINITE.E4M3.F32.PACK_AB_MERGE_C R11, R41, R50, RZ ;  /* 0x00000032290b723e */ /* 0x000fc400048070ff */
[----:B------:R-:W-:Y:S02]  /*11550*/  F2FP.SATFINITE.E4M3.F32.PACK_AB_MERGE_C R8, R37, R28, RZ ;  /* 0x0000001c2508723e */ /* 0x000fe400048070ff */
[----:B------:R-:W-:Y:S02]  /*11560*/  F2FP.SATFINITE.E4M3.F32.PACK_AB_MERGE_C R5, R38, R5, R42 ;  /* 0x000000052605723e */ /* 0x000fe4000480702a */
[----:B------:R-:W-:Y:S02]  /*11570*/  F2FP.SATFINITE.E4M3.F32.PACK_AB_MERGE_C R7, R48, R43, R7 ;  /* 0x0000002b3007723e */ /* 0x000fe40004807007 */
[----:B------:R-:W-:Y:S02]  /*11580*/  F2FP.SATFINITE.E4M3.F32.PACK_AB_MERGE_C R4, R20, R21, R4 ;  /* 0x000000151404723e */ /* 0x000fe40004807004 */
[----:B------:R-:W-:Y:S02]  /*11590*/  F2FP.SATFINITE.E4M3.F32.PACK_AB_MERGE_C R6, R3, R6, R26 ;  /* 0x000000060306723e */ /* 0x000fe4000480701a */
[----:B------:R-:W-:-:S02]  /*115a0*/  F2FP.SATFINITE.E4M3.F32.PACK_AB_MERGE_C R9, R36, R9, R32 ;  /* 0x000000092409723e */ /* 0x000fc40004807020 */
[----:B------:R-:W-:Y:S01]  /*115b0*/  F2FP.SATFINITE.E4M3.F32.PACK_AB_MERGE_C R11, R47, R46, R11 ;  /* 0x0000002e2f0b723e */ /* 0x000fe2000480700b */
[----:B------:R0:W-:Y:S01]  /*115c0*/  STS.128 [R51+0x18400], R4 ;  /* 0x0184000433007388 */ /* 0x0001e20000000c00 */
[----:B------:R-:W-:Y:S02]  /*115d0*/  F2FP.SATFINITE.E4M3.F32.PACK_AB_MERGE_C R8, R24, R27, R8 ;  /* 0x0000001b1808723e */ /* 0x000fe40004807008 */
[----:B------:R-:W-:-:S05]  /*115e0*/  F2FP.SATFINITE.E4M3.F32.PACK_AB_MERGE_C R10, R25, R10, R13 ;  /* 0x0000000a190a723e */ /* 0x000fca000480700d */
[----:B------:R0:W-:Y:S02]  /*115f0*/  STS.128 [R0+0x18400], R8 ;  /* 0x0184000800007388 */ /* 0x0001e40000000c00 */
.L_x_1682:
[----:B------:R-:W-:Y:S05]  /*11600*/  BSYNC B0 ;  /* 0x0000000000007941 */ /* 0x000fea0003800000 */
.L_x_1675:
        /* <DEDUP_REMOVED lines=8> */
.L_x_1673:
[----:B0--3--:R-:W-:-:S05]  /*11690*/  IMAD.U32 R0, RZ, RZ, UR40 ;  /* 0x00000028ff007e24 */ /* 0x009fca000f8e00ff */
[----:B------:R-:W-:-:S13]  /*116a0*/  ISETP.NE.AND P0, PT, R0, 0x3, PT ;  /* 0x000000030000780c */ /* 0x000fda0003f05270 */
[----:B------:R-:W-:Y:S05]  /*116b0*/  @!P0 BRA `(.L_x_1702) ;  /* 0x0000000000048947 */ /* 0x000fea0003800000 */
[----:B------:R-:W-:Y:S01]  /*116c0*/  BPT.TRAP 0x1 ;  /* 0x000000040000795c */ /* 0x000fe20000300000 */
.L_x_1702:
[----:B-----5:R-:W-:Y:S01]  /*116d0*/  IMAD R8, R17, 0x8, R16 ;  /* 0x0000000811087824 */ /* 0x020fe200078e0210 */
[----:B-12---:R-:W-:-:S04]  /*116e0*/  SHF.L.U32 R3, R201, 0x1f, RZ ;  /* 0x0000001fc9037819 */ /* 0x006fc800000006ff */
[----:B------:R0:W1:Y:S01]  /*116f0*/  SYNCS.PHASECHK.TRANS64.TRYWAIT P1, [R8+URZ+0x2a830], R3 ;  /* 0x02a83003080075a7 */ /* 0x000062000802017f */
[----:B------:R-:W-:Y:S05]  /*11700*/  @!P0 BRA `(.L_x_1703) ;  /* 0x0000000000048947 */ /* 0x000fea0003800000 */
[----:B------:R-:W-:Y:S01]  /*11710*/  BPT.TRAP 0x1 ;  /* 0x000000040000795c */ /* 0x000fe20000300000 */
.L_x_1703:
[----:B-1----:R-:W-:Y:S05]  /*11720*/  @P1 BRA `(.L_x_1704) ;  /* 0x0000000000081947 */ /* 0x002fea0003800000 */
[----:B------:R-:W1:Y:S02]  /*11730*/  SYNCS.PHASECHK.TRANS64.TRYWAIT P1, [R8+URZ+0x2a830], R3 ;  /* 0x02a83003080075a7 */ /* 0x000e64000802017f */
[----:B-1----:R-:W-:Y:S05]  /*11740*/  @!P1 BRA `(.L_x_1705) ;  /* 0x000001a4004c9947 */ /* 0x002fea0003800000 */
.L_x_1704:
[----:B------:R-:W-:Y:S05]  /*11750*/  WARPSYNC.ALL ;  /* 0x0000000000007948 */ /* 0x000fea0003800000 */
[----:B------:R-:W-:Y:S01]  /*11760*/  VIADD R0, R16, 0x1e400 ;  /* 0x0001e40010007836 */ /* 0x000fe20000000000 */
[----:B------:R-:W-:Y:S01]  /*11770*/  R2UR UR24, R44 ;  /* 0x000000002c1872ca */ /* 0x000fe200000e0000 */
[----:B------:R-:W-:Y:S01]  /*11780*/  IMAD.MOV.U32 R7, RZ, RZ, -0x7fffffe0 ;  /* 0x80000020ff077424 */ /* 0x000fe200078e00ff */
[----:B----4-:R-:W-:Y:S01]  /*11790*/  WARPGROUP.ARRIVE ;  /* 0x00000000000079c5 */ /* 0x010fe20000000000 */
[----:B------:R-:W-:Y:S01]  /*117a0*/  UMOV UR25, 0x80000020 ;  /* 0x8000002000197882 */ /* 0x000fe20000000000 */
[----:B------:R-:W-:Y:S01]  /*117b0*/  SHF.R.U32.HI R0, RZ, 0x4, R0 ;  /* 0x00000004ff007819 */ /* 0x000fe20000011600 */
[----:B------:R-:W-:Y:S01]  /*117c0*/  IMAD.MOV.U32 R11, RZ, RZ, -0x7fffffe0 ;  /* 0x80000020ff0b7424 */ /* 0x000fe200078e00ff */
[----:B------:R-:W-:Y:S01]  /*117d0*/  R2UR UR27, R7 ;  /* 0x00000000071b72ca */ /* 0x000fe200000e0000 */
[----:B------:R-:W-:Y:S01]  /*117e0*/  UMOV UR5, 0x80000020 ;  /* 0x8000002000057882 */ /* 0x000fe20000000000 */
[----:B------:R-:W-:Y:S01]  /*117f0*/  LOP3.LUT R0, R0, 0x3fff, RZ, 0xc0, !PT ;  /* 0x00003fff00007812 */ /* 0x000fe200078ec0ff */
[----:B------:R-:W-:Y:S01]  /*11800*/  UMOV UR9, 0x80000020 ;  /* 0x8000002000097882 */ /* 0x000fe20000000000 */
[----:B------:R-:W-:Y:S01]  /*11810*/  R2UR UR7, R11 ;  /* 0x000000000b0772ca */ /* 0x000fe200000e0000 */
[----:B------:R-:W-:Y:S01]  /*11820*/  IMAD.MOV.U32 R11, RZ, RZ, -0x7fffffe0 ;  /* 0x80000020ff0b7424 */ /* 0x000fe200078e00ff */
[----:B------:R-:W-:Y:S01]  /*11830*/  LOP3.LUT R5, R0, 0x10000, RZ, 0xfc, !PT ;  /* 0x0001000000057812 */ /* 0x000fe200078efcff */
[----:B------:R-:W-:Y:S01]  /*11840*/  ULOP3.LUT UR24, UR24, 0x10000, URZ, 0xfc, !UPT ;  /* 0x0001000018187892 */ /* 0x000fe2000f8efc3f */
[----:B------:R-:W-:Y:S01]  /*11850*/  IMAD.MOV.U32 R7, RZ, RZ, -0x7fffffe0 ;  /* 0x80000020ff077424 */ /* 0x000fe200078e00ff */
[----:B------:R-:W-:Y:S01]  /*11860*/  UMOV UR13, 0x80000020 ;  /* 0x80000020000d7882 */ /* 0x000fe20000000000 */
[----:B------:R-:W-:Y:S01]  /*11870*/  R2UR UR11, R11 ;  /* 0x000000000b0b72ca */ /* 0x000fe200000e0000 */
[----:B------:R-:W-:Y:S01]  /*11880*/  IMAD R6, R17, 0x600, R5 ;  /* 0x0000060011067824 */ /* 0x000fe200078e0205 */
[----:B------:R-:W-:Y:S01]  /*11890*/  UIADD3 UR4, UR24, 0x2, URZ ;  /* 0x0000000218047890 */ /* 0x000fe2000fffe03f */
[----:B------:R-:W-:Y:S01]  /*118a0*/  IMAD.MOV.U32 R11, RZ, RZ, -0x7fffffe0 ;  /* 0x80000020ff0b7424 */ /* 0x000fe200078e00ff */
[----:B------:R-:W-:Y:S01]  /*118b0*/  UIADD3 UR8, UR24, 0x200, URZ ;  /* 0x0000020018087890 */ /* 0x000fe2000fffe03f */
[C---:B------:R-:W-:Y:S01]  /*118c0*/  VIADD R10, R6.reuse, 0x2 ;  /* 0x00000002060a7836 */ /* 0x040fe20000000000 */
[----:B------:R-:W-:Y:S01]  /*118d0*/  R2UR UR26, R6 ;  /* 0x00000000061a72ca */ /* 0x000fe200000e0000 */
[----:B------:R-:W-:Y:S01]  /*118e0*/  UIADD3 UR12, UR24, 0x202, URZ ;  /* 0x00000202180c7890 */ /* 0x000fe2000fffe03f */
[----:B------:R-:W-:Y:S01]  /*118f0*/  R2UR UR15, R11 ;  /* 0x000000000b0f72ca */ /* 0x000fe200000e0000 */
[----:B------:R-:W-:Y:S01]  /*11900*/  UIADD3 UR16, UR24, 0x400, URZ ;  /* 0x0000040018107890 */ /* 0x000fe2000fffe03f */
[----:B------:R-:W-:Y:S01]  /*11910*/  R2UR UR6, R10 ;  /* 0x000000000a0672ca */ /* 0x000fe200000e0000 */
[----:B------:R-:W-:Y:S01]  /*11920*/  VIADD R10, R6, 0x200 ;  /* 0x00000200060a7836 */ /* 0x000fe20000000000 */
[----:B------:R-:W-:Y:S01]  /*11930*/  MOV R11, 0x80000020 ;  /* 0x80000020000b7802 */ /* 0x000fe20000000f00 */
[----:B------:R-:W-:Y:S01]  /*11940*/  UMOV UR17, 0x80000020 ;  /* 0x8000002000117882 */ /* 0x000fe20000000000 */
[----:B------:R-:W-:Y:S01]  /*11950*/  R2UR UR23, R7 ;  /* 0x00000000071772ca */ /* 0x000fe200000e0000 */
[----:B------:R-:W-:Y:S01]  /*11960*/  UIADD3 UR20, UR24, 0x402, URZ ;  /* 0x0000040218147890 */ /* 0x000fe2000fffe03f */
[----:B------:R-:W-:Y:S01]  /*11970*/  R2UR UR10, R10 ;  /* 0x000000000a0a72ca */ /* 0x000fe200000e0000 */
[----:B------:R-:W-:Y:S01]  /*11980*/  VIADD R10, R6, 0x202 ;  /* 0x00000202060a7836 */ /* 0x000fe20000000000 */
[----:B------:R-:W-:Y:S01]  /*11990*/  R2UR UR19, R11 ;  /* 0x000000000b1372ca */ /* 0x000fe200000e0000 */
[----:B------:R-:W-:Y:S01]  /*119a0*/  QGMMA.64x128x32.F32.E4M3.E4M3 R24, gdesc[UR24], RZ, !UPT, gsb0 ;  /* 0x01e00000181879f3 */ /* 0x000fe2000c0008ff */
[----:B------:R-:W-:-:S02]  /*119b0*/  UMOV UR21, 0x80000020 ;  /* 0x8000002000157882 */ /* 0x000fc40000000000 */
[----:B------:R-:W-:Y:S01]  /*119c0*/  R2UR UR14, R10 ;  /* 0x000000000a0e72ca */ /* 0x000fe200000e0000 */
[C---:B------:R-:W-:Y:S02]  /*119d0*/  VIADD R10, R6.reuse, 0x400 ;  /* 0x00000400060a7836 */ /* 0x040fe40000000000 */
[----:B------:R-:W-:-:S03]  /*119e0*/  VIADD R6, R6, 0x402 ;  /* 0x0000040206067836 */ /* 0x000fc60000000000 */
[----:B------:R-:W-:Y:S02]  /*119f0*/  R2UR UR18, R10 ;  /* 0x000000000a1272ca */ /* 0x000fe400000e0000 */
[----:B------:R-:W-:Y:S01]  /*11a00*/  R2UR UR22, R6 ;  /* 0x00000000061672ca */ /* 0x000fe200000e0000 */
        /* <DEDUP_REMOVED lines=18> */
.L_x_1706:
[----:B------:R-:W2:Y:S01]  /*11b30*/  LDC R6, c[0x0][0x448] ;  /* 0x00011200ff067b82 */ /* 0x000ea20000000800 */
[C---:B------:R-:W-:Y:S01]  /*11b40*/  FMUL.FTZ R92, R2.reuse, R52 ;  /* 0x00000034025c7220 */ /* 0x040fe20000410000 */
[C---:B01----:R-:W-:Y:S01]  /*11b50*/  FMUL.FTZ R3, R2.reuse, R27 ;  /* 0x0000001b02037220 */ /* 0x043fe20000410000 */
[C---:B------:R-:W-:Y:S01]  /*11b60*/  FMUL.FTZ R27, R2.reuse, R51 ;  /* 0x00000033021b7220 */ /* 0x040fe20000410000 */
[C---:B------:R-:W-:Y:S01]  /*11b70*/  FMUL.FTZ R51, R2.reuse, R75 ;  /* 0x0000004b02337220 */ /* 0x040fe20000410000 */
[C---:B------:R-:W-:Y:S01]  /*11b80*/  FMUL.FTZ R75, R2.reuse, R76 ;  /* 0x0000004c024b7220 */ /* 0x040fe20000410000 */
[C---:B------:R-:W-:Y:S01]  /*11b90*/  FMUL.FTZ R76, R2.reuse, R77 ;  /* 0x0000004d024c7220 */ /* 0x040fe20000410000 */
[C---:B------:R-:W-:Y:S01]  /*11ba0*/  FMUL.FTZ R12, R2.reuse, R34 ;  /* 0x00000022020c7220 */ /* 0x040fe20000410000 */
[----:B------:R-:W-:Y:S01]  /*11bb0*/  FMUL.FTZ R34, R2, R58 ;  /* 0x0000003a02227220 */ /* 0x000fe20000410000 */
[----:B------:R-:W-:Y:S02]  /*11bc0*/  VIADD R8, R8, 0x2a840 ;  /* 0x0002a84008087836 */ /* 0x000fe40000000000 */
[----:B------:R-:W-:Y:S01]  /*11bd0*/  FMUL.FTZ R90, R2, R25 ;  /* 0x00000019025a7220 */ /* 0x000fe20000410000 */
[----:B------:R-:W-:-:S02]  /*11be0*/  IMAD.U32 R9, RZ, RZ, UR38 ;  /* 0x00000026ff097e24 */ /* 0x000fc4000f8e00ff */
[C---:B------:R-:W-:Y:S01]  /*11bf0*/  FMUL.FTZ R21, R2.reuse, R43 ;  /* 0x0000002b02157220 */ /* 0x040fe20000410000 */
[C---:B------:R-:W-:Y:S01]  /*11c00*/  FMUL.FTZ R4, R2.reuse, R24 ;  /* 0x0000001802047220 */ /* 0x040fe20000410000 */
[C---:B------:R-:W-:Y:S01]  /*11c10*/  FMUL.FTZ R0, R2.reuse, R26 ;  /* 0x0000001a02007220 */ /* 0x040fe20000410000 */
[C---:B------:R-:W-:Y:S01]  /*11c20*/  FMUL.FTZ R10, R2.reuse, R30 ;  /* 0x0000001e020a7220 */ /* 0x040fe20000410000 */
[C---:B------:R-:W-:Y:S01]  /*11c30*/  FMUL.FTZ R11, R2.reuse, R31 ;  /* 0x0000001f020b7220 */ /* 0x040fe20000410000 */
[C---:B------:R-:W-:Y:S01]  /*11c40*/  FMUL.FTZ R25, R2.reuse, R47 ;  /* 0x0000002f02197220 */ /* 0x040fe20000410000 */
[C---:B------:R-:W-:Y:S01]  /*11c50*/  FMUL.FTZ R43, R2.reuse, R67 ;  /* 0x00000043022b7220 */ /* 0x040fe20000410000 */
[----:B------:R-:W-:Y:S01]  /*11c60*/  PRMT R8, R9, 0x654, R8 ;  /* 0x0000065409087816 */ /* 0x000fe20000000008 */
[C---:B------:R-:W-:Y:S01]  /*11c70*/  FMUL.FTZ R13, R2.reuse, R35 ;  /* 0x00000023020d7220 */ /* 0x040fe20000410000 */
[C---:B------:R-:W-:Y:S01]  /*11c80*/  FMUL.FTZ R14, R2.reuse, R38 ;  /* 0x00000026020e7220 */ /* 0x040fe20000410000 */
[C---:B------:R-:W-:Y:S01]  /*11c90*/  FMUL.FTZ R15, R2.reuse, R39 ;  /* 0x00000027020f7220 */ /* 0x040fe20000410000 */
[----:B------:R-:W-:Y:S01]  /*11ca0*/  FMUL.FTZ R20, R2, R42 ;  /* 0x0000002a02147220 */ /* 0x000fe20000410000 */
[----:B--2---:R-:W-:Y:S01]  /*11cb0*/  ISETP.NE.AND P1, PT, R6, 0x1, PT ;  /* 0x000000010600780c */ /* 0x004fe20003f25270 */
[----:B------:R-:W-:-:S02]  /*11cc0*/  IMAD.IADD R6, R227, 0x1, R212 ;  /* 0x00000001e3067824 */ /* 0x000fc400078e02d4 */
[C---:B------:R-:W-:Y:S01]  /*11cd0*/  FMUL.FTZ R24, R2.reuse, R46 ;  /* 0x0000002e02187220 */ /* 0x040fe20000410000 */
[C---:B------:R-:W-:Y:S01]  /*11ce0*/  FMUL.FTZ R91, R2.reuse, R48 ;  /* 0x00000030025b7220 */ /* 0x040fe20000410000 */
[C---:B------:R-:W-:Y:S01]  /*11cf0*/  FMUL.FTZ R26, R2.reuse, R50 ;  /* 0x00000032021a7220 */ /* 0x040fe20000410000 */
[----:B------:R-:W-:Y:S02]  /*11d00*/  IMAD.MOV.U32 R77, RZ, RZ, R6 ;  /* 0x000000ffff4d7224 */ /* 0x000fe400078e0006 */
[C---:B------:R-:W-:Y:S01]  /*11d10*/  FMUL.FTZ R93, R2.reuse, R53 ;  /* 0x00000035025d7220 */ /* 0x040fe20000410000 */
[C---:B------:R-:W-:Y:S01]  /*11d20*/  FMUL.FTZ R30, R2.reuse, R54 ;  /* 0x00000036021e7220 */ /* 0x040fe20000410000 */
[C---:B------:R-:W-:Y:S01]  /*11d30*/  FMUL.FTZ R31, R2.reuse, R55 ;  /* 0x00000037021f7220 */ /* 0x040fe20000410000 */
[C---:B------:R-:W-:Y:S01]  /*11d40*/  FMUL.FTZ R67, R2.reuse, R68 ;  /* 0x0000004402437220 */ /* 0x040fe20000410000 */
[C---:B------:R-:W-:Y:S01]  /*11d50*/  FMUL.FTZ R47, R2.reuse, R70 ;  /* 0x00000046022f7220 */ /* 0x040fe20000410000 */
[C---:B------:R-:W-:Y:S01]  /*11d60*/  FMUL.FTZ R28, R2.reuse, R28 ;  /* 0x0000001c021c7220 */ /* 0x040fe20000410000 */
[C---:B------:R-:W-:Y:S01]  /*11d70*/  FMUL.FTZ R29, R2.reuse, R29 ;  /* 0x0000001d021d7220 */ /* 0x040fe20000410000 */
[----:B------:R-:W0:Y:S01]  /*11d80*/  @P1 LDC R7, c[0x0][0x44c] ;  /* 0x00011300ff071b82 */ /* 0x000e220000000800 */
[C---:B------:R-:W-:Y:S01]  /*11d90*/  FMUL.FTZ R32, R2.reuse, R32 ;  /* 0x0000002002207220 */ /* 0x040fe20000410000 */
[C---:B------:R-:W-:Y:S01]  /*11da0*/  FMUL.FTZ R33, R2.reuse, R33 ;  /* 0x0000002102217220 */ /* 0x040fe20000410000 */
[C---:B------:R-:W-:Y:S01]  /*11db0*/  FMUL.FTZ R36, R2.reuse, R36 ;  /* 0x0000002402247220 */ /* 0x040fe20000410000 */
[C---:B------:R-:W-:Y:S01]  /*11dc0*/  FMUL.FTZ R37, R2.reuse, R37 ;  /* 0x0000002502257220 */ /* 0x040fe20000410000 */
[C---:B------:R-:W-:Y:S01]  /*11dd0*/  FMUL.FTZ R40, R2.reuse, R40 ;  /* 0x0000002802287220 */ /* 0x040fe20000410000 */
[C---:B------:R-:W-:Y:S01]  /*11de0*/  FMUL.FTZ R41, R2.reuse, R41 ;  /* 0x0000002902297220 */ /* 0x040fe20000410000 */
[C---:B------:R-:W-:Y:S01]  /*11df0*/  FMUL.FTZ R44, R2.reuse, R44 ;  /* 0x0000002c022c7220 */ /* 0x040fe20000410000 */
[----:B------:R-:W1:Y:S01]  /*11e00*/  @P1 LDC R52, c[0x0][0x450] ;  /* 0x00011400ff341b82 */ /* 0x000e620000000800 */
        /* <DEDUP_REMOVED lines=15> */
[----:B0-----:R-:W-:-:S04]  /*11f00*/  @P1 IMAD.HI.U32 R7, R6, R7, RZ ;  /* 0x0000000706071227 */ /* 0x001fc800078e00ff */
[C---:B------:R-:W-:Y:S01]  /*11f10*/  FMUL.FTZ R99, R2.reuse, R73 ;  /* 0x0000004902637220 */ /* 0x040fe20000410000 */
[C---:B------:R-:W-:Y:S01]  /*11f20*/  FMUL.FTZ R50, R2.reuse, R74 ;  /* 0x0000004a02327220 */ /* 0x040fe20000410000 */
[C---:B------:R-:W-:Y:S01]  /*11f30*/  FMUL.FTZ R54, R2.reuse, R78 ;  /* 0x0000004e02367220 */ /* 0x040fe20000410000 */
[C---:B------:R-:W-:Y:S01]  /*11f40*/  FMUL.FTZ R55, R2.reuse, R79 ;  /* 0x0000004f02377220 */ /* 0x040fe20000410000 */
[C---:B------:R-:W-:Y:S01]  /*11f50*/  FMUL.FTZ R80, R2.reuse, R80 ;  /* 0x0000005002507220 */ /* 0x040fe20000410000 */
[C---:B------:R-:W-:Y:S01]  /*11f60*/  FMUL.FTZ R81, R2.reuse, R81 ;  /* 0x0000005102517220 */ /* 0x040fe20000410000 */
[C---:B------:R-:W-:Y:S01]  /*11f70*/  FMUL.FTZ R70, R2.reuse, R82 ;  /* 0x0000005202467220 */ /* 0x040fe20000410000 */
[----:B-1----:R-:W-:Y:S01]  /*11f80*/  @P1 SHF.R.U32.HI R77, RZ, R52, R7 ;  /* 0x00000034ff4d1219 */ /* 0x002fe20000011607 */
[----:B------:R-:W-:Y:S01]  /*11f90*/  IMAD.MOV.U32 R52, RZ, RZ, -0x80 ;  /* 0xffffff80ff347424 */ /* 0x000fe200078e00ff */
[----:B------:R-:W0:Y:S01]  /*11fa0*/  LDC.64 R6, c[0x0][0x9e0] ;  /* 0x00027800ff067b82 */ /* 0x000e220000000a00 */
[C---:B------:R-:W-:Y:S01]  /*11fb0*/  FMUL.FTZ R46, R2.reuse, R83 ;  /* 0x00000053022e7220 */ /* 0x040fe20000410000 */
[----:B------:R-:W-:Y:S01]  /*11fc0*/  FMUL.FTZ R84, R2, R84 ;  /* 0x0000005402547220 */ /* 0x000fe20000410000 */
[----:B------:R-:W1:Y:S01]  /*11fd0*/  SHFL.IDX PT, R58, R77, RZ, 0x1c1f ;  /* 0x001c1fff4d3a7589 */ /* 0x000e6200000e0000 */
[----:B------:R-:W-:-:S02]  /*11fe0*/  IMAD R100, R89, R52, 0x80 ;  /* 0x0000008059647424 */ /* 0x000fc400078e0234 */
[C---:B------:R-:W-:Y:S01]  /*11ff0*/  FMUL.FTZ R85, R2.reuse, R85 ;  /* 0x0000005502557220 */ /* 0x040fe20000410000 */
[C---:B------:R-:W-:Y:S01]  /*12000*/  FMUL.FTZ R52, R2.reuse, R86 ;  /* 0x0000005602347220 */ /* 0x040fe20000410000 */
[----:B------:R-:W-:Y:S01]  /*12010*/  FMUL.FTZ R53, R2, R87 ;  /* 0x0000005702357220 */ /* 0x000fe20000410000 */
[----:B------:R-:W-:Y:S01]  /*12020*/  VIADD R9, R100, 0x1 ;  /* 0x0000000164097836 */ /* 0x000fe20000000000 */
[----:B------:R2:W-:Y:S01]  /*12030*/  SYNCS.ARRIVE.TRANS64.RED.A1T0 RZ, [R8+URZ], RZ ;  /* 0x000000ff08ff79a7 */ /* 0x0005e2000810043f */
[----:B------:R-:W3:Y:S01]  /*12040*/  MUFU.TANH R4, R4 ;  /* 0x0000000400047308 */ /* 0x000ee20000002400 */
[----:B------:R-:W-:Y:S01]  /*12050*/  ULDC UR41, c[0x0][0x9dc] ;  /* 0x0002770000297ab9 */ /* 0x000fe20000000800 */
[----:B------:R-:W-:Y:S01]  /*12060*/  LEA R82, R89, 0xffffff80, 0x7 ;  /* 0xffffff8059527811 */ /* 0x000fe200078e38ff */
[----:B------:R-:W-:Y:S01]  /*12070*/  ULOP3.LUT UR41, URZ, UR41, URZ, 0x33, !UPT ;  /* 0x000000293f297292 */ /* 0x000fe2000f8e333f */
[----:B--2---:R-:W-:-:S04]  /*12080*/  IMAD R8, R204, -0x2, R9 ;  /* 0xfffffffecc087824 */ /* 0x004fc800078e0209 */
[----:B------:R-:W2:Y:S01]  /*12090*/  MUFU.TANH R90, R90 ;  /* 0x0000005a005a7308 */ /* 0x000ea20000002400 */
[----:B------:R-:W-:Y:S01]  /*120a0*/  IMAD.IADD R9, R203, 0x1, R100 ;  /* 0x00000001cb097824 */ /* 0x000fe200078e0264 */
[----:B------:R-:W-:-:S03]  /*120b0*/  IADD3 R59, -R202, R8, R203 ;  /* 0x00000008ca3b7210 */ /* 0x000fc60007ffe1cb */
[----:B------:R-:W-:Y:S01]  /*120c0*/  IMAD R83, R204, -0x2, R9 ;  /* 0xfffffffecc537824 */ /* 0x000fe200078e0209 */
[----:B0-----:R-:W-:Y:S02]  /*120d0*/  ISETP.GE.AND P2, PT, R7, 0x1, PT ;  /* 0x000000010700780c */ /* 0x001fe40003f46270 */
[----:B------:R-:W0:Y:S01]  /*120e0*/  MUFU.TANH R0, R0 ;  /* 0x0000000000007308 */ /* 0x000e220000002400 */
[C---:B------:R-:W-:Y:S02]  /*120f0*/  IMAD.IADD R86, R59.reuse, 0x1, R6 ;  /* 0x000000013b567824 */ /* 0x040fe400078e0206 */
[----:B------:R-:W-:-:S03]  /*12100*/  VIADD R87, R59, UR41 ;  /* 0x000000293b577c36 */ /* 0x000fc60008000000 */
[----:B-1----:R-:W-:Y:S01]  /*12110*/  VIADDMNMX R78, R58, R86, R83, PT ;  /* 0x000000563a4e7246 */ /* 0x002fe20003800153 */
[----:B------:R-:W-:Y:S01]  /*12120*/  IMAD.IADD R79, R87, 0x1, R58 ;  /* 0x00000001574f7824 */ /* 0x000fe200078e023a */
[----:B------:R-:W1:Y:S08]  /*12130*/  MUFU.TANH R3, R3 ;  /* 0x0000000300037308 */ /* 0x000e700000002400 */
        /* <DEDUP_REMOVED lines=60> */
[----:B-1234-:R-:W-:Y:S05]  /*12500*/  @!P2 BRA `(.L_x_1707) ;  /* 0x000000000050a947 */ /* 0x01efea0003800000 */
[----:B------:R-:W-:Y:S01]  /*12510*/  IADD3 R58, -R202, R203, R58 ;  /* 0x000000cbca3a7210 */ /* 0x000fe20007ffe13a */
[----:B------:R-:W-:Y:S03]  /*12520*/  BSSY B0, `(.L_x_1708) ;  /* 0x000000e000007945 */ /* 0x000fe60003800000 */
[----:B------:R-:W-:-:S13]  /*12530*/  ISETP.GT.AND P3, PT, R58, -0x1, PT ;  /* 0xffffffff3a00780c */ /* 0x000fda0003f64270 */
[----:B------:R-:W-:Y:S05]  /*12540*/  @P3 BRA `(.L_x_1709) ;  /* 0x00000000001c3947 */ /* 0x000fea0003800000 */
[----:B------:R-:W-:Y:S02]  /*12550*/  ISETP.NE.AND P3, PT, R7, 0x1, PT ;  /* 0x000000010700780c */ /* 0x000fe40003f65270 */
[----:B------:R-:W-:-:S11]  /*12560*/  LOP3.LUT R59, RZ, R58, RZ, 0x33, !PT ;  /* 0x0000003aff3b7212 */ /* 0x000fd600078e33ff */
[----:B------:R-:W1:Y:S02]  /*12570*/  @P3 LDC.64 R8, c[0x0][0x9e8] ;  /* 0x00027a00ff083b82 */ /* 0x000e640000000a00 */
[----:B-1----:R-:W-:-:S05]  /*12580*/  @P3 IMAD.HI.U32 R8, R59, R8, RZ ;  /* 0x000000083b083227 */ /* 0x002fca00078e00ff */
[----:B------:R-:W-:-:S04]  /*12590*/  @P3 SHF.R.U32.HI R59, RZ, R9, R8 ;  /* 0x00000009ff3b3219 */ /* 0x000fc80000011608 */
[----:B------:R-:W-:Y:S01]  /*125a0*/  LOP3.LUT R58, RZ, R59, RZ, 0x33, !PT ;  /* 0x0000003bff3a7212 */ /* 0x000fe200078e33ff */
[----:B------:R-:W-:Y:S06]  /*125b0*/  BRA `(.L_x_1710) ;  /* 0x0000000000107947 */ /* 0x000fec0003800000 */
.L_x_1709:
[----:B------:R-:W-:-:S13]  /*125c0*/  ISETP.NE.AND P3, PT, R7, 0x1, PT ;  /* 0x000000010700780c */ /* 0x000fda0003f65270 */
[----:B------:R-:W1:Y:S02]  /*125d0*/  @P3 LDC.64 R8, c[0x0][0x9e8] ;  /* 0x00027a00ff083b82 */ /* 0x000e640000000a00 */
[----:B-1----:R-:W-:-:S05]  /*125e0*/  @P3 IMAD.HI.U32 R8, R58, R8, RZ ;  /* 0x000000083a083227 */ /* 0x002fca00078e00ff */
[----:B------:R-:W-:-:S07]  /*125f0*/  @P3 SHF.R.U32.HI R58, RZ, R9, R8 ;  /* 0x00000009ff3a3219 */ /* 0x000fce0000011608 */
.L_x_1710:
[----:B------:R-:W-:Y:S05]  /*12600*/  BSYNC B0 ;  /* 0x0000000000007941 */ /* 0x000fea0003800000 */
.L_x_1708:
[----:B------:R-:W-:-:S04]  /*12610*/  IMAD R9, R58, R7, -R82 ;  /* 0x000000073a097224 */ /* 0x000fc800078e0a52 */
[----:B------:R-:W-:-:S05]  /*12620*/  IMAD R8, R204, -0x2, R9 ;  /* 0xfffffffecc087824 */ /* 0x000fca00078e0209 */
[----:B------:R-:W-:Y:S02]  /*12630*/  VIMNMX R79, R79, R8, !PT ;  /* 0x000000084f4f7248 */ /* 0x000fe40007fe0100 */
[----:B------:R-:W-:-:S07]  /*12640*/  VIADDMNMX R78, R8, R7, R78, PT ;  /* 0x00000007084e7246 */ /* 0x000fce000380014e */
.L_x_1707:
[C---:B------:R-:W-:Y:S01]  /*12650*/  ISETP.GE.AND P3, PT, R100.reuse, 0x2, PT ;  /* 0x000000026400780c */ /* 0x040fe20003f66270 */
[----:B------:R-:W1:Y:S01]  /*12660*/  SHFL.IDX PT, R8, R77, 0x1, 0x1c1f ;  /* 0x003c1f004d087f89 */ /* 0x000e6200000e0000 */
[----:B------:R-:W-:Y:S02]  /*12670*/  ISETP.GE.AND P5, PT, R100, 0x9, PT ;  /* 0x000000096400780c */ /* 0x000fe40003fa6270 */
[----:B------:R-:W-:Y:S02]  /*12680*/  ISETP.GT.AND P4, PT, R79, 0x1, !P3 ;  /* 0x000000014f00780c */ /* 0x000fe40005f84270 */
[----:B------:R-:W-:Y:S02]  /*12690*/  P2R R101, PR, RZ, 0x20 ;  /* 0x00000020ff657803 */ /* 0x000fe40000000000 */
[----:B------:R-:W-:-:S04]  /*126a0*/  ISETP.LT.OR P4, PT, R78, 0x2, P4 ;  /* 0x000000024e00780c */ /* 0x000fc80002781670 */
[----:B------:R-:W-:Y:S02]  /*126b0*/  FSEL R90, R90, -INF , !P4 ;  /* 0xff8000005a5a7808 */ /* 0x000fe40006000000 */
[----:B------:R-:W-:Y:S02]  /*126c0*/  ISETP.GT.AND P4, PT, R79, 0x8, !P5 ;  /* 0x000000084f00780c */ /* 0x000fe40006f84270 */
[----:B------:R-:W-:Y:S02]  /*126d0*/  ISETP.GE.AND P5, PT, R100, 0xa, PT ;  /* 0x0000000a6400780c */ /* 0x000fe40003fa6270 */
[----:B------:R-:W-:Y:S02]  /*126e0*/  ISETP.LT.OR P4, PT, R78, 0x9, P4 ;  /* 0x000000094e00780c */ /* 0x000fe40002781670 */
[----:B------:R-:W-:Y:S02]  /*126f0*/  P2R R102, PR, RZ, 0x20 ;  /* 0x00000020ff667803 */ /* 0x000fe40000000000 */
[----:B------:R-:W-:-:S02]  /*12700*/  FSEL R74, R28, -INF , !P4 ;  /* 0xff8000001c4a7808 */ /* 0x000fc40006000000 */
[----:B------:R-:W-:Y:S02]  /*12710*/  ISETP.GT.AND P4, PT, R79, 0x9, !P5 ;  /* 0x000000094f00780c */ /* 0x000fe40006f84270 */
[----:B------:R-:W-:Y:S02]  /*12720*/  ISETP.GE.AND P5, PT, R100, 0x11, PT ;  /* 0x000000116400780c */ /* 0x000fe40003fa6270 */
[----:B------:R-:W-:Y:S02]  /*12730*/  ISETP.LT.OR P4, PT, R78, 0xa, P4 ;  /* 0x0000000a4e00780c */ /* 0x000fe40002781670 */
[----:B------:R-:W-:Y:S02]  /*12740*/  P2R R103, PR, RZ, 0x20 ;  /* 0x00000020ff677803 */ /* 0x000fe40000000000 */
[----:B0-----:R-:W-:Y:S02]  /*12750*/  FSEL R73, R29, -INF , !P4 ;  /* 0xff8000001d497808 */ /* 0x001fe40006000000 */
[----:B------:R-:W-:-:S02]  /*12760*/  ISETP.GT.AND P4, PT, R79, 0x10, !P5 ;  /* 0x000000104f00780c */ /* 0x000fc40006f84270 */
[----:B------:R-:W-:Y:S02]  /*12770*/  ISETP.GE.AND P5, PT, R100, 0x12, PT ;  /* 0x000000126400780c */ /* 0x000fe40003fa6270 */
[----:B------:R-:W-:Y:S02]  /*12780*/  ISETP.LT.OR P4, PT, R78, 0x11, P4 ;  /* 0x000000114e00780c */ /* 0x000fe40002781670 */
[----:B------:R-:W-:Y:S02]  /*12790*/  P2R R104, PR, RZ, 0x20 ;  /* 0x00000020ff687803 */ /* 0x000fe40000000000 */
[----:B------:R-:W-:Y:S02]  /*127a0*/  FSEL R72, R32, -INF , !P4 ;  /* 0xff80000020487808 */ /* 0x000fe40006000000 */
[----:B------:R-:W-:Y:S02]  /*127b0*/  ISETP.GT.AND P4, PT, R79, 0x11, !P5 ;  /* 0x000000114f00780c */ /* 0x000fe40006f84270 */
[----:B------:R-:W-:-:S02]  /*127c0*/  ISETP.GE.AND P5, PT, R100, 0x19, PT ;  /* 0x000000196400780c */ /* 0x000fc40003fa6270 */
[----:B------:R-:W-:Y:S02]  /*127d0*/  ISETP.LT.OR P4, PT, R78, 0x12, P4 ;  /* 0x000000124e00780c */ /* 0x000fe40002781670 */
[----:B------:R-:W-:Y:S02]  /*127e0*/  P2R R105, PR, RZ, 0x20 ;  /* 0x00000020ff697803 */ /* 0x000fe40000000000 */
[----:B------:R-:W-:Y:S02]  /*127f0*/  FSEL R71, R33, -INF , !P4 ;  /* 0xff80000021477808 */ /* 0x000fe40006000000 */
[----:B------:R-:W-:Y:S02]  /*12800*/  ISETP.GT.AND P4, PT, R79, 0x18, !P5 ;  /* 0x000000184f00780c */ /* 0x000fe40006f84270 */
[----:B------:R-:W-:Y:S02]  /*12810*/  ISETP.GE.AND P5, PT, R100, 0x1a, PT ;  /* 0x0000001a6400780c */ /* 0x000fe40003fa6270 */
[----:B------:R-:W-:-:S02]  /*12820*/  ISETP.LT.OR P4, PT, R78, 0x19, P4 ;  /* 0x000000194e00780c */ /* 0x000fc40002781670 */
[----:B------:R-:W-:Y:S02]  /*12830*/  P2R R106, PR, RZ, 0x20 ;  /* 0x00000020ff6a7803 */ /* 0x000fe40000000000 */
[----:B------:R-:W-:Y:S02]  /*12840*/  FSEL R69, R36, -INF , !P4 ;  /* 0xff80000024457808 */ /* 0x000fe40006000000 */
[----:B------:R-:W-:Y:S02]  /*12850*/  ISETP.GT.AND P4, PT, R79, 0x19, !P5 ;  /* 0x000000194f00780c */ /* 0x000fe40006f84270 */
[----:B------:R-:W-:Y:S02]  /*12860*/  ISETP.GE.AND P5, PT, R100, 0x21, PT ;  /* 0x000000216400780c */ /* 0x000fe40003fa6270 */
[----:B------:R-:W-:Y:S02]  /*12870*/  ISETP.LT.OR P4, PT, R78, 0x1a, P4 ;  /* 0x0000001a4e00780c */ /* 0x000fe40002781670 */
[----:B------:R-:W-:-:S02]  /*12880*/  P2R R107, PR, RZ, 0x20 ;  /* 0x00000020ff6b7803 */ /* 0x000fc40000000000 */
        /* <DEDUP_REMOVED lines=10> */
[----:B------:R-:W-:Y:S02]  /*12930*/  FSEL R64, R41, -INF , !P4 ;  /* 0xff80000029407808 */ /* 0x000fe40006000000 */
        /* <DEDUP_REMOVED lines=27> */
[----:B------:R-:W-:-:S04]  /*12af0*/  ISETP.LT.OR P4, PT, R78, 0x3a, P4 ;  /* 0x0000003a4e00780c */ /* 0x000fc80002781670 */
        /* <DEDUP_REMOVED lines=35> */
[----:B------:R-:W-:Y:S01]  /*12d30*/  FSEL R49, R67, -INF , !P4 ;  /* 0xff80000043317808 */ /* 0x000fe20006000000 */
[----:B-1----:R-:W-:Y:S01]  /*12d40*/  IMAD.IADD R67, R87, 0x1, R8 ;  /* 0x0000000157437824 */ /* 0x002fe200078e0208 */
        /* <DEDUP_REMOVED lines=28> */
[----:B------:R-:W-:Y:S02]  /*12f10*/  VIADDMNMX R68, R8, R86, R83, PT ;  /* 0x0000005608447246 */ /* 0x000fe40003800153 */
        /* <DEDUP_REMOVED lines=17> */
[----:B------:R-:W-:-:S04]  /*13030*/  ISETP.LT.OR P6, PT, R78, 0x7a, P6 ;  /* 0x0000007a4e00780c */ /* 0x000fc800037c1670 */
[----:B------:R-:W-:Y:S01]  /*13040*/  FSEL R4, R85, -INF , !P6 ;  /* 0xff80000055047808 */ /* 0x000fe20007000000 */
[----:B------:R-:W-:Y:S08]  /*13050*/  @!P2 BRA `(.L_x_1711) ;  /* 0x000000000050a947 */ /* 0x000ff00003800000 */
[----:B------:R-:W-:Y:S01]  /*13060*/  IADD3 R75, -R202, R203, R8 ;  /* 0x000000cbca4b7210 */ /* 0x000fe20007ffe108 */
[----:B------:R-:W-:Y:S03]  /*13070*/  BSSY B0, `(.L_x_1712) ;  /* 0x000000e000007945 */ /* 0x000fe60003800000 */
[----:B------:R-:W-:-:S13]  /*13080*/  ISETP.GT.AND P6, PT, R75, -0x1, PT ;  /* 0xffffffff4b00780c */ /* 0x000fda0003fc4270 */
        /* <DEDUP_REMOVED lines=8> */
.L_x_1713:
[----:B------:R-:W-:-:S13]  /*13110*/  ISETP.NE.AND P6, PT, R7, 0x1, PT ;  /* 0x000000010700780c */ /* 0x000fda0003fc5270 */
[----:B------:R-:W0:Y:S02]  /*13120*/  @P6 LDC.64 R8, c[0x0][0x9e8] ;  /* 0x00027a00ff086b82 */ /* 0x000e240000000a00 */
[----:B0-----:R-:W-:-:S05]  /*13130*/  @P6 IMAD.HI.U32 R8, R75, R8, RZ ;  /* 0x000000084b086227 */ /* 0x001fca00078e00ff */
[----:B------:R-:W-:-:S07]  /*13140*/  @P6 SHF.R.U32.HI R75, RZ, R9, R8 ;  /* 0x00000009ff4b6219 */ /* 0x000fce0000011608 */
.L_x_1714:
[----:B------:R-:W-:Y:S05]  /*13150*/  BSYNC B0 ;  /* 0x0000000000007941 */ /* 0x000fea0003800000 */
.L_x_1712:
[----:B------:R-:W-:-:S04]  /*13160*/  IMAD R75, R75, R7, -R82 ;  /* 0x000000074b4b7224 */ /* 0x000fc800078e0a52 */
[----:B------:R-:W-:-:S05]  /*13170*/  IMAD R8, R204, -0x2, R75 ;  /* 0xfffffffecc087824 */ /* 0x000fca00078e024b */
[----:B------:R-:W-:Y:S02]  /*13180*/  VIMNMX R67, R67, R8, !PT ;  /* 0x0000000843437248 */ /* 0x000fe40007fe0100 */
[----:B------:R-:W-:-:S07]  /*13190*/  VIADDMNMX R68, R8, R7, R68, PT ;  /* 0x0000000708447246 */ /* 0x000fce0003800144 */
.L_x_1711:
[----:B------:R-:W-:Y:S01]  /*131a0*/  ISETP.GT.AND P3, PT, R67, 0x1, !P3 ;  /* 0x000000014300780c */ /* 0x000fe20005f64270 */
[----:B------:R-:W-:Y:S01]  /*131b0*/  ULDC UR35, c[0x0][0x988] ;  /* 0x0002620000237ab9 */ /* 0x000fe20000000800 */
[----:B------:R-:W-:Y:S01]  /*131c0*/  ISETP.NE.AND P6, PT, R105, RZ, PT ;  /* 0x000000ff6900720c */ /* 0x000fe20003fc5270 */
[----:B------:R-:W-:Y:S01]  /*131d0*/  IMAD.U32 R79, RZ, RZ, UR35 ;  /* 0x00000023ff4f7e24 */ /* 0x000fe2000f8e00ff */
[----:B------:R-:W-:Y:S02]  /*131e0*/  ISETP.LT.OR P3, PT, R68, 0x2, P3 ;  /* 0x000000024400780c */ /* 0x000fe40001f61670 */
[----:B------:R-:W-:Y:S02]  /*131f0*/  FMNMX.FTZ R75, R76, R90, !PT ;  /* 0x0000005a4c4b7209 */ /* 0x000fe40007810000 */
[----:B------:R-:W-:Y:S02]  /*13200*/  FSEL R8, R3, -INF , !P3 ;  /* 0xff80000003087808 */ /* 0x000fe40005800000 */
[----:B------:R-:W-:-:S02]  /*13210*/  ISETP.NE.AND P3, PT, R101, RZ, PT ;  /* 0x000000ff6500720c */ /* 0x000fc40003f65270 */
[C---:B------:R-:W-:Y:S02]  /*13220*/  ISETP.GT.AND P4, PT, R67.reuse, 0x71, !P4 ;  /* 0x000000714300780c */ /* 0x040fe40006784270 */
[C---:B------:R-:W-:Y:S02]  /*13230*/  ISETP.GT.AND P3, PT, R67.reuse, 0x8, !P3 ;  /* 0x000000084300780c */ /* 0x040fe40005f64270 */
[----:B------:R-:W-:Y:S02]  /*13240*/  ISETP.GT.AND P5, PT, R67, 0x78, !P5 ;  /* 0x000000784300780c */ /* 0x000fe40006fa4270 */
[C---:B------:R-:W-:Y:S02]  /*13250*/  ISETP.LT.OR P3, PT, R68.reuse, 0x9, P3 ;  /* 0x000000094400780c */ /* 0x040fe40001f61670 */
[----:B------:R-:W-:Y:S02]  /*13260*/  ISETP.LT.OR P4, PT, R68, 0x72, P4 ;  /* 0x000000724400780c */ /* 0x000fe40002781670 */
        /* <DEDUP_REMOVED lines=19> */
[C---:B------:R-:W-:Y:S02]  /*133a0*/  ISETP.LT.OR P3, PT, R68.reuse, 0x12, P3 ;  /* 0x000000124400780c */ /* 0x040fe40001f61670 */
[----:B------:R-:W-:Y:S02]  /*133b0*/  FMNMX.FTZ R10, R59, R10, !PT ;  /* 0x0000000a3b0a7209 */ /* 0x000fe40007810000 */
[----:B------:R-:W-:Y:S02]  /*133c0*/  FSEL R13, R13, -INF , !P3 ;  /* 0xff8000000d0d7808 */ /* 0x000fe40005800000 */
        /* <DEDUP_REMOVED lines=52> */
[----:B------:R-:W-:Y:S01]  /*13710*/  ISETP.LT.OR P5, PT, R68, 0x79, P5 ;  /* 0x000000794400780c */ /* 0x000fe20002fa1670 */
[----:B------:R-:W0:Y:S01]  /*13720*/  SHFL.BFLY PT, R10, R75, 0x2, 0x1f ;  /* 0x0c401f004b0a7f89 */ /* 0x000e2200000e0000 */
[----:B------:R-:W-:Y:S02]  /*13730*/  FSEL R27, R27, -INF , !P3 ;  /* 0xff8000001b1b7808 */ /* 0x000fe40005800000 */
[----:B------:R-:W-:Y:S02]  /*13740*/  ISETP.NE.AND P3, PT, R113, RZ, PT ;  /* 0x000000ff7100720c */ /* 0x000fe40003f65270 */
[----:B------:R-:W-:Y:S02]  /*13750*/  FSEL R46, R46, -INF , !P4 ;  /* 0xff8000002e2e7808 */ /* 0x000fe40006000000 */
[----:B------:R-:W-:-:S02]  /*13760*/  ISETP.GT.AND P3, PT, R67, 0x38, !P3 ;  /* 0x000000384300780c */ /* 0x000fc40005f64270 */
[----:B------:R-:W-:Y:S02]  /*13770*/  FSEL R52, R52, -INF , !P5 ;  /* 0xff80000034347808 */ /* 0x000fe40006800000 */
[----:B------:R-:W-:-:S04]  /*13780*/  ISETP.LT.OR P3, PT, R68, 0x39, P3 ;  /* 0x000000394400780c */ /* 0x000fc80001f61670 */
[----:B------:R-:W-:Y:S02]  /*13790*/  FSEL R30, R30, -INF , !P3 ;  /* 0xff8000001e1e7808 */ /* 0x000fe40005800000 */
[----:B------:R-:W-:-:S04]  /*137a0*/  ISETP.NE.AND P3, PT, R114, RZ, PT ;  /* 0x000000ff7200720c */ /* 0x000fc80003f65270 */
[----:B------:R-:W-:Y:S02]  /*137b0*/  ISETP.GT.AND P3, PT, R67, 0x39, !P3 ;  /* 0x000000394300780c */ /* 0x000fe40005f64270 */
[----:B0-----:R-:W-:Y:S02]  /*137c0*/  FMNMX.FTZ R14, R75, R10, !PT ;  /* 0x0000000a4b0e7209 */ /* 0x001fe40007810000 */
[----:B------:R-:W-:-:S03]  /*137d0*/  ISETP.LT.OR P3, PT, R68, 0x3a, P3 ;  /* 0x0000003a4400780c */ /* 0x000fc60001f61670 */
[----:B------:R-:W0:Y:S01]  /*137e0*/  SHFL.BFLY PT, R77, R14, 0x1, 0x1f ;  /* 0x0c201f000e4d7f89 */ /* 0x000e2200000e0000 */
        /* <DEDUP_REMOVED lines=8> */
[----:B0-----:R-:W-:Y:S02]  /*13870*/  FMNMX.FTZ R10, R14, R77, !PT ;  /* 0x0000004d0e0a7209 */ /* 0x001fe40007810000 */
[----:B------:R-:W-:-:S02]  /*13880*/  FSEL R35, R35, -INF , !P3 ;  /* 0xff80000023237808 */ /* 0x000fc40005800000 */
        /* <DEDUP_REMOVED lines=43> */
[----:B------:R-:W-:-:S04]  /*13b40*/  ISETP.LT.OR P3, PT, R68, 0x71, P3 ;  /* 0x000000714400780c */ /* 0x000fc80001f61670 */
        /* <DEDUP_REMOVED lines=9> */
[----:B------:R-:W-:-:S01]  /*13be0*/  FFMA.FTZ R74, R74, UR35, -R79 ;  /* 0x000000234a4a7c23 */ /* 0x000fc2000801084f */
[----:B------:R-:W-:Y:S01]  /*13bf0*/  FSEL R77, R0, -INF , !P3 ;  /* 0xff800000004d7808 */ /* 0x000fe20005800000 */
[----:B------:R-:W-:-:S01]  /*13c00*/  FFMA.FTZ R0, R76, UR35, -R79 ;  /* 0x000000234c007c23 */ /* 0x000fc2000801084f */
[--C-:B------:R-:W-:Y:S01]  /*13c10*/  FFMA.FTZ R76, R63, UR35, -R79.reuse ;  /* 0x000000233f4c7c23 */ /* 0x100fe2000801084f */
[----:B------:R-:W-:Y:S01]  /*13c20*/  ISETP.GT.AND P3, PT, R67, 0x79, !P6 ;  /* 0x000000794300780c */ /* 0x000fe20007764270 */
[----:B------:R-:W-:Y:S01]  /*13c30*/  MUFU.EX2 R75, R75 ;  /* 0x0000004b004b7308 */ /* 0x000fe20000000800 */
[----:B------:R-:W-:Y:S01]  /*13c40*/  FMNMX.FTZ R14, R77, R8, !PT ;  /* 0x000000084d0e7209 */ /* 0x000fe20007810000 */
[--C-:B------:R-:W-:Y:S01]  /*13c50*/  FFMA.FTZ R73, R73, UR35, -R79.reuse ;  /* 0x0000002349497c23 */ /* 0x100fe2000801084f */
[----:B------:R-:W-:Y:S01]  /*13c60*/  ISETP.LT.OR P3, PT, R68, 0x7a, P3 ;  /* 0x0000007a4400780c */ /* 0x000fe20001f61670 */
[--C-:B------:R-:W-:Y:S01]  /*13c70*/  FFMA.FTZ R68, R45, UR35, -R79.reuse ;  /* 0x000000232d447c23 */ /* 0x100fe2000801084f */
[----:B------:R-:W-:Y:S01]  /*13c80*/  FMNMX.FTZ R14, R3, R14, !PT ;  /* 0x0000000e030e7209 */ /* 0x000fe20007810000 */
[--C-:B------:R-:W-:Y:S01]  /*13c90*/  FFMA.FTZ R45, R36, UR35, -R79.reuse ;  /* 0x00000023242d7c23 */ /* 0x100fe2000801084f */
[----:B------:R-:W-:Y:S01]  /*13ca0*/  FSEL R53, R53, -INF , !P3 ;  /* 0xff80000035357808 */ /* 0x000fe20005800000 */
[--C-:B------:R-:W-:Y:S01]  /*13cb0*/  FFMA.FTZ R36, R41, UR35, -R79.reuse ;  /* 0x0000002329247c23 */ /* 0x100fe2000801084f */
[----:B------:R-:W-:Y:S01]  /*13cc0*/  FMNMX.FTZ R81, R11, R14, !PT ;  /* 0x0000000e0b517209 */ /* 0x000fe20007810000 */
[--C-:B------:R-:W-:Y:S01]  /*13cd0*/  FFMA.FTZ R41, R40, UR35, -R79.reuse ;  /* 0x0000002328297c23 */ /* 0x100fe2000801084f */
        /* <DEDUP_REMOVED lines=16> */
[----:B------:R-:W0:Y:S01]  /*13de0*/  MUFU.EX2 R73, R73 ;  /* 0x0000004900497308 */ /* 0x000e220000000800 */
        /* <DEDUP_REMOVED lines=10> */
[----:B------:R-:W-:-:S03]  /*13e90*/  FFMA.FTZ R28, R28, UR35, -R79 ;  /* 0x000000231c1c7c23 */ /* 0x000fc6000801084f */
[----:B------:R-:W-:Y:S02]  /*13ea0*/  FMNMX.FTZ R81, R25, R14, !PT ;  /* 0x0000000e19517209 */ /* 0x000fe40007810000 */
[----:B------:R-:W-:Y:S01]  /*13eb0*/  MUFU.EX2 R71, R71 ;  /* 0x0000004700477308 */ /* 0x000fe20000000800 */
[----:B0-----:R-:W-:Y:S02]  /*13ec0*/  F2FP.SATFINITE.E4M3.F32.PACK_AB_MERGE_C R196, R73, R74, RZ ;  /* 0x0000004a49c4723e */ /* 0x001fe400048070ff */
[----:B------:R-:W-:Y:S02]  /*13ed0*/  FMNMX.FTZ R14, R26, R81, !PT ;  /* 0x000000511a0e7209 */ /* 0x000fe40007810000 */
[----:B------:R-:W-:Y:S02]  /*13ee0*/  F2FP.SATFINITE.E4M3.F32.PACK_AB_MERGE_C R196, R75, R0, R196 ;  /* 0x000000004bc4723e */ /* 0x000fe400048070c4 */
        /* <DEDUP_REMOVED lines=22> */
[----:B------:R-:W-:-:S04]  /*14050*/  FMNMX.FTZ R14, R54, R83, !PT ;  /* 0x00000053360e7209 */ /* 0x000fc80007810000 */
[----:B------:R-:W-:Y:S01]  /*14060*/  FMNMX.FTZ R61, R55, R14, !PT ;  /* 0x0000000e373d7209 */ /* 0x000fe20007810000 */
[----:B------:R-:W-:Y:S01]  /*14070*/  MUFU.EX2 R63, R91 ;  /* 0x0000005b003f7308 */ /* 0x000fe20000000800 */
[----:B0-----:R-:W-:-:S01]  /*14080*/  FFMA.FTZ R80, R58, UR35, -R79 ;  /* 0x000000233a507c23 */ /* 0x001fc2000801084f */
[--C-:B------:R-:W-:Y:S01]  /*14090*/  FFMA.FTZ R58, R37, UR35, -R79.reuse ;  /* 0x00000023253a7c23 */ /* 0x100fe2000801084f */
[----:B------:R-:W-:Y:S01]  /*140a0*/  FMNMX.FTZ R67, R70, R61, !PT ;  /* 0x0000003d46437209 */ /* 0x000fe20007810000 */
[----:B------:R-:W-:Y:S01]  /*140b0*/  FFMA.FTZ R37, R49, UR35, -R79 ;  /* 0x0000002331257c23 */ /* 0x000fe2000801084f */
[----:B------:R-:W-:Y:S02]  /*140c0*/  IMAD.U32 R49, RZ, RZ, UR35 ;  /* 0x00000023ff317e24 */ /* 0x000fe4000f8e00ff */
        /* <DEDUP_REMOVED lines=9> */
[----:B0-----:R-:W-:-:S07]  /*14160*/  FMNMX.FTZ R67, R14, R67, !PT ;  /* 0x000000430e437209 */ /* 0x001fce0007810000 */
[----:B------:R-:W-:Y:S01]  /*14170*/  MUFU.EX2 R60, R60 ;  /* 0x0000003c003c7308 */ /* 0x000fe20000000800 */
[----:B------:R-:W0:Y:S07]  /*14180*/  SHFL.BFLY PT, R14, R67, 0x1, 0x1f ;  /* 0x0c201f00430e7f89 */ /* 0x000e2e00000e0000 */
[----:B------:R-:W-:Y:S08]  /*14190*/  MUFU.EX2 R37, R37 ;  /* 0x0000002500257308 */ /* 0x000ff00000000800 */
[----:B------:R-:W-:Y:S08]  /*141a0*/  MUFU.EX2 R68, R68 ;  /* 0x0000004400447308 */ /* 0x000ff00000000800 */
[----:B------:R-:W-:Y:S01]  /*141b0*/  MUFU.EX2 R33, R33 ;  /* 0x0000002100217308 */ /* 0x000fe20000000800 */
[----:B0-----:R-:W-:-:S04]  /*141c0*/  FMNMX.FTZ R14, R67, R14, !PT ;  /* 0x0000000e430e7209 */ /* 0x001fc80007810000 */
[C---:B------:R-:W-:Y:S01]  /*141d0*/  FSETP.NEU.FTZ.AND P3, PT, R14.reuse, -INF , PT ;  /* 0xff8000000e00780b */ /* 0x040fe20003f7d000 */
[----:B------:R-:W-:-:S01]  /*141e0*/  FFMA.FTZ R40, R14, R49, -8 ;  /* 0xc10000000e287423 */ /* 0x000fc20000010031 */
[----:B------:R-:W-:Y:S01]  /*141f0*/  FFMA.FTZ R49, R4, UR35, -R79 ;  /* 0x0000002304317c23 */ /* 0x000fe2000801084f */
[----:B------:R-:W-:Y:S03]  /*14200*/  MUFU.EX2 R56, R56 ;  /* 0x0000003800387308 */ /* 0x000fe60000000800 */
[----:B------:R-:W-:-:S05]  /*14210*/  FSEL R40, R40, RZ, P3 ;  /* 0x000000ff28287208 */ /* 0x000fca0001800000 */
        /* <DEDUP_REMOVED lines=22> */
[----:B------:R1:W-:Y:S01]  /*14380*/  MUFU.EX2 R82, R15 ;  /* 0x0000000f00527308 */ /* 0x0003e20000000800 */
        /* <DEDUP_REMOVED lines=9> */
[----:B------:R-:W-:-:S06]  /*14420*/  FFMA.FTZ R52, R52, UR35, -R40 ;  /* 0x0000002334347c23 */ /* 0x000fcc0008010828 */
[----:B------:R1:W3:Y:S08]  /*14430*/  MUFU.EX2 R80, R11 ;  /* 0x0000000b00507308 */ /* 0x0002f00000000800 */
[----:B------:R-:W4:Y:S01]  /*14440*/  MUFU.EX2 R3, R3 ;  /* 0x0000000300037308 */ /* 0x000f220000000800 */
[----:B-1----:R-:W-:-:S01]  /*14450*/  FFMA.FTZ R11, R26, UR35, -R40 ;  /* 0x000000231a0b7c23 */ /* 0x002fc20008010828 */
[----:B------:R-:W-:-:S04]  /*14460*/  FADD.FTZ R26, R74, R15 ;  /* 0x0000000f4a1a7221 */ /* 0x000fc80000010000 */
[----:B------:R-:W-:Y:S01]  /*14470*/  FADD.FTZ R15, R73, R26 ;  /* 0x0000001a490f7221 */ /* 0x000fe20000010000 */
[----:B0-----:R-:W-:-:S01]  /*14480*/  FADD.FTZ R26, R4, R67 ;  /* 0x00000043041a7221 */ /* 0x001fc20000010000 */
[----:B------:R0:W-:Y:S08]  /*14490*/  MUFU.EX2 R79, R13 ;  /* 0x0000000d004f7308 */ /* 0x0001f00000000800 */
[----:B------:R-:W1:Y:S01]  /*144a0*/  MUFU.EX2 R8, R8 ;  /* 0x0000000800087308 */ /* 0x000e620000000800 */
[----:B0-----:R-:W-:-:S01]  /*144b0*/  FFMA.FTZ R13, R34, UR35, -R40 ;  /* 0x00000023220d7c23 */ /* 0x001fc20008010828 */
[----:B------:R-:W-:Y:S01]  /*144c0*/  FADD.FTZ R34, R72, R15 ;  /* 0x0000000f48227221 */ /* 0x000fe20000010000 */
[----:B--2---:R-:W-:-:S01]  /*144d0*/  FADD.FTZ R15, R77, R26 ;  /* 0x0000001a4d0f7221 */ /* 0x004fc20000010000 */
[----:B---3--:R-:W-:-:S02]  /*144e0*/  F2FP.SATFINITE.E4M3.F32.PACK_AB_MERGE_C R77, R80, R77, RZ ;  /* 0x0000004d504d723e */ /* 0x008fc400048070ff */
[----:B------:R-:W-:-:S01]  /*144f0*/  FADD.FTZ R34, R71, R34 ;  /* 0x0000002247227221 */ /* 0x000fc20000010000 */
[----:B------:R-:W-:Y:S01]  /*14500*/  FADD.FTZ R26, R80, R15 ;  /* 0x0000000f501a7221 */ /* 0x000fe20000010000 */
[----:B------:R0:W-:Y:S01]  /*14510*/  MUFU.EX2 R84, R25 ;  /* 0x0000001900547308 */ /* 0x0001e20000000800 */
[----:B------:R-:W-:Y:S02]  /*14520*/  F2FP.SATFINITE.E4M3.F32.PACK_AB_MERGE_C R197, R67, R4, R77 ;  /* 0x0000000443c5723e */ /* 0x000fe4000480704d */
[----:B----4-:R-:W-:-:S05]  /*14530*/  FADD.FTZ R15, R3, R26 ;  /* 0x0000001a030f7221 */ /* 0x010fca0000010000 */
[----:B------:R-:W2:Y:S01]  /*14540*/  MUFU.EX2 R9, R9 ;  /* 0x0000000900097308 */ /* 0x000ea20000000800 */
[----:B0-----:R-:W-:-:S01]  /*14550*/  FADD.FTZ R25, R69, R34 ;  /* 0x0000002245197221 */ /* 0x001fc20000010000 */
[----:B-1----:R-:W-:-:S03]  /*14560*/  FADD.FTZ R26, R8, R15 ;  /* 0x0000000f081a7221 */ /* 0x002fc60000010000 */
[----:B------:R-:W-:Y:S01]  /*14570*/  FADD.FTZ R34, R66, R25 ;  /* 0x0000001942227221 */ /* 0x000fe20000010000 */
[----:B------:R-:W-:-:S01]  /*14580*/  FADD.FTZ R15, R79, R26 ;  /* 0x0000001a4f0f7221 */ /* 0x000fc20000010000 */
[----:B------:R-:W-:Y:S01]  /*14590*/  F2FP.SATFINITE.E4M3.F32.PACK_AB_MERGE_C R26, R81, R78, RZ ;  /* 0x0000004e511a723e */ /* 0x000fe200048070ff */
[----:B------:R-:W0:Y:S01]  /*145a0*/  MUFU.EX2 R12, R12 ;  /* 0x0000000c000c7308 */ /* 0x000e220000000800 */
[----:B------:R-:W-:-:S01]  /*145b0*/  FADD.FTZ R25, R65, R34 ;  /* 0x0000002241197221 */ /* 0x000fc20000010000 */
[----:B------:R-:W-:Y:S02]  /*145c0*/  F2FP.SATFINITE.E4M3.F32.PACK_AB_MERGE_C R79, R82, R79, RZ ;  /* 0x0000004f524f723e */ /* 0x000fe400048070ff */
[----:B------:R-:W-:Y:S01]  /*145d0*/  F2FP.SATFINITE.E4M3.F32.PACK_AB_MERGE_C R194, R62, R63, R26 ;  /* 0x0000003f3ec2723e */ /* 0x000fe2000480701a */
[----:B------:R-:W-:Y:S01]  /*145e0*/  FADD.FTZ R0, R64, R25 ;  /* 0x0000001940007221 */ /* 0x000fe20000010000 */
[----:B------:R-:W-:Y:S02]  /*145f0*/  F2FP.SATFINITE.E4M3.F32.PACK_AB_MERGE_C R199, R8, R3, R79 ;  /* 0x0000000308c7723e */ /* 0x000fe4000480704f */
[----:B------:R1:W3:Y:S01]  /*14600*/  MUFU.EX2 R21, R24 ;  /* 0x0000001800157308 */ /* 0x0002e20000000800 */
[----:B------:R-:W-:-:S01]  /*14610*/  FADD.FTZ R25, R59, R0 ;  /* 0x000000003b197221 */ /* 0x000fc20000010000 */
[----:B------:R-:W-:Y:S01]  /*14620*/  FADD.FTZ R0, R82, R15 ;  /* 0x0000000f52007221 */ /* 0x000fe20000010000 */
[C---:B------:R-:W-:Y:S01]  /*14630*/  F2FP.SATFINITE.E4M3.F32.PACK_AB_MERGE_C R59, R76.reuse, R59, RZ ;  /* 0x0000003b4c3b723e */ /* 0x040fe200048070ff */
[----:B------:R-:W4:Y:S01]  /*14640*/  @P1 LDC R8, c[0x0][0x450] ;  /* 0x00011400ff081b82 */ /* 0x000f220000000800 */
[----:B------:R-:W-:-:S01]  /*14650*/  FADD.FTZ R76, R76, R25 ;  /* 0x000000194c4c7221 */ /* 0x000fc20000010000 */
[----:B--2---:R-:W-:Y:S01]  /*14660*/  FADD.FTZ R15, R9, R0 ;  /* 0x00000000090f7221 */ /* 0x004fe20000010000 */
[----:B------:R-:W-:Y:S01]  /*14670*/  F2FP.SATFINITE.E4M3.F32.PACK_AB_MERGE_C R192, R64, R65, R59 ;  /* 0x0000004140c0723e */ /* 0x000fe2000480703b */
[----:B------:R-:W2:Y:S01]  /*14680*/  MUFU.EX2 R11, R11 ;  /* 0x0000000b000b7308 */ /* 0x000ea20000000800 */
[----:B-1----:R-:W-:-:S01]  /*14690*/  FFMA.FTZ R24, R35, UR35, -R40 ;  /* 0x0000002323187c23 */ /* 0x002fc20008010828 */
[----:B0-----:R-:W-:Y:S01]  /*146a0*/  FADD.FTZ R0, R12, R15 ;  /* 0x0000000f0c007221 */ /* 0x001fe20000010000 */
[----:B------:R-:W-:-:S01]  /*146b0*/  FADD.FTZ R25, R63, R76 ;  /* 0x0000004c3f197221 */ /* 0x000fc20000010000 */
[----:B------:R-:W-:-:S03]  /*146c0*/  FFMA.FTZ R40, R53, UR35, -R40 ;  /* 0x0000002335287c23 */ /* 0x000fc60008010828 */
[----:B------:R-:W-:Y:S01]  /*146d0*/  FADD.FTZ R25, R62, R25 ;  /* 0x000000193e197221 */ /* 0x000fe20000010000 */
[----:B------:R-:W0:Y:S01]  /*146e0*/  MUFU.EX2 R20, R20 ;  /* 0x0000001400147308 */ /* 0x000e220000000800 */
[----:B---3--:R-:W-:-:S01]  /*146f0*/  FADD.FTZ R15, R21, R0 ;  /* 0x00000000150f7221 */ /* 0x008fc20000010000 */
[----:B------:R-:W-:Y:S01]  /*14700*/  F2FP.SATFINITE.E4M3.F32.PACK_AB_MERGE_C R21, R84, R21, RZ ;  /* 0x000000155415723e */ /* 0x000fe200048070ff */
[----:B------:R-:W-:-:S01]  /*14710*/  FADD.FTZ R78, R78, R25 ;  /* 0x000000194e4e7221 */ /* 0x000fc20000010000 */
[----:B------:R-:W-:Y:S01]  /*14720*/  F2FP.SATFINITE.E4M3.F32.PACK_AB_MERGE_C R25, R58, R57, RZ ;  /* 0x000000393a19723e */ /* 0x000fe200048070ff */
[----:B------:R-:W-:-:S01]  /*14730*/  FADD.FTZ R0, R84, R15 ;  /* 0x0000000f54007221 */ /* 0x000fc20000010000 */
[----:B------:R-:W-:Y:S01]  /*14740*/  F2FP.SATFINITE.E4M3.F32.PACK_AB_MERGE_C R193, R12, R9, R21 ;  /* 0x000000090cc1723e */ /* 0x000fe20004807015 */
[----:B------:R-:W-:-:S01]  /*14750*/  FADD.FTZ R81, R81, R78 ;  /* 0x0000004e51517221 */ /* 0x000fc20000010000 */
[----:B------:R-:W1:Y:S01]  /*14760*/  MUFU.EX2 R30, R30 ;  /* 0x0000001e001e7308 */ /* 0x000e620000000800 */
[----:B--2---:R-:W-:-:S01]  /*14770*/  FADD.FTZ R15, R11, R0 ;  /* 0x000000000b0f7221 */ /* 0x004fc20000010000 */
[----:B------:R-:W-:Y:S01]  /*14780*/  F2FP.SATFINITE.E4M3.F32.PACK_AB_MERGE_C R188, R61, R60, R25 ;  /* 0x0000003c3dbc723e */ /* 0x000fe20004807019 */
[----:B------:R-:W-:-:S01]  /*14790*/  FADD.FTZ R60, R60, R81 ;  /* 0x000000513c3c7221 */ /* 0x000fc20000010000 */
[----:B------:R-:W-:-:S03]  /*147a0*/  F2FP.SATFINITE.E4M3.F32.PACK_AB_MERGE_C R25, R68, R37, RZ ;  /* 0x000000254419723e */ /* 0x000fc600048070ff */
[----:B------:R-:W-:Y:S01]  /*147b0*/  FADD.FTZ R60, R61, R60 ;  /* 0x0000003c3d3c7221 */ /* 0x000fe20000010000 */
[----:B------:R-:W2:Y:S01]  /*147c0*/  MUFU.EX2 R31, R31 ;  /* 0x0000001f001f7308 */ /* 0x000ea20000000800 */
[----:B0-----:R-:W-:-:S01]  /*147d0*/  FADD.FTZ R15, R20, R15 ;  /* 0x0000000f140f7221 */ /* 0x001fc20000010000 */
[----:B------:R-:W-:Y:S01]  /*147e0*/  F2FP.SATFINITE.E4M3.F32.PACK_AB_MERGE_C R190, R56, R33, R25 ;  /* 0x0000002138be723e */ /* 0x000fe20004807019 */
[----:B------:R-:W-:-:S01]  /*147f0*/  FADD.FTZ R57, R57, R60 ;  /* 0x0000003c39397221 */ /* 0x000fc20000010000 */
[----:B------:R-:W0:Y:S03]  /*14800*/  @P1 LDC R25, c[0x0][0x44c] ;  /* 0x00011300ff191b82 */ /* 0x000e260000000800 */
[----:B------:R-:W-:-:S01]  /*14810*/  FADD.FTZ R58, R58, R57 ;  /* 0x000000393a3a7221 */ /* 0x000fc20000010000 */
[----:B------:R-:W3:Y:S01]  /*14820*/  MUFU.EX2 R13, R13 ;  /* 0x0000000d000d7308 */ /* 0x000ee20000000800 */
[----:B-1----:R-:W-:-:S02]  /*14830*/  FADD.FTZ R0, R30, R15 ;  /* 0x0000000f1e007221 */ /* 0x002fc40000010000 */
[----:B------:R-:W-:-:S04]  /*14840*/  FADD.FTZ R33, R33, R58 ;  /* 0x0000003a21217221 */ /* 0x000fc80000010000 */
[----:B------:R-:W-:Y:S01]  /*14850*/  FADD.FTZ R56, R56, R33 ;  /* 0x0000002138387221 */ /* 0x000fe20000010000 */
[----:B------:R-:W1:Y:S01]  /*14860*/  MUFU.EX2 R24, R24 ;  /* 0x0000001800187308 */ /* 0x000e620000000800 */
[----:B--2---:R-:W-:-:S01]  /*14870*/  FADD.FTZ R0, R31, R0 ;  /* 0x000000001f007221 */ /* 0x004fc20000010000 */
[----:B------:R-:W-:Y:S01]  /*14880*/  F2FP.SATFINITE.E4M3.F32.PACK_AB_MERGE_C R30, R31, R30, RZ ;  /* 0x0000001e1f1e723e */ /* 0x000fe200048070ff */
[----:B------:R-:W-:-:S03]  /*14890*/  FADD.FTZ R37, R37, R56 ;  /* 0x0000003825257221 */ /* 0x000fc60000010000 */
[----:B------:R-:W-:Y:S01]  /*148a0*/  F2FP.SATFINITE.E4M3.F32.PACK_AB_MERGE_C R195, R20, R11, R30 ;  /* 0x0000000b14c3723e */ /* 0x000fe2000480701e */
[----:B------:R-:W-:-:S01]  /*148b0*/  FADD.FTZ R37, R68, R37 ;  /* 0x0000002544257221 */ /* 0x000fc20000010000 */
[----:B------:R-:W2:Y:S01]  /*148c0*/  MUFU.EX2 R38, R38 ;  /* 0x0000002600267308 */ /* 0x000ea20000000800 */
[----:B---3--:R-:W-:-:S01]  /*148d0*/  FADD.FTZ R15, R13, R0 ;  /* 0x000000000d0f7221 */ /* 0x008fc20000010000 */
[----:B------:R-:W-:Y:S02]  /*148e0*/  IMAD.MOV.U32 R11, RZ, RZ, R212 ;  /* 0x000000ffff0b7224 */ /* 0x000fe400078e00d4 */
[----:B0-----:R-:W-:-:S04]  /*148f0*/  @P1 IMAD.HI.U32 R25, R212, R25, RZ ;  /* 0x00000019d4191227 */ /* 0x001fc800078e00ff */
[----:B------:R-:W0:Y:S01]  /*14900*/  MUFU.EX2 R39, R39 ;  /* 0x0000002700277308 */ /* 0x000e220000000800 */
[----:B-1----:R-:W-:-:S01]  /*14910*/  FADD.FTZ R15, R24, R15 ;  /* 0x0000000f180f7221 */ /* 0x002fc20000010000 */
[----:B----4-:R-:W-:-:S06]  /*14920*/  @P1 SHF.R.U32.HI R11, RZ, R8, R25 ;  /* 0x00000008ff0b1219 */ /* 0x010fcc0000011619 */
        /* <DEDUP_REMOVED lines=16> */
[----:B0-----:R-:W-:-:S01]  /*14a30*/  FADD.FTZ R3, R48, R3 ;  /* 0x0000000330037221 */ /* 0x001fc20000010000 */
[----:B------:R-:W-:-:S04]  /*14a40*/  F2FP.SATFINITE.E4M3.F32.PACK_AB_MERGE_C R47, R48, R47, RZ ;  /* 0x0000002f302f723e */ /* 0x000fc800048070ff */
[----:B------:R-:W-:Y:S02]  /*14a50*/  F2FP.SATFINITE.E4M3.F32.PACK_AB_MERGE_C R191, R43, R42, R47 ;  /* 0x0000002a2bbf723e */ /* 0x000fe4000480702f */
[----:B------:R-:W0:Y:S08]  /*14a60*/  MUFU.EX2 R50, R50 ;  /* 0x0000003200327308 */ /* 0x000e300000000800 */
[----:B------:R-:W2:Y:S01]  /*14a70*/  MUFU.EX2 R51, R51 ;  /* 0x0000003300337308 */ /* 0x000ea20000000800 */
[----:B-1----:R-:W-:Y:S01]  /*14a80*/  F2FP.SATFINITE.E4M3.F32.PACK_AB_MERGE_C R184, R45, R44, R0 ;  /* 0x0000002c2db8723e */ /* 0x002fe20004807000 */
[----:B------:R-:W-:-:S04]  /*14a90*/  FADD.FTZ R44, R44, R37 ;  /* 0x000000252c2c7221 */ /* 0x000fc80000010000 */
[----:B------:R-:W-:Y:S02]  /*14aa0*/  FADD.FTZ R45, R45, R44 ;  /* 0x0000002c2d2d7221 */ /* 0x000fe40000010000 */
[----:B------:R-:W1:Y:S01]  /*14ab0*/  MUFU.EX2 R54, R54 ;  /* 0x0000003600367308 */ /* 0x000e620000000800 */
[----:B0-----:R-:W-:-:S01]  /*14ac0*/  FADD.FTZ R0, R50, R3 ;  /* 0x0000000332007221 */ /* 0x001fc20000010000 */
[----:B------:R-:W-:-:S04]  /*14ad0*/  FADD.FTZ R36, R36, R45 ;  /* 0x0000002d24247221 */ /* 0x000fc80000010000 */
[----:B------:R-:W-:Y:S02]  /*14ae0*/  FADD.FTZ R41, R41, R36 ;  /* 0x0000002429297221 */ /* 0x000fe40000010000 */
[----:B------:R-:W0:Y:S01]  /*14af0*/  MUFU.EX2 R55, R55 ;  /* 0x0000003700377308 */ /* 0x000e220000000800 */
[----:B--2---:R-:W-:-:S07]  /*14b00*/  FADD.FTZ R9, R51, R0 ;  /* 0x0000000033097221 */ /* 0x004fce0000010000 */
[----:B------:R-:W-:Y:S01]  /*14b10*/  MUFU.EX2 R28, R28 ;  /* 0x0000001c001c7308 */ /* 0x000fe20000000800 */
[----:B-1----:R-:W-:-:S07]  /*14b20*/  FADD.FTZ R0, R54, R9 ;  /* 0x0000000936007221 */ /* 0x002fce0000010000 */
[----:B------:R-:W1:Y:S01]  /*14b30*/  MUFU.EX2 R49, R49 ;  /* 0x0000003100317308 */ /* 0x000e620000000800 */
[C---:B0-----:R-:W-:Y:S01]  /*14b40*/  F2FP.SATFINITE.E4M3.F32.PACK_AB_MERGE_C R54, R55.reuse, R54, RZ ;  /* 0x000000363736723e */ /* 0x041fe200048070ff */
[----:B------:R-:W-:-:S03]  /*14b50*/  FADD.FTZ R55, R55, R0 ;  /* 0x0000000037377221 */ /* 0x000fc60000010000 */
[----:B------:R-:W-:-:S03]  /*14b60*/  F2FP.SATFINITE.E4M3.F32.PACK_AB_MERGE_C R185, R51, R50, R54 ;  /* 0x0000003233b9723e */ /* 0x000fc60004807036 */
[----:B------:R-:W-:Y:S08]  /*14b70*/  MUFU.EX2 R32, R32 ;  /* 0x0000002000207308 */ /* 0x000ff00000000800 */
[----:B------:R-:W0:Y:S01]  /*14b80*/  MUFU.EX2 R29, R29 ;  /* 0x0000001d001d7308 */ /* 0x000e220000000800 */
[----:B-1----:R-:W-:-:S07]  /*14b90*/  F2FP.SATFINITE.E4M3.F32.PACK_AB_MERGE_C R4, R49, R28, RZ ;  /* 0x0000001c3104723e */ /* 0x002fce00048070ff */
[----:B------:R-:W1:Y:S08]  /*14ba0*/  MUFU.EX2 R70, R70 ;  /* 0x0000004600467308 */ /* 0x000e700000000800 */
[----:B------:R-:W2:Y:S01]  /*14bb0*/  MUFU.EX2 R15, R46 ;  /* 0x0000002e000f7308 */ /* 0x000ea20000000800 */
[----:B0-----:R-:W-:Y:S01]  /*14bc0*/  F2FP.SATFINITE.E4M3.F32.PACK_AB_MERGE_C R186, R29, R32, R4 ;  /* 0x000000201dba723e */ /* 0x001fe20004807004 */
[----:B------:R-:W-:-:S04]  /*14bd0*/  FADD.FTZ R32, R32, R41 ;  /* 0x0000002920207221 */ /* 0x000fc80000010000 */
[----:B------:R-:W-:Y:S02]  /*14be0*/  FADD.FTZ R29, R29, R32 ;  /* 0x000000201d1d7221 */ /* 0x000fe40000010000 */
[----:B------:R-:W-:Y:S01]  /*14bf0*/  MUFU.EX2 R52, R52 ;  /* 0x0000003400347308 */ /* 0x000fe20000000800 */
[----:B-1----:R-:W-:-:S01]  /*14c00*/  FADD.FTZ R0, R70, R55 ;  /* 0x0000003746007221 */ /* 0x002fc20000010000 */
[----:B------:R-:W-:-:S04]  /*14c10*/  FADD.FTZ R4, R28, R29 ;  /* 0x0000001d1c047221 */ /* 0x000fc80000010000 */
[----:B------:R-:W-:Y:S02]  /*14c20*/  FADD.FTZ R4, R49, R4 ;  /* 0x0000000431047221 */ /* 0x000fe40000010000 */
[----:B------:R-:W0:Y:S01]  /*14c30*/  MUFU.EX2 R3, R40 ;  /* 0x0000002800037308 */ /* 0x000e220000000800 */
[----:B--2---:R-:W-:-:S01]  /*14c40*/  FADD.FTZ R9, R15, R0 ;  /* 0x000000000f097221 */ /* 0x004fc20000010000 */
[----:B0-----:R-:W-:-:S03]  /*14c50*/  F2FP.SATFINITE.E4M3.F32.PACK_AB_MERGE_C R0, R3, R52, RZ ;  /* 0x000000340300723e */ /* 0x001fc600048070ff */
[----:B------:R-:W-:Y:S01]  /*14c60*/  FADD.FTZ R52, R52, R9 ;  /* 0x0000000934347221 */ /* 0x000fe20000010000 */
[----:B------:R-:W-:Y:S01]  /*14c70*/  IMAD.IADD R9, R88, 0x1, R11 ;  /* 0x0000000158097824 */ /* 0x000fe200078e020b */
[----:B------:R-:W-:Y:S02]  /*14c80*/  F2FP.SATFINITE.E4M3.F32.PACK_AB_MERGE_C R187, R15, R70, R0 ;  /* 0x000000460fbb723e */ /* 0x000fe40004807000 */
[----:B------:R-:W-:-:S01]  /*14c90*/  FADD.FTZ R3, R3, R52 ;  /* 0x0000003403037221 */ /* 0x000fc20000010000 */
[----:B------:R-:W-:Y:S01]  /*14ca0*/  IADD3 R0, R89, -0x2, RZ ;  /* 0xfffffffe59007810 */ /* 0x000fe20007ffe0ff */
[----:B------:R-:W-:Y:S01]  /*14cb0*/  IMAD.IADD R6, R9, 0x1, R6 ;  /* 0x0000000109067824 */ /* 0x000fe200078e0206 */
        /* <DEDUP_REMOVED lines=12> */
.L_x_1717:
[----:B------:R-:W-:-:S13]  /*14d80*/  ISETP.NE.AND P3, PT, R7, 0x1, PT ;  /* 0x000000010700780c */ /* 0x000fda0003f65270 */
[----:B------:R-:W0:Y:S02]  /*14d90*/  @P3 LDC.64 R12, c[0x0][0x9e8] ;  /* 0x00027a00ff0c3b82 */ /* 0x000e240000000a00 */
[----:B0-----:R-:W-:-:S05]  /*14da0*/  @P3 IMAD.HI.U32 R12, R8, R12, RZ ;  /* 0x0000000c080c3227 */ /* 0x001fca00078e00ff */
[----:B------:R-:W-:-:S07]  /*14db0*/  @P3 SHF.R.U32.HI R8, RZ, R13, R12 ;  /* 0x0000000dff083219 */ /* 0x000fce000001160c */
.L_x_1718:
[----:B------:R-:W-:Y:S05]  /*14dc0*/  BSYNC B0 ;  /* 0x0000000000007941 */ /* 0x000fea0003800000 */
.L_x_1716:
[----:B------:R-:W-:-:S05]  /*14dd0*/  IMAD R7, R8, R7, R7 ;  /* 0x0000000708077224 */ /* 0x000fca00078e0207 */
[----:B------:R-:W-:-:S07]  /*14de0*/  VIMNMX R6, R6, R7, PT ;  /* 0x0000000706067248 */ /* 0x000fce0003fe0100 */
.L_x_1715:
[----:B------:R-:W-:Y:S01]  /*14df0*/  SHF.R.S32.HI R7, RZ, 0x1f, R6 ;  /* 0x0000001fff077819 */ /* 0x000fe20000011406 */
[----:B------:R-:W-:Y:S01]  /*14e00*/  ULDC UR32, c[0x0][0x9e4] ;  /* 0x0002790000207ab9 */ /* 0x000fe20000000800 */
[----:B------:R-:W-:Y:S01]  /*14e10*/  ULDC UR29, c[0x0][0x9e4] ;  /* 0x00027900001d7ab9 */ /* 0x000fe20000000800 */
[----:B------:R-:W-:Y:S01]  /*14e20*/  ULDC UR28, c[0x0][0x988] ;  /* 0x00026200001c7ab9 */ /* 0x000fe20000000800 */
[----:B------:R-:W-:Y:S01]  /*14e30*/  LEA.HI R7, R7, R6, RZ, 0x7 ;  /* 0x0000000607077211 */ /* 0x000fe200078f38ff */
[----:B------:R-:W-:Y:S01]  /*14e40*/  ULDC UR31, c[0x0][0x988] ;  /* 0x00026200001f7ab9 */ /* 0x000fe20000000800 */
[----:B------:R-:W-:Y:S01]  /*14e50*/  ULDC UR30, c[0x0][0x988] ;  /* 0x00026200001e7ab9 */ /* 0x000fe20000000800 */
[----:B------:R-:W-:Y:S01]  /*14e60*/  ULDC UR34, c[0x0][0x9e0] ;  /* 0x0002780000227ab9 */ /* 0x000fe20000000800 */
[----:B------:R-:W-:Y:S01]  /*14e70*/  SHF.R.S32.HI R6, RZ, 0x7, R7 ;  /* 0x00000007ff067819 */ /* 0x000fe20000011407 */
[----:B------:R-:W-:Y:S01]  /*14e80*/  ULDC UR33, c[0x0][0x9e0] ;  /* 0x0002780000217ab9 */ /* 0x000fe20000000800 */
[----:B------:R-:W-:-:S02]  /*14e90*/  CS2R R118, SRZ ;  /* 0x0000000000767805 */ /* 0x000fc4000001ff00 */
[----:B------:R-:W-:Y:S02]  /*14ea0*/  CS2R R116, SRZ ;  /* 0x0000000000747805 */ /* 0x000fe4000001ff00 */
[----:B------:R-:W-:Y:S02]  /*14eb0*/  VIMNMX R11, R229, R6, !PT ;  /* 0x00000006e50b7248 */ /* 0x000fe40007fe0100 */
[----:B------:R-:W-:Y:S02]  /*14ec0*/  CS2R R114, SRZ ;  /* 0x0000000000727805 */ /* 0x000fe4000001ff00 */
[----:B------:R-:W-:Y:S02]  /*14ed0*/  CS2R R112, SRZ ;  /* 0x0000000000707805 */ /* 0x000fe4000001ff00 */
        /* <DEDUP_REMOVED lines=45> */
[----:B------:R-:W-:Y:S06]  /*151b0*/  @!P3 BRA `(.L_x_1719) ;  /* 0x000000380090b947 */ /* 0x000fec0003800000 */
[----:B------:R-:W-:-:S07]  /*151c0*/  IMAD.MOV.U32 R119, RZ, RZ, RZ ;  /* 0x000000ffff777224 */ /* 0x000fce00078e00ff */
.L_x_1739:
[----:B------:R-:W-:Y:S01]  /*151d0*/  ISETP.NE.AND P3, PT, R218, RZ, PT ;  /* 0x000000ffda00720c */ /* 0x000fe20003f65270 */
[----:B------:R-:W-:Y:S01]  /*151e0*/  VIADD R12, R17, 0x1 ;  /* 0x00000001110c7836 */ /* 0x000fe20000000000 */
[----:B------:R-:W-:Y:S05]  /*151f0*/  YIELD ;  /* 0x0000000000007946 */ /* 0x000fea0003800000 */
[----:B------:R-:W-:-:S04]  /*15200*/  ISETP.NE.AND P4, PT, R12, 0x2, PT ;  /* 0x000000020c00780c */ /* 0x000fc80003f85270 */
[----:B------:R-:W-:Y:S02]  /*15210*/  SEL R6, RZ, 0x1, P4 ;  /* 0x00000001ff067807 */ /* 0x000fe40002000000 */
[----:B------:R-:W-:Y:S02]  /*15220*/  SEL R12, R12, RZ, P4 ;  /* 0x000000ff0c0c7207 */ /* 0x000fe40002000000 */
[----:B------:R-:W-:Y:S01]  /*15230*/  LOP3.LUT R13, R201, R6, RZ, 0x3c, !PT ;  /* 0x00000006c90d7212 */ /* 0x000fe200078e3cff */
[----:B------:R-:W-:Y:S06]  /*15240*/  @P3 BRA `(.L_x_1720) ;  /* 0x0000000000303947 */ /* 0x000fec0003800000 */
[----:B------:R-:W-:Y:S05]  /*15250*/  @!P0 BRA `(.L_x_1721) ;  /* 0x0000000000048947 */ /* 0x000fea0003800000 */
[----:B------:R-:W-:Y:S01]  /*15260*/  BPT.TRAP 0x1 ;  /* 0x000000040000795c */ /* 0x000fe20000300000 */
.L_x_1721:
[----:B------:R-:W-:Y:S01]  /*15270*/  IMAD R7, R12, 0x8, R16 ;  /* 0x000000080c077824 */ /* 0x000fe200078e0210 */
[----:B------:R-:W-:-:S04]  /*15280*/  SHF.L.U32 R6, R13, 0x1f, RZ ;  /* 0x0000001f0d067819 */ /* 0x000fc800000006ff */
[----:B------:R0:W1:Y:S01]  /*15290*/  SYNCS.PHASECHK.TRANS64.TRYWAIT P4, [R7+URZ+0x2a830], R6 ;  /* 0x02a83006070075a7 */ /* 0x000062000808017f */
[----:B------:R-:W-:Y:S05]  /*152a0*/  @!P0 BRA `(.L_x_1722) ;  /* 0x0000000000048947 */ /* 0x000fea0003800000 */
[----:B------:R-:W-:Y:S01]  /*152b0*/  BPT.TRAP 0x1 ;  /* 0x000000040000795c */ /* 0x000fe20000300000 */
.L_x_1722:
[----:B------:R-:W-:Y:S04]  /*152c0*/  BSSY B0, `(.L_x_1720) ;  /* 0x0000004000007945 */ /* 0x000fe80003800000 */
[----:B-1----:R-:W-:Y:S05]  /*152d0*/  @P4 BRA `(.L_x_1723) ;  /* 0x0000000000084947 */ /* 0x002fea0003800000 */
[----:B------:R-:W1:Y:S02]  /*152e0*/  SYNCS.PHASECHK.TRANS64.TRYWAIT P4, [R7+URZ+0x2a830], R6 ;  /* 0x02a83006070075a7 */ /* 0x000e64000808017f */
[----:B-1----:R-:W-:Y:S05]  /*152f0*/  @!P4 BRA `(.L_x_1724) ;  /* 0x000001680074c947 */ /* 0x002fea0003800000 */
.L_x_1723:
[----:B------:R-:W-:Y:S05]  /*15300*/  BSYNC B0 ;  /* 0x0000000000007941 */ /* 0x000fea0003800000 */
.L_x_1720:
[----:B01----:R-:W0:Y:S01]  /*15310*/  S2R R6, SR_TID.X ;  /* 0x0000000000067919 */ /* 0x003e220000002100 */
[----:B------:R-:W-:Y:S05]  /*15320*/  WARPSYNC.ALL ;  /* 0x0000000000007948 */ /* 0x000fea0003800000 */
[----:B------:R-:W-:Y:S02]  /*15330*/  IMAD.MOV.U32 R7, RZ, RZ, -0x7fffffe0 ;  /* 0x80000020ff077424 */ /* 0x000fe400078e00ff */
[----:B------:R-:W-:Y:S02]  /*15340*/  IMAD.MOV.U32 R121, RZ, RZ, -0x7fffffe0 ;  /* 0x80000020ff797424 */ /* 0x000fe400078e00ff */
[----:B------:R-:W-:Y:S01]  /*15350*/  IMAD.MOV.U32 R21, RZ, RZ, -0x7fffffe0 ;  /* 0x80000020ff157424 */ /* 0x000fe200078e00ff */
[----:B------:R-:W-:Y:S01]  /*15360*/  R2UR UR27, R7 ;  /* 0x00000000071b72ca */ /* 0x000fe200000e0000 */
[----:B------:R-:W-:Y:S01]  /*15370*/  IMAD.MOV.U32 R9, RZ, RZ, -0x7fffffe0 ;  /* 0x80000020ff097424 */ /* 0x000fe200078e00ff */
[----:B------:R-:W-:-:S02]  /*15380*/  R2UR UR19, R121 ;  /* 0x00000000791372ca */ /* 0x000fc400000e0000 */
[----:B------:R-:W-:Y:S02]  /*15390*/  R2UR UR7, R21 ;  /* 0x00000000150772ca */ /* 0x000fe400000e0000 */
[----:B------:R-:W-:Y:S02]  /*153a0*/  R2UR UR11, R9 ;  /* 0x00000000090b72ca */ /* 0x000fe400000e0000 */
[----:B------:R-:W-:Y:S02]  /*153b0*/  R2UR UR15, R21 ;  /* 0x00000000150f72ca */ /* 0x000fe400000e0000 */
[----:B------:R-:W-:Y:S02]  /*153c0*/  R2UR UR23, R7 ;  /* 0x00000000071772ca */ /* 0x000fe400000e0000 */
[----:B0-----:R-:W-:Y:S01]  /*153d0*/  SHF.R.U32.HI R8, RZ, 0x7, R6 ;  /* 0x00000007ff087819 */ /* 0x001fe20000011606 */
[----:B------:R-:W-:-:S04]  /*153e0*/  IMAD R6, R12, 0x600, R5 ;  /* 0x000006000c067824 */ /* 0x000fc800078e0205 */
[----:B------:R-:W-:Y:S01]  /*153f0*/  VIADD R15, R8, 0x8 ;  /* 0x00000008080f7836 */ /* 0x000fe20000000000 */
[C---:B------:R-:W-:Y:S01]  /*15400*/  R2UR UR26, R6.reuse ;  /* 0x00000000061a72ca */ /* 0x040fe200000e0000 */
[C---:B------:R-:W-:Y:S02]  /*15410*/  VIADD R120, R6.reuse, 0x400 ;  /* 0x0000040006787836 */ /* 0x040fe40000000000 */
[C---:B------:R-:W-:Y:S01]  /*15420*/  VIADD R20, R6.reuse, 0x2 ;  /* 0x0000000206147836 */ /* 0x040fe20000000000 */
[----:B------:R0:W-:Y:S01]  /*15430*/  BAR.SYNC.DEFER_BLOCKING R15, 0x100 ;  /* 0x0004000f0000751d */ /* 0x0001e20000010000 */
[----:B------:R-:W-:Y:S01]  /*15440*/  VIADD R8, R6, 0x200 ;  /* 0x0000020006087836 */ /* 0x000fe20000000000 */
[----:B------:R-:W-:Y:S02]  /*15450*/  R2UR UR18, R120 ;  /* 0x00000000781272ca */ /* 0x000fe400000e0000 */
[----:B------:R-:W-:Y:S01]  /*15460*/  R2UR UR6, R20 ;  /* 0x00000000140672ca */ /* 0x000fe200000e0000 */
[----:B------:R-:W-:Y:S01]  /*15470*/  VIADD R20, R6, 0x202 ;  /* 0x0000020206147836 */ /* 0x000fe20000000000 */
[----:B------:R-:W-:Y:S01]  /*15480*/  R2UR UR10, R8 ;  /* 0x00000000080a72ca */ /* 0x000fe200000e0000 */
[----:B------:R-:W-:-:S03]  /*15490*/  VIADD R6, R6, 0x402 ;  /* 0x0000040206067836 */ /* 0x000fc60000000000 */
[----:B------:R-:W-:Y:S02]  /*154a0*/  R2UR UR14, R20 ;  /* 0x00000000140e72ca */ /* 0x000fe400000e0000 */
[----:B------:R-:W-:Y:S01]  /*154b0*/  R2UR UR22, R6 ;  /* 0x00000000061672ca */ /* 0x000fe200000e0000 */
        /* <DEDUP_REMOVED lines=21> */
.L_x_1726:
[----:B------:R-:W-:Y:S01]  /*15610*/  SHF.L.U32 R6, R201, 0x1f, RZ ;  /* 0x0000001fc9067819 */ /* 0x000fe200000006ff */
[----:B------:R-:W-:-:S04]  /*15620*/  IMAD R7, R17, 0x8, R16 ;  /* 0x0000000811077824 */ /* 0x000fc800078e0210 */
[----:B------:R0:W1:Y:S01]  /*15630*/  SYNCS.PHASECHK.TRANS64.TRYWAIT P3, [R7+URZ+0x2a850], R6 ;  /* 0x02a85006070075a7 */ /* 0x000062000806017f */
[----:B------:R-:W-:Y:S05]  /*15640*/  @!P0 BRA `(.L_x_1727) ;  /* 0x0000000000048947 */ /* 0x000fea0003800000 */
[----:B------:R-:W-:Y:S01]  /*15650*/  BPT.TRAP 0x1 ;  /* 0x000000040000795c */ /* 0x000fe20000300000 */
.L_x_1727:
[----:B-1----:R-:W-:Y:S05]  /*15660*/  @P3 BRA `(.L_x_1725) ;  /* 0x0000000000083947 */ /* 0x002fea0003800000 */
[----:B------:R-:W1:Y:S02]  /*15670*/  SYNCS.PHASECHK.TRANS64.TRYWAIT P3, [R7+URZ+0x2a850], R6 ;  /* 0x02a85006070075a7 */ /* 0x000e64000806017f */
[----:B-1----:R-:W-:Y:S05]  /*15680*/  @!P3 BRA `(.L_x_1728) ;  /* 0x0000016400a4b947 */ /* 0x002fea0003800000 */
.L_x_1725:
[----:B01----:R-:W-:Y:S01]  /*15690*/  IADD3 R6, R16, 0x400, RZ ;  /* 0x0000040010067810 */ /* 0x003fe20007ffe0ff */
[----:B------:R-:W-:Y:S01]  /*156a0*/  IMAD.MOV.U32 R7, RZ, RZ, 0x40000040 ;  /* 0x40000040ff077424 */ /* 0x000fe200078e00ff */
[----:B------:R-:W-:Y:S05]  /*156b0*/  WARPSYNC.ALL ;  /* 0x0000000000007948 */ /* 0x000fea0003800000 */
[----:B------:R-:W-:Y:S01]  /*156c0*/  SHF.R.U32.HI R6, RZ, 0x4, R6 ;  /* 0x00000004ff067819 */ /* 0x000fe20000011606 */
[----:B------:R-:W-:Y:S01]  /*156d0*/  WARPGROUP.ARRIVE ;  /* 0x00000000000079c5 */ /* 0x000fe20000000000 */
[----:B------:R-:W-:Y:S01]  /*156e0*/  R2UR UR7, R7 ;  /* 0x00000000070772ca */ /* 0x000fe200000e0000 */
[----:B------:R-:W-:Y:S01]  /*156f0*/  IMAD.MOV.U32 R9, RZ, RZ, 0x40000040 ;  /* 0x40000040ff097424 */ /* 0x000fe200078e00ff */
[----:B------:R-:W-:Y:S01]  /*15700*/  LOP3.LUT R6, R6, 0x3fff, RZ, 0xc0, !PT ;  /* 0x00003fff06067812 */ /* 0x000fe200078ec0ff */
[----:B------:R-:W-:-:S02]  /*15710*/  IMAD.MOV.U32 R7, RZ, RZ, 0x40000040 ;  /* 0x40000040ff077424 */ /* 0x000fc400078e00ff */
[----:B------:R-:W0:Y:S01]  /*15720*/  S2R R15, SR_TID.X ;  /* 0x00000000000f7919 */ /* 0x000e220000002100 */
[----:B------:R-:W-:-:S05]  /*15730*/  LOP3.LUT R6, R6, 0x10000, RZ, 0xfc, !PT ;  /* 0x0001000006067812 */ /* 0x000fca00078efcff */
[----:B------:R-:W-:-:S04]  /*15740*/  IMAD R6, R17, 0x600, R6 ;  /* 0x0000060011067824 */ /* 0x000fc800078e0206 */
[C---:B------:R-:W-:Y:S01]  /*15750*/  VIADD R8, R6.reuse, 0x2 ;  /* 0x0000000206087836 */ /* 0x040fe20000000000 */
[----:B------:R-:W-:-:S13]  /*15760*/  R2UR UR6, R6 ;  /* 0x00000000060672ca */ /* 0x000fda00000e0000 */
[----:B------:R-:W-:Y:S01]  /*15770*/  QGMMA.64x192x32.F32.E4M3.E4M3 R24, R196, gdesc[UR4], R24, gsb0 ;  /* 0x02e00004c4187df3 */ /* 0x000fe20008000818 */
[----:B------:R-:W-:Y:S01]  /*15780*/  R2UR UR6, R8 ;  /* 0x00000000080672ca */ /* 0x000fe200000e0000 */
[C---:B------:R-:W-:Y:S01]  /*15790*/  VIADD R8, R6.reuse, 0x4 ;  /* 0x0000000406087836 */ /* 0x040fe20000000000 */
[----:B------:R-:W-:Y:S01]  /*157a0*/  R2UR UR7, R9 ;  /* 0x00000000090772ca */ /* 0x000fe200000e0000 */
[----:B------:R-:W-:Y:S02]  /*157b0*/  IMAD.MOV.U32 R9, RZ, RZ, 0x40000040 ;  /* 0x40000040ff097424 */ /* 0x000fe400078e00ff */
[----:B------:R-:W-:Y:S01]  /*157c0*/  VIADD R6, R6, 0x6 ;  /* 0x0000000606067836 */ /* 0x000fe20000000000 */
[----:B0-----:R-:W-:Y:S01]  /*157d0*/  SHF.R.U32.HI R15, RZ, 0x7, R15 ;  /* 0x00000007ff0f7819 */ /* 0x001fe2000001160f */
[----:B------:R-:W-:Y:S02]  /*157e0*/  WARPGROUP.DEPBAR.LE gsb0, 0x0 ;  /* 0x00008000000079c5 */ /* 0x000fe40000010000 */
[----:B------:R-:W-:-:S10]  /*157f0*/  WARPGROUP.ARRIVE ;  /* 0x00000000000079c5 */ /* 0x000fd40000000000 */
[----:B------:R-:W-:Y:S01]  /*15800*/  QGMMA.64x192x32.F32.E4M3.E4M3 R24, R192, gdesc[UR4], R24, gsb0 ;  /* 0x02e00004c0187df3 */ /* 0x000fe20008000818 */
[----:B------:R-:W-:Y:S02]  /*15810*/  R2UR UR6, R8 ;  /* 0x00000000080672ca */ /* 0x000fe400000e0000 */
[----:B------:R-:W-:Y:S01]  /*15820*/  R2UR UR7, R9 ;  /* 0x00000000090772ca */ /* 0x000fe200000e0000 */
[----:B------:R-:W-:Y:S02]  /*15830*/  WARPGROUP.DEPBAR.LE gsb0, 0x0 ;  /* 0x00008000000079c5 */ /* 0x000fe40000010000 */
[----:B------:R-:W-:-:S14]  /*15840*/  WARPGROUP.ARRIVE ;  /* 0x00000000000079c5 */ /* 0x000fdc0000000000 */
[----:B------:R-:W-:Y:S01]  /*15850*/  QGMMA.64x192x32.F32.E4M3.E4M3 R24, R188, gdesc[UR4], R24, gsb0 ;  /* 0x02e00004bc187df3 */ /* 0x000fe20008000818 */
[----:B------:R-:W-:Y:S02]  /*15860*/  R2UR UR6, R6 ;  /* 0x00000000060672ca */ /* 0x000fe400000e0000 */
[----:B------:R-:W-:Y:S02]  /*15870*/  R2UR UR7, R7 ;  /* 0x00000000070772ca */ /* 0x000fe400000e0000 */
[----:B------:R-:W-:Y:S01]  /*15880*/  IADD3 R6, -R15, 0xb, RZ ;  /* 0x0000000b0f067810 */ /* 0x000fe20007ffe1ff */
[----:B------:R-:W-:Y:S02]  /*15890*/  WARPGROUP.DEPBAR.LE gsb0, 0x0 ;  /* 0x00008000000079c5 */ /* 0x000fe40000010000 */
[----:B------:R-:W-:-:S12]  /*158a0*/  WARPGROUP.ARRIVE ;  /* 0x00000000000079c5 */ /* 0x000fd80000000000 */
[----:B------:R-:W-:Y:S03]  /*158b0*/  QGMMA.64x192x32.F32.E4M3.E4M3 R24, R184, gdesc[UR4], R24, gsb0 ;  /* 0x02e00004b8187df3 */ /* 0x000fe60008000818 */
[----:B------:R-:W-:Y:S02]  /*158c0*/  WARPGROUP.DEPBAR.LE gsb0, 0x0 ;  /* 0x00008000000079c5 */ /* 0x000fe40000010000 */
[----:B------:R0:W-:Y:S06]  /*158d0*/  BAR.ARV R6, 0x100 ;  /* 0x000400060000751d */ /* 0x0001ec0000002000 */
[----:B------:R-:W-:Y:S05]  /*158e0*/  @!P0 BRA `(.L_x_1729) ;  /* 0x0000000000048947 */ /* 0x000fea0003800000 */
[----:B------:R-:W-:Y:S01]  /*158f0*/  BPT.TRAP 0x1 ;  /* 0x000000040000795c */ /* 0x000fe20000300000 */
.L_x_1729:
[----:B------:R-:W1:Y:S01]  /*15900*/  @P1 LDC R8, c[0x0][0x44c] ;  /* 0x00011300ff081b82 */ /* 0x000e620000000800 */
[----:B0-----:R-:W-:Y:S02]  /*15910*/  IMAD.IADD R6, R227, 0x1, R212 ;  /* 0x00000001e3067824 */ /* 0x001fe400078e02d4 */
[C---:B------:R-:W-:Y:S01]  /*15920*/  FMUL.FTZ R15, R2.reuse, R123 ;  /* 0x0000007b020f7220 */ /* 0x040fe20000410000 */
[C---:B------:R-:W-:Y:S01]  /*15930*/  FMUL.FTZ R123, R2.reuse, R129 ;  /* 0x00000081027b7220 */ /* 0x040fe20000410000 */
[C---:B------:R-:W-:Y:S01]  /*15940*/  FMUL.FTZ R129, R2.reuse, R133 ;  /* 0x0000008502817220 */ /* 0x040fe20000410000 */
[C---:B------:R-:W-:Y:S01]  /*15950*/  FMUL.FTZ R133, R2.reuse, R137 ;  /* 0x0000008902857220 */ /* 0x040fe20000410000 */
[C---:B------:R-:W-:Y:S01]  /*15960*/  FMUL.FTZ R20, R2.reuse, R124 ;  /* 0x0000007c02147220 */ /* 0x040fe20000410000 */
[C---:B------:R-:W-:Y:S01]  /*15970*/  FMUL.FTZ R137, R2.reuse, R143 ;  /* 0x0000008f02897220 */ /* 0x040fe20000410000 */
[----:B------:R-:W0:Y:S01]  /*15980*/  @P1 LDC R7, c[0x0][0x450] ;  /* 0x00011400ff071b82 */ /* 0x000e220000000800 */
[----:B------:R-:W-:Y:S01]  /*15990*/  FMUL.FTZ R143, R2, R145 ;  /* 0x00000091028f7220 */ /* 0x000fe20000410000 */
[----:B------:R-:W-:-:S02]  /*159a0*/  IMAD R124, R12, 0x8, R16 ;  /* 0x000000080c7c7824 */ /* 0x000fc400078e0210 */
        /* <DEDUP_REMOVED lines=12> */
[----:B------:R-:W-:Y:S01]  /*15a70*/  FMUL.FTZ R161, R2, R167 ;  /* 0x000000a702a17220 */ /* 0x000fe20000410000 */
[----:B-1----:R-:W-:-:S04]  /*15a80*/  @P1 IMAD.HI.U32 R8, R6, R8, RZ ;  /* 0x0000000806081227 */ /* 0x002fc800078e00ff */
[C---:B------:R-:W-:Y:S01]  /*15a90*/  FMUL.FTZ R142, R2.reuse, R144 ;  /* 0x00000090028e7220 */ /* 0x040fe20000410000 */
[C---:B------:R-:W-:Y:S01]  /*15aa0*/  FMUL.FTZ R167, R2.reuse, R169 ;  /* 0x000000a902a77220 */ /* 0x040fe20000410000 */
[C---:B------:R-:W-:Y:S01]  /*15ab0*/  FMUL.FTZ R144, R2.reuse, R150 ;  /* 0x0000009602907220 */ /* 0x040fe20000410000 */
[C---:B------:R-:W-:Y:S01]  /*15ac0*/  FMUL.FTZ R169, R2.reuse, R175 ;  /* 0x000000af02a97220 */ /* 0x040fe20000410000 */
[C---:B------:R-:W-:Y:S01]  /*15ad0*/  FMUL.FTZ R150, R2.reuse, R152 ;  /* 0x0000009802967220 */ /* 0x040fe20000410000 */
[C---:B------:R-:W-:Y:S01]  /*15ae0*/  FMUL.FTZ R175, R2.reuse, R177 ;  /* 0x000000b102af7220 */ /* 0x040fe20000410000 */
[C---:B------:R-:W-:Y:S01]  /*15af0*/  FMUL.FTZ R152, R2.reuse, R158 ;  /* 0x0000009e02987220 */ /* 0x040fe20000410000 */
[----:B0-----:R-:W-:Y:S01]  /*15b00*/  @P1 SHF.R.U32.HI R6, RZ, R7, R8 ;  /* 0x00000007ff061219 */ /* 0x001fe20000011608 */
        /* <DEDUP_REMOVED lines=21> */
[----:B------:R-:W-:Y:S01]  /*15c60*/  PRMT R124, R125, 0x654, R124 ;  /* 0x000006547d7c7816 */ /* 0x000fe2000000007c */
[----:B------:R-:W0:Y:S01]  /*15c70*/  SHFL.IDX PT, R185, R6, RZ, 0x1c1f ;  /* 0x001c1fff06b97589 */ /* 0x000e2200000e0000 */
[----:B------:R-:W-:-:S02]  /*15c80*/  IMAD.SHL.U32 R177, R0, 0x80, RZ ;  /* 0x0000008000b17824 */ /* 0x000fc400078e00ff */
        /* <DEDUP_REMOVED lines=12> */
[----:B------:R1:W-:Y:S01]  /*15d50*/  SYNCS.ARRIVE.TRANS64.RED.A1T0 RZ, [R124+URZ], RZ ;  /* 0x000000ff7cff79a7 */ /* 0x0003e2000810043f */
[C---:B------:R-:W-:Y:S01]  /*15d60*/  FMUL.FTZ R174, R2.reuse, R176 ;  /* 0x000000b002ae7220 */ /* 0x040fe20000410000 */
[C---:B------:R-:W-:Y:S01]  /*15d70*/  FMUL.FTZ R172, R2.reuse, R178 ;  /* 0x000000b202ac7220 */ /* 0x040fe20000410000 */
[C---:B------:R-:W-:Y:S01]  /*15d80*/  FMUL.FTZ R179, R2.reuse, R180 ;  /* 0x000000b402b37220 */ /* 0x040fe20000410000 */
[C---:B------:R-:W-:Y:S01]  /*15d90*/  FMUL.FTZ R180, R2.reuse, R181 ;  /* 0x000000b502b47220 */ /* 0x040fe20000410000 */
[C---:B------:R-:W-:Y:S01]  /*15da0*/  FMUL.FTZ R176, R2.reuse, R182 ;  /* 0x000000b602b07220 */ /* 0x040fe20000410000 */
[----:B------:R-:W-:Y:S01]  /*15db0*/  FMUL.FTZ R178, R2, R183 ;  /* 0x000000b702b27220 */ /* 0x000fe20000410000 */
[----:B------:R-:W2:Y:S01]  /*15dc0*/  MUFU.TANH R7, R7 ;  /* 0x0000000700077308 */ /* 0x000ea20000002400 */
[----:B-1----:R-:W-:-:S05]  /*15dd0*/  IADD3 R124, -R177, 0x1, RZ ;  /* 0x00000001b17c7810 */ /* 0x002fca0007ffe1ff */
[----:B------:R-:W-:Y:S02]  /*15de0*/  IMAD R124, R204, -0x2, R124 ;  /* 0xfffffffecc7c7824 */ /* 0x000fe400078e027c */
[----:B------:R-:W1:Y:S03]  /*15df0*/  MUFU.TANH R8, R8 ;  /* 0x0000000800087308 */ /* 0x000e660000002400 */
[----:B------:R-:W-:-:S05]  /*15e00*/  IADD3 R124, -R202, R124, R203 ;  /* 0x0000007cca7c7210 */ /* 0x000fca0007ffe1cb */
[----:B------:R-:W3:Y:S01]  /*15e10*/  MUFU.TANH R9, R9 ;  /* 0x0000000900097308 */ /* 0x000ee20000002400 */
[C---:B------:R-:W-:Y:S02]  /*15e20*/  VIADD R181, R124.reuse, UR34 ;  /* 0x000000227cb57c36 */ /* 0x040fe40008000000 */
[----:B------:R-:W-:Y:S02]  /*15e30*/  VIADD R182, R124, UR41 ;  /* 0x000000297cb67c36 */ /* 0x000fe40008000000 */
[--C-:B0-----:R-:W-:Y:S02]  /*15e40*/  IMAD.IADD R183, R181, 0x1, R185.reuse ;  /* 0x00000001b5b77824 */ /* 0x101fe400078e02b9 */
[----:B------:R-:W-:Y:S01]  /*15e50*/  IMAD.IADD R184, R182, 0x1, R185 ;  /* 0x00000001b6b87824 */ /* 0x000fe200078e02b9 */
[----:B------:R-:W0:Y:S08]  /*15e60*/  MUFU.TANH R15, R15 ;  /* 0x0000000f000f7308 */ /* 0x000e300000002400 */
        /* <DEDUP_REMOVED lines=73> */
.L_x_1732:
[----:B------:R-:W-:-:S04]  /*16300*/  MOV R186, UR32 ;  /* 0x0000002000ba7c02 */ /* 0x000fc80008000f00 */
[----:B------:R-:W-:-:S13]  /*16310*/  ISETP.NE.AND P3, PT, R186, 0x1, PT ;  /* 0x00000001ba00780c */ /* 0x000fda0003f65270 */
[----:B------:R-:W1:Y:S02]  /*16320*/  @P3 LDC.64 R124, c[0x0][0x9e8] ;  /* 0x00027a00ff7c3b82 */ /* 0x000e640000000a00 */
[----:B-1----:R-:W-:-:S05]  /*16330*/  @P3 IMAD.HI.U32 R124, R185, R124, RZ ;  /* 0x0000007cb97c3227 */ /* 0x002fca00078e00ff */
[----:B------:R-:W-:-:S07]  /*16340*/  @P3 SHF.R.U32.HI R185, RZ, R125, R124 ;  /* 0x0000007dffb93219 */ /* 0x000fce000001167c */
.L_x_1733:
[----:B------:R-:W-:Y:S05]  /*16350*/  BSYNC B0 ;  /* 0x0000000000007941 */ /* 0x000fea0003800000 */
.L_x_1731:
[----:B------:R-:W-:-:S04]  /*16360*/  IMAD R185, R185, R186, -R177 ;  /* 0x000000bab9b97224 */ /* 0x000fc800078e0ab1 */
[----:B------:R-:W-:-:S05]  /*16370*/  IMAD R185, R204, -0x2, R185 ;  /* 0xfffffffeccb97824 */ /* 0x000fca00078e02b9 */
[----:B------:R-:W-:Y:S02]  /*16380*/  VIMNMX R184, R184, R185, !PT ;  /* 0x000000b9b8b87248 */ /* 0x000fe40007fe0100 */
[----:B------:R-:W-:-:S07]  /*16390*/  VIADDMNMX R183, R185, R186, R183, PT ;  /* 0x000000bab9b77246 */ /* 0x000fce00038001b7 */
.L_x_1730:
[----:B------:R-:W-:Y:S01]  /*163a0*/  ISETP.GT.AND P3, PT, R0, -0x1, PT ;  /* 0xffffffff0000780c */ /* 0x000fe20003f64270 */
[----:B------:R-:W1:Y:S03]  /*163b0*/  SHFL.IDX PT, R6, R6, 0x1, 0x1c1f ;  /* 0x003c1f0006067f89 */ /* 0x000e6600000e0000 */
[C---:B------:R-:W-:Y:S02]  /*163c0*/  ISETP.GT.AND P5, PT, R184.reuse, RZ, P3 ;  /* 0x000000ffb800720c */ /* 0x040fe40001fa4270 */
[----:B------:R-:W-:Y:S02]  /*163d0*/  ISETP.GT.AND P4, PT, R184, 0x1, P3 ;  /* 0x00000001b800780c */ /* 0x000fe40001f84270 */
[C---:B------:R-:W-:Y:S02]  /*163e0*/  ISETP.LT.OR P5, PT, R183.reuse, 0x1, P5 ;  /* 0x00000001b700780c */ /* 0x040fe40002fa1670 */
[----:B------:R-:W-:-:S02]  /*163f0*/  ISETP.LT.OR P4, PT, R183, 0x2, P4 ;  /* 0x00000002b700780c */ /* 0x000fc40002781670 */
[----:B------:R-:W-:Y:S02]  /*16400*/  FSEL R124, R7, -INF , !P5 ;  /* 0xff800000077c7808 */ /* 0x000fe40006800000 */
[----:B------:R-:W-:Y:S02]  /*16410*/  FSEL R8, R8, -INF , !P4 ;  /* 0xff80000008087808 */ /* 0x000fe40006000000 */
[C---:B------:R-:W-:Y:S02]  /*16420*/  ISETP.GT.AND P5, PT, R184.reuse, 0x8, P3 ;  /* 0x00000008b800780c */ /* 0x040fe40001fa4270 */
[----:B------:R-:W-:Y:S02]  /*16430*/  ISETP.GT.AND P4, PT, R184, 0x9, P3 ;  /* 0x00000009b800780c */ /* 0x000fe40001f84270 */
[C---:B------:R-:W-:Y:S02]  /*16440*/  ISETP.LT.OR P5, PT, R183.reuse, 0x9, P5 ;  /* 0x00000009b700780c */ /* 0x040fe40002fa1670 */
[----:B------:R-:W-:-:S02]  /*16450*/  ISETP.LT.OR P4, PT, R183, 0xa, P4 ;  /* 0x0000000ab700780c */ /* 0x000fc40002781670 */
[----:B------:R-:W-:Y:S01]  /*16460*/  FSEL R20, R20, -INF , !P5 ;  /* 0xff80000014147808 */ /* 0x000fe20006800000 */
[--C-:B-1----:R-:W-:Y:S01]  /*16470*/  IMAD.IADD R181, R181, 0x1, R6.reuse ;  /* 0x00000001b5b57824 */ /* 0x102fe200078e0206 */
[----:B0-----:R-:W-:Y:S01]  /*16480*/  FSEL R21, R21, -INF , !P4 ;  /* 0xff80000015157808 */ /* 0x001fe20006000000 */
[----:B------:R-:W-:Y:S01]  /*16490*/  IMAD.IADD R182, R182, 0x1, R6 ;  /* 0x00000001b6b67824 */ /* 0x000fe200078e0206 */
[C---:B------:R-:W-:Y:S02]  /*164a0*/  ISETP.GT.AND P5, PT, R184.reuse, 0x10, P3 ;  /* 0x00000010b800780c */ /* 0x040fe40001fa4270 */
        /* <DEDUP_REMOVED lines=82> */
[----:B------:R-:W-:Y:S01]  /*169d0*/  FSEL R180, R180, -INF , !P4 ;  /* 0xff800000b4b47808 */ /* 0x000fe20006000000 */
[----:B------:R-:W-:Y:S08]  /*169e0*/  @!P2 BRA `(.L_x_1734) ;  /* 0x000000000058a947 */ /* 0x000ff00003800000 */
[----:B------:R-:W-:Y:S01]  /*169f0*/  IADD3 R125, -R202, R203, R6 ;  /* 0x000000cbca7d7210 */ /* 0x000fe20007ffe106 */
[----:B------:R-:W-:Y:S03]  /*16a00*/  BSSY B0, `(.L_x_1735) ;  /* 0x0000010000007945 */ /* 0x000fe60003800000 */
        /* <DEDUP_REMOVED lines=10> */
.L_x_1736:
[----:B------:R-:W-:-:S05]  /*16ab0*/  IMAD.U32 R183, RZ, RZ, UR32 ;  /* 0x00000020ffb77e24 */ /* 0x000fca000f8e00ff */
[----:B------:R-:W-:-:S13]  /*16ac0*/  ISETP.NE.AND P4, PT, R183, 0x1, PT ;  /* 0x00000001b700780c */ /* 0x000fda0003f85270 */
[----:B------:R-:W0:Y:S02]  /*16ad0*/  @P4 LDC.64 R6, c[0x0][0x9e8] ;  /* 0x00027a00ff064b82 */ /* 0x000e240000000a00 */
[----:B0-----:R-:W-:-:S05]  /*16ae0*/  @P4 IMAD.HI.U32 R6, R125, R6, RZ ;  /* 0x000000067d064227 */ /* 0x001fca00078e00ff */
[----:B------:R-:W-:-:S07]  /*16af0*/  @P4 SHF.R.U32.HI R125, RZ, R7, R6 ;  /* 0x00000007ff7d4219 */ /* 0x000fce0000011606 */
.L_x_1737:
[----:B------:R-:W-:Y:S05]  /*16b00*/  BSYNC B0 ;  /* 0x0000000000007941 */ /* 0x000fea0003800000 */
.L_x_1735:
[----:B------:R-:W-:-:S04]  /*16b10*/  IMAD R125, R125, R183, -R177 ;  /* 0x000000b77d7d7224 */ /* 0x000fc800078e0ab1 */
[----:B------:R-:W-:-:S05]  /*16b20*/  IMAD R125, R204, -0x2, R125 ;  /* 0xfffffffecc7d7824 */ /* 0x000fca00078e027d */
[----:B------:R-:W-:Y:S02]  /*16b30*/  VIMNMX R182, R182, R125, !PT ;  /* 0x0000007db6b67248 */ /* 0x000fe40007fe0100 */
[----:B------:R-:W-:-:S07]  /*16b40*/  VIADDMNMX R181, R125, R183, R181, PT ;  /* 0x000000b77db57246 */ /* 0x000fce00038001b5 */
.L_x_1734:
[----:B------:R-:W-:Y:S01]  /*16b50*/  FMNMX.FTZ R6, R124, R10, !PT ;  /* 0x0000000a7c067209 */ /* 0x000fe20007810000 */
[----:B------:R-:W-:-:S03]  /*16b60*/  UMOV UR35, UR31 ;  /* 0x0000001f00237c82 */ /* 0x000fc60008000000 */
[----:B------:R-:W-:-:S04]  /*16b70*/  FMNMX.FTZ R6, R8, R6, !PT ;  /* 0x0000000608067209 */ /* 0x000fc80007810000 */
        /* <DEDUP_REMOVED lines=29> */
[----:B------:R-:W-:-:S05]  /*16d50*/  FMNMX.FTZ R6, R180, R6, !PT ;  /* 0x00000006b4067209 */ /* 0x000fca0007810000 */
[----:B------:R-:W0:Y:S02]  /*16d60*/  SHFL.BFLY PT, R7, R6, 0x2, 0x1f ;  /* 0x0c401f0006077f89 */ /* 0x000e2400000e0000 */
[----:B0-----:R-:W-:-:S05]  /*16d70*/  FMNMX.FTZ R6, R6, R7, !PT ;  /* 0x0000000706067209 */ /* 0x001fca0007810000 */
[----:B------:R-:W0:Y:S02]  /*16d80*/  SHFL.BFLY PT, R7, R6, 0x1, 0x1f ;  /* 0x0c201f0006077f89 */ /* 0x000e2400000e0000 */
[----:B0-----:R-:W-:-:S04]  /*16d90*/  FMNMX.FTZ R6, R6, R7, !PT ;  /* 0x0000000706067209 */ /* 0x001fc80007810000 */
[----:B------:R-:W-:-:S04]  /*16da0*/  FSETP.NEU.FTZ.AND P4, PT, R6, -INF , PT ;  /* 0xff8000000600780b */ /* 0x000fc80003f9d000 */
[----:B------:R-:W-:-:S05]  /*16db0*/  FSEL R7, R6, RZ, P4 ;  /* 0x000000ff06077208 */ /* 0x000fca0002000000 */
[----:B------:R-:W-:Y:S01]  /*16dc0*/  FADD.FTZ R7, -R7, R10 ;  /* 0x0000000a07077221 */ /* 0x000fe20000010100 */
[----:B------:R-:W-:-:S03]  /*16dd0*/  IMAD.U32 R10, RZ, RZ, UR35 ;  /* 0x00000023ff0a7e24 */ /* 0x000fc6000f8e00ff */
[----:B------:R-:W-:Y:S01]  /*16de0*/  FMUL.FTZ R7, R7, UR35 ;  /* 0x0000002307077c20 */ /* 0x000fe20008410000 */
[----:B------:R-:W-:-:S05]  /*16df0*/  FFMA.FTZ R10, R6, R10, -8 ;  /* 0xc1000000060a7423 */ /* 0x000fca000001000a */
[----:B------:R-:W-:Y:S01]  /*16e00*/  FSEL R125, R10, RZ, P4 ;  /* 0x000000ff0a7d7208 */ /* 0x000fe20002000000 */
[----:B------:R-:W-:Y:S01]  /*16e10*/  MUFU.EX2 R7, R7 ;  /* 0x0000000700077308 */ /* 0x000fe20000000800 */
[----:B------:R-:W-:-:S03]  /*16e20*/  ISETP.GT.AND P4, PT, R182, 0x1, P3 ;  /* 0x00000001b600780c */ /* 0x000fc60001f84270 */
[--C-:B------:R-:W-:Y:S01]  /*16e30*/  FFMA.FTZ R142, R142, UR35, -R125.reuse ;  /* 0x000000238e8e7c23 */ /* 0x100fe2000801087d */
[----:B------:R-:W-:Y:S01]  /*16e40*/  ISETP.LT.OR P5, PT, R181, 0x2, P4 ;  /* 0x00000002b500780c */ /* 0x000fe200027a1670 */
[--C-:B------:R-:W-:Y:S01]  /*16e50*/  FFMA.FTZ R124, R124, UR35, -R125.reuse ;  /* 0x000000237c7c7c23 */ /* 0x100fe2000801087d */
[----:B------:R-:W-:Y:S01]  /*16e60*/  ISETP.GT.AND P4, PT, R182, 0x8, P3 ;  /* 0x00000008b600780c */ /* 0x000fe20001f84270 */
[--C-:B------:R-:W-:Y:S01]  /*16e70*/  FFMA.FTZ R8, R8, UR35, -R125.reuse ;  /* 0x0000002308087c23 */ /* 0x100fe2000801087d */
[----:B------:R-:W-:Y:S01]  /*16e80*/  FSEL R15, R15, -INF , !P5 ;  /* 0xff8000000f0f7808 */ /* 0x000fe20006800000 */
[--C-:B------:R-:W-:Y:S01]  /*16e90*/  FFMA.FTZ R20, R20, UR35, -R125.reuse ;  /* 0x0000002314147c23 */ /* 0x100fe2000801087d */
[----:B------:R-:W-:Y:S01]  /*16ea0*/  ISETP.GT.AND P5, PT, R182, 0x9, P3 ;  /* 0x00000009b600780c */ /* 0x000fe20001fa4270 */
[----:B------:R-:W0:Y:S01]  /*16eb0*/  MUFU.EX2 R124, R124 ;  /* 0x0000007c007c7308 */ /* 0x000e220000000800 */
[----:B------:R-:W-:Y:S01]  /*16ec0*/  ISETP.LT.OR P4, PT, R181, 0x9, P4 ;  /* 0x00000009b500780c */ /* 0x000fe20002781670 */
[--C-:B------:R-:W-:Y:S01]  /*16ed0*/  FFMA.FTZ R21, R21, UR35, -R125.reuse ;  /* 0x0000002315157c23 */ /* 0x100fe2000801087d */
[----:B------:R-:W-:Y:S01]  /*16ee0*/  ISETP.LT.OR P5, PT, R181, 0xa, P5 ;  /* 0x0000000ab500780c */ /* 0x000fe20002fa1670 */
[--C-:B------:R-:W-:Y:S01]  /*16ef0*/  FFMA.FTZ R122, R122, UR35, -R125.reuse ;  /* 0x000000237a7a7c23 */ /* 0x100fe2000801087d */
[----:B------:R-:W-:Y:S01]  /*16f00*/  FSEL R120, R120, -INF , !P4 ;  /* 0xff80000078787808 */ /* 0x000fe20006000000 */
[--C-:B------:R-:W-:Y:S01]  /*16f10*/  FFMA.FTZ R123, R123, UR35, -R125.reuse ;  /* 0x000000237b7b7c23 */ /* 0x100fe2000801087d */
[----:B------:R-:W-:Y:S01]  /*16f20*/  FSEL R121, R121, -INF , !P5 ;  /* 0xff80000079797808 */ /* 0x000fe20006800000 */
[----:B------:R-:W1:Y:S01]  /*16f30*/  MUFU.EX2 R8, R8 ;  /* 0x0000000800087308 */ /* 0x000e620000000800 */
[----:B------:R-:W-:Y:S01]  /*16f40*/  ISETP.GT.AND P5, PT, R182, 0x11, P3 ;  /* 0x00000011b600780c */ /* 0x000fe20001fa4270 */
[--C-:B------:R-:W-:Y:S01]  /*16f50*/  FFMA.FTZ R128, R128, UR35, -R125.reuse ;  /* 0x0000002380807c23 */ /* 0x100fe2000801087d */
[----:B------:R-:W-:Y:S01]  /*16f60*/  ISETP.GT.AND P4, PT, R182, 0x10, P3 ;  /* 0x00000010b600780c */ /* 0x000fe20001f84270 */
[--C-:B------:R-:W-:Y:S01]  /*16f70*/  FFMA.FTZ R129, R129, UR35, -R125.reuse ;  /* 0x0000002381817c23 */ /* 0x100fe2000801087d */
[C---:B------:R-:W-:Y:S01]  /*16f80*/  ISETP.LT.OR P5, PT, R181.reuse, 0x12, P5 ;  /* 0x00000012b500780c */ /* 0x040fe20002fa1670 */
[--C-:B------:R-:W-:Y:S01]  /*16f90*/  FFMA.FTZ R132, R132, UR35, -R125.reuse ;  /* 0x0000002384847c23 */ /* 0x100fe2000801087d */
[----:B------:R-:W-:Y:S01]  /*16fa0*/  ISETP.LT.OR P4, PT, R181, 0x11, P4 ;  /* 0x00000011b500780c */ /* 0x000fe20002781670 */
[----:B------:R-:W-:Y:S01]  /*16fb0*/  MUFU.EX2 R20, R20 ;  /* 0x0000001400147308 */ /* 0x000fe20000000800 */
[----:B------:R-:W-:Y:S01]  /*16fc0*/  FSEL R127, R127, -INF , !P5 ;  /* 0xff8000007f7f7808 */ /* 0x000fe20006800000 */
[----:B0-----:R-:W-:Y:S01]  /*16fd0*/  FFMA.FTZ R4, R7, R4, R124 ;  /* 0x0000000407047223 */ /* 0x001fe2000001007c */
[----:B------:R-:W-:Y:S01]  /*16fe0*/  ISETP.GT.AND P5, PT, R182, 0x19, P3 ;  /* 0x00000019b600780c */ /* 0x000fe20001fa4270 */
[--C-:B------:R-:W-:Y:S01]  /*16ff0*/  FFMA.FTZ R133, R133, UR35, -R125.reuse ;  /* 0x0000002385857c23 */ /* 0x100fe2000801087d */
[----:B------:R-:W-:Y:S01]  /*17000*/  FSEL R126, R126, -INF , !P4 ;  /* 0xff8000007e7e7808 */ /* 0x000fe20006000000 */
[--C-:B------:R-:W-:Y:S01]  /*17010*/  FFMA.FTZ R138, R138, UR35, -R125.reuse ;  /* 0x000000238a8a7c23 */ /* 0x100fe2000801087d */
[----:B------:R-:W-:Y:S01]  /*17020*/  ISETP.LT.OR P5, PT, R181, 0x1a, P5 ;  /* 0x0000001ab500780c */ /* 0x000fe20002fa1670 */
[----:B------:R-:W-:Y:S01]  /*17030*/  MUFU.EX2 R21, R21 ;  /* 0x0000001500157308 */ /* 0x000fe20000000800 */
[----:B------:R-:W-:Y:S01]  /*17040*/  ISETP.GT.AND P4, PT, R182, 0x18, P3 ;  /* 0x00000018b600780c */ /* 0x000fe20001f84270 */
[----:B-1----:R-:W-:Y:S01]  /*17050*/  FADD.FTZ R4, R8, R4 ;  /* 0x0000000408047221 */ /* 0x002fe20000010000 */
[----:B------:R-:W-:Y:S01]  /*17060*/  FSEL R131, R131, -INF , !P5 ;  /* 0xff80000083837808 */ /* 0x000fe20006800000 */
[--C-:B------:R-:W-:Y:S01]  /*17070*/  FFMA.FTZ R139, R139, UR35, -R125.reuse ;  /* 0x000000238b8b7c23 */ /* 0x100fe2000801087d */
[----:B------:R-:W-:Y:S01]  /*17080*/  ISETP.GT.AND P5, PT, R182, 0x21, P3 ;  /* 0x00000021b600780c */ /* 0x000fe20001fa4270 */
[--C-:B------:R-:W-:Y:S01]  /*17090*/  FFMA.FTZ R143, R143, UR35, -R125.reuse ;  /* 0x000000238f8f7c23 */ /* 0x100fe2000801087d */
[C---:B------:R-:W-:Y:S01]  /*170a0*/  ISETP.LT.OR P4, PT, R181.reuse, 0x19, P4 ;  /* 0x00000019b500780c */ /* 0x040fe20002781670 */
[----:B------:R-:W-:Y:S01]  /*170b0*/  MUFU.EX2 R122, R122 ;  /* 0x0000007a007a7308 */ /* 0x000fe20000000800 */
[----:B------:R-:W-:Y:S01]  /*170c0*/  ISETP.LT.OR P5, PT, R181, 0x22, P5 ;  /* 0x00000022b500780c */ /* 0x000fe20002fa1670 */
[--C-:B------:R-:W-:Y:S01]  /*170d0*/  FFMA.FTZ R146, R146, UR35, -R125.reuse ;  /* 0x0000002392927c23 */ /* 0x100fe2000801087d */
[----:B------:R-:W-:Y:S01]  /*170e0*/  FSEL R130, R130, -INF , !P4 ;  /* 0xff80000082827808 */ /* 0x000fe20006000000 */
[--C-:B------:R-:W-:Y:S01]  /*170f0*/  FFMA.FTZ R147, R147, UR35, -R125.reuse ;  /* 0x0000002393937c23 */ /* 0x100fe2000801087d */
[----:B------:R-:W-:Y:S01]  /*17100*/  FSEL R135, R135, -INF , !P5 ;  /* 0xff80000087877808 */ /* 0x000fe20006800000 */
[--C-:B------:R-:W-:Y:S01]  /*17110*/  FFMA.FTZ R150, R150, UR35, -R125.reuse ;  /* 0x0000002396967c23 */ /* 0x100fe2000801087d */
[C---:B------:R-:W-:Y:S01]  /*17120*/  ISETP.GT.AND P5, PT, R182.reuse, 0x29, P3 ;  /* 0x00000029b600780c */ /* 0x040fe20001fa4270 */
[----:B------:R-:W-:Y:S01]  /*17130*/  MUFU.EX2 R123, R123 ;  /* 0x0000007b007b7308 */ /* 0x000fe20000000800 */
[----:B------:R-:W-:Y:S01]  /*17140*/  ISETP.GT.AND P4, PT, R182, 0x20, P3 ;  /* 0x00000020b600780c */ /* 0x000fe20001f84270 */
[--C-:B------:R-:W-:Y:S01]  /*17150*/  FFMA.FTZ R151, R151, UR35, -R125.reuse ;  /* 0x0000002397977c23 */ /* 0x100fe2000801087d */
[C---:B------:R-:W-:Y:S01]  /*17160*/  ISETP.LT.OR P5, PT, R181.reuse, 0x2a, P5 ;  /* 0x0000002ab500780c */ /* 0x040fe20002fa1670 */
[--C-:B------:R-:W-:Y:S01]  /*17170*/  FFMA.FTZ R154, R154, UR35, -R125.reuse ;  /* 0x000000239a9a7c23 */ /* 0x100fe2000801087d */
[----:B------:R-:W-:Y:S01]  /*17180*/  ISETP.LT.OR P4, PT, R181, 0x21, P4 ;  /* 0x00000021b500780c */ /* 0x000fe20002781670 */
[--C-:B------:R-:W-:Y:S01]  /*17190*/  FFMA.FTZ R155, R155, UR35, -R125.reuse ;  /* 0x000000239b9b7c23 */ /* 0x100fe2000801087d */
[----:B------:R-:W-:Y:S01]  /*171a0*/  FSEL R137, R137, -INF , !P5 ;  /* 0xff80000089897808 */ /* 0x000fe20006800000 */
[----:B------:R-:W-:Y:S01]  /*171b0*/  MUFU.EX2 R128, R128 ;  /* 0x0000008000807308 */ /* 0x000fe20000000800 */
[----:B------:R-:W-:Y:S01]  /*171c0*/  ISETP.GT.AND P5, PT, R182, 0x31, P3 ;  /* 0x00000031b600780c */ /* 0x000fe20001fa4270 */
[--C-:B------:R-:W-:Y:S01]  /*171d0*/  FFMA.FTZ R158, R158, UR35, -R125.reuse ;  /* 0x000000239e9e7c23 */ /* 0x100fe2000801087d */
[----:B------:R-:W-:Y:S01]  /*171e0*/  FSEL R134, R134, -INF , !P4 ;  /* 0xff80000086867808 */ /* 0x000fe20006000000 */
[--C-:B------:R-:W-:Y:S01]  /*171f0*/  FFMA.FTZ R159, R159, UR35, -R125.reuse ;  /* 0x000000239f9f7c23 */ /* 0x100fe2000801087d */
[----:B------:R-:W-:Y:S01]  /*17200*/  ISETP.LT.OR P5, PT, R181, 0x32, P5 ;  /* 0x00000032b500780c */ /* 0x000fe20002fa1670 */
[--C-:B------:R-:W-:Y:S01]  /*17210*/  FFMA.FTZ R162, R162, UR35, -R125.reuse ;  /* 0x00000023a2a27c23 */ /* 0x100fe2000801087d */
[C---:B------:R-:W-:Y:S01]  /*17220*/  ISETP.GT.AND P4, PT, R182.reuse, 0x28, P3 ;  /* 0x00000028b600780c */ /* 0x040fe20001f84270 */
[----:B------:R-:W-:Y:S01]  /*17230*/  MUFU.EX2 R129, R129 ;  /* 0x0000008100817308 */ /* 0x000fe20000000800 */
[----:B------:R-:W-:Y:S01]  /*17240*/  FSEL R141, R141, -INF , !P5 ;  /* 0xff8000008d8d7808 */ /* 0x000fe20006800000 */
[--C-:B------:R-:W-:Y:S01]  /*17250*/  FFMA.FTZ R163, R163, UR35, -R125.reuse ;  /* 0x00000023a3a37c23 */ /* 0x100fe2000801087d */
[----:B------:R-:W-:Y:S01]  /*17260*/  ISETP.GT.AND P5, PT, R182, 0x39, P3 ;  /* 0x00000039b600780c */ /* 0x000fe20001fa4270 */
[--C-:B------:R-:W-:Y:S01]  /*17270*/  FFMA.FTZ R166, R166, UR35, -R125.reuse ;  /* 0x00000023a6a67c23 */ /* 0x100fe2000801087d */
[----:B------:R-:W-:Y:S01]  /*17280*/  ISETP.LT.OR P4, PT, R181, 0x29, P4 ;  /* 0x00000029b500780c */ /* 0x000fe20002781670 */
[--C-:B------:R-:W-:Y:S01]  /*17290*/  FFMA.FTZ R167, R167, UR35, -R125.reuse ;  /* 0x00000023a7a77c23 */ /* 0x100fe2000801087d */
[----:B------:R-:W-:Y:S01]  /*172a0*/  ISETP.LT.OR P5, PT, R181, 0x3a, P5 ;  /* 0x0000003ab500780c */ /* 0x000fe20002fa1670 */
[----:B------:R-:W-:Y:S01]  /*172b0*/  MUFU.EX2 R132, R132 ;  /* 0x0000008400847308 */ /* 0x000fe20000000800 */
[----:B------:R-:W-:Y:S01]  /*172c0*/  FSEL R136, R136, -INF , !P4 ;  /* 0xff80000088887808 */ /* 0x000fe20006000000 */
[--C-:B------:R-:W-:Y:S01]  /*172d0*/  FFMA.FTZ R170, R170, UR35, -R125.reuse ;  /* 0x00000023aaaa7c23 */ /* 0x100fe2000801087d */
[----:B------:R-:W-:Y:S01]  /*172e0*/  FSEL R145, R145, -INF , !P5 ;  /* 0xff80000091917808 */ /* 0x000fe20006800000 */
[--C-:B------:R-:W-:Y:S01]  /*172f0*/  FFMA.FTZ R171, R171, UR35, -R125.reuse ;  /* 0x00000023abab7c23 */ /* 0x100fe2000801087d */
[----:B------:R-:W-:Y:S01]  /*17300*/  ISETP.GT.AND P5, PT, R182, 0x41, P3 ;  /* 0x00000041b600780c */ /* 0x000fe20001fa4270 */
[--C-:B------:R-:W-:Y:S01]  /*17310*/  FFMA.FTZ R174, R174, UR35, -R125.reuse ;  /* 0x00000023aeae7c23 */ /* 0x100fe2000801087d */
[----:B------:R-:W-:Y:S01]  /*17320*/  ISETP.GT.AND P4, PT, R182, 0x30, P3 ;  /* 0x00000030b600780c */ /* 0x000fe20001f84270 */
[----:B------:R-:W-:Y:S01]  /*17330*/  MUFU.EX2 R133, R133 ;  /* 0x0000008500857308 */ /* 0x000fe20000000800 */
[----:B------:R-:W-:Y:S01]  /*17340*/  ISETP.LT.OR P5, PT, R181, 0x42, P5 ;  /* 0x00000042b500780c */ /* 0x000fe20002fa1670 */
[--C-:B------:R-:W-:Y:S01]  /*17350*/  FFMA.FTZ R175, R175, UR35, -R125.reuse ;  /* 0x00000023afaf7c23 */ /* 0x100fe2000801087d */
[----:B------:R-:W-:Y:S01]  /*17360*/  ISETP.LT.OR P4, PT, R181, 0x31, P4 ;  /* 0x00000031b500780c */ /* 0x000fe20002781670 */
[--C-:B------:R-:W-:Y:S01]  /*17370*/  FFMA.FTZ R179, R179, UR35, -R125.reuse ;  /* 0x00000023b3b37c23 */ /* 0x100fe2000801087d */
[----:B------:R-:W-:Y:S01]  /*17380*/  FSEL R149, R149, -INF , !P5 ;  /* 0xff80000095957808 */ /* 0x000fe20006800000 */
[----:B------:R-:W-:Y:S01]  /*17390*/  FFMA.FTZ R125, R180, UR35, -R125 ;  /* 0x00000023b47d7c23 */ /* 0x000fe2000801087d */
[----:B------:R-:W-:Y:S01]  /*173a0*/  ISETP.GT.AND P5, PT, R182, 0x49, P3 ;  /* 0x00000049b600780c */ /* 0x000fe20001fa4270 */
[----:B------:R-:W-:Y:S01]  /*173b0*/  MUFU.EX2 R138, R138 ;  /* 0x0000008a008a7308 */ /* 0x000fe20000000800 */
[----:B------:R-:W-:-:S02]  /*173c0*/  FSEL R140, R140, -INF , !P4 ;  /* 0xff8000008c8c7808 */ /* 0x000fc40006000000 */
[----:B------:R-:W-:Y:S02]  /*173d0*/  ISETP.LT.OR P5, PT, R181, 0x4a, P5 ;  /* 0x0000004ab500780c */ /* 0x000fe40002fa1670 */
[C---:B------:R-:W-:Y:S02]  /*173e0*/  ISETP.GT.AND P4, PT, R182.reuse, 0x38, P3 ;  /* 0x00000038b600780c */ /* 0x040fe40001f84270 */
[----:B------:R-:W-:Y:S01]  /*173f0*/  FSEL R153, R153, -INF , !P5 ;  /* 0xff80000099997808 */ /* 0x000fe20006800000 */
[----:B------:R-:W-:Y:S01]  /*17400*/  MUFU.EX2 R139, R139 ;  /* 0x0000008b008b7308 */ /* 0x000fe20000000800 */
[----:B------:R-:W-:Y:S02]  /*17410*/  ISETP.GT.AND P5, PT, R182, 0x51, P3 ;  /* 0x00000051b600780c */ /* 0x000fe40001fa4270 */
[C---:B------:R-:W-:Y:S02]  /*17420*/  ISETP.LT.OR P4, PT, R181.reuse, 0x39, P4 ;  /* 0x00000039b500780c */ /* 0x040fe40002781670 */
[----:B------:R-:W-:-:S02]  /*17430*/  ISETP.LT.OR P5, PT, R181, 0x52, P5 ;  /* 0x00000052b500780c */ /* 0x000fc40002fa1670 */
[----:B------:R-:W-:Y:S01]  /*17440*/  FSEL R144, R144, -INF , !P4 ;  /* 0xff80000090907808 */ /* 0x000fe20006000000 */
[----:B------:R-:W-:Y:S01]  /*17450*/  MUFU.EX2 R143, R143 ;  /* 0x0000008f008f7308 */ /* 0x000fe20000000800 */
[----:B------:R-:W-:Y:S02]  /*17460*/  FSEL R157, R157, -INF , !P5 ;  /* 0xff8000009d9d7808 */ /* 0x000fe40006800000 */
[C---:B------:R-:W-:Y:S02]  /*17470*/  ISETP.GT.AND P5, PT, R182.reuse, 0x59, P3 ;  /* 0x00000059b600780c */ /* 0x040fe40001fa4270 */
[----:B------:R-:W-:Y:S02]  /*17480*/  ISETP.GT.AND P4, PT, R182, 0x40, P3 ;  /* 0x00000040b600780c */ /* 0x000fe40001f84270 */
[C---:B------:R-:W-:Y:S01]  /*17490*/  ISETP.LT.OR P5, PT, R181.reuse, 0x5a, P5 ;  /* 0x0000005ab500780c */ /* 0x040fe20002fa1670 */
[----:B------:R-:W-:Y:S01]  /*174a0*/  MUFU.EX2 R146, R146 ;  /* 0x0000009200927308 */ /* 0x000fe20000000800 */
[----:B------:R-:W-:-:S02]  /*174b0*/  ISETP.LT.OR P4, PT, R181, 0x41, P4 ;  /* 0x00000041b500780c */ /* 0x000fc40002781670 */
[----:B------:R-:W-:Y:S02]  /*174c0*/  FSEL R161, R161, -INF , !P5 ;  /* 0xff800000a1a17808 */ /* 0x000fe40006800000 */
[----:B------:R-:W-:Y:S02]  /*174d0*/  ISETP.GT.AND P5, PT, R182, 0x61, P3 ;  /* 0x00000061b600780c */ /* 0x000fe40001fa4270 */
[----:B------:R-:W-:Y:S01]  /*174e0*/  FSEL R148, R148, -INF , !P4 ;  /* 0xff80000094947808 */ /* 0x000fe20006000000 */
[----:B------:R-:W-:Y:S01]  /*174f0*/  MUFU.EX2 R147, R147 ;  /* 0x0000009300937308 */ /* 0x000fe20000000800 */
[----:B------:R-:W-:Y:S02]  /*17500*/  ISETP.LT.OR P5, PT, R181, 0x62, P5 ;  /* 0x00000062b500780c */ /* 0x000fe40002fa1670 */
[----:B------:R-:W-:Y:S02]  /*17510*/  ISETP.GT.AND P4, PT, R182, 0x48, P3 ;  /* 0x00000048b600780c */ /* 0x000fe40001f84270 */
[----:B------:R-:W-:-:S02]  /*17520*/  FSEL R165, R165, -INF , !P5 ;  /* 0xff800000a5a57808 */ /* 0x000fc40006800000 */
[----:B------:R-:W-:Y:S01]  /*17530*/  ISETP.GT.AND P5, PT, R182, 0x69, P3 ;  /* 0x00000069b600780c */ /* 0x000fe20001fa4270 */
[----:B------:R-:W-:Y:S01]  /*17540*/  MUFU.EX2 R150, R150 ;  /* 0x0000009600967308 */ /* 0x000fe20000000800 */
[C---:B------:R-:W-:Y:S02]  /*17550*/  ISETP.LT.OR P4, PT, R181.reuse, 0x49, P4 ;  /* 0x00000049b500780c */ /* 0x040fe40002781670 */
[----:B------:R-:W-:Y:S02]  /*17560*/  ISETP.LT.OR P5, PT, R181, 0x6a, P5 ;  /* 0x0000006ab500780c */ /* 0x000fe40002fa1670 */
[----:B------:R-:W-:Y:S02]  /*17570*/  FSEL R152, R152, -INF , !P4 ;  /* 0xff80000098987808 */ /* 0x000fe40006000000 */
[----:B------:R-:W-:Y:S01]  /*17580*/  FSEL R169, R169, -INF , !P5 ;  /* 0xff800000a9a97808 */ /* 0x000fe20006800000 */
[----:B------:R-:W-:Y:S01]  /*17590*/  MUFU.EX2 R151, R151 ;  /* 0x0000009700977308 */ /* 0x000fe20000000800 */
[----:B------:R-:W-:-:S02]  /*175a0*/  ISETP.GT.AND P5, PT, R182, RZ, P3 ;  /* 0x000000ffb600720c */ /* 0x000fc40001fa4270 */
[----:B------:R-:W-:Y:S02]  /*175b0*/  ISETP.GT.AND P4, PT, R182, 0x50, P3 ;  /* 0x00000050b600780c */ /* 0x000fe40001f84270 */
[C---:B------:R-:W-:Y:S02]  /*175c0*/  ISETP.LT.OR P5, PT, R181.reuse, 0x1, P5 ;  /* 0x00000001b500780c */ /* 0x040fe40002fa1670 */
[----:B------:R-:W-:Y:S01]  /*175d0*/  ISETP.LT.OR P4, PT, R181, 0x51, P4 ;  /* 0x00000051b500780c */ /* 0x000fe20002781670 */
[----:B------:R-:W-:Y:S01]  /*175e0*/  MUFU.EX2 R154, R154 ;  /* 0x0000009a009a7308 */ /* 0x000fe20000000800 */
[----:B------:R-:W-:Y:S02]  /*175f0*/  FSEL R9, R9, -INF , !P5 ;  /* 0xff80000009097808 */ /* 0x000fe40006800000 */
[----:B------:R-:W-:Y:S02]  /*17600*/  FSEL R156, R156, -INF , !P4 ;  /* 0xff8000009c9c7808 */ /* 0x000fe40006000000 */
[----:B------:R-:W-:-:S02]  /*17610*/  FMNMX.FTZ R10, R9, R14, !PT ;  /* 0x0000000e090a7209 */ /* 0x000fc40007810000 */
[----:B------:R-:W-:Y:S01]  /*17620*/  ISETP.GT.AND P4, PT, R182, 0x58, P3 ;  /* 0x00000058b600780c */ /* 0x000fe20001f84270 */
[----:B------:R-:W-:Y:S01]  /*17630*/  MUFU.EX2 R155, R155 ;  /* 0x0000009b009b7308 */ /* 0x000fe20000000800 */
[----:B------:R-:W-:Y:S02]  /*17640*/  FMNMX.FTZ R10, R15, R10, !PT ;  /* 0x0000000a0f0a7209 */ /* 0x000fe40007810000 */
[----:B------:R-:W-:Y:S02]  /*17650*/  ISETP.LT.OR P4, PT, R181, 0x59, P4 ;  /* 0x00000059b500780c */ /* 0x000fe40002781670 */
[----:B------:R-:W-:Y:S02]  /*17660*/  FMNMX.FTZ R10, R120, R10, !PT ;  /* 0x0000000a780a7209 */ /* 0x000fe40007810000 */
[----:B------:R-:W-:Y:S01]  /*17670*/  FSEL R160, R160, -INF , !P4 ;  /* 0xff800000a0a07808 */ /* 0x000fe20006000000 */
[----:B------:R-:W-:Y:S01]  /*17680*/  MUFU.EX2 R158, R158 ;  /* 0x0000009e009e7308 */ /* 0x000fe20000000800 */
[----:B------:R-:W-:-:S02]  /*17690*/  FMNMX.FTZ R10, R121, R10, !PT ;  /* 0x0000000a790a7209 */ /* 0x000fc40007810000 */
[----:B------:R-:W-:Y:S02]  /*176a0*/  ISETP.GT.AND P4, PT, R182, 0x60, P3 ;  /* 0x00000060b600780c */ /* 0x000fe40001f84270 */
[----:B------:R-:W-:Y:S02]  /*176b0*/  FMNMX.FTZ R10, R126, R10, !PT ;  /* 0x0000000a7e0a7209 */ /* 0x000fe40007810000 */
[----:B------:R-:W-:Y:S01]  /*176c0*/  ISETP.LT.OR P4, PT, R181, 0x61, P4 ;  /* 0x00000061b500780c */ /* 0x000fe20002781670 */
[----:B------:R-:W-:Y:S01]  /*176d0*/  MUFU.EX2 R159, R159 ;  /* 0x0000009f009f7308 */ /* 0x000fe20000000800 */
[----:B------:R-:W-:Y:S02]  /*176e0*/  FMNMX.FTZ R10, R127, R10, !PT ;  /* 0x0000000a7f0a7209 */ /* 0x000fe40007810000 */
        /* <DEDUP_REMOVED lines=32> */
[----:B------:R-:W-:Y:S01]  /*178f0*/  ISETP.LT.OR P3, PT, R181, 0x7a, P3 ;  /* 0x0000007ab500780c */ /* 0x000fe20001f61670 */
[----:B------:R-:W-:Y:S01]  /*17900*/  MUFU.EX2 R174, R174 ;  /* 0x000000ae00ae7308 */ /* 0x000fe20000000800 */
[----:B------:R-:W-:Y:S02]  /*17910*/  FMNMX.FTZ R10, R153, R10, !PT ;  /* 0x0000000a990a7209 */ /* 0x000fe40007810000 */
[----:B------:R-:W-:Y:S02]  /*17920*/  FSEL R176, R176, -INF , !P5 ;  /* 0xff800000b0b07808 */ /* 0x000fe40006800000 */
[----:B------:R-:W-:Y:S02]  /*17930*/  FMNMX.FTZ R10, R156, R10, !PT ;  /* 0x0000000a9c0a7209 */ /* 0x000fe40007810000 */
[----:B------:R-:W-:Y:S01]  /*17940*/  FSEL R178, R178, -INF , !P3 ;  /* 0xff800000b2b27808 */ /* 0x000fe20005800000 */
[----:B------:R-:W-:Y:S01]  /*17950*/  MUFU.EX2 R175, R175 ;  /* 0x000000af00af7308 */ /* 0x000fe20000000800 */
[----:B------:R-:W-:-:S04]  /*17960*/  FMNMX.FTZ R10, R157, R10, !PT ;  /* 0x0000000a9d0a7209 */ /* 0x000fc80007810000 */
[----:B------:R-:W-:-:S03]  /*17970*/  FMNMX.FTZ R10, R160, R10, !PT ;  /* 0x0000000aa00a7209 */ /* 0x000fc60007810000 */
[----:B------:R-:W-:Y:S01]  /*17980*/  MUFU.EX2 R179, R179 ;  /* 0x000000b300b37308 */ /* 0x000fe20000000800 */
[----:B------:R-:W-:-:S04]  /*17990*/  FMNMX.FTZ R10, R161, R10, !PT ;  /* 0x0000000aa10a7209 */ /* 0x000fc80007810000 */
[----:B------:R-:W-:-:S03]  /*179a0*/  FMNMX.FTZ R10, R164, R10, !PT ;  /* 0x0000000aa40a7209 */ /* 0x000fc60007810000 */
[----:B------:R-:W-:Y:S01]  /*179b0*/  MUFU.EX2 R125, R125 ;  /* 0x0000007d007d7308 */ /* 0x000fe20000000800 */
        /* <DEDUP_REMOVED lines=8> */
[----:B0-----:R-:W-:Y:S02]  /*17a40*/  FMNMX.FTZ R177, R10, R177, !PT ;  /* 0x000000b10ab17209 */ /* 0x001fe40007810000 */
[----:B------:R0:W-:Y:S03]  /*17a50*/  MUFU.EX2 R10, R142 ;  /* 0x0000008e000a7308 */ /* 0x0001e60000000800 */
[----:B0-----:R-:W0:Y:S02]  /*17a60*/  SHFL.BFLY PT, R142, R177, 0x1, 0x1f ;  /* 0x0c201f00b18e7f89 */ /* 0x001e2400000e0000 */
        /* <DEDUP_REMOVED lines=8> */
[----:B------:R-:W-:Y:S04]  /*17af0*/  MUFU.EX2 R14, R14 ;  /* 0x0000000e000e7308 */ /* 0x000fe80000000800 */
[----:B------:R-:W-:-:S01]  /*17b00*/  FFMA.FTZ R9, R9, UR35, -R177 ;  /* 0x0000002309097c23 */ /* 0x000fc200080108b1 */
[--C-:B------:R-:W-:Y:S01]  /*17b10*/  FFMA.FTZ R15, R15, UR35, -R177.reuse ;  /* 0x000000230f0f7c23 */ /* 0x100fe200080108b1 */
[----:B------:R-:W-:-:S01]  /*17b20*/  FFMA.FTZ R120, R120, UR35, -R177 ;  /* 0x0000002378787c23 */ /* 0x000fc200080108b1 */
[--C-:B------:R-:W-:Y:S01]  /*17b30*/  FFMA.FTZ R121, R121, UR35, -R177.reuse ;  /* 0x0000002379797c23 */ /* 0x100fe200080108b1 */
[----:B------:R-:W-:-:S01]  /*17b40*/  FFMA.FTZ R126, R126, UR35, -R177 ;  /* 0x000000237e7e7c23 */ /* 0x000fc200080108b1 */
[--C-:B------:R-:W-:Y:S01]  /*17b50*/  FFMA.FTZ R127, R127, UR35, -R177.reuse ;  /* 0x000000237f7f7c23 */ /* 0x100fe200080108b1 */
        /* <DEDUP_REMOVED lines=30> */
[----:B------:R-:W-:Y:S01]  /*17d40*/  FFMA.FTZ R177, R178, UR35, -R177 ;  /* 0x00000023b2b17c23 */ /* 0x000fe200080108b1 */
[----:B-1----:R-:W-:-:S01]  /*17d50*/  FADD.FTZ R178, R15, R3 ;  /* 0x000000030fb27221 */ /* 0x002fc20000010000 */
[----:B------:R-:W1:Y:S01]  /*17d60*/  MUFU.EX2 R126, R126 ;  /* 0x0000007e007e7308 */ /* 0x000e620000000800 */
[----:B------:R-:W-:-:S02]  /*17d70*/  FADD.FTZ R3, R20, R4 ;  /* 0x0000000414037221 */ /* 0x000fc40000010000 */
[----:B--2---:R-:W-:Y:S02]  /*17d80*/  FADD.FTZ R4, R120, R178 ;  /* 0x000000b278047221 */ /* 0x004fe40000010000 */
[----:B------:R-:W-:-:S03]  /*17d90*/  FADD.FTZ R3, R21, R3 ;  /* 0x0000000315037221 */ /* 0x000fc60000010000 */
        /* <DEDUP_REMOVED lines=81> */
[----:B0-----:R-:W-:Y:S01]  /*182b0*/  FADD.FTZ R178, R176, R4 ;  /* 0x00000004b0b27221 */ /* 0x001fe20000010000 */
[----:B------:R-:W-:-:S03]  /*182c0*/  FADD.FTZ R4, R125, R3 ;  /* 0x000000037d047221 */ /* 0x000fc60000010000 */
[----:B-1----:R-:W-:Y:S01]  /*182d0*/  FADD.FTZ R3, R177, R178 ;  /* 0x000000b2b1037221 */ /* 0x002fe20000010000 */
[----:B------:R-:W-:Y:S06]  /*182e0*/  @!P0 BRA `(.L_x_1738) ;  /* 0x0000000000048947 */ /* 0x000fec0003800000 */
[----:B------:R-:W-:Y:S01]  /*182f0*/  BPT.TRAP 0x1 ;  /* 0x000000040000795c */ /* 0x000fe20000300000 */
.L_x_1738:
[----:B------:R-:W-:Y:S01]  /*18300*/  IMAD R17, R17, 0x8, R16 ;  /* 0x0000000811117824 */ /* 0x000fe200078e0210 */
[----:B------:R-:W-:Y:S01]  /*18310*/  ISETP.GT.AND P3, PT, R0, R11, PT ;  /* 0x0000000b0000720c */ /* 0x000fe20003f64270 */
[----:B------:R-:W-:Y:S01]  /*18320*/  IMAD.U32 R178, RZ, RZ, UR38 ;  /* 0x00000026ffb27e24 */ /* 0x000fe2000f8e00ff */
[----:B------:R-:W-:Y:S01]  /*18330*/  F2FP.SATFINITE.E4M3.F32.PACK_AB_MERGE_C R146, R147, R146, RZ ;  /* 0x000000929392723e */ /* 0x000fe200048070ff */
[----:B------:R-:W-:Y:S01]  /*18340*/  VIADD R17, R17, 0x2a860 ;  /* 0x0002a86011117836 */ /* 0x000fe20000000000 */
[----:B------:R-:W-:Y:S01]  /*18350*/  F2FP.SATFINITE.E4M3.F32.PACK_AB_MERGE_C R21, R21, R20, RZ ;  /* 0x000000141515723e */ /* 0x000fe200048070ff */
[----:B------:R-:W-:Y:S01]  /*18360*/  FMUL.FTZ R26, R26, R14 ;  /* 0x0000000e1a1a7220 */ /* 0x000fe20000410000 */
[----:B------:R-:W-:Y:S01]  /*18370*/  F2FP.SATFINITE.E4M3.F32.PACK_AB_MERGE_C R120, R121, R120, RZ ;  /* 0x000000787978723e */ /* 0x000fe200048070ff */
[-C--:B------:R-:W-:Y:S01]  /*18380*/  FMUL.FTZ R27, R27, R14.reuse ;  /* 0x0000000e1b1b7220 */ /* 0x080fe20000410000 */
[----:B------:R-:W-:Y:S01]  /*18390*/  PRMT R17, R178, 0x654, R17 ;  /* 0x00000654b2117816 */ /* 0x000fe20000000011 */
[----:B------:R-:W-:Y:S01]  /*183a0*/  FMUL.FTZ R30, R30, R14 ;  /* 0x0000000e1e1e7220 */ /* 0x000fe20000410000 */
        /* <DEDUP_REMOVED lines=125> */
[----:B------:R-:W-:Y:S02]  /*18b80*/  IMAD.MOV.U32 R10, RZ, RZ, R6 ;  /* 0x000000ffff0a7224 */ /* 0x000fe400078e0006 */
[----:B------:R-:W-:Y:S02]  /*18b90*/  IMAD.MOV.U32 R201, RZ, RZ, R13 ;  /* 0x000000ffffc97224 */ /* 0x000fe400078e000d */
[----:B0-----:R-:W-:Y:S01]  /*18ba0*/  IMAD.MOV.U32 R17, RZ, RZ, R12 ;  /* 0x000000ffff117224 */ /* 0x001fe200078e000c */
[----:B------:R-:W-:Y:S06]  /*18bb0*/  @P3 BRA `(.L_x_1739) ;  /* 0xffffffc400843947 */ /* 0x000fec000383ffff */
[----:B------:R-:W-:Y:S01]  /*18bc0*/  IMAD.MOV.U32 R14, RZ, RZ, R142 ;  /* 0x000000ffff0e7224 */ /* 0x000fe200078e008e */
[----:B------:R-:W-:Y:S01]  /*18bd0*/  MOV R201, R13 ;  /* 0x0000000d00c97202 */ /* 0x000fe20000000f00 */
[----:B------:R-:W-:Y:S02]  /*18be0*/  IMAD.MOV.U32 R10, RZ, RZ, R6 ;  /* 0x000000ffff0a7224 */ /* 0x000fe400078e0006 */
[----:B------:R-:W-:-:S07]  /*18bf0*/  IMAD.MOV.U32 R17, RZ, RZ, R12 ;  /* 0x000000ffff117224 */ /* 0x000fce00078e000c */
.L_x_1719:
[----:B------:R-:W0:Y:S01]  /*18c00*/  LDC R6, c[0x0][0x448] ;  /* 0x00011200ff067b82 */ /* 0x000e220000000800 */
[----:B------:R-:W-:Y:S01]  /*18c10*/  IADD3 R9, R203, 0x1, -R202 ;  /* 0x00000001cb097810 */ /* 0x000fe20007ffe8ca */
[----:B------:R-:W-:-:S06]  /*18c20*/  ULDC UR6, c[0x0][0x9dc] ;  /* 0x0002770000067ab9 */ /* 0x000fcc0000000800 */
[----:B------:R-:W1:Y:S01]  /*18c30*/  LDC R12, c[0x0][0x9e4] ;  /* 0x00027900ff0c7b82 */ /* 0x000e620000000800 */
[----:B0-----:R-:W-:Y:S01]  /*18c40*/  ISETP.NE.AND P4, PT, R6, 0x1, PT ;  /* 0x000000010600780c */ /* 0x001fe20003f85270 */
[----:B------:R-:W-:Y:S01]  /*18c50*/  VIADD R6, R212, 0x7f ;  /* 0x0000007fd4067836 */ /* 0x000fe20000000000 */
[----:B-1----:R-:W-:-:S11]  /*18c60*/  ISETP.GE.AND P5, PT, R12, 0x1, PT ;  /* 0x000000010c00780c */ /* 0x002fd60003fa6270 */
[----:B------:R-:W0:Y:S08]  /*18c70*/  @P4 LDC R7, c[0x0][0x44c] ;  /* 0x00011300ff074b82 */ /* 0x000e300000000800 */
[----:B------:R-:W1:Y:S01]  /*18c80*/  @P4 LDC R8, c[0x0][0x450] ;  /* 0x00011400ff084b82 */ /* 0x000e620000000800 */
[----:B0-----:R-:W-:-:S05]  /*18c90*/  @P4 IMAD.HI.U32 R7, R6, R7, RZ ;  /* 0x0000000706074227 */ /* 0x001fca00078e00ff */
[----:B-1----:R-:W-:-:S05]  /*18ca0*/  @P4 SHF.R.U32.HI R6, RZ, R8, R7 ;  /* 0x00000008ff064219 */ /* 0x002fca0000011607 */
[----:B------:R-:W-:-:S04]  /*18cb0*/  IMAD.IADD R6, R9, 0x1, R6 ;  /* 0x0000000109067824 */ /* 0x000fc800078e0206 */
[----:B------:R-:W-:Y:S01]  /*18cc0*/  VIADD R8, R6, -UR6 ;  /* 0x8000000606087c36 */ /* 0x000fe20008000000 */
[----:B------:R-:W-:Y:S06]  /*18cd0*/  @!P5 BRA `(.L_x_1740) ;  /* 0x000000000048d947 */ /* 0x000fec0003800000 */
[----:B------:R-:W-:Y:S01]  /*18ce0*/  IMAD.MOV.U32 R9, RZ, RZ, R6 ;  /* 0x000000ffff097224 */ /* 0x000fe200078e0006 */
[----:B------:R-:W-:Y:S04]  /*18cf0*/  BSSY B0, `(.L_x_1741) ;  /* 0x000000e000007945 */ /* 0x000fe80003800000 */
        /* <DEDUP_REMOVED lines=9> */
.L_x_1742:
[----:B------:R-:W-:-:S13]  /*18d90*/  ISETP.NE.AND P1, PT, R12, 0x1, PT ;  /* 0x000000010c00780c */ /* 0x000fda0003f25270 */
[----:B------:R-:W0:Y:S02]  /*18da0*/  @P1 LDC.64 R6, c[0x0][0x9e8] ;  /* 0x00027a00ff061b82 */ /* 0x000e240000000a00 */
[----:B0-----:R-:W-:-:S05]  /*18db0*/  @P1 IMAD.HI.U32 R6, R9, R6, RZ ;  /* 0x0000000609061227 */ /* 0x001fca00078e00ff */
[----:B------:R-:W-:-:S07]  /*18dc0*/  @P1 SHF.R.U32.HI R9, RZ, R7, R6 ;  /* 0x00000007ff091219 */ /* 0x000fce0000011606 */
.L_x_1743:
[----:B------:R-:W-:Y:S05]  /*18dd0*/  BSYNC B0 ;  /* 0x0000000000007941 */ /* 0x000fea0003800000 */
.L_x_1741:
[----:B------:R-:W-:-:S05]  /*18de0*/  IMAD R9, R9, R12, RZ ;  /* 0x0000000c09097224 */ /* 0x000fca00078e02ff */
[----:B------:R-:W-:-:S07]  /*18df0*/  VIMNMX R8, R8, R9, !PT ;  /* 0x0000000908087248 */ /* 0x000fce0007fe0100 */
.L_x_1740:
[----:B------:R-:W-:-:S05]  /*18e00*/  VIADD R8, R8, 0x7f ;  /* 0x0000007f08087836 */ /* 0x000fca0000000000 */
[----:B------:R-:W-:-:S04]  /*18e10*/  SHF.R.S32.HI R7, RZ, 0x1f, R8 ;  /* 0x0000001fff077819 */ /* 0x000fc80000011408 */
[----:B------:R-:W-:-:S04]  /*18e20*/  LEA.HI R7, R7, R8, RZ, 0x7 ;  /* 0x0000000807077211 */ /* 0x000fc800078f38ff */
[----:B------:R-:W-:-:S04]  /*18e30*/  SHF.R.S32.HI R6, RZ, 0x7, R7 ;  /* 0x00000007ff067819 */ /* 0x000fc80000011407 */
[----:B------:R-:W-:-:S04]  /*18e40*/  VIMNMX R13, R229, R6, !PT ;  /* 0x00000006e50d7248 */ /* 0x000fc80007fe0100 */
[----:B------:R-:W-:-:S13]  /*18e50*/  ISETP.GE.AND P1, PT, R0, R13, PT ;  /* 0x0000000d0000720c */ /* 0x000fda0003f26270 */
[----:B------:R-:W-:Y:S05]  /*18e60*/  @!P1 BRA `(.L_x_1744) ;  /* 0x0000002800849947 */ /* 0x000fea0003800000 */
[----:B------:R-:W-:Y:S02]  /*18e70*/  IMAD.MOV.U32 R12, RZ, RZ, R14 ;  /* 0x000000ffff0c7224 */ /* 0x000fe400078e000e */
[----:B------:R-:W-:Y:S02]  /*18e80*/  IMAD.MOV.U32 R11, RZ, RZ, R10 ;  /* 0x000000ffff0b7224 */ /* 0x000fe400078e000a */
[----:B------:R-:W-:Y:S02]  /*18e90*/  IMAD.MOV.U32 R6, RZ, RZ, R201 ;  /* 0x000000ffff067224 */ /* 0x000fe400078e00c9 */
[----:B------:R-:W-:-:S07]  /*18ea0*/  IMAD.MOV.U32 R15, RZ, RZ, R17 ;  /* 0x000000ffff0f7224 */ /* 0x000fce00078e0011 */
.L_x_1756:
[----:B------:R-:W-:Y:S01]  /*18eb0*/  ISETP.NE.AND P1, PT, R15, 0x1, PT ;  /* 0x000000010f00780c */ /* 0x000fe20003f25270 */
[----:B------:R-:W-:Y:S05]  /*18ec0*/  YIELD ;  /* 0x0000000000007946 */ /* 0x000fea0003800000 */
[----:B------:R-:W-:Y:S02]  /*18ed0*/  SEL R201, RZ, 0x1, P1 ;  /* 0x00000001ffc97807 */ /* 0x000fe40000800000 */
[----:B------:R-:W-:Y:S02]  /*18ee0*/  ISETP.NE.AND P1, PT, R218, RZ, PT ;  /* 0x000000ffda00720c */ /* 0x000fe40003f25270 */
[----:B------:R-:W-:-:S11]  /*18ef0*/  LOP3.LUT R201, R6, R201, RZ, 0x3c, !PT ;  /* 0x000000c906c97212 */ /* 0x000fd600078e3cff */
[----:B------:R-:W-:Y:S05]  /*18f00*/  @P1 BRA `(.L_x_1745) ;  /* 0x00000000003c1947 */ /* 0x000fea0003800000 */
[----:B------:R-:W-:Y:S05]  /*18f10*/  @!P0 BRA `(.L_x_1746) ;  /* 0x0000000000048947 */ /* 0x000fea0003800000 */
[----:B------:R-:W-:Y:S01]  /*18f20*/  BPT.TRAP 0x1 ;  /* 0x000000040000795c */ /* 0x000fe20000300000 */
.L_x_1746:
[----:B------:R-:W-:Y:S01]  /*18f30*/  VIADD R7, R15, 0x1 ;  /* 0x000000010f077836 */ /* 0x000fe20000000000 */
[----:B------:R-:W-:-:S04]  /*18f40*/  SHF.L.U32 R8, R201, 0x1f, RZ ;  /* 0x0000001fc9087819 */ /* 0x000fc800000006ff */
[----:B------:R-:W-:-:S04]  /*18f50*/  ISETP.NE.AND P2, PT, R7, 0x2, PT ;  /* 0x000000020700780c */ /* 0x000fc80003f45270 */
[----:B------:R-:W-:-:S05]  /*18f60*/  SEL R7, R7, RZ, P2 ;  /* 0x000000ff07077207 */ /* 0x000fca0001000000 */
[----:B------:R-:W-:-:S04]  /*18f70*/  IMAD R7, R7, 0x8, R16 ;  /* 0x0000000807077824 */ /* 0x000fc800078e0210 */
[----:B------:R0:W1:Y:S01]  /*18f80*/  SYNCS.PHASECHK.TRANS64.TRYWAIT P2, [R7+URZ+0x2a830], R8 ;  /* 0x02a83008070075a7 */ /* 0x000062000804017f */
[----:B------:R-:W-:Y:S05]  /*18f90*/  @!P0 BRA `(.L_x_1747) ;  /* 0x0000000000048947 */ /* 0x000fea0003800000 */
[----:B------:R-:W-:Y:S01]  /*18fa0*/  BPT.TRAP 0x1 ;  /* 0x000000040000795c */ /* 0x000fe20000300000 */
.L_x_1747:
[----:B------:R-:W-:Y:S04]  /*18fb0*/  BSSY B0, `(.L_x_1745) ;  /* 0x0000004000007945 */ /* 0x000fe80003800000 */
[----:B-1----:R-:W-:Y:S05]  /*18fc0*/  @P2 BRA `(.L_x_1748) ;  /* 0x0000000000082947 */ /* 0x002fea0003800000 */
[----:B------:R-:W1:Y:S02]  /*18fd0*/  SYNCS.PHASECHK.TRANS64.TRYWAIT P2, [R7+URZ+0x2a830], R8 ;  /* 0x02a83008070075a7 */ /* 0x000e64000804017f */
[----:B-1----:R-:W-:Y:S05]  /*18fe0*/  @!P2 BRA `(.L_x_1749) ;  /* 0x0000012c0060a947 */ /* 0x002fea0003800000 */
.L_x_1748:
[----:B------:R-:W-:Y:S05]  /*18ff0*/  BSYNC B0 ;  /* 0x0000000000007941 */ /* 0x000fea0003800000 */
.L_x_1745:
[----:B01----:R-:W0:Y:S01]  /*19000*/  S2R R7, SR_TID.X ;  /* 0x0000000000077919 */ /* 0x003e220000002100 */
[----:B------:R-:W-:Y:S01]  /*19010*/  VIADD R17, R15, 0x1 ;  /* 0x000000010f117836 */ /* 0x000fe20000000000 */
[----:B------:R-:W-:Y:S05]  /*19020*/  WARPSYNC.ALL ;  /* 0x0000000000007948 */ /* 0x000fea0003800000 */
[C---:B------:R-:W-:Y:S01]  /*19030*/  ISETP.NE.AND P2, PT, R17.reuse, 0x2, PT ;  /* 0x000000021100780c */ /* 0x040fe20003f45270 */
[----:B------:R-:W-:Y:S02]  /*19040*/  IMAD.MOV.U32 R9, RZ, RZ, -0x7fffffe0 ;  /* 0x80000020ff097424 */ /* 0x000fe400078e00ff */
[----:B------:R-:W-:Y:S01]  /*19050*/  IMAD.MOV.U32 R121, RZ, RZ, -0x7fffffe0 ;  /* 0x80000020ff797424 */ /* 0x000fe200078e00ff */
[----:B------:R-:W-:Y:S01]  /*19060*/  SEL R17, R17, RZ, P2 ;  /* 0x000000ff11117207 */ /* 0x000fe20001000000 */
[----:B------:R-:W-:Y:S01]  /*19070*/  IMAD.MOV.U32 R123, RZ, RZ, -0x7fffffe0 ;  /* 0x80000020ff7b7424 */ /* 0x000fe200078e00ff */
[----:B------:R-:W-:Y:S01]  /*19080*/  R2UR UR27, R9 ;  /* 0x00000000091b72ca */ /* 0x000fe200000e0000 */
[----:B------:R-:W-:Y:S01]  /*19090*/  IMAD.MOV.U32 R21, RZ, RZ, -0x7fffffe0 ;  /* 0x80000020ff157424 */ /* 0x000fe200078e00ff */
[----:B------:R-:W-:Y:S01]  /*190a0*/  R2UR UR7, R121 ;  /* 0x00000000790772ca */ /* 0x000fe200000e0000 */
[----:B------:R-:W-:Y:S01]  /*190b0*/  IMAD R8, R17, 0x600, R5 ;  /* 0x0000060011087824 */ /* 0x000fe200078e0205 */
[----:B------:R-:W-:-:S02]  /*190c0*/  R2UR UR15, R121 ;  /* 0x00000000790f72ca */ /* 0x000fc400000e0000 */
[----:B------:R-:W-:Y:S01]  /*190d0*/  R2UR UR19, R123 ;  /* 0x000000007b1372ca */ /* 0x000fe200000e0000 */
[C---:B------:R-:W-:Y:S01]  /*190e0*/  VIADD R120, R8.reuse, 0x2 ;  /* 0x0000000208787836 */ /* 0x040fe20000000000 */
[C---:B------:R-:W-:Y:S01]  /*190f0*/  R2UR UR26, R8.reuse ;  /* 0x00000000081a72ca */ /* 0x040fe200000e0000 */
[C---:B------:R-:W-:Y:S01]  /*19100*/  VIADD R122, R8.reuse, 0x400 ;  /* 0x00000400087a7836 */ /* 0x040fe20000000000 */
[----:B------:R-:W-:Y:S01]  /*19110*/  R2UR UR11, R21 ;  /* 0x00000000150b72ca */ /* 0x000fe200000e0000 */
[----:B------:R-:W-:Y:S01]  /*19120*/  VIADD R20, R8, 0x200 ;  /* 0x0000020008147836 */ /* 0x000fe20000000000 */
[----:B------:R-:W-:Y:S02]  /*19130*/  R2UR UR6, R120 ;  /* 0x00000000780672ca */ /* 0x000fe400000e0000 */
[C---:B------:R-:W-:Y:S01]  /*19140*/  IADD3 R120, R8.reuse, 0x202, RZ ;  /* 0x0000020208787810 */ /* 0x040fe20007ffe0ff */
[----:B------:R-:W-:Y:S01]  /*19150*/  VIADD R8, R8, 0x402 ;  /* 0x0000040208087836 */ /* 0x000fe20000000000 */
[----:B------:R-:W-:-:S02]  /*19160*/  R2UR UR18, R122 ;  /* 0x000000007a1272ca */ /* 0x000fc400000e0000 */
[----:B------:R-:W-:Y:S02]  /*19170*/  R2UR UR14, R120 ;  /* 0x00000000780e72ca */ /* 0x000fe400000e0000 */
[----:B0-----:R-:W-:Y:S02]  /*19180*/  SHF.R.U32.HI R7, RZ, 0x7, R7 ;  /* 0x00000007ff077819 */ /* 0x001fe40000011607 */
[----:B------:R-:W-:Y:S02]  /*19190*/  R2UR UR10, R20 ;  /* 0x00000000140a72ca */ /* 0x000fe400000e0000 */
[----:B------:R-:W-:Y:S01]  /*191a0*/  R2UR UR22, R8 ;  /* 0x00000000081672ca */ /* 0x000fe200000e0000 */
[----:B------:R-:W-:Y:S01]  /*191b0*/  VIADD R7, R7, 0x8 ;  /* 0x0000000807077836 */ /* 0x000fe20000000000 */
[----:B------:R-:W-:-:S04]  /*191c0*/  R2UR UR23, R9 ;  /* 0x00000000091772ca */ /* 0x000fc800000e0000 */
        /* <DEDUP_REMOVED lines=22> */
.L_x_1751:
[----:B------:R-:W-:Y:S01]  /*19330*/  SHF.L.U32 R6, R6, 0x1f, RZ ;  /* 0x0000001f06067819 */ /* 0x000fe200000006ff */
[----:B------:R-:W-:-:S04]  /*19340*/  IMAD R7, R15, 0x8, R16 ;  /* 0x000000080f077824 */ /* 0x000fc800078e0210 */
[----:B------:R0:W1:Y:S01]  /*19350*/  SYNCS.PHASECHK.TRANS64.TRYWAIT P1, [R7+URZ+0x2a850], R6 ;  /* 0x02a85006070075a7 */ /* 0x000062000802017f */
[----:B------:R-:W-:Y:S05]  /*19360*/  @!P0 BRA `(.L_x_1752) ;  /* 0x0000000000048947 */ /* 0x000fea0003800000 */
[----:B------:R-:W-:Y:S01]  /*19370*/  BPT.TRAP 0x1 ;  /* 0x000000040000795c */ /* 0x000fe20000300000 */
.L_x_1752:
[----:B-1----:R-:W-:Y:S05]  /*19380*/  @P1 BRA `(.L_x_1750) ;  /* 0x0000000000081947 */ /* 0x002fea0003800000 */
[----:B------:R-:W1:Y:S02]  /*19390*/  SYNCS.PHASECHK.TRANS64.TRYWAIT P1, [R7+URZ+0x2a850], R6 ;  /* 0x02a85006070075a7 */ /* 0x000e64000802017f */
[----:B-1----:R-:W-:Y:S05]  /*193a0*/  @!P1 BRA `(.L_x_1753) ;  /* 0x0000012800849947 */ /* 0x002fea0003800000 */
.L_x_1750:
[----:B01----:R-:W-:Y:S01]  /*193b0*/  VIADD R6, R16, 0x400 ;  /* 0x0000040010067836 */ /* 0x003fe20000000000 */
[----:B------:R-:W-:Y:S05]  /*193c0*/  WARPSYNC.ALL ;  /* 0x0000000000007948 */ /* 0x000fea0003800000 */
[----:B------:R-:W-:Y:S01]  /*193d0*/  SHF.R.U32.HI R6, RZ, 0x4, R6 ;  /* 0x00000004ff067819 */ /* 0x000fe20000011606 */
[----:B------:R-:W-:Y:S01]  /*193e0*/  IMAD.MOV.U32 R7, RZ, RZ, 0x40000040 ;  /* 0x40000040ff077424 */ /* 0x000fe200078e00ff */
[----:B------:R-:W-:Y:S01]  /*193f0*/  WARPGROUP.ARRIVE ;  /* 0x00000000000079c5 */ /* 0x000fe20000000000 */
[----:B------:R-:W-:Y:S01]  /*19400*/  IMAD.MOV.U32 R9, RZ, RZ, 0x40000040 ;  /* 0x40000040ff097424 */ /* 0x000fe200078e00ff */
[----:B------:R-:W-:-:S04]  /*19410*/  LOP3.LUT R6, R6, 0x3fff, RZ, 0xc0, !PT ;  /* 0x00003fff06067812 */ /* 0x000fc800078ec0ff */
[----:B------:R-:W0:Y:S01]  /*19420*/  S2R R10, SR_TID.X ;  /* 0x00000000000a7919 */ /* 0x000e220000002100 */
[----:B------:R-:W-:Y:S01]  /*19430*/  R2UR UR7, R7 ;  /* 0x00000000070772ca */ /* 0x000fe200000e0000 */
[----:B------:R-:W-:Y:S01]  /*19440*/  IMAD.MOV.U32 R7, RZ, RZ, 0x40000040 ;  /* 0x40000040ff077424 */ /* 0x000fe200078e00ff */
        /* <DEDUP_REMOVED lines=29> */
.L_x_1754:
[C---:B0-----:R-:W-:Y:S01]  /*19620*/  FMUL.FTZ R6, R2.reuse, R120 ;  /* 0x0000007802067220 */ /* 0x041fe20000410000 */
[C---:B------:R-:W-:Y:S01]  /*19630*/  FMUL.FTZ R7, R2.reuse, R121 ;  /* 0x0000007902077220 */ /* 0x040fe20000410000 */
[C---:B------:R-:W-:Y:S01]  /*19640*/  FMUL.FTZ R20, R2.reuse, R124 ;  /* 0x0000007c02147220 */ /* 0x040fe20000410000 */
[----:B------:R-:W-:Y:S02]  /*19650*/  IMAD R10, R17, 0x8, R16 ;  /* 0x00000008110a7824 */ /* 0x000fe400078e0210 */
[----:B------:R-:W-:Y:S01]  /*19660*/  FMUL.FTZ R21, R2, R125 ;  /* 0x0000007d02157220 */ /* 0x000fe20000410000 */
[----:B------:R-:W-:Y:S01]  /*19670*/  IMAD.U32 R14, RZ, RZ, UR38 ;  /* 0x00000026ff0e7e24 */ /* 0x000fe2000f8e00ff */
[----:B------:R-:W0:Y:S01]  /*19680*/  MUFU.TANH R6, R6 ;  /* 0x0000000600067308 */ /* 0x000e220000002400 */
[----:B------:R-:W-:Y:S02]  /*19690*/  VIADD R10, R10, 0x2a840 ;  /* 0x0002a8400a0a7836 */ /* 0x000fe40000000000 */
[C---:B------:R-:W-:Y:S01]  /*196a0*/  FMUL.FTZ R8, R2.reuse, R122 ;  /* 0x0000007a02087220 */ /* 0x040fe20000410000 */
[C---:B------:R-:W-:Y:S01]  /*196b0*/  FMUL.FTZ R122, R2.reuse, R128 ;  /* 0x00000080027a7220 */ /* 0x040fe20000410000 */
[C---:B------:R-:W-:Y:S01]  /*196c0*/  FMUL.FTZ R9, R2.reuse, R123 ;  /* 0x0000007b02097220 */ /* 0x040fe20000410000 */
[----:B------:R-:W-:Y:S01]  /*196d0*/  FMUL.FTZ R123, R2, R129 ;  /* 0x00000081027b7220 */ /* 0x000fe20000410000 */
[----:B------:R-:W-:Y:S01]  /*196e0*/  PRMT R10, R14, 0x654, R10 ;  /* 0x000006540e0a7816 */ /* 0x000fe2000000000a */
[C---:B------:R-:W-:Y:S01]  /*196f0*/  FMUL.FTZ R120, R2.reuse, R126 ;  /* 0x0000007e02787220 */ /* 0x040fe20000410000 */
[----:B------:R-:W1:Y:S01]  /*19700*/  MUFU.TANH R7, R7 ;  /* 0x0000000700077308 */ /* 0x000e620000002400 */
[C---:B------:R-:W-:Y:S01]  /*19710*/  FMUL.FTZ R126, R2.reuse, R132 ;  /* 0x00000084027e7220 */ /* 0x040fe20000410000 */
[----:B------:R0:W-:Y:S01]  /*19720*/  SYNCS.ARRIVE.TRANS64.RED.A1T0 RZ, [R10+URZ], RZ ;  /* 0x000000ff0aff79a7 */ /* 0x0001e2000810043f */
[C---:B------:R-:W-:Y:S01]  /*19730*/  FMUL.FTZ R121, R2.reuse, R127 ;  /* 0x0000007f02797220 */ /* 0x040fe20000410000 */
[C---:B------:R-:W-:Y:S01]  /*19740*/  FMUL.FTZ R127, R2.reuse, R133 ;  /* 0x00000085027f7220 */ /* 0x040fe20000410000 */
[C---:B------:R-:W-:Y:S01]  /*19750*/  FMUL.FTZ R128, R2.reuse, R136 ;  /* 0x0000008802807220 */ /* 0x040fe20000410000 */
[C---:B------:R-:W-:Y:S01]  /*19760*/  FMUL.FTZ R129, R2.reuse, R137 ;  /* 0x0000008902817220 */ /* 0x040fe20000410000 */
[C---:B------:R-:W-:Y:S01]  /*19770*/  FMUL.FTZ R124, R2.reuse, R130 ;  /* 0x00000082027c7220 */ /* 0x040fe20000410000 */
[----:B------:R-:W2:Y:S01]  /*19780*/  MUFU.TANH R20, R20 ;  /* 0x0000001400147308 */ /* 0x000ea20000002400 */
[----:B------:R-:W-:Y:S01]  /*19790*/  FMUL.FTZ R130, R2, R140 ;  /* 0x0000008c02827220 */ /* 0x000fe20000410000 */
[----:B0-----:R-:W-:Y:S01]  /*197a0*/  FMNMX.FTZ R10, R6, R11, !PT ;  /* 0x0000000b060a7209 */ /* 0x001fe20007810000 */
        /* <DEDUP_REMOVED lines=63> */
[----:B------:R-:W-:Y:S01]  /*19ba0*/  FMUL.FTZ R178, R2, R183 ;  /* 0x000000b702b27220 */ /* 0x000fe20000410000 */
[----:B------:R-:W-:-:S05]  /*19bb0*/  UMOV UR35, UR30 ;  /* 0x0000001e00237c82 */ /* 0x000fca0008000000 */
        /* <DEDUP_REMOVED lines=45> */
[----:B-1----:R-:W-:-:S05]  /*19e90*/  FMNMX.FTZ R14, R169, R10, !PT ;  /* 0x0000000aa90e7209 */ /* 0x002fca0007810000 */
[----:B------:R-:W1:Y:S02]  /*19ea0*/  SHFL.BFLY PT, R10, R14, 0x2, 0x1f ;  /* 0x0c401f000e0a7f89 */ /* 0x000e6400000e0000 */
[----:B------:R-:W3:Y:S08]  /*19eb0*/  MUFU.TANH R120, R120 ;  /* 0x0000007800787308 */ /* 0x000ef00000002400 */
[----:B------:R-:W4:Y:S08]  /*19ec0*/  MUFU.TANH R121, R121 ;  /* 0x0000007900797308 */ /* 0x000f300000002400 */
[----:B------:R-:W5:Y:S01]  /*19ed0*/  MUFU.TANH R124, R124 ;  /* 0x0000007c007c7308 */ /* 0x000f620000002400 */
[----:B-1----:R-:W-:-:S07]  /*19ee0*/  FMNMX.FTZ R10, R14, R10, !PT ;  /* 0x0000000a0e0a7209 */ /* 0x002fce0007810000 */
[----:B------:R-:W1:Y:S01]  /*19ef0*/  MUFU.TANH R125, R125 ;  /* 0x0000007d007d7308 */ /* 0x000e620000002400 */
[----:B------:R-:W2:Y:S07]  /*19f00*/  SHFL.BFLY PT, R14, R10, 0x1, 0x1f ;  /* 0x0c201f000a0e7f89 */ /* 0x000eae00000e0000 */
[----:B------:R-:W1:Y:S08]  /*19f10*/  MUFU.TANH R134, R134 ;  /* 0x0000008600867308 */ /* 0x000e700000002400 */
[----:B------:R-:W1:Y:S08]  /*19f20*/  MUFU.TANH R135, R135 ;  /* 0x0000008700877308 */ /* 0x000e700000002400 */
[----:B------:R-:W1:Y:S01]  /*19f30*/  MUFU.TANH R138, R138 ;  /* 0x0000008a008a7308 */ /* 0x000e620000002400 */
[----:B--2---:R-:W-:-:S02]  /*19f40*/  FMNMX.FTZ R10, R10, R14, !PT ;  /* 0x0000000e0a0a7209 */ /* 0x004fc40007810000 */
[----:B------:R-:W-:-:S05]  /*19f50*/  FMNMX.FTZ R14, R8, R12, !PT ;  /* 0x0000000c080e7209 */ /* 0x000fca0007810000 */
[----:B------:R-:W2:Y:S01]  /*19f60*/  MUFU.TANH R139, R139 ;  /* 0x0000008b008b7308 */ /* 0x000ea20000002400 */
[----:B0-----:R-:W-:Y:S01]  /*19f70*/  FMNMX.FTZ R14, R9, R14, !PT ;  /* 0x0000000e090e7209 */ /* 0x001fe20007810000 */
[----:B------:R-:W-:-:S03]  /*19f80*/  FADD.FTZ R11, -R10, R11 ;  /* 0x0000000b0a0b7221 */ /* 0x000fc60000010100 */
[----:B---3--:R-:W-:Y:S01]  /*19f90*/  FMNMX.FTZ R14, R120, R14, !PT ;  /* 0x0000000e780e7209 */ /* 0x008fe20007810000 */
[----:B------:R-:W-:Y:S02]  /*19fa0*/  FMUL.FTZ R11, R11, UR35 ;  /* 0x000000230b0b7c20 */ /* 0x000fe40008410000 */
[----:B------:R-:W0:Y:S01]  /*19fb0*/  MUFU.TANH R142, R142 ;  /* 0x0000008e008e7308 */ /* 0x000e220000002400 */
[----:B----4-:R-:W-:-:S04]  /*19fc0*/  FMNMX.FTZ R14, R121, R14, !PT ;  /* 0x0000000e790e7209 */ /* 0x010fc80007810000 */
[----:B-----5:R-:W-:-:S03]  /*19fd0*/  FMNMX.FTZ R14, R124, R14, !PT ;  /* 0x0000000e7c0e7209 */ /* 0x020fc60007810000 */
[----:B------:R-:W3:Y:S01]  /*19fe0*/  MUFU.TANH R143, R143 ;  /* 0x0000008f008f7308 */ /* 0x000ee20000002400 */
[----:B-1----:R-:W-:-:S04]  /*19ff0*/  FMNMX.FTZ R14, R125, R14, !PT ;  /* 0x0000000e7d0e7209 */ /* 0x002fc80007810000 */
[----:B------:R-:W-:-:S03]  /*1a000*/  FMNMX.FTZ R14, R134, R14, !PT ;  /* 0x0000000e860e7209 */ /* 0x000fc60007810000 */
[----:B------:R-:W1:Y:S01]  /*1a010*/  MUFU.TANH R146, R146 ;  /* 0x0000009200927308 */ /* 0x000e620000002400 */
[----:B------:R-:W-:-:S04]  /*1a020*/  FMNMX.FTZ R14, R135, R14, !PT ;  /* 0x0000000e870e7209 */ /* 0x000fc80007810000 */
[----:B------:R-:W-:-:S03]  /*1a030*/  FMNMX.FTZ R14, R138, R14, !PT ;  /* 0x0000000e8a0e7209 */ /* 0x000fc60007810000 */
[----:B------:R-:W4:Y:S01]  /*1a040*/  MUFU.TANH R147, R147 ;  /* 0x0000009300937308 */ /* 0x000f220000002400 */
[----:B--2---:R-:W-:-:S04]  /*1a050*/  FMNMX.FTZ R14, R139, R14, !PT ;  /* 0x0000000e8b0e7209 */ /* 0x004fc80007810000 */
[----:B0-----:R-:W-:-:S03]  /*1a060*/  FMNMX.FTZ R14, R142, R14, !PT ;  /* 0x0000000e8e0e7209 */ /* 0x001fc60007810000 */
[----:B------:R-:W0:Y:S01]  /*1a070*/  MUFU.TANH R150, R150 ;  /* 0x0000009600967308 */ /* 0x000e220000002400 */
[----:B---3--:R-:W-:-:S04]  /*1a080*/  FMNMX.FTZ R14, R143, R14, !PT ;  /* 0x0000000e8f0e7209 */ /* 0x008fc80007810000 */
[----:B-1----:R-:W-:-:S03]  /*1a090*/  FMNMX.FTZ R14, R146, R14, !PT ;  /* 0x0000000e920e7209 */ /* 0x002fc60007810000 */
[----:B------:R-:W1:Y:S01]  /*1a0a0*/  MUFU.TANH R151, R151 ;  /* 0x0000009700977308 */ /* 0x000e620000002400 */
[----:B----4-:R-:W-:-:S07]  /*1a0b0*/  FMNMX.FTZ R14, R147, R14, !PT ;  /* 0x0000000e930e7209 */ /* 0x010fce0007810000 */
        /* <DEDUP_REMOVED lines=32> */
[----:B------:R-:W-:Y:S01]  /*1a2c0*/  MUFU.EX2 R11, R11 ;  /* 0x0000000b000b7308 */ /* 0x000fe20000000800 */
[----:B-1----:R-:W-:-:S04]  /*1a2d0*/  FMNMX.FTZ R14, R176, R14, !PT ;  /* 0x0000000eb00e7209 */ /* 0x002fc80007810000 */
[----:B--2---:R-:W-:-:S05]  /*1a2e0*/  FMNMX.FTZ R14, R178, R14, !PT ;  /* 0x0000000eb20e7209 */ /* 0x004fca0007810000 */
[----:B------:R-:W0:Y:S02]  /*1a2f0*/  SHFL.BFLY PT, R177, R14, 0x2, 0x1f ;  /* 0x0c401f000eb17f89 */ /* 0x000e2400000e0000 */
[----:B0-----:R-:W-:-:S05]  /*1a300*/  FMNMX.FTZ R14, R14, R177, !PT ;  /* 0x000000b10e0e7209 */ /* 0x001fca0007810000 */
[----:B------:R-:W0:Y:S02]  /*1a310*/  SHFL.BFLY PT, R177, R14, 0x1, 0x1f ;  /* 0x0c201f000eb17f89 */ /* 0x000e2400000e0000 */
[----:B0-----:R-:W-:Y:S01]  /*1a320*/  FMNMX.FTZ R14, R14, R177, !PT ;  /* 0x000000b10e0e7209 */ /* 0x001fe20007810000 */
[----:B------:R-:W-:-:S04]  /*1a330*/  IMAD.U32 R177, RZ, RZ, UR35 ;  /* 0x00000023ffb17e24 */ /* 0x000fc8000f8e00ff */
[----:B------:R-:W-:Y:S01]  /*1a340*/  FFMA.FTZ R177, R10, R177, -8 ;  /* 0xc10000000ab17423 */ /* 0x000fe200000100b1 */
        /* <DEDUP_REMOVED lines=33> */
[----:B------:R-:W-:Y:S01]  /*1a560*/  MOV R177, UR35 ;  /* 0x0000002300b17c02 */ /* 0x000fe20008000f00 */
[----:B------:R-:W-:Y:S01]  /*1a570*/  FMUL.FTZ R12, R12, UR35 ;  /* 0x000000230c0c7c20 */ /* 0x000fe20008410000 */
[----:B------:R-:W0:Y:S03]  /*1a580*/  MUFU.EX2 R6, R6 ;  /* 0x0000000600067308 */ /* 0x000e260000000800 */
[----:B------:R-:W-:-:S04]  /*1a590*/  FFMA.FTZ R177, R14, R177, -8 ;  /* 0xc10000000eb17423 */ /* 0x000fc800000100b1 */
        /* <DEDUP_REMOVED lines=38> */
[----:B------:R-:W-:Y:S01]  /*1a800*/  FFMA.FTZ R177, R178, UR35, -R177 ;  /* 0x00000023b2b17c23 */ /* 0x000fe200080108b1 */
[----:B0-----:R-:W-:-:S03]  /*1a810*/  FADD.FTZ R4, R7, R4 ;  /* 0x0000000407047221 */ /* 0x001fc60000010000 */
        /* <DEDUP_REMOVED lines=122> */
.L_x_1755:
[----:B------:R-:W-:Y:S01]  /*1afc0*/  IMAD R15, R15, 0x8, R16 ;  /* 0x000000080f0f7824 */ /* 0x000fe200078e0210 */
[----:B------:R-:W-:Y:S01]  /*1afd0*/  ISETP.GT.AND P1, PT, R0, R13, PT ;  /* 0x0000000d0000720c */ /* 0x000fe20003f24270 */
[----:B------:R-:W-:Y:S01]  /*1afe0*/  IMAD.U32 R178, RZ, RZ, UR38 ;  /* 0x00000026ffb27e24 */ /* 0x000fe2000f8e00ff */
[----:B------:R-:W-:Y:S01]  /*1aff0*/  F2FP.SATFINITE.E4M3.F32.PACK_AB_MERGE_C R20, R21, R20, RZ ;  /* 0x000000141514723e */ /* 0x000fe200048070ff */
[----:B------:R-:W-:Y:S01]  /*1b000*/  VIADD R15, R15, 0x2a860 ;  /* 0x0002a8600f0f7836 */ /* 0x000fe20000000000 */
[----:B------:R-:W-:Y:S01]  /*1b010*/  F2FP.SATFINITE.E4M3.F32.PACK_AB_MERGE_C R120, R121, R120, RZ ;  /* 0x000000787978723e */ /* 0x000fe200048070ff */
[-C--:B------:R-:W-:Y:S01]  /*1b020*/  FMUL.FTZ R24, R24, R11.reuse ;  /* 0x0000000b18187220 */ /* 0x080fe20000410000 */
[----:B------:R-:W-:Y:S01]  /*1b030*/  F2FP.SATFINITE.E4M3.F32.PACK_AB_MERGE_C R126, R127, R126, RZ ;  /* 0x0000007e7f7e723e */ /* 0x000fe200048070ff */
[-C--:B------:R-:W-:Y:S01]  /*1b040*/  FMUL.FTZ R25, R25, R11.reuse ;  /* 0x0000000b19197220 */ /* 0x080fe20000410000 */
[----:B------:R-:W-:Y:S01]  /*1b050*/  PRMT R15, R178, 0x654, R15 ;  /* 0x00000654b20f7816 */ /* 0x000fe2000000000f */
[-C--:B------:R-:W-:Y:S01]  /*1b060*/  FMUL.FTZ R28, R28, R11.reuse ;  /* 0x0000000b1c1c7220 */ /* 0x080fe20000410000 */
[----:B------:R-:W-:Y:S01]  /*1b070*/  F2FP.SATFINITE.E4M3.F32.PACK_AB_MERGE_C R134, R135, R134, RZ ;  /* 0x000000868786723e */ /* 0x000fe200048070ff */
[-C--:B------:R-:W-:Y:S01]  /*1b080*/  FMUL.FTZ R29, R29, R11.reuse ;  /* 0x0000000b1d1d7220 */ /* 0x080fe20000410000 */
[----:B------:R-:W-:Y:S01]  /*1b090*/  F2FP.SATFINITE.E4M3.F32.PACK_AB_MERGE_C R130, R131, R130, RZ ;  /* 0x000000828382723e */ /* 0x000fe200048070ff */
[----:B------:R0:W-:Y:S01]  /*1b0a0*/  SYNCS.ARRIVE.TRANS64.RED.A1T0 RZ, [R15+URZ], RZ ;  /* 0x000000ff0fff79a7 */ /* 0x0001e2000810043f */
        /* <DEDUP_REMOVED lines=110> */
[----:B------:R-:W-:Y:S01]  /*1b790*/  F2FP.SATFINITE.E4M3.F32.PACK_AB_MERGE_C R192, R129, R128, R130 ;  /* 0x0000008081c0723e */ /* 0x000fe20004807082 */
[----:B------:R-:W-:Y:S01]  /*1b7a0*/  IMAD.MOV.U32 R6, RZ, RZ, R201 ;  /* 0x000000ffff067224 */ /* 0x000fe200078e00c9 */
[----:B------:R-:W-:Y:S01]  /*1b7b0*/  F2FP.SATFINITE.E4M3.F32.PACK_AB_MERGE_C R193, R139, R138, R142 ;  /* 0x0000008a8bc1723e */ /* 0x000fe2000480708e */
[----:B0-----:R-:W-:Y:S01]  /*1b7c0*/  IMAD.MOV.U32 R15, RZ, RZ, R17 ;  /* 0x000000ffff0f7224 */ /* 0x001fe200078e0011 */
        /* <DEDUP_REMOVED lines=9> */
[----:B------:R-:W-:Y:S01]  /*1b860*/  F2FP.SATFINITE.E4M3.F32.PACK_AB_MERGE_C R187, R175, R174, R176 ;  /* 0x000000aeafbb723e */ /* 0x000fe200048070b0 */
[----:B------:R-:W-:Y:S06]  /*1b870*/  @P1 BRA `(.L_x_1756) ;  /* 0xffffffd4008c1947 */ /* 0x000fec000383ffff */
.L_x_1744:
[----:B------:R-:W-:-:S13]  /*1b880*/  ISETP.GE.AND P1, PT, R0, R229, PT ;  /* 0x000000e50000720c */ /* 0x000fda0003f26270 */
[----:B------:R-:W-:Y:S05]  /*1b890*/  @!P1 BRA `(.L_x_1757) ;  /* 0x00000038009c9947 */ /* 0x000fea0003800000 */
[----:B------:R-:W-:Y:S02]  /*1b8a0*/  IMAD.MOV.U32 R11, RZ, RZ, R14 ;  /* 0x000000ffff0b7224 */ /* 0x000fe400078e000e */
[----:B------:R-:W-:Y:S02]  /*1b8b0*/  IMAD.MOV.U32 R12, RZ, RZ, R10 ;  /* 0x000000ffff0c7224 */ /* 0x000fe400078e000a */
[----:B------:R-:W-:Y:S02]  /*1b8c0*/  IMAD.MOV.U32 R6, RZ, RZ, R201 ;  /* 0x000000ffff067224 */ /* 0x000fe400078e00c9 */
[----:B------:R-:W-:-:S07]  /*1b8d0*/  IMAD.MOV.U32 R13, RZ, RZ, R17 ;  /* 0x000000ffff0d7224 */ /* 0x000fce00078e0011 */
.L_x_1777:
        /* <DEDUP_REMOVED lines=8> */
.L_x_1759:
        /* <DEDUP_REMOVED lines=8> */
.L_x_1760:
[----:B------:R-:W-:Y:S04]  /*1b9e0*/  BSSY B0, `(.L_x_1758) ;  /* 0x0000004000007945 */ /* 0x000fe80003800000 */
[----:B-1----:R-:W-:Y:S05]  /*1b9f0*/  @P2 BRA `(.L_x_1761) ;  /* 0x0000000000082947 */ /* 0x002fea0003800000 */
[----:B------:R-:W1:Y:S02]  /*1ba00*/  SYNCS.PHASECHK.TRANS64.TRYWAIT P2, [R7+URZ+0x2a830], R8 ;  /* 0x02a83008070075a7 */ /* 0x000e64000804017f */
[----:B-1----:R-:W-:Y:S05]  /*1ba10*/  @!P2 BRA `(.L_x_1762) ;  /* 0x0000010000fca947 */ /* 0x002fea0003800000 */
.L_x_1761:
[----:B------:R-:W-:Y:S05]  /*1ba20*/  BSYNC B0 ;  /* 0x0000000000007941 */ /* 0x000fea0003800000 */
.L_x_1758:
[----:B01----:R-:W0:Y:S01]  /*1ba30*/  S2R R7, SR_TID.X ;  /* 0x0000000000077919 */ /* 0x003e220000002100 */
[----:B------:R-:W-:Y:S01]  /*1ba40*/  VIADD R17, R13, 0x1 ;  /* 0x000000010d117836 */ /* 0x000fe20000000000 */
[----:B------:R-:W-:Y:S05]  /*1ba50*/  WARPSYNC.ALL ;  /* 0x0000000000007948 */ /* 0x000fea0003800000 */
[C---:B------:R-:W-:Y:S01]  /*1ba60*/  ISETP.NE.AND P2, PT, R17.reuse, 0x2, PT ;  /* 0x000000021100780c */ /* 0x040fe20003f45270 */
[----:B------:R-:W-:Y:S01]  /*1ba70*/  IMAD.MOV.U32 R121, RZ, RZ, -0x7fffffe0 ;  /* 0x80000020ff797424 */ /* 0x000fe200078e00ff */
[----:B------:R-:W-:Y:S01]  /*1ba80*/  MOV R9, 0x80000020 ;  /* 0x8000002000097802 */ /* 0x000fe20000000f00 */
[----:B------:R-:W-:Y:S01]  /*1ba90*/  IMAD.MOV.U32 R21, RZ, RZ, -0x7fffffe0 ;  /* 0x80000020ff157424 */ /* 0x000fe200078e00ff */
[----:B------:R-:W-:Y:S01]  /*1baa0*/  SEL R17, R17, RZ, P2 ;  /* 0x000000ff11117207 */ /* 0x000fe20001000000 */
[----:B------:R-:W-:Y:S01]  /*1bab0*/  IMAD.MOV.U32 R15, RZ, RZ, -0x7fffffe0 ;  /* 0x80000020ff0f7424 */ /* 0x000fe200078e00ff */
[----:B------:R-:W-:-:S02]  /*1bac0*/  R2UR UR27, R9 ;  /* 0x00000000091b72ca */ /* 0x000fc400000e0000 */
[----:B------:R-:W-:Y:S01]  /*1bad0*/  R2UR UR19, R121 ;  /* 0x00000000791372ca */ /* 0x000fe200000e0000 */
[----:B------:R-:W-:Y:S01]  /*1bae0*/  IMAD R8, R17, 0x600, R5 ;  /* 0x0000060011087824 */ /* 0x000fe200078e0205 */
[----:B------:R-:W-:Y:S02]  /*1baf0*/  R2UR UR7, R21 ;  /* 0x00000000150772ca */ /* 0x000fe400000e0000 */
[----:B------:R-:W-:Y:S01]  /*1bb00*/  R2UR UR11, R15 ;  /* 0x000000000f0b72ca */ /* 0x000fe200000e0000 */
[C---:B------:R-:W-:Y:S01]  /*1bb10*/  VIADD R120, R8.reuse, 0x400 ;  /* 0x0000040008787836 */ /* 0x040fe20000000000 */
[C---:B------:R-:W-:Y:S01]  /*1bb20*/  R2UR UR26, R8.reuse ;  /* 0x00000000081a72ca */ /* 0x040fe200000e0000 */
[C---:B------:R-:W-:Y:S01]  /*1bb30*/  VIADD R20, R8.reuse, 0x2 ;  /* 0x0000000208147836 */ /* 0x040fe20000000000 */
[----:B------:R-:W-:Y:S01]  /*1bb40*/  R2UR UR15, R21 ;  /* 0x00000000150f72ca */ /* 0x000fe200000e0000 */
[----:B------:R-:W-:Y:S01]  /*1bb50*/  VIADD R14, R8, 0x200 ;  /* 0x00000200080e7836 */ /* 0x000fe20000000000 */
[----:B------:R-:W-:-:S02]  /*1bb60*/  R2UR UR18, R120 ;  /* 0x00000000781272ca */ /* 0x000fc400000e0000 */
[----:B------:R-:W-:Y:S01]  /*1bb70*/  R2UR UR6, R20 ;  /* 0x00000000140672ca */ /* 0x000fe200000e0000 */
[----:B------:R-:W-:Y:S01]  /*1bb80*/  VIADD R20, R8, 0x202 ;  /* 0x0000020208147836 */ /* 0x000fe20000000000 */
[----:B------:R-:W-:Y:S01]  /*1bb90*/  R2UR UR10, R14 ;  /* 0x000000000e0a72ca */ /* 0x000fe200000e0000 */
[----:B------:R-:W-:Y:S01]  /*1bba0*/  VIADD R8, R8, 0x402 ;  /* 0x0000040208087836 */ /* 0x000fe20000000000 */
[----:B------:R-:W-:Y:S02]  /*1bbb0*/  R2UR UR23, R9 ;  /* 0x00000000091772ca */ /* 0x000fe400000e0000 */
[----:B0-----:R-:W-:Y:S02]  /*1bbc0*/  SHF.R.U32.HI R7, RZ, 0x7, R7 ;  /* 0x00000007ff077819 */ /* 0x001fe40000011607 */
[----:B------:R-:W-:Y:S02]  /*1bbd0*/  R2UR UR14, R20 ;  /* 0x00000000140e72ca */ /* 0x000fe400000e0000 */
[----:B------:R-:W-:Y:S01]  /*1bbe0*/  R2UR UR22, R8 ;  /* 0x00000000081672ca */ /* 0x000fe200000e0000 */
[----:B------:R-:W-:-:S05]  /*1bbf0*/  VIADD R7, R7, 0x8 ;  /* 0x0000000807077836 */ /* 0x000fca0000000000 */
        /* <DEDUP_REMOVED lines=22> */
.L_x_1764:
[----:B------:R-:W-:Y:S01]  /*1bd60*/  SHF.L.U32 R6, R6, 0x1f, RZ ;  /* 0x0000001f06067819 */ /* 0x000fe200000006ff */
[----:B------:R-:W-:-:S04]  /*1bd70*/  IMAD R7, R13, 0x8, R16 ;  /* 0x000000080d077824 */ /* 0x000fc800078e0210 */
[----:B------:R0:W1:Y:S01]  /*1bd80*/  SYNCS.PHASECHK.TRANS64.TRYWAIT P1, [R7+URZ+0x2a850], R6 ;  /* 0x02a85006070075a7 */ /* 0x000062000802017f */
[----:B------:R-:W-:Y:S05]  /*1bd90*/  @!P0 BRA `(.L_x_1765) ;  /* 0x0000000000048947 */ /* 0x000fea0003800000 */
[----:B------:R-:W-:Y:S01]  /*1bda0*/  BPT.TRAP 0x1 ;  /* 0x000000040000795c */ /* 0x000fe20000300000 */
.L_x_1765:
[----:B-1----:R-:W-:Y:S05]  /*1bdb0*/  @P1 BRA `(.L_x_1763) ;  /* 0x0000000000081947 */ /* 0x002fea0003800000 */
[----:B------:R-:W1:Y:S02]  /*1bdc0*/  SYNCS.PHASECHK.TRANS64.TRYWAIT P1, [R7+URZ+0x2a850], R6 ;  /* 0x02a85006070075a7 */ /* 0x000e64000802017f */
[----:B-1----:R-:W-:Y:S05]  /*1bdd0*/  @!P1 BRA `(.L_x_1766) ;  /* 0x0000010000209947 */ /* 0x002fea0003800000 */
.L_x_1763:
        /* <DEDUP_REMOVED lines=39> */
.L_x_1767:
[----:B------:R-:W1:Y:S01]  /*1c050*/  @P4 LDC R8, c[0x0][0x44c] ;  /* 0x00011300ff084b82 */ /* 0x000e620000000800 */
[----:B0-----:R-:W-:Y:S02]  /*1c060*/  IMAD.IADD R6, R227, 0x1, R212 ;  /* 0x00000001e3067824 */ /* 0x001fe400078e02d4 */
[C---:B------:R-:W-:Y:S01]  /*1c070*/  FMUL.FTZ R9, R2.reuse, R122 ;  /* 0x0000007a02097220 */ /* 0x040fe20000410000 */
[----:B------:R-:W-:Y:S01]  /*1c080*/  LEA R122, R17, R16, 0x3 ;  /* 0x00000010117a7211 */ /* 0x000fe200078e18ff */
[C---:B------:R-:W-:Y:S01]  /*1c090*/  FMUL.FTZ R14, R2.reuse, R123 ;  /* 0x0000007b020e7220 */ /* 0x040fe20000410000 */
[----:B------:R-:W-:Y:S02]  /*1c0a0*/  IMAD.U32 R123, RZ, RZ, UR38 ;  /* 0x00000026ff7b7e24 */ /* 0x000fe4000f8e00ff */
[C---:B------:R-:W-:Y:S01]  /*1c0b0*/  FMUL.FTZ R20, R2.reuse, R125 ;  /* 0x0000007d02147220 */ /* 0x040fe20000410000 */
[----:B------:R-:W-:Y:S01]  /*1c0c0*/  FMUL.FTZ R15, R2, R126 ;  /* 0x0000007e020f7220 */ /* 0x000fe20000410000 */
[----:B------:R-:W0:Y:S01]  /*1c0d0*/  @P4 LDC R7, c[0x0][0x450] ;  /* 0x00011400ff074b82 */ /* 0x000e220000000800 */
[----:B------:R-:W-:-:S02]  /*1c0e0*/  VIADD R122, R122, 0x2a840 ;  /* 0x0002a8407a7a7836 */ /* 0x000fc40000000000 */
        /* <DEDUP_REMOVED lines=39> */
[----:B--2---:R-:W0:Y:S01]  /*1c360*/  SHFL.IDX PT, R122, R6, RZ, 0x1c1f ;  /* 0x001c1fff067a7589 */ /* 0x004e2200000e0000 */
        /* <DEDUP_REMOVED lines=26> */
[----:B------:R-:W-:Y:S01]  /*1c510*/  FMUL.FTZ R175, R2, R183 ;  /* 0x000000b702af7220 */ /* 0x000fe20000410000 */
[----:B------:R-:W-:Y:S01]  /*1c520*/  IMAD R123, R204, -0x2, R123 ;  /* 0xfffffffecc7b7824 */ /* 0x000fe200078e027b */
[----:B------:R-:W1:Y:S04]  /*1c530*/  MUFU.TANH R7, R7 ;  /* 0x0000000700077308 */ /* 0x000e680000002400 */
[----:B------:R-:W-:-:S04]  /*1c540*/  IADD3 R123, -R202, R123, R203 ;  /* 0x0000007bca7b7210 */ /* 0x000fc80007ffe1cb */
[----:B------:R-:W2:Y:S01]  /*1c550*/  MUFU.TANH R8, R8 ;  /* 0x0000000800087308 */ /* 0x000ea20000002400 */
[C---:B------:R-:W-:Y:S02]  /*1c560*/  VIADD R179, R123.reuse, UR33 ;  /* 0x000000217bb37c36 */ /* 0x040fe40008000000 */
[----:B------:R-:W-:Y:S02]  /*1c570*/  VIADD R180, R123, UR41 ;  /* 0x000000297bb47c36 */ /* 0x000fe40008000000 */
[--C-:B0-----:R-:W-:Y:S02]  /*1c580*/  IMAD.IADD R181, R179, 0x1, R122.reuse ;  /* 0x00000001b3b57824 */ /* 0x101fe400078e027a */
[----:B------:R-:W-:Y:S01]  /*1c590*/  IMAD.IADD R182, R180, 0x1, R122 ;  /* 0x00000001b4b67824 */ /* 0x000fe200078e027a */
[----:B------:R-:W0:Y:S08]  /*1c5a0*/  MUFU.TANH R9, R9 ;  /* 0x0000000900097308 */ /* 0x000e300000002400 */
        /* <DEDUP_REMOVED lines=74> */
.L_x_1770:
[----:B------:R-:W-:-:S05]  /*1ca50*/  IMAD.U32 R184, RZ, RZ, UR29 ;  /* 0x0000001dffb87e24 */ /* 0x000fca000f8e00ff */
[----:B------:R-:W-:-:S13]  /*1ca60*/  ISETP.NE.AND P1, PT, R184, 0x1, PT ;  /* 0x00000001b800780c */ /* 0x000fda0003f25270 */
[----:B------:R-:W1:Y:S02]  /*1ca70*/  @P1 LDC.64 R122, c[0x0][0x9e8] ;  /* 0x00027a00ff7a1b82 */ /* 0x000e640000000a00 */
[----:B-1----:R-:W-:-:S05]  /*1ca80*/  @P1 IMAD.HI.U32 R122, R183, R122, RZ ;  /* 0x0000007ab77a1227 */ /* 0x002fca00078e00ff */
[----:B------:R-:W-:-:S07]  /*1ca90*/  @P1 SHF.R.U32.HI R183, RZ, R123, R122 ;  /* 0x0000007bffb71219 */ /* 0x000fce000001167a */
.L_x_1771:
[----:B------:R-:W-:Y:S05]  /*1caa0*/  BSYNC B0 ;  /* 0x0000000000007941 */ /* 0x000fea0003800000 */
.L_x_1769:
[----:B------:R-:W-:-:S04]  /*1cab0*/  IMAD R183, R183, R184, -R176 ;  /* 0x000000b8b7b77224 */ /* 0x000fc800078e0ab0 */
[----:B------:R-:W-:-:S05]  /*1cac0*/  IMAD R183, R204, -0x2, R183 ;  /* 0xfffffffeccb77824 */ /* 0x000fca00078e02b7 */
[----:B------:R-:W-:Y:S02]  /*1cad0*/  VIMNMX R182, R182, R183, !PT ;  /* 0x000000b7b6b67248 */ /* 0x000fe40007fe0100 */
[----:B------:R-:W-:-:S07]  /*1cae0*/  VIADDMNMX R181, R183, R184, R181, PT ;  /* 0x000000b8b7b57246 */ /* 0x000fce00038001b5 */
.L_x_1768:
        /* <DEDUP_REMOVED lines=113> */
.L_x_1774:
[----:B------:R-:W-:-:S05]  /*1d200*/  IMAD.U32 R181, RZ, RZ, UR29 ;  /* 0x0000001dffb57e24 */ /* 0x000fca000f8e00ff */
[----:B------:R-:W-:-:S13]  /*1d210*/  ISETP.NE.AND P2, PT, R181, 0x1, PT ;  /* 0x00000001b500780c */ /* 0x000fda0003f45270 */
[----:B------:R-:W0:Y:S02]  /*1d220*/  @P2 LDC.64 R6, c[0x0][0x9e8] ;  /* 0x00027a00ff062b82 */ /* 0x000e240000000a00 */
[----:B0-----:R-:W-:-:S05]  /*1d230*/  @P2 IMAD.HI.U32 R6, R10, R6, RZ ;  /* 0x000000060a062227 */ /* 0x001fca00078e00ff */
[----:B------:R-:W-:-:S07]  /*1d240*/  @P2 SHF.R.U32.HI R10, RZ, R7, R6 ;  /* 0x00000007ff0a2219 */ /* 0x000fce0000011606 */
.L_x_1775:
[----:B------:R-:W-:Y:S05]  /*1d250*/  BSYNC B0 ;  /* 0x0000000000007941 */ /* 0x000fea0003800000 */
.L_x_1773:
[----:B------:R-:W-:-:S04]  /*1d260*/  IMAD R10, R10, R181, -R176 ;  /* 0x000000b50a0a7224 */ /* 0x000fc800078e0ab0 */
[----:B------:R-:W-:-:S05]  /*1d270*/  IMAD R10, R204, -0x2, R10 ;  /* 0xfffffffecc0a7824 */ /* 0x000fca00078e020a */
[----:B------:R-:W-:Y:S02]  /*1d280*/  VIMNMX R180, R180, R10, !PT ;  /* 0x0000000ab4b47248 */ /* 0x000fe40007fe0100 */
[----:B------:R-:W-:-:S07]  /*1d290*/  VIADDMNMX R179, R10, R181, R179, PT ;  /* 0x000000b50ab37246 */ /* 0x000fce00038001b3 */
.L_x_1772:
        /* <DEDUP_REMOVED lines=36> */
[----:B0-----:R-:W-:Y:S01]  /*1d4e0*/  FMNMX.FTZ R10, R7, R10, !PT ;  /* 0x0000000a070a7209 */ /* 0x001fe20007810000 */
[----:B------:R-:W-:-:S03]  /*1d4f0*/  IMAD.U32 R7, RZ, RZ, UR35 ;  /* 0x00000023ff077e24 */ /* 0x000fc6000f8e00ff */
[C---:B------:R-:W-:Y:S01]  /*1d500*/  FSETP.NEU.FTZ.AND P2, PT, R10.reuse, -INF , PT ;  /* 0xff8000000a00780b */ /* 0x040fe20003f5d000 */
[----:B------:R-:W-:-:S03]  /*1d510*/  FFMA.FTZ R7, R10, R7, -8 ;  /* 0xc10000000a077423 */ /* 0x000fc60000010007 */
[----:B------:R-:W-:Y:S02]  /*1d520*/  FSEL R6, R10, RZ, P2 ;  /* 0x000000ff0a067208 */ /* 0x000fe40001000000 */
[----:B------:R-:W-:Y:S02]  /*1d530*/  FSEL R7, R7, RZ, P2 ;  /* 0x000000ff07077208 */ /* 0x000fe40001000000 */
[----:B------:R-:W-:Y:S01]  /*1d540*/  ISETP.GT.AND P2, PT, R180, 0x1, P1 ;  /* 0x00000001b400780c */ /* 0x000fe20000f44270 */
[----:B------:R-:W-:-:S02]  /*1d550*/  FADD.FTZ R6, -R6, R12 ;  /* 0x0000000c06067221 */ /* 0x000fc40000010100 */
[--C-:B------:R-:W-:Y:S01]  /*1d560*/  FFMA.FTZ R122, R122, UR35, -R7.reuse ;  /* 0x000000237a7a7c23 */ /* 0x100fe20008010807 */
[----:B------:R-:W-:Y:S01]  /*1d570*/  ISETP.LT.OR P3, PT, R179, 0x2, P2 ;  /* 0x00000002b300780c */ /* 0x000fe20001761670 */
[----:B------:R-:W-:Y:S01]  /*1d580*/  FMUL.FTZ R6, R6, UR35 ;  /* 0x0000002306067c20 */ /* 0x000fe20008410000 */
[----:B------:R-:W-:Y:S01]  /*1d590*/  ISETP.GT.AND P2, PT, R180, 0x8, P1 ;  /* 0x00000008b400780c */ /* 0x000fe20000f44270 */
[--C-:B------:R-:W-:Y:S01]  /*1d5a0*/  FFMA.FTZ R8, R8, UR35, -R7.reuse ;  /* 0x0000002308087c23 */ /* 0x100fe20008010807 */
[----:B------:R-:W-:Y:S01]  /*1d5b0*/  FSEL R12, R14, -INF , !P3 ;  /* 0xff8000000e0c7808 */ /* 0x000fe20005800000 */
        /* <DEDUP_REMOVED lines=8> */
[----:B------:R-:W0:Y:S01]  /*1d640*/  MUFU.EX2 R6, R6 ;  /* 0x0000000600067308 */ /* 0x000e220000000800 */
[----:B------:R-:W-:Y:S01]  /*1d650*/  FSEL R21, R21, -INF , !P3 ;  /* 0xff80000015157808 */ /* 0x000fe20005800000 */
[--C-:B------:R-:W-:Y:S01]  /*1d660*/  FFMA.FTZ R124, R124, UR35, -R7.reuse ;  /* 0x000000237c7c7c23 */ /* 0x100fe20008010807 */
[----:B------:R-:W-:Y:S01]  /*1d670*/  ISETP.GT.AND P2, PT, R180, 0x10, P1 ;  /* 0x00000010b400780c */ /* 0x000fe20000f44270 */
[--C-:B------:R-:W-:Y:S01]  /*1d680*/  FFMA.FTZ R126, R126, UR35, -R7.reuse ;  /* 0x000000237e7e7c23 */ /* 0x100fe20008010807 */
[----:B------:R-:W-:Y:S01]  /*1d690*/  ISETP.GT.AND P3, PT, R180, 0x11, P1 ;  /* 0x00000011b400780c */ /* 0x000fe20000f64270 */
[--C-:B------:R-:W-:Y:S01]  /*1d6a0*/  FFMA.FTZ R128, R128, UR35, -R7.reuse ;  /* 0x0000002380807c23 */ /* 0x100fe20008010807 */
[C---:B------:R-:W-:Y:S01]  /*1d6b0*/  ISETP.LT.OR P2, PT, R179.reuse, 0x11, P2 ;  /* 0x00000011b300780c */ /* 0x040fe20001741670 */
[----:B------:R-:W1:Y:S01]  /*1d6c0*/  MUFU.EX2 R8, R8 ;  /* 0x0000000800087308 */ /* 0x000e620000000800 */
        /* <DEDUP_REMOVED lines=9> */
[----:B0-----:R-:W-:Y:S01]  /*1d760*/  FFMA.FTZ R4, R6, R4, R122 ;  /* 0x0000000406047223 */ /* 0x001fe2000001007a */
[C---:B------:R-:W-:Y:S01]  /*1d770*/  ISETP.LT.OR P2, PT, R179.reuse, 0x19, P2 ;  /* 0x00000019b300780c */ /* 0x040fe20001741670 */
[--C-:B------:R-:W-:Y:S01]  /*1d780*/  FFMA.FTZ R138, R138, UR35, -R7.reuse ;  /* 0x000000238a8a7c23 */ /* 0x100fe20008010807 */
[----:B------:R-:W-:Y:S01]  /*1d790*/  ISETP.LT.OR P3, PT, R179, 0x1a, P3 ;  /* 0x0000001ab300780c */ /* 0x000fe20001f61670 */
[--C-:B------:R-:W-:Y:S01]  /*1d7a0*/  FFMA.FTZ R140, R140, UR35, -R7.reuse ;  /* 0x000000238c8c7c23 */ /* 0x100fe20008010807 */
[----:B------:R-:W-:Y:S01]  /*1d7b0*/  FSEL R127, R127, -INF , !P2 ;  /* 0xff8000007f7f7808 */ /* 0x000fe20005000000 */
[----:B------:R-:W-:Y:S01]  /*1d7c0*/  MUFU.EX2 R20, R20 ;  /* 0x0000001400147308 */ /* 0x000fe20000000800 */
[----:B------:R-:W-:Y:S01]  /*1d7d0*/  FSEL R129, R129, -INF , !P3 ;  /* 0xff80000081817808 */ /* 0x000fe20005800000 */
[----:B-1----:R-:W-:Y:S01]  /*1d7e0*/  FADD.FTZ R4, R8, R4 ;  /* 0x0000000408047221 */ /* 0x002fe20000010000 */
[----:B------:R-:W-:Y:S01]  /*1d7f0*/  ISETP.GT.AND P2, PT, R180, 0x20, P1 ;  /* 0x00000020b400780c */ /* 0x000fe20000f44270 */
        /* <DEDUP_REMOVED lines=21> */
[----:B------:R-:W-:Y:S01]  /*1d950*/  FSEL R135, R135, -INF , !P3 ;  /* 0xff80000087877808 */ /* 0x000fe20005800000 */
[--C-:B------:R-:W-:Y:S01]  /*1d960*/  FFMA.FTZ R158, R158, UR35, -R7.reuse ;  /* 0x000000239e9e7c23 */ /* 0x100fe20008010807 */
        /* <DEDUP_REMOVED lines=25> */
[----:B------:R-:W-:Y:S01]  /*1db00*/  FFMA.FTZ R7, R178, UR35, -R7 ;  /* 0x00000023b2077c23 */ /* 0x000fe20008010807 */
[----:B------:R-:W-:-:S02]  /*1db10*/  ISETP.GT.AND P3, PT, R180, 0x41, P1 ;  /* 0x00000041b400780c */ /* 0x000fc40000f64270 */
[C---:B------:R-:W-:Y:S01]  /*1db20*/  ISETP.LT.OR P2, PT, R179.reuse, 0x41, P2 ;  /* 0x00000041b300780c */ /* 0x040fe20001741670 */
[----:B------:R-:W-:Y:S01]  /*1db30*/  MUFU.EX2 R136, R136 ;  /* 0x0000008800887308 */ /* 0x000fe20000000800 */
[----:B------:R-:W-:Y:S02]  /*1db40*/  ISETP.LT.OR P3, PT, R179, 0x42, P3 ;  /* 0x00000042b300780c */ /* 0x000fe40001f61670 */
[----:B------:R-:W-:Y:S02]  /*1db50*/  FSEL R145, R145, -INF , !P2 ;  /* 0xff80000091917808 */ /* 0x000fe40005000000 */
[----:B------:R-:W-:Y:S02]  /*1db60*/  FSEL R147, R147, -INF , !P3 ;  /* 0xff80000093937808 */ /* 0x000fe40005800000 */
[C---:B------:R-:W-:Y:S01]  /*1db70*/  ISETP.GT.AND P2, PT, R180.reuse, 0x48, P1 ;  /* 0x00000048b400780c */ /* 0x040fe20000f44270 */
[----:B------:R-:W-:Y:S01]  /*1db80*/  MUFU.EX2 R138, R138 ;  /* 0x0000008a008a7308 */ /* 0x000fe20000000800 */
[----:B------:R-:W-:-:S02]  /*1db90*/  ISETP.GT.AND P3, PT, R180, 0x49, P1 ;  /* 0x00000049b400780c */ /* 0x000fc40000f64270 */
[C---:B------:R-:W-:Y:S02]  /*1dba0*/  ISETP.LT.OR P2, PT, R179.reuse, 0x49, P2 ;  /* 0x00000049b300780c */ /* 0x040fe40001741670 */
[----:B------:R-:W-:Y:S02]  /*1dbb0*/  ISETP.LT.OR P3, PT, R179, 0x4a, P3 ;  /* 0x0000004ab300780c */ /* 0x000fe40001f61670 */
[----:B------:R-:W-:Y:S01]  /*1dbc0*/  FSEL R149, R149, -INF , !P2 ;  /* 0xff80000095957808 */ /* 0x000fe20005000000 */
[----:B------:R-:W-:Y:S01]  /*1dbd0*/  MUFU.EX2 R140, R140 ;  /* 0x0000008c008c7308 */ /* 0x000fe20000000800 */
[----:B------:R-:W-:Y:S02]  /*1dbe0*/  FSEL R151, R151, -INF , !P3 ;  /* 0xff80000097977808 */ /* 0x000fe40005800000 */
[C---:B------:R-:W-:Y:S02]  /*1dbf0*/  ISETP.GT.AND P2, PT, R180.reuse, 0x50, P1 ;  /* 0x00000050b400780c */ /* 0x040fe40000f44270 */
        /* <DEDUP_REMOVED lines=30> */
[----:B------:R-:W-:-:S02]  /*1dde0*/  ISETP.GT.AND P3, PT, R180, RZ, P1 ;  /* 0x000000ffb400720c */ /* 0x000fc40000f64270 */
        /* <DEDUP_REMOVED lines=8> */
[----:B------:R-:W-:Y:S02]  /*1de70*/  ISETP.GT.AND P1, PT, R180, 0x79, P1 ;  /* 0x00000079b400780c */ /* 0x000fe40000f24270 */
[C---:B------:R-:W-:Y:S02]  /*1de80*/  ISETP.LT.OR P2, PT, R179.reuse, 0x72, P2 ;  /* 0x00000072b300780c */ /* 0x040fe40001741670 */
[C---:B------:R-:W-:Y:S01]  /*1de90*/  ISETP.LT.OR P3, PT, R179.reuse, 0x79, P3 ;  /* 0x00000079b300780c */ /* 0x040fe20001f61670 */
[----:B------:R-:W-:Y:S01]  /*1dea0*/  MUFU.EX2 R158, R158 ;  /* 0x0000009e009e7308 */ /* 0x000fe20000000800 */
[----:B------:R-:W-:Y:S02]  /*1deb0*/  ISETP.LT.OR P1, PT, R179, 0x7a, P1 ;  /* 0x0000007ab300780c */ /* 0x000fe40000f21670 */
[----:B------:R-:W-:Y:S02]  /*1dec0*/  FMNMX.FTZ R179, R9, R11, !PT ;  /* 0x0000000b09b37209 */ /* 0x000fe40007810000 */
[----:B------:R-:W-:-:S02]  /*1ded0*/  FSEL R171, R171, -INF , !P2 ;  /* 0xff800000abab7808 */ /* 0x000fc40005000000 */
[----:B------:R-:W-:Y:S01]  /*1dee0*/  FMNMX.FTZ R14, R12, R179, !PT ;  /* 0x000000b30c0e7209 */ /* 0x000fe20007810000 */
[----:B------:R-:W-:Y:S01]  /*1def0*/  MUFU.EX2 R160, R160 ;  /* 0x000000a000a07308 */ /* 0x000fe20000000800 */
[----:B------:R-:W-:Y:S02]  /*1df00*/  FSEL R173, R173, -INF , !P3 ;  /* 0xff800000adad7808 */ /* 0x000fe40005800000 */
[----:B------:R-:W-:Y:S02]  /*1df10*/  FMNMX.FTZ R14, R15, R14, !PT ;  /* 0x0000000e0f0e7209 */ /* 0x000fe40007810000 */
[----:B------:R-:W-:Y:S02]  /*1df20*/  FSEL R175, R175, -INF , !P1 ;  /* 0xff800000afaf7808 */ /* 0x000fe40004800000 */
[----:B------:R-:W-:Y:S01]  /*1df30*/  FMNMX.FTZ R14, R21, R14, !PT ;  /* 0x0000000e150e7209 */ /* 0x000fe20007810000 */
[----:B------:R-:W-:Y:S03]  /*1df40*/  MUFU.EX2 R162, R162 ;  /* 0x000000a200a27308 */ /* 0x000fe60000000800 */
[----:B------:R-:W-:-:S04]  /*1df50*/  FMNMX.FTZ R14, R121, R14, !PT ;  /* 0x0000000e790e7209 */ /* 0x000fc80007810000 */
        /* <DEDUP_REMOVED lines=175> */
.L_x_1776:
[----:B------:R-:W-:Y:S01]  /*1ea50*/  IMAD R13, R13, 0x8, R16 ;  /* 0x000000080d0d7824 */ /* 0x000fe200078e0210 */
[----:B------:R-:W-:Y:S01]  /*1ea60*/  MOV R176, UR38 ;  /* 0x0000002600b07c02 */ /* 0x000fe20008000f00 */
[-C--:B------:R-:W-:Y:S01]  /*1ea70*/  FMUL.FTZ R24, R24, R6.reuse ;  /* 0x0000000618187220 */ /* 0x080fe20000410000 */
[----:B------:R-:W-:Y:S01]  /*1ea80*/  ISETP.GT.AND P1, PT, R0, R229, PT ;  /* 0x000000e50000720c */ /* 0x000fe20003f24270 */
        /* <DEDUP_REMOVED lines=18> */
[----:B0-----:R-:W-:Y:S01]  /*1ebb0*/  F2FP.SATFINITE.E4M3.F32.PACK_AB_MERGE_C R13, R128, R126, RZ ;  /* 0x0000007e800d723e */ /* 0x001fe200048070ff */
        /* <DEDUP_REMOVED lines=116> */
[----:B------:R-:W-:Y:S06]  /*1f300*/  @P1 BRA `(.L_x_1777) ;  /* 0xffffffc400741947 */ /* 0x000fec000383ffff */
.L_x_1757:
[----:B------:R-:W-:Y:S05]  /*1f310*/  WARPSYNC.ALL ;  /* 0x0000000000007948 */ /* 0x000fea0003800000 */
[----:B------:R-:W-:Y:S06]  /*1f320*/  BAR.ARV 0x8, 0x180 ;  /* 0x0206000000007b1d */ /* 0x000fec0000002000 */
[----:B------:R-:W-:Y:S05]  /*1f330*/  @!P0 BRA `(.L_x_1778) ;  /* 0x0000000000048947 */ /* 0x000fea0003800000 */
[----:B------:R-:W-:Y:S01]  /*1f340*/  BPT.TRAP 0x1 ;  /* 0x000000040000795c */ /* 0x000fe20000300000 */
.L_x_1778:
[----:B------:R-:W-:Y:S01]  /*1f350*/  IMAD R11, R17, 0x8, R16 ;  /* 0x00000008110b7824 */ /* 0x000fe200078e0210 */
[----:B------:R-:W-:-:S04]  /*1f360*/  SHF.L.U32 R0, R201, 0x1f, RZ ;  /* 0x0000001fc9007819 */ /* 0x000fc800000006ff */
[----:B------:R0:W1:Y:S01]  /*1f370*/  SYNCS.PHASECHK.TRANS64.TRYWAIT P1, [R11+URZ+0x2a850], R0 ;  /* 0x02a850000b0075a7 */ /* 0x000062000802017f */
[----:B------:R-:W-:Y:S05]  /*1f380*/  @!P0 BRA `(.L_x_1779) ;  /* 0x0000000000048947 */ /* 0x000fea0003800000 */
[----:B------:R-:W-:Y:S01]  /*1f390*/  BPT.TRAP 0x1 ;  /* 0x000000040000795c */ /* 0x000fe20000300000 */
.L_x_1779:
[----:B------:R-:W-:-:S05]  /*1f3a0*/  VIADD R16, R16, 0x400 ;  /* 0x0000040010107836 */ /* 0x000fca0000000000 */
[----:B------:R-:W-:-:S04]  /*1f3b0*/  SHF.R.U32.HI R16, RZ, 0x4, R16 ;  /* 0x00000004ff107819 */ /* 0x000fc80000011610 */
[----:B------:R-:W-:-:S04]  /*1f3c0*/  LOP3.LUT R16, R16, 0x3fff, RZ, 0xc0, !PT ;  /* 0x00003fff10107812 */ /* 0x000fc800078ec0ff */
[----:B------:R-:W-:Y:S01]  /*1f3d0*/  LOP3.LUT R16, R16, 0x10000, RZ, 0xfc, !PT ;  /* 0x0001000010107812 */ /* 0x000fe200078efcff */
[----:B-1----:R-:W-:Y:S06]  /*1f3e0*/  @P1 BRA `(.L_x_1780) ;  /* 0x0000000000081947 */ /* 0x002fec0003800000 */
[----:B------:R-:W1:Y:S02]  /*1f3f0*/  SYNCS.PHASECHK.TRANS64.TRYWAIT P1, [R11+URZ+0x2a850], R0 ;  /* 0x02a850000b0075a7 */ /* 0x000e64000802017f */
[----:B-1----:R-:W-:Y:S05]  /*1f400*/  @!P1 BRA `(.L_x_1781) ;  /* 0x000000c800a89947 */ /* 0x002fea0003800000 */
.L_x_1780:
[----:B------:R-:W-:Y:S01]  /*1f410*/  IMAD R6, R17, 0x600, R16 ;  /* 0x0000060011067824 */ /* 0x000fe200078e0210 */
[----:B------:R-:W-:Y:S05]  /*1f420*/  WARPSYNC.ALL ;  /* 0x0000000000007948 */ /* 0x000fea0003800000 */
[----:B------:R-:W-:Y:S01]  /*1f430*/  IMAD.MOV.U32 R7, RZ, RZ, 0x40000040 ;  /* 0x40000040ff077424 */ /* 0x000fe200078e00ff */
[C---:B------:R-:W-:Y:S01]  /*1f440*/  R2UR UR6, R6.reuse ;  /* 0x00000000060672ca */ /* 0x040fe200000e0000 */
[----:B------:R-:W-:Y:S01]  /*1f450*/  WARPGROUP.ARRIVE ;  /* 0x00000000000079c5 */ /* 0x000fe20000000000 */
[----:B------:R-:W-:Y:S01]  /*1f460*/  VIADD R8, R6, 0x2 ;  /* 0x0000000206087836 */ /* 0x000fe20000000000 */
[----:B------:R-:W-:Y:S01]  /*1f470*/  ULDC.64 UR4, c[0x0][0x9a0] ;  /* 0x0002680000047ab9 */ /* 0x000fe20000000a00 */
[----:B------:R-:W-:Y:S01]  /*1f480*/  R2UR UR7, R7 ;  /* 0x00000000070772ca */ /* 0x000fe200000e0000 */
[----:B------:R-:W-:Y:S01]  /*1f490*/  IMAD.MOV.U32 R9, RZ, RZ, 0x40000040 ;  /* 0x40000040ff097424 */ /* 0x000fe200078e00ff */
[----:B------:R-:W-:-:S04]  /*1f4a0*/  ISETP.NE.U32.AND P1, PT, RZ, UR4, PT ;  /* 0x00000004ff007c0c */ /* 0x000fc8000bf25070 */
[----:B------:R-:W-:-:S07]  /*1f4b0*/  ISETP.NE.AND.EX P1, PT, RZ, UR5, PT, P1 ;  /* 0x00000005ff007c0c */ /* 0x000fce000bf25310 */
[----:B------:R-:W-:Y:S01]  /*1f4c0*/  QGMMA.64x192x32.F32.E4M3.E4M3 R24, R196, gdesc[UR4], R24, gsb0 ;  /* 0x02e00004c4187df3 */ /* 0x000fe20008000818 */
[----:B------:R-:W-:Y:S02]  /*1f4d0*/  R2UR UR6, R8 ;  /* 0x00000000080672ca */ /* 0x000fe400000e0000 */
[----:B------:R-:W-:-:S03]  /*1f4e0*/  R2UR UR7, R9 ;  /* 0x00000000090772ca */ /* 0x000fc600000e0000 */
[----:B------:R-:W0:Y:S01]  /*1f4f0*/  @P1 LDC.64 R12, c[0x0][0x9c8] ;  /* 0x00027200ff0c1b82 */ /* 0x000e220000000a00 */
[----:B------:R-:W-:Y:S02]  /*1f500*/  @P1 SHF.R.S32.HI R5, RZ, 0x1f, R23 ;  /* 0x0000001fff051819 */ /* 0x000fe40000011417 */
[----:B------:R-:W-:-:S05]  /*1f510*/  @P1 SHF.R.S32.HI R7, RZ, 0x1f, R22 ;  /* 0x0000001fff071819 */ /* 0x000fca0000011416 */
[----:B------:R-:W2:Y:S01]  /*1f520*/  @P1 LDC.64 R8, c[0x0][0x9d0] ;  /* 0x00027400ff081b82 */ /* 0x000ea20000000a00 */
[----:B01----:R-:W-:-:S04]  /*1f530*/  @P1 IMAD R0, R5, R12, RZ ;  /* 0x0000000c05001224 */ /* 0x003fc800078e02ff */
[C---:B------:R-:W-:Y:S02]  /*1f540*/  @P1 IMAD R5, R23.reuse, R13, R0 ;  /* 0x0000000d17051224 */ /* 0x040fe400078e0200 */
[----:B------:R-:W-:-:S04]  /*1f550*/  @P1 IMAD.WIDE.U32 R12, R23, R12, RZ ;  /* 0x0000000c170c1225 */ /* 0x000fc800078e00ff */
[-C--:B--2---:R-:W-:Y:S02]  /*1f560*/  @P1 IMAD R0, R7, R8.reuse, RZ ;  /* 0x0000000807001224 */ /* 0x084fe400078e02ff */
[----:B------:R-:W-:Y:S02]  /*1f570*/  @P1 IMAD.IADD R13, R13, 0x1, R5 ;  /* 0x000000010d0d1824 */ /* 0x000fe400078e0205 */
[C---:B------:R-:W-:Y:S02]  /*1f580*/  @P1 IMAD R5, R22.reuse, R9, R0 ;  /* 0x0000000916051224 */ /* 0x040fe400078e0200 */
[----:B------:R-:W-:-:S04]  /*1f590*/  @P1 IMAD.WIDE.U32 R8, R22, R8, R12 ;  /* 0x0000000816081225 */ /* 0x000fc800078e000c */
[----:B------:R-:W-:Y:S01]  /*1f5a0*/  @P1 IMAD.IADD R5, R9, 0x1, R5 ;  /* 0x0000000109051824 */ /* 0x000fe200078e0205 */
[----:B------:R-:W-:Y:S01]  /*1f5b0*/  @P1 LEA R12, P2, R8, UR4, 0x2 ;  /* 0x00000004080c1c11 */ /* 0x000fe2000f8410ff */
[----:B------:R-:W-:-:S03]  /*1f5c0*/  IMAD.MOV.U32 R0, RZ, RZ, 0x3f800000 ;  /* 0x3f800000ff007424 */ /* 0x000fc600078e00ff */
[----:B------:R-:W-:-:S05]  /*1f5d0*/  @P1 LEA.HI.X R13, R8, UR5, R5, 0x2, P2 ;  /* 0x00000005080d1c11 */ /* 0x000fca00090f1405 */
[----:B------:R0:W2:Y:S01]  /*1f5e0*/  @P1 LDG.E R0, desc[UR42][R12.64] ;  /* 0x0000002a0c001981 */ /* 0x0000a2000c1e1900 */
[----:B------:R-:W-:Y:S02]  /*1f5f0*/  VIADD R8, R6, 0x4 ;  /* 0x0000000406087836 */ /* 0x000fe40000000000 */
[----:B------:R-:W-:Y:S01]  /*1f600*/  IMAD.MOV.U32 R9, RZ, RZ, 0x40000040 ;  /* 0x40000040ff097424 */ /* 0x000fe200078e00ff */
[----:B------:R-:W-:Y:S02]  /*1f610*/  WARPGROUP.DEPBAR.LE gsb0, 0x0 ;  /* 0x00008000000079c5 */ /* 0x000fe40000010000 */
[----:B------:R-:W-:-:S06]  /*1f620*/  WARPGROUP.ARRIVE ;  /* 0x00000000000079c5 */ /* 0x000fcc0000000000 */
[----:B------:R-:W-:Y:S01]  /*1f630*/  QGMMA.64x192x32.F32.E4M3.E4M3 R24, R192, gdesc[UR4], R24, gsb0 ;  /* 0x02e00004c0187df3 */ /* 0x000fe20008000818 */
[----:B------:R-:W-:Y:S02]  /*1f640*/  R2UR UR6, R8 ;  /* 0x00000000080672ca */ /* 0x000fe400000e0000 */
[----:B------:R-:W-:Y:S01]  /*1f650*/  R2UR UR7, R9 ;  /* 0x00000000090772ca */ /* 0x000fe200000e0000 */
[----:B------:R-:W-:Y:S02]  /*1f660*/  VIADD R6, R6, 0x6 ;  /* 0x0000000606067836 */ /* 0x000fe40000000000 */
[----:B------:R-:W-:Y:S01]  /*1f670*/  IMAD.MOV.U32 R7, RZ, RZ, 0x40000040 ;  /* 0x40000040ff077424 */ /* 0x000fe200078e00ff */
[----:B------:R-:W1:Y:S01]  /*1f680*/  SHFL.BFLY PT, R5, R4, 0x2, 0x1f ;  /* 0x0c401f0004057f89 */ /* 0x000e6200000e0000 */
[----:B------:R-:W-:Y:S02]  /*1f690*/  WARPGROUP.DEPBAR.LE gsb0, 0x0 ;  /* 0x00008000000079c5 */ /* 0x000fe40000010000 */
[----:B------:R-:W-:-:S10]  /*1f6a0*/  WARPGROUP.ARRIVE ;  /* 0x00000000000079c5 */ /* 0x000fd40000000000 */
[----:B------:R-:W-:Y:S01]  /*1f6b0*/  QGMMA.64x192x32.F32.E4M3.E4M3 R24, R188, gdesc[UR4], R24, gsb0 ;  /* 0x02e00004bc187df3 */ /* 0x000fe20008000818 */
[----:B------:R-:W-:Y:S02]  /*1f6c0*/  R2UR UR6, R6 ;  /* 0x00000000060672ca */ /* 0x000fe400000e0000 */
[----:B------:R-:W-:Y:S01]  /*1f6d0*/  R2UR UR7, R7 ;  /* 0x00000000070772ca */ /* 0x000fe200000e0000 */
[----:B------:R-:W3:Y:S01]  /*1f6e0*/  SHFL.BFLY PT, R6, R3, 0x2, 0x1f ;  /* 0x0c401f0003067f89 */ /* 0x000ee200000e0000 */
[----:B-1----:R-:W-:-:S05]  /*1f6f0*/  FADD.FTZ R5, R5, R4 ;  /* 0x0000000405057221 */ /* 0x002fca0000010000 */
[----:B------:R-:W1:Y:S01]  /*1f700*/  SHFL.BFLY PT, R2, R5, 0x1, 0x1f ;  /* 0x0c201f0005027f89 */ /* 0x000e6200000e0000 */
[----:B---3--:R-:W-:-:S05]  /*1f710*/  FADD.FTZ R6, R6, R3 ;  /* 0x0000000306067221 */ /* 0x008fca0000010000 */
[----:B------:R-:W0:Y:S01]  /*1f720*/  SHFL.BFLY PT, R7, R6, 0x1, 0x1f ;  /* 0x0c201f0006077f89 */ /* 0x000e2200000e0000 */
[----:B-1----:R-:W-:-:S05]  /*1f730*/  FADD.FTZ R8, R5, R2 ;  /* 0x0000000205087221 */ /* 0x002fca0000010000 */
[C---:B------:R-:W-:Y:S01]  /*1f740*/  FSETP.NE.FTZ.AND P1, PT, R8.reuse, RZ, PT ;  /* 0x000000ff0800720b */ /* 0x040fe20003f35000 */
[----:B------:R-:W-:-:S05]  /*1f750*/  FMUL.FTZ R2, R8, 0.00390625 ;  /* 0x3b80000008027820 */ /* 0x000fca0000410000 */
[----:B------:R-:W-:Y:S01]  /*1f760*/  FSETP.NE.FTZ.AND P2, PT, R2, RZ, PT ;  /* 0x000000ff0200720b */ /* 0x000fe20003f55000 */
[----:B0-----:R-:W-:-:S01]  /*1f770*/  FADD.FTZ R12, R6, R7 ;  /* 0x00000007060c7221 */ /* 0x001fc20000010000 */
[----:B------:R-:W-:-:S03]  /*1f780*/  MOV R7, RZ ;  /* 0x000000ff00077202 */ /* 0x000fc60000000f00 */
[----:B------:R-:W-:-:S05]  /*1f790*/  FMUL.FTZ R4, R12, 0.00390625 ;  /* 0x3b8000000c047820 */ /* 0x000fca0000410000 */
[----:B------:R-:W-:Y:S01]  /*1f7a0*/  FSETP.NE.FTZ.AND P3, PT, R4, RZ, PT ;  /* 0x000000ff0400720b */ /* 0x000fe20003f75000 */
[----:B------:R-:W-:Y:S01]  /*1f7b0*/  @P1 MUFU.RCP R7, R8 ;  /* 0x0000000800071308 */ /* 0x000fe20000001000 */
[----:B------:R-:W-:Y:S01]  /*1f7c0*/  FSETP.NE.FTZ.AND P1, PT, R12, RZ, PT ;  /* 0x000000ff0c00720b */ /* 0x000fe20003f35000 */
[----:B------:R-:W-:-:S06]  /*1f7d0*/  IMAD.MOV.U32 R5, RZ, RZ, RZ ;  /* 0x000000ffff057224 */ /* 0x000fcc00078e00ff */
[----:B------:R-:W0:Y:S08]  /*1f7e0*/  @P2 MUFU.LG2 R2, R2 ;  /* 0x0000000200022308 */ /* 0x000e300000000c00 */
[----:B------:R-:W1:Y:S01]  /*1f7f0*/  @P3 MUFU.LG2 R4, R4 ;  /* 0x0000000400043308 */ /* 0x000e620000000c00 */
[----:B------:R-:W-:Y:S02]  /*1f800*/  WARPGROUP.DEPBAR.LE gsb0, 0x0 ;  /* 0x00008000000079c5 */ /* 0x000fe40000010000 */
[----:B------:R-:W-:-:S06]  /*1f810*/  WARPGROUP.ARRIVE ;  /* 0x00000000000079c5 */ /* 0x000fcc0000000000 */
[----:B------:R-:W-:Y:S01]  /*1f820*/  QGMMA.64x192x32.F32.E4M3.E4M3 R24, R184, gdesc[UR4], R24, gsb0 ;  /* 0x02e00004b8187df3 */ /* 0x000fe20008000818 */
[----:B------:R-:W3:Y:S01]  /*1f830*/  @P1 MUFU.RCP R5, R12 ;  /* 0x0000000c00051308 */ /* 0x000ee20000001000 */
[----:B------:R-:W-:Y:S02]  /*1f840*/  IMAD.U32 R3, RZ, RZ, UR35 ;  /* 0x00000023ff037e24 */ /* 0x000fe4000f8e00ff */
[----:B------:R-:W-:Y:S02]  /*1f850*/  IMAD.U32 R6, RZ, RZ, UR35 ;  /* 0x00000023ff067e24 */ /* 0x000fe4000f8e00ff */
[----:B0-----:R-:W-:Y:S01]  /*1f860*/  @P2 FMUL.FTZ R2, R2, 0.69314718246459960938 ;  /* 0x3f31721802022820 */ /* 0x001fe20000410000 */
[----:B------:R-:W-:Y:S01]  /*1f870*/  @P2 FMUL.FTZ R3, R3, 0.69314718246459960938 ;  /* 0x3f31721803032820 */ /* 0x000fe20000410000 */
[----:B-1----:R-:W-:Y:S01]  /*1f880*/  @P3 FMUL.FTZ R9, R4, 0.69314718246459960938 ;  /* 0x3f31721804093820 */ /* 0x002fe20000410000 */
[----:B------:R-:W-:Y:S01]  /*1f890*/  @P3 FMUL.FTZ R6, R6, 0.69314718246459960938 ;  /* 0x3f31721806063820 */ /* 0x000fe20000410000 */
[----:B------:R-:W-:-:S02]  /*1f8a0*/  IMAD.MOV.U32 R120, RZ, RZ, -0x800000 ;  /* 0xff800000ff787424 */ /* 0x000fc400078e00ff */
[----:B------:R-:W-:Y:S01]  /*1f8b0*/  @P2 FFMA.FTZ R120, R3, R10, R2 ;  /* 0x0000000a03782223 */ /* 0x000fe20000010002 */
[----:B------:R-:W-:Y:S02]  /*1f8c0*/  IMAD.MOV.U32 R121, RZ, RZ, -0x800000 ;  /* 0xff800000ff797424 */ /* 0x000fe400078e00ff */
[----:B--2---:R-:W-:Y:S01]  /*1f8d0*/  FMUL.FTZ R3, R7, R0 ;  /* 0x0000000007037220 */ /* 0x004fe20000410000 */
[----:B------:R-:W-:-:S01]  /*1f8e0*/  @P3 FFMA.FTZ R121, R6, R14, R9 ;  /* 0x0000000e06793223 */ /* 0x000fc20000010009 */
[----:B---3--:R-:W-:Y:S01]  /*1f8f0*/  FMUL.FTZ R0, R5, R0 ;  /* 0x0000000005007220 */ /* 0x008fe20000410000 */
[----:B------:R-:W-:Y:S02]  /*1f900*/  WARPGROUP.DEPBAR.LE gsb0, 0x0 ;  /* 0x00008000000079c5 */ /* 0x000fe40000010000 */
[----:B------:R-:W-:Y:S05]  /*1f910*/  @!P0 BRA `(.L_x_1782) ;  /* 0x0000000000048947 */ /* 0x000fea0003800000 */
[----:B------:R-:W-:Y:S01]  /*1f920*/  BPT.TRAP 0x1 ;  /* 0x000000040000795c */ /* 0x000fe20000300000 */
.L_x_1782:
[----:B------:R-:W-:Y:S02]  /*1f930*/  VIADD R2, R11, 0x2a860 ;  /* 0x0002a8600b027836 */ /* 0x000fe40000000000 */
[-C--:B------:R-:W-:Y:S01]  /*1f940*/  FMUL.FTZ R123, R36, R3.reuse ;  /* 0x00000003247b7220 */ /* 0x080fe20000410000 */
[----:B------:R-:W-:Y:S02]  /*1f950*/  IMAD.U32 R5, RZ, RZ, UR38 ;  /* 0x00000026ff057e24 */ /* 0x000fe4000f8e00ff */
[-C--:B------:R-:W-:Y:S01]  /*1f960*/  FMUL.FTZ R36, R37, R3.reuse ;  /* 0x0000000325247220 */ /* 0x080fe20000410000 */
[----:B------:R-:W-:Y:S02]  /*1f970*/  VIADD R17, R17, 0x1 ;  /* 0x0000000111117836 */ /* 0x000fe40000000000 */
[-C--:B------:R-:W-:Y:S01]  /*1f980*/  FMUL.FTZ R37, R44, R3.reuse ;  /* 0x000000032c257220 */ /* 0x080fe20000410000 */
[-C--:B------:R-:W-:Y:S01]  /*1f990*/  FMUL.FTZ R11, R76, R3.reuse ;  /* 0x000000034c0b7220 */ /* 0x080fe20000410000 */
[----:B------:R-:W-:Y:S01]  /*1f9a0*/  PRMT R2, R5, 0x654, R2 ;  /* 0x0000065405027816 */ /* 0x000fe20000000002 */
[-C--:B------:R-:W-:Y:S01]  /*1f9b0*/  FMUL.FTZ R124, R29, R3.reuse ;  /* 0x000000031d7c7220 */ /* 0x080fe20000410000 */
[----:B------:R-:W-:Y:S01]  /*1f9c0*/  ISETP.NE.AND P1, PT, R17, 0x2, PT ;  /* 0x000000021100780c */ /* 0x000fe20003f25270 */
        /* <DEDUP_REMOVED lines=8> */
[-C--:B------:R-:W-:Y:S01]  /*1fa50*/  FMUL.FTZ R101, R58, R0.reuse ;  /* 0x000000003a657220 */ /* 0x080fe20000410000 */
[----:B0-----:R-:W-:Y:S01]  /*1fa60*/  SEL R2, RZ, 0x1, P1 ;  /* 0x00000001ff027807 */ /* 0x001fe20000800000 */
        /* <DEDUP_REMOVED lines=83> */
[----:B------:R-:W-:Y:S01]  /*1ffa0*/  FMUL.FTZ R95, R119, R0 ;  /* 0x00000000775f7220 */ /* 0x000fe20000410000 */
[----:B------:R-:W-:Y:S01]  /*1ffb0*/  LOP3.LUT R201, R201, R2, RZ, 0x3c, !PT ;  /* 0x00000002c9c97212 */ /* 0x000fe200078e3cff */
[----:B------:R-:W-:Y:S01]  /*1ffc0*/  UIADD3 UR37, UR37, 0x1, URZ ;  /* 0x0000000125257890 */ /* 0x000fe2000fffe03f */
[----:B------:R-:W-:-:S11]  /*1ffd0*/  SEL R17, R17, RZ, P1 ;  /* 0x000000ff11117207 */ /* 0x000fd60000800000 */
.L_x_1666:
[----:B------:R-:W-:Y:S05]  /*1ffe0*/  WARPSYNC.ALL ;  /* 0x0000000000007948 */ /* 0x000fea0003800000 */
[----:B------:R-:W0:Y:S08]  /*1fff0*/  S2UR UR38, SR_CgaCtaId ;  /* 0x00000000002679c3 */ /* 0x000e300000008800 */
[----:B------:R-:W-:Y:S06]  /*20000*/  BAR.SYNC.DEFER_BLOCKING 0x5, 0x180 ;  /* 0x0146000000007b1d */ /* 0x000fec0000010000 */
[----:B------:R-:W-:Y:S01]  /*20010*/  UMOV UR4, 0x400 ;  /* 0x0000040000047882 */ /* 0x000fe20000000000 */
[----:B------:R-:W-:Y:S01]  /*20020*/  BSSY B0, `(.L_x_1783) ;  /* 0x000033b000007945 */ /* 0x000fe20003800000 */
[----:B0-----:R-:W-:-:S06]  /*20030*/  ULEA UR4, UR38, UR4, 0x18 ;  /* 0x0000000426047291 */ /* 0x001fcc000f8ec03f */
[----:B------:R-:W-:-:S05]  /*20040*/  IMAD.U32 R16, RZ, RZ, UR4 ;  /* 0x00000004ff107e24 */ /* 0x000fca000f8e00ff */
[----:B------:R0:W1:Y:S01]  /*20050*/  LDS.128 R20, [R16+0x2a8d0] ;  /* 0x02a8d00010147984 */ /* 0x0000620000000c00 */
[----:B------:R-:W-:Y:S06]  /*20060*/  BAR.ARV 0x4, 0x180 ;  /* 0x0106000000007b1d */ /* 0x000fec0000002000 */
[----:B------:R-:W-:Y:S05]  /*20070*/  @P0 BRA `(.L_x_1784) ;  /* 0x00000024002c0947 */ /* 0x000fea0003800000 */
[----:B-----5:R-:W2:Y:S01]  /*20080*/  LDL R24, [R1+0x40] ;  /* 0x0000400001187983 */ /* 0x020ea20000100800 */
[----:B------:R-:W-:Y:S01]  /*20090*/  ULDC.64 UR4, c[0x4][0x38] ;  /* 0x01000e0000047ab9 */ /* 0x000fe20000000a00 */
[----:B------:R-:W3:Y:S02]  /*200a0*/  S2R R90, SR_TID.X ;  /* 0x00000000005a7919 */ /* 0x000ee40000002100 */
[----:B---3--:R-:W-:-:S05]  /*200b0*/  IMAD.SHL.U32 R0, R90, 0x4, RZ ;  /* 0x000000045a007824 */ /* 0x008fca00078e00ff */
[----:B------:R-:W-:-:S04]  /*200c0*/  LOP3.LUT R0, R0, 0xc, RZ, 0xc0, !PT ;  /* 0x0000000c00007812 */ /* 0x000fc800078ec0ff */
[----:B------:R-:W-:-:S05]  /*200d0*/  IADD3 R2, P0, R0, UR4, RZ ;  /* 0x0000000400027c10 */ /* 0x000fca000ff1e0ff */
[----:B------:R-:W-:-:S05]  /*200e0*/  IMAD.X R3, RZ, RZ, UR5, P0 ;  /* 0x00000005ff037e24 */ /* 0x000fca00080e06ff */
[----:B------:R3:W4:Y:S01]  /*200f0*/  LDG.E.CONSTANT R0, desc[UR42][R2.64] ;  /* 0x0000002a02007981 */ /* 0x000722000c1e9900 */
[----:B-1----:R-:W-:Y:S01]  /*20100*/  F2FP.BF16.F32.PACK_AB R20, R37, R40 ;  /* 0x000000282514723e */ /* 0x002fe200000010ff */
[----:B------:R-:W-:Y:S01]  /*20110*/  UMOV UR4, 0xffffffff ;  /* 0xffffffff00047882 */ /* 0x000fe20000000000 */
[----:B------:R-:W-:Y:S02]  /*20120*/  F2FP.BF16.F32.PACK_AB R37, R14, R57 ;  /* 0x000000390e25723e */ /* 0x000fe400000010ff */
[----:B------:R-:W-:Y:S02]  /*20130*/  F2FP.BF16.F32.PACK_AB R57, R60, R85 ;  /* 0x000000553c39723e */ /* 0x000fe400000010ff */
[----:B------:R-:W-:Y:S02]  /*20140*/  F2FP.BF16.F32.PACK_AB R104, R61, R104 ;  /* 0x000000683d68723e */ /* 0x000fe400000010ff */
[----:B------:R-:W-:Y:S01]  /*20150*/  F2FP.BF16.F32.PACK_AB R70, R100, R101 ;  /* 0x000000656446723e */ /* 0x000fe200000010ff */
[----:B---3--:R-:W1:Y:S01]  /*20160*/  S2R R3, SR_SWINHI ;  /* 0x0000000000037919 */ /* 0x008e620000002f00 */
        /* <DEDUP_REMOVED lines=15> */
[----:B------:R-:W-:Y:S02]  /*20260*/  LOP3.LUT P0, R2, R90, 0x3, RZ, 0xc0, !PT ;  /* 0x000000035a027812 */ /* 0x000fe4000780c0ff */
[----:B------:R-:W-:Y:S02]  /*20270*/  MOV R60, R16 ;  /* 0x00000010003c7202 */ /* 0x000fe40000000f00 */
[----:B-1----:R-:W-:Y:S02]  /*20280*/  MOV R61, R3 ;  /* 0x00000003003d7202 */ /* 0x002fe40000000f00 */
[----:B------:R-:W-:-:S02]  /*20290*/  F2FP.BF16.F32.PACK_AB R7, R126, R7 ;  /* 0x000000077e07723e */ /* 0x000fc400000010ff */
[----:B------:R-:W-:Y:S02]  /*202a0*/  ISETP.EQ.OR P0, PT, R2, 0x3, !P0 ;  /* 0x000000030200780c */ /* 0x000fe40004702670 */
[----:B------:R-:W-:Y:S02]  /*202b0*/  F2FP.BF16.F32.PACK_AB R30, R30, R39 ;  /* 0x000000271e1e723e */ /* 0x000fe400000010ff */
[----:B------:R-:W-:Y:S02]  /*202c0*/  F2FP.BF16.F32.PACK_AB R39, R12, R65 ;  /* 0x000000410c27723e */ /* 0x000fe400000010ff */
[----:B------:R-:W-:Y:S02]  /*202d0*/  F2FP.BF16.F32.PACK_AB R36, R13, R6 ;  /* 0x000000060d24723e */ /* 0x000fe400000010ff */
[----:B------:R-:W-:Y:S02]  /*202e0*/  F2FP.BF16.F32.PACK_AB R65, R87, R50 ;  /* 0x000000325741723e */ /* 0x000fe400000010ff */
[----:B------:R-:W-:-:S02]  /*202f0*/  F2FP.BF16.F32.PACK_AB R92, R92, R5 ;  /* 0x000000055c5c723e */ /* 0x000fc400000010ff */
[----:B------:R-:W-:Y:S02]  /*20300*/  SEL R13, R7, R124, P0 ;  /* 0x0000007c070d7207 */ /* 0x000fe40000000000 */
[----:B------:R-:W-:Y:S02]  /*20310*/  SEL R2, R124, R7, P0 ;  /* 0x000000077c027207 */ /* 0x000fe40000000000 */
        /* <DEDUP_REMOVED lines=22> */
[----:B--2---:R-:W-:-:S03]  /*20480*/  IMAD.WIDE R26, R24, 0x2, R60 ;  /* 0x00000002181a7825 */ /* 0x004fc600078e023c */
[C---:B------:R-:W-:Y:S02]  /*20490*/  IADD3 R35, P3, R26.reuse, 0x8060, RZ ;  /* 0x000080601a237810 */ /* 0x040fe40007f7e0ff */
[C---:B------:R-:W-:Y:S02]  /*204a0*/  IADD3 R25, P5, R26.reuse, 0x8000, RZ ;  /* 0x000080001a197810 */ /* 0x040fe40007fbe0ff */
[----:B------:R-:W-:Y:S02]  /*204b0*/  LOP3.LUT R34, R35, 0x380, RZ, 0xc0, !PT ;  /* 0x0000038023227812 */ /* 0x000fe400078ec0ff */
[----:B------:R-:W-:Y:S02]  /*204c0*/  IADD3 R29, P1, R26, 0x8020, RZ ;  /* 0x000080201a1d7810 */ /* 0x000fe40007f3e0ff */
[----:B------:R-:W-:Y:S02]  /*204d0*/  SHF.R.U64 R34, R34, 0x3, RZ ;  /* 0x0000000322227819 */ /* 0x000fe400000012ff */
[----:B------:R-:W-:-:S02]  /*204e0*/  IADD3 R15, P4, R26, 0x4060, RZ ;  /* 0x000040601a0f7810 */ /* 0x000fc40007f9e0ff */
[----:B------:R-:W-:Y:S01]  /*204f0*/  LOP3.LUT R34, R34, R35, RZ, 0x3c, !PT ;  /* 0x0000002322227212 */ /* 0x000fe200078e3cff */
[----:B------:R-:W-:Y:S01]  /*20500*/  IMAD.X R35, RZ, RZ, R27, P3 ;  /* 0x000000ffff237224 */ /* 0x000fe200018e061b */
[C---:B------:R-:W-:Y:S02]  /*20510*/  IADD3 R11, P3, R26.reuse, 0x4040, RZ ;  /* 0x000040401a0b7810 */ /* 0x040fe40007f7e0ff */
[----:B------:R-:W-:Y:S02]  /*20520*/  IADD3 R33, P2, R26, 0x8040, RZ ;  /* 0x000080401a217810 */ /* 0x000fe40007f5e0ff */
[----:B------:R-:W-:Y:S02]  /*20530*/  LOP3.LUT R24, R25, 0x380, RZ, 0xc0, !PT ;  /* 0x0000038019187812 */ /* 0x000fe400078ec0ff */
[----:B------:R-:W-:Y:S02]  /*20540*/  LOP3.LUT R28, R29, 0x380, RZ, 0xc0, !PT ;  /* 0x000003801d1c7812 */ /* 0x000fe400078ec0ff */
[----:B------:R-:W-:-:S02]  /*20550*/  LOP3.LUT R14, R15, 0x380, RZ, 0xc0, !PT ;  /* 0x000003800f0e7812 */ /* 0x000fc400078ec0ff */
[----:B------:R-:W-:Y:S02]  /*20560*/  LOP3.LUT R10, R11, 0x380, RZ, 0xc0, !PT ;  /* 0x000003800b0a7812 */ /* 0x000fe400078ec0ff */
[----:B------:R-:W-:Y:S02]  /*20570*/  LOP3.LUT R32, R33, 0x380, RZ, 0xc0, !PT ;  /* 0x0000038021207812 */ /* 0x000fe400078ec0ff */
[----:B------:R-:W-:Y:S02]  /*20580*/  SHF.R.U64 R24, R24, 0x3, RZ ;  /* 0x0000000318187819 */ /* 0x000fe400000012ff */
[----:B------:R-:W-:Y:S02]  /*20590*/  SHF.R.U64 R28, R28, 0x3, RZ ;  /* 0x000000031c1c7819 */ /* 0x000fe400000012ff */
[----:B------:R-:W-:Y:S02]  /*205a0*/  SHF.R.U64 R14, R14, 0x3, RZ ;  /* 0x000000030e0e7819 */ /* 0x000fe400000012ff */
[----:B------:R-:W-:-:S02]  /*205b0*/  SHF.R.U64 R10, R10, 0x3, RZ ;  /* 0x000000030a0a7819 */ /* 0x000fc400000012ff */
        /* <DEDUP_REMOVED lines=11> */
[----:B------:R-:W-:-:S02]  /*20670*/  IADD3 R87, P5, R26, 0x60, RZ ;  /* 0x000000601a577810 */ /* 0x000fc40007fbe0ff */
[C---:B------:R-:W-:Y:S02]  /*20680*/  IADD3 R7, P1, R26.reuse, 0x4000, RZ ;  /* 0x000040001a077810 */ /* 0x040fe40007f3e0ff */
[C---:B------:R-:W-:Y:S02]  /*20690*/  IADD3 R5, P4, R26.reuse, 0x40, RZ ;  /* 0x000000401a057810 */ /* 0x040fe40007f9e0ff */
[C---:B------:R-:W-:Y:S02]  /*206a0*/  IADD3 R89, P3, R26.reuse, 0x20, RZ ;  /* 0x000000201a597810 */ /* 0x040fe40007f7e0ff */
[----:B------:R-:W-:Y:S02]  /*206b0*/  IADD3 R9, P2, R26, 0x4020, RZ ;  /* 0x000040201a097810 */ /* 0x000fe40007f5e0ff */
[----:B------:R-:W-:Y:S02]  /*206c0*/  LOP3.LUT R86, R87, 0x380, RZ, 0xc0, !PT ;  /* 0x0000038057567812 */ /* 0x000fe400078ec0ff */
[----:B------:R-:W-:-:S02]  /*206d0*/  LOP3.LUT R6, R7, 0x380, RZ, 0xc0, !PT ;  /* 0x0000038007067812 */ /* 0x000fc400078ec0ff */
[----:B------:R-:W-:Y:S02]  /*206e0*/  LOP3.LUT R4, R5, 0x380, RZ, 0xc0, !PT ;  /* 0x0000038005047812 */ /* 0x000fe400078ec0ff */
[----:B------:R-:W-:Y:S02]  /*206f0*/  LOP3.LUT R88, R89, 0x380, RZ, 0xc0, !PT ;  /* 0x0000038059587812 */ /* 0x000fe400078ec0ff */
[----:B------:R-:W-:Y:S02]  /*20700*/  LOP3.LUT R8, R9, 0x380, RZ, 0xc0, !PT ;  /* 0x0000038009087812 */ /* 0x000fe400078ec0ff */
[----:B------:R-:W-:Y:S02]  /*20710*/  LOP3.LUT R3, R26, 0x380, RZ, 0xc0, !PT ;  /* 0x000003801a037812 */ /* 0x000fe400078ec0ff */
[----:B------:R-:W-:Y:S02]  /*20720*/  SHF.R.U64 R86, R86, 0x3, RZ ;  /* 0x0000000356567819 */ /* 0x000fe400000012ff */
[----:B------:R-:W-:-:S02]  /*20730*/  SHF.R.U64 R6, R6, 0x3, RZ ;  /* 0x0000000306067819 */ /* 0x000fc400000012ff */
        /* <DEDUP_REMOVED lines=13> */
[----:B------:R-:W-:Y:S02]  /*20810*/  IADD3.X R9, RZ, R27, RZ, P2, !PT ;  /* 0x0000001bff097210 */ /* 0x000fe400017fe4ff */
[----:B------:R-:W-:Y:S02]  /*20820*/  LOP3.LUT R26, R3, R26, RZ, 0x3c, !PT ;  /* 0x0000001a031a7212 */ /* 0x000fe400078e3cff */
[----:B------:R-:W-:Y:S02]  /*20830*/  MOV R86, R86 ;  /* 0x0000005600567202 */ /* 0x000fe40000000f00 */
[----:B------:R-:W-:Y:S02]  /*20840*/  MOV R81, R26 ;  /* 0x0000001a00517202 */ /* 0x000fe40000000f00 */
        /* <DEDUP_REMOVED lines=10> */
[----:B----4-:R-:W-:Y:S01]  /*208f0*/  LOP3.LUT R3, R0, 0x2, RZ, 0x3c, !PT ;  /* 0x0000000200037812 */ /* 0x010fe200078e3cff */
[----:B------:R-:W-:Y:S06]  /*20900*/  BRA.DIV UR4, `(.L_x_1785) ;  /* 0x000000b6047c7947 */ /* 0x000fec000b800000 */
[----:B------:R-:W-:Y:S01]  /*20910*/  SEL R25, R48, R49, P0 ;  /* 0x0000003130197207 */ /* 0x000fe20000000000 */
[----:B------:R-:W-:Y:S01]  /*20920*/  SHFL.IDX PT, R6, R13, R0, 0x1c1f ;  /* 0x001c1f000d067589 */ /* 0x000fe200000e0000 */
[----:B------:R-:W-:Y:S02]  /*20930*/  SEL R24, R49, R48, P0 ;  /* 0x0000003031187207 */ /* 0x000fe40000000000 */
[----:B------:R-:W-:Y:S01]  /*20940*/  SEL R27, R56, R37, P0 ;  /* 0x00000025381b7207 */ /* 0x000fe20000000000 */
[----:B------:R-:W-:Y:S01]  /*20950*/  SHFL.IDX PT, R26, R25, R0, 0x1c1f ;  /* 0x001c1f00191a7589 */ /* 0x000fe200000e0000 */
[----:B------:R-:W-:Y:S02]  /*20960*/  SEL R28, R37, R56, P0 ;  /* 0x00000038251c7207 */ /* 0x000fe40000000000 */
[----:B------:R-:W-:Y:S01]  /*20970*/  SEL R37, R45, R12, P0 ;  /* 0x0000000c2d257207 */ /* 0x000fe20000000000 */
[----:B------:R-:W1:Y:S01]  /*20980*/  SHFL.IDX PT, R5, R2, R3, 0x1c1f ;  /* 0x001c1f0302057589 */ /* 0x000e6200000e0000 */
        /* <DEDUP_REMOVED lines=14> */
[----:B------:R-:W2:Y:S01]  /*20a70*/  SHFL.IDX PT, R7, R8, R3, 0x1c1f ;  /* 0x001c1f0308077589 */ /* 0x000ea200000e0000 */
[----:B------:R-:W-:Y:S02]  /*20a80*/  SEL R43, R62, R55, P0 ;  /* 0x000000373e2b7207 */ /* 0x000fe40000000000 */
[----:B------:R-:W-:Y:S01]  /*20a90*/  SEL R66, R51, R66, P0 ;  /* 0x0000004233427207 */ /* 0x000fe20000000000 */
[----:B------:R-:W3:Y:S01]  /*20aa0*/  SHFL.IDX PT, R29, R32, R3, 0x1c1f ;  /* 0x001c1f03201d7589 */ /* 0x000ee200000e0000 */
        /* <DEDUP_REMOVED lines=20> */
[----:B------:R-:W4:Y:S01]  /*20bf0*/  SHFL.IDX PT, R33, R40, R3, 0x1c1f ;  /* 0x001c1f0328217589 */ /* 0x000f2200000e0000 */
[----:B------:R-:W-:Y:S02]  /*20c00*/  SEL R41, R112, R113, P0 ;  /* 0x0000007170297207 */ /* 0x000fe40000000000 */
[----:B------:R-:W-:Y:S01]  /*20c10*/  SEL R53, R30, R59, P0 ;  /* 0x0000003b1e357207 */ /* 0x000fe20000000000 */
[----:B------:R-:W5:Y:S01]  /*20c20*/  SHFL.IDX PT, R35, R44, R3, 0x1c1f ;  /* 0x001c1f032c237589 */ /* 0x000f6200000e0000 */
        /* <DEDUP_REMOVED lines=11> */
[----:B------:R-:W0:Y:S01]  /*20ce0*/  SHFL.IDX PT, R27, R28, R3, 0x1c1f ;  /* 0x001c1f031c1b7589 */ /* 0x000e2200000e0000 */
[----:B------:R-:W-:-:S02]  /*20cf0*/  SEL R78, R67, R78, P0 ;  /* 0x0000004e434e7207 */ /* 0x000fc40000000000 */
[----:B------:R-:W-:Y:S01]  /*20d00*/  SEL R80, R91, R80, P0 ;  /* 0x000000505b507207 */ /* 0x000fe20000000000 */
[----:B------:R-:W0:Y:S01]  /*20d10*/  SHFL.IDX PT, R31, R36, R3, 0x1c1f ;  /* 0x001c1f03241f7589 */ /* 0x000e2200000e0000 */
[----:B------:R-:W-:Y:S02]  /*20d20*/  SEL R82, R93, R82, P0 ;  /* 0x000000525d527207 */ /* 0x000fe40000000000 */
[----:B------:R-:W-:Y:S01]  /*20d30*/  SEL R67, R84, R95, P0 ;  /* 0x0000005f54437207 */ /* 0x000fe20000000000 */
[----:B------:R-:W0:Y:S01]  /*20d40*/  SHFL.IDX PT, R39, R52, R3, 0x1c1f ;  /* 0x001c1f0334277589 */ /* 0x000e2200000e0000 */
[----:B------:R-:W-:Y:S02]  /*20d50*/  SEL R84, R95, R84, P0 ;  /* 0x000000545f547207 */ /* 0x000fe40000000000 */
[----:B-1----:R-:W-:Y:S01]  /*20d60*/  SEL R4, R6, R5, P0 ;  /* 0x0000000506047207 */ /* 0x002fe20000000000 */
[----:B------:R-:W1:Y:S01]  /*20d70*/  SHFL.IDX PT, R20, R20, R3, 0x1c1f ;  /* 0x001c1f0314147589 */ /* 0x000e6200000e0000 */
[----:B--2---:R-:W-:-:S02]  /*20d80*/  SEL R8, R10, R7, P0 ;  /* 0x000000070a087207 */ /* 0x004fc40000000000 */
[----:B------:R-:W-:Y:S01]  /*20d90*/  SEL R24, R26, R25, P0 ;  /* 0x000000191a187207 */ /* 0x000fe20000000000 */
[----:B------:R-:W2:Y:S01]  /*20da0*/  SHFL.IDX PT, R41, R56, R3, 0x1c1f ;  /* 0x001c1f0338297589 */ /* 0x000ea200000e0000 */
[----:B---3--:R-:W-:Y:S02]  /*20db0*/  SEL R32, R34, R29, P0 ;  /* 0x0000001d22207207 */ /* 0x008fe40000000000 */
[----:B----4-:R-:W-:Y:S01]  /*20dc0*/  SEL R40, R42, R33, P0 ;  /* 0x000000212a287207 */ /* 0x010fe20000000000 */
[----:B------:R-:W-:Y:S01]  /*20dd0*/  SHFL.IDX PT, R45, R45, R0, 0x1c1f ;  /* 0x001c1f002d2d7589 */ /* 0x000fe200000e0000 */
[----:B-----5:R-:W-:Y:S02]  /*20de0*/  SEL R44, R46, R35, P0 ;  /* 0x000000232e2c7207 */ /* 0x020fe40000000000 */
[----:B------:R-:W-:Y:S01]  /*20df0*/  SEL R48, R50, R37, P0 ;  /* 0x0000002532307207 */ /* 0x000fe20000000000 */
[----:B------:R-:W-:Y:S01]  /*20e00*/  SHFL.IDX PT, R47, R47, R0, 0x1c1f ;  /* 0x001c1f002f2f7589 */ /* 0x000fe200000e0000 */
[----:B0-----:R-:W-:-:S02]  /*20e10*/  SEL R28, R30, R27, P0 ;  /* 0x0000001b1e1c7207 */ /* 0x001fc40000000000 */
        /* <DEDUP_REMOVED lines=8> */
[----:B-1----:R-:W-:-:S02]  /*20ea0*/  SEL R12, R9, R20, P0 ;  /* 0x00000014090c7207 */ /* 0x002fc40000000000 */
[----:B------:R-:W-:Y:S01]  /*20eb0*/  SEL R14, R20, R9, P0 ;  /* 0x00000009140e7207 */ /* 0x000fe20000000000 */
[----:B------:R-:W-:Y:S01]  /*20ec0*/  SHFL.IDX PT, R55, R55, R0, 0x1c1f ;  /* 0x001c1f0037377589 */ /* 0x000fe200000e0000 */
[----:B------:R-:W-:Y:S02]  /*20ed0*/  SEL R30, R27, R30, P0 ;  /* 0x0000001e1b1e7207 */ /* 0x000fe40000000000 */
[----:B------:R-:W-:Y:S01]  /*20ee0*/  SEL R34, R29, R34, P0 ;  /* 0x000000221d227207 */ /* 0x000fe20000000000 */
[----:B------:R-:W0:Y:S01]  /*20ef0*/  SHFL.IDX PT, R62, R62, R3, 0x1c1f ;  /* 0x001c1f033e3e7589 */ /* 0x000e2200000e0000 */
[----:B------:R-:W-:Y:S02]  /*20f00*/  SEL R38, R31, R38, P0 ;  /* 0x000000261f267207 */ /* 0x000fe40000000000 */
[----:B------:R-:W-:Y:S01]  /*20f10*/  SEL R42, R33, R42, P0 ;  /* 0x0000002a212a7207 */ /* 0x000fe20000000000 */
[----:B------:R-:W1:Y:S01]  /*20f20*/  SHFL.IDX PT, R64, R64, R3, 0x1c1f ;  /* 0x001c1f0340407589 */ /* 0x000e6200000e0000 */
[----:B------:R-:W-:-:S02]  /*20f30*/  SEL R46, R35, R46, P0 ;  /* 0x0000002e232e7207 */ /* 0x000fc40000000000 */
[----:B------:R-:W-:Y:S01]  /*20f40*/  SEL R50, R37, R50, P0 ;  /* 0x0000003225327207 */ /* 0x000fe20000000000 */
[----:B------:R-:W3:Y:S01]  /*20f50*/  SHFL.IDX PT, R66, R66, R3, 0x1c1f ;  /* 0x001c1f0342427589 */ /* 0x000ee200000e0000 */
[----:B------:R-:W-:Y:S02]  /*20f60*/  SEL R54, R39, R54, P0 ;  /* 0x0000003627367207 */ /* 0x000fe40000000000 */
[----:B--2---:R-:W-:Y:S01]  /*20f70*/  SEL R56, R58, R41, P0 ;  /* 0x000000293a387207 */ /* 0x004fe20000000000 */
[----:B------:R-:W2:Y:S01]  /*20f80*/  SHFL.IDX PT, R68, R68, R3, 0x1c1f ;  /* 0x001c1f0344447589 */ /* 0x000ea200000e0000 */
[----:B------:R-:W-:-:S03]  /*20f90*/  SEL R58, R41, R58, P0 ;  /* 0x0000003a293a7207 */ /* 0x000fc60000000000 */
[----:B------:R-:W4:Y:S04]  /*20fa0*/  SHFL.IDX PT, R70, R70, R3, 0x1c1f ;  /* 0x001c1f0346467589 */ /* 0x000f2800000e0000 */
[----:B------:R-:W5:Y:S04]  /*20fb0*/  SHFL.IDX PT, R72, R72, R3, 0x1c1f ;  /* 0x001c1f0348487589 */ /* 0x000f6800000e0000 */
[----:B------:R-:W5:Y:S01]  /*20fc0*/  SHFL.IDX PT, R74, R74, R3, 0x1c1f ;  /* 0x001c1f034a4a7589 */ /* 0x000f6200000e0000 */
[----:B0-----:R-:W-:Y:S02]  /*20fd0*/  SEL R5, R43, R62, P0 ;  /* 0x0000003e2b057207 */ /* 0x001fe40000000000 */
[----:B------:R-:W-:Y:S01]  /*20fe0*/  SEL R7, R62, R43, P0 ;  /* 0x0000002b3e077207 */ /* 0x000fe20000000000 */
[----:B------:R-:W-:Y:S01]  /*20ff0*/  SHFL.IDX PT, R57, R57, R0, 0x1c1f ;  /* 0x001c1f0039397589 */ /* 0x000fe200000e0000 */
[----:B-1----:R-:W-:-:S02]  /*21000*/  SEL R9, R45, R64, P0 ;  /* 0x000000402d097207 */ /* 0x002fc40000000000 */
[----:B------:R-:W-:Y:S01]  /*21010*/  SEL R11, R64, R45, P0 ;  /* 0x0000002d400b7207 */ /* 0x000fe20000000000 */
[----:B------:R-:W-:Y:S01]  /*21020*/  SHFL.IDX PT, R59, R59, R0, 0x1c1f ;  /* 0x001c1f003b3b7589 */ /* 0x000fe200000e0000 */
[----:B---3--:R-:W-:Y:S02]  /*21030*/  SEL R13, R47, R66, P0 ;  /* 0x000000422f0d7207 */ /* 0x008fe40000000000 */
[----:B------:R-:W-:Y:S01]  /*21040*/  SEL R15, R66, R47, P0 ;  /* 0x0000002f420f7207 */ /* 0x000fe20000000000 */
[----:B------:R-:W-:Y:S01]  /*21050*/  SHFL.IDX PT, R63, R63, R0, 0x1c1f ;  /* 0x001c1f003f3f7589 */ /* 0x000fe200000e0000 */
[----:B--2---:R-:W-:Y:S02]  /*21060*/  SEL R25, R49, R68, P0 ;  /* 0x0000004431197207 */ /* 0x004fe40000000000 */
[----:B------:R-:W-:Y:S01]  /*21070*/  SEL R27, R68, R49, P0 ;  /* 0x00000031441b7207 */ /* 0x000fe20000000000 */
[----:B------:R-:W-:Y:S01]  /*21080*/  SHFL.IDX PT, R65, R65, R0, 0x1c1f ;  /* 0x001c1f0041417589 */ /* 0x000fe200000e0000 */
[----:B----4-:R-:W-:-:S02]  /*21090*/  SEL R29, R51, R70, P0 ;  /* 0x00000046331d7207 */ /* 0x010fc40000000000 */
[----:B------:R-:W-:Y:S01]  /*210a0*/  SEL R31, R70, R51, P0 ;  /* 0x00000033461f7207 */ /* 0x000fe20000000000 */
[----:B------:R-:W0:Y:S01]  /*210b0*/  SHFL.IDX PT, R76, R76, R3, 0x1c1f ;  /* 0x001c1f034c4c7589 */ /* 0x000e2200000e0000 */
[----:B-----5:R-:W-:Y:S02]  /*210c0*/  SEL R33, R53, R72, P0 ;  /* 0x0000004835217207 */ /* 0x020fe40000000000 */
[----:B------:R-:W-:Y:S01]  /*210d0*/  SEL R35, R72, R53, P0 ;  /* 0x0000003548237207 */ /* 0x000fe20000000000 */
[----:B------:R-:W1:Y:S01]  /*210e0*/  SHFL.IDX PT, R78, R78, R3, 0x1c1f ;  /* 0x001c1f034e4e7589 */ /* 0x000e6200000e0000 */
[----:B------:R-:W-:Y:S02]  /*210f0*/  SEL R37, R55, R74, P0 ;  /* 0x0000004a37257207 */ /* 0x000fe40000000000 */
[----:B------:R-:W-:Y:S01]  /*21100*/  SEL R39, R74, R55, P0 ;  /* 0x000000374a277207 */ /* 0x000fe20000000000 */
[----:B------:R-:W2:Y:S04]  /*21110*/  SHFL.IDX PT, R80, R80, R3, 0x1c1f ;  /* 0x001c1f0350507589 */ /* 0x000ea800000e0000 */
[----:B------:R-:W3:Y:S04]  /*21120*/  SHFL.IDX PT, R82, R82, R3, 0x1c1f ;  /* 0x001c1f0352527589 */ /* 0x000ee800000e0000 */
[----:B------:R-:W4:Y:S04]  /*21130*/  SHFL.IDX PT, R84, R84, R3, 0x1c1f ;  /* 0x001c1f0354547589 */ /* 0x000f2800000e0000 */
[----:B------:R5:W4:Y:S01]  /*21140*/  SHFL.IDX PT, R67, R67, R0, 0x1c1f ;  /* 0x001c1f0043437589 */ /* 0x000b2200000e0000 */
[----:B0-----:R-:W-:-:S02]  /*21150*/  SEL R41, R57, R76, P0 ;  /* 0x0000004c39297207 */ /* 0x001fc40000000000 */
[----:B------:R-:W-:Y:S02]  /*21160*/  SEL R43, R76, R57, P0 ;  /* 0x000000394c2b7207 */ /* 0x000fe40000000000 */
[----:B-1----:R-:W-:Y:S02]  /*21170*/  SEL R45, R59, R78, P0 ;  /* 0x0000004e3b2d7207 */ /* 0x002fe40000000000 */
[----:B------:R-:W-:Y:S01]  /*21180*/  SEL R47, R78, R59, P0 ;  /* 0x0000003b4e2f7207 */ /* 0x000fe20000000000 */
[----:B-----5:R-:W-:Y:S01]  /*21190*/  IMAD.MOV.U32 R0, RZ, RZ, RZ ;  /* 0x000000ffff007224 */ /* 0x020fe200078e00ff */
[----:B--2---:R-:W-:Y:S02]  /*211a0*/  SEL R49, R63, R80, P0 ;  /* 0x000000503f317207 */ /* 0x004fe40000000000 */
[----:B------:R-:W-:Y:S02]  /*211b0*/  SEL R51, R80, R63, P0 ;  /* 0x0000003f50337207 */ /* 0x000fe40000000000 */
[----:B---3--:R-:W-:-:S02]  /*211c0*/  SEL R53, R65, R82, P0 ;  /* 0x0000005241357207 */ /* 0x008fc40000000000 */
[----:B------:R-:W-:-:S07]  /*211d0*/  SEL R55, R82, R65, P0 ;  /* 0x0000004152377207 */ /* 0x000fce0000000000 */
.L_x_2047:
[----:B------:R-:W2:Y:S01]  /*211e0*/  LDL R64, [R1+0x18] ;  /* 0x0000180001407983 */ /* 0x000ea20000100800 */
[----:B------:R-:W-:Y:S05]  /*211f0*/  WARPSYNC.ALL ;  /* 0x0000000000007948 */ /* 0x000fea0003800000 */
[----:B------:R-:W-:Y:S01]  /*21200*/  BAR.SYNC.DEFER_BLOCKING 0x1, 0x100 ;  /* 0x0044000000007b1d */ /* 0x000fe20000010000 */
[----:B----4-:R-:W-:Y:S02]  /*21210*/  SEL R57, R67, R84, P0 ;  /* 0x0000005443397207 */ /* 0x010fe40000000000 */
[----:B------:R-:W-:-:S03]  /*21220*/  SEL R59, R84, R67, P0 ;  /* 0x00000043543b7207 */ /* 0x000fc60000000000 */
[----:B------:R-:W-:Y:S02]  /*21230*/  ULDC.64 UR4, c[0x0][0xc00] ;  /* 0x0003000000047ab9 */ /* 0x000fe40000000a00 */
[----:B------:R-:W2:Y:S01]  /*21240*/  LDC.64 R2, c[0x0][0xc00] ;  /* 0x00030000ff027b82 */ /* 0x000ea20000000a00 */
[----:B------:R-:W-:-:S04]  /*21250*/  ISETP.NE.U32.AND P2, PT, RZ, UR4, PT ;  /* 0x00000004ff007c0c */ /* 0x000fc8000bf45070 */
[----:B------:R-:W-:Y:S01]  /*21260*/  ISETP.NE.AND.EX P2, PT, RZ, UR5, PT, P2 ;  /* 0x00000005ff007c0c */ /* 0x000fe2000bf45320 */
[----:B------:R-:W-:Y:S02]  /*21270*/  ULDC.64 UR4, c[0x0][0xc08] ;  /* 0x0003020000047ab9 */ /* 0x000fe40000000a00 */
[----:B------:R-:W-:Y:S01]  /*21280*/  ISETP.NE.U32.AND P0, PT, RZ, UR4, PT ;  /* 0x00000004ff007c0c */ /* 0x000fe2000bf05070 */
[----:B------:R-:W0:Y:S03]  /*21290*/  LDC R20, c[0x0][0xbe8] ;  /* 0x0002fa00ff147b82 */ /* 0x000e260000000800 */
[----:B------:R-:W-:Y:S01]  /*212a0*/  ISETP.NE.AND.EX P0, PT, RZ, UR5, PT, P0 ;  /* 0x00000005ff007c0c */ /* 0x000fe2000bf05300 */
[----:B------:R1:W-:Y:S04]  /*212b0*/  STSM.16.M88.4 [R81], R4 ;  /* 0x0000000451007844 */ /* 0x0003e80000000200 */
[----:B------:R-:W-:Y:S04]  /*212c0*/  STSM.16.M88.4 [R88], R8 ;  /* 0x0000000858007844 */ /* 0x000fe80000000200 */
[----:B------:R-:W-:Y:S04]  /*212d0*/  STSM.16.M88.4 [R87], R12 ;  /* 0x0000000c57007844 */ /* 0x000fe80000000200 */
[----:B------:R3:W-:Y:S04]  /*212e0*/  STSM.16.M88.4 [R86], R24 ;  /* 0x0000001856007844 */ /* 0x0007e80000000200 */
[----:B------:R4:W-:Y:S04]  /*212f0*/  STSM.16.M88.4 [R85], R28 ;  /* 0x0000001c55007844 */ /* 0x0009e80000000200 */
[----:B------:R4:W-:Y:S04]  /*21300*/  STSM.16.M88.4 [R83], R32 ;  /* 0x0000002053007844 */ /* 0x0009e80000000200 */
[----:B------:R4:W-:Y:S04]  /*21310*/  STSM.16.M88.4 [R77], R36 ;  /* 0x000000244d007844 */ /* 0x0009e80000000200 */
[----:B------:R4:W-:Y:S04]  /*21320*/  STSM.16.M88.4 [R79], R40 ;  /* 0x000000284f007844 */ /* 0x0009e80000000200 */
[----:B------:R4:W-:Y:S04]  /*21330*/  STSM.16.M88.4 [R69], R44 ;  /* 0x0000002c45007844 */ /* 0x0009e80000000200 */
[----:B------:R4:W-:Y:S04]  /*21340*/  STSM.16.M88.4 [R71], R48 ;  /* 0x0000003047007844 */ /* 0x0009e80000000200 */
[----:B------:R4:W-:Y:S04]  /*21350*/  STSM.16.M88.4 [R73], R52 ;  /* 0x0000003449007844 */ /* 0x0009e80000000200 */
[----:B------:R4:W-:Y:S01]  /*21360*/  STSM.16.M88.4 [R75], R56 ;  /* 0x000000384b007844 */ /* 0x0009e20000000200 */
[----:B------:R-:W-:-:S02]  /*21370*/  ULDC UR4, c[0x0][0xa88] ;  /* 0x0002a20000047ab9 */ /* 0x000fc40000000800 */
[----:B-1----:R-:W-:Y:S01]  /*21380*/  IMAD.U32 R7, RZ, RZ, UR4 ;  /* 0x00000004ff077e24 */ /* 0x002fe2000f8e00ff */
[----:B------:R-:W-:Y:S01]  /*21390*/  BAR.SYNC.DEFER_BLOCKING 0x1, 0x100 ;  /* 0x0044000000007b1d */ /* 0x000fe20000010000 */
[----:B--2---:R-:W-:-:S07]  /*213a0*/  IMAD.WIDE R4, R64, 0x4, R2 ;  /* 0x0000000440047825 */ /* 0x004fce00078e0202 */
[----:B------:R-:W1:Y:S01]  /*213b0*/  @P0 LDC.64 R2, c[0x0][0xc08] ;  /* 0x00030200ff020b82 */ /* 0x000e620000000a00 */
[----:B------:R4:W5:Y:S01]  /*213c0*/  @P2 LDG.E R0, desc[UR42][R4.64] ;  /* 0x0000002a04002981 */ /* 0x000962000c1e1900 */
[----:B0-----:R-:W-:Y:S01]  /*213d0*/  ISETP.NE.AND P1, PT, R20, 0x1, PT ;  /* 0x000000011400780c */ /* 0x001fe20003f25270 */
[----:B---3--:R-:W-:-:S12]  /*213e0*/  IMAD.IADD R25, R227, 0x1, R212 ;  /* 0x00000001e3197824 */ /* 0x008fd800078e02d4 */
[----:B------:R-:W0:Y:S01]  /*213f0*/  @P1 LDC R6, c[0x0][0xbec] ;  /* 0x0002fb00ff061b82 */ /* 0x000e220000000800 */
[----:B-1----:R-:W-:-:S07]  /*21400*/  @P0 IMAD.WIDE R2, R64, 0x4, R2 ;  /* 0x0000000440020825 */ /* 0x002fce00078e0202 */
[----:B------:R-:W1:Y:S01]  /*21410*/  @P1 LDC R11, c[0x0][0xbf0] ;  /* 0x0002fc00ff0b1b82 */ /* 0x000e620000000800 */
[----:B------:R4:W5:Y:S01]  /*21420*/  @P0 LDG.E R7, desc[UR42][R2.64] ;  /* 0x0000002a02070981 */ /* 0x000962000c1e1900 */
[----:B------:R-:W-:Y:S05]  /*21430*/  @P0 BRA `(.L_x_1786) ;  /* 0x0000000000100947 */ /* 0x000fea0003800000 */
[----:B------:R-:W-:Y:S05]  /*21440*/  @!P2 BRA `(.L_x_1786) ;  /* 0x00000000000ca947 */ /* 0x000fea0003800000 */
[----:B----4-:R-:W2:Y:S04]  /*21450*/  LDG.E R2, desc[UR42][R4.64] ;  /* 0x0000002a04027981 */ /* 0x010ea8000c1e1900 */
[----:B-----5:R-:W2:Y:S02]  /*21460*/  LDG.E R7, desc[UR42][R4.64+0x4] ;  /* 0x0000042a04077981 */ /* 0x020ea4000c1e1900 */
[----:B--2---:R-:W-:-:S07]  /*21470*/  IMAD.IADD R7, R7, 0x1, -R2 ;  /* 0x0000000107077824 */ /* 0x004fce00078e0a02 */
.L_x_1786:
[----:B------:R-:W2:Y:S01]  /*21480*/  LDL.LU R68, [R1+0x14] ;  /* 0x0000140001447983 */ /* 0x000ea20000300800 */
[----:B0---4-:R-:W-:Y:S01]  /*21490*/  @P1 IMAD.HI.U32 R2, R25, R6, RZ ;  /* 0x0000000619021227 */ /* 0x011fe200078e00ff */
[----:B------:R-:W-:Y:S01]  /*214a0*/  ULDC.64 UR4, c[0x0][0xb90] ;  /* 0x0002e40000047ab9 */ /* 0x000fe20000000a00 */
[----:B-----5:R-:W-:Y:S01]  /*214b0*/  SHF.R.S32.HI R3, RZ, 0x1f, R0 ;  /* 0x0000001fff037819 */ /* 0x020fe20000011400 */
[----:B------:R-:W3:Y:S01]  /*214c0*/  LDL R10, [R1+0x3c] ;  /* 0x00003c00010a7983 */ /* 0x000ee20000100800 */
[----:B------:R-:W-:Y:S01]  /*214d0*/  VIADD R70, R90, 0xffffff80 ;  /* 0xffffff805a467836 */ /* 0x000fe20000000000 */
[----:B------:R-:W-:Y:S01]  /*214e0*/  SHF.R.S32.HI R62, RZ, 0x1f, R64 ;  /* 0x0000001fff3e7819 */ /* 0x000fe20000011440 */
[----:B------:R-:W-:Y:S01]  /*214f0*/  IMAD.MOV.U32 R9, RZ, RZ, R25 ;  /* 0x000000ffff097224 */ /* 0x000fe200078e0019 */
[----:B-1----:R-:W-:Y:S01]  /*21500*/  @P1 SHF.R.U32.HI R9, RZ, R11, R2 ;  /* 0x0000000bff091219 */ /* 0x002fe20000011602 */
[----:B------:R-:W-:Y:S01]  /*21510*/  IMAD.MOV.U32 R2, RZ, RZ, R0 ;  /* 0x000000ffff027224 */ /* 0x000fe200078e0000 */
[----:B------:R-:W-:Y:S01]  /*21520*/  SHF.R.S32.HI R66, RZ, 0x1f, R70 ;  /* 0x0000001fff427819 */ /* 0x000fe20000011446 */
[----:B------:R-:W0:Y:S01]  /*21530*/  S2R R14, SR_TID.X ;  /* 0x00000000000e7919 */ /* 0x000e220000002100 */
[----:B------:R-:W-:Y:S01]  /*21540*/  SEL R62, R62, RZ, !P2 ;  /* 0x000000ff3e3e7207 */ /* 0x000fe20005000000 */
[----:B------:R-:W-:Y:S01]  /*21550*/  IMAD.MOV R15, RZ, RZ, -R9 ;  /* 0x000000ffff0f7224 */ /* 0x000fe200078e0a09 */
[----:B------:R-:W-:-:S02]  /*21560*/  LEA.HI R66, R66, R70, RZ, 0x3 ;  /* 0x0000004642427211 */ /* 0x000fc400078f18ff */
[----:B------:R-:W-:Y:S01]  /*21570*/  SEL R65, R64, RZ, !P2 ;  /* 0x000000ff40417207 */ /* 0x000fe20005000000 */
[----:B------:R-:W-:Y:S01]  /*21580*/  IMAD R67, R7, R20, RZ ;  /* 0x0000001407437224 */ /* 0x000fe200078e02ff */
[----:B------:R-:W-:Y:S01]  /*21590*/  SHF.R.S32.HI R66, RZ, 0x3, R66 ;  /* 0x00000003ff427819 */ /* 0x000fe20000011442 */
[----:B------:R-:W1:Y:S04]  /*215a0*/  @P1 LDC R69, c[0x0][0xbec] ;  /* 0x0002fb00ff451b82 */ /* 0x000e680000000800 */
[----:B------:R-:W-:-:S04]  /*215b0*/  IMAD R13, R66, 0x40, R228 ;  /* 0x00000040420d7824 */ /* 0x000fc800078e02e4 */
[----:B------:R-:W-:Y:S01]  /*215c0*/  IMAD.WIDE R60, R13, 0x2, R60 ;  /* 0x000000020d3c7825 */ /* 0x000fe200078e023c */
[----:B------:R-:W-:Y:S01]  /*215d0*/  SHF.R.S32.HI R13, RZ, 0x1f, R9 ;  /* 0x0000001fff0d7819 */ /* 0x000fe20000011409 */
[----:B------:R-:W4:Y:S02]  /*215e0*/  @P1 LDC R71, c[0x0][0xbf0] ;  /* 0x0002fc00ff471b82 */ /* 0x000f240000000800 */
[----:B0-----:R-:W-:-:S05]  /*215f0*/  VIADD R26, R14, 0xffffff80 ;  /* 0xffffff800e1a7836 */ /* 0x001fca0000000000 */
[----:B------:R-:W-:-:S04]  /*21600*/  SHF.R.S32.HI R14, RZ, 0x1f, R26 ;  /* 0x0000001fff0e7819 */ /* 0x000fc8000001141a */
[----:B------:R-:W-:-:S04]  /*21610*/  LEA.HI R14, R14, R26, RZ, 0x7 ;  /* 0x0000001a0e0e7211 */ /* 0x000fc800078f38ff */
[----:B------:R-:W-:Y:S02]  /*21620*/  LOP3.LUT R14, R14, 0xffffff80, RZ, 0xc0, !PT ;  /* 0xffffff800e0e7812 */ /* 0x000fe400078ec0ff */
[----:B------:R-:W-:-:S03]  /*21630*/  IADD3 R29, P5, R60, 0x4000, RZ ;  /* 0x000040003c1d7810 */ /* 0x000fc60007fbe0ff */
[----:B------:R-:W-:Y:S01]  /*21640*/  IMAD.IADD R14, R26, 0x1, -R14 ;  /* 0x000000011a0e7824 */ /* 0x000fe200078e0a0e */
[----:B------:R-:W-:-:S04]  /*21650*/  LOP3.LUT R28, R29, 0x380, RZ, 0xc0, !PT ;  /* 0x000003801d1c7812 */ /* 0x000fc800078ec0ff */
[----:B------:R-:W-:Y:S02]  /*21660*/  SHF.R.U64 R28, R28, 0x3, RZ ;  /* 0x000000031c1c7819 */ /* 0x000fe400000012ff */
[----:B------:R-:W-:Y:S02]  /*21670*/  LOP3.LUT R7, R60, 0x380, RZ, 0xc0, !PT ;  /* 0x000003803c077812 */ /* 0x000fe400078ec0ff */
[----:B------:R-:W-:Y:S01]  /*21680*/  LOP3.LUT R28, R28, R29, RZ, 0x3c, !PT ;  /* 0x0000001d1c1c7212 */ /* 0x000fe200078e3cff */
[----:B------:R-:W-:Y:S01]  /*21690*/  IMAD.X R29, RZ, RZ, R61, P5 ;  /* 0x000000ffff1d7224 */ /* 0x000fe200028e063d */
[----:B------:R-:W-:Y:S02]  /*216a0*/  IADD3 R49, P5, R60, 0x9000, RZ ;  /* 0x000090003c317810 */ /* 0x000fe40007fbe0ff */
[----:B------:R-:W-:Y:S02]  /*216b0*/  SHF.R.S32.HI R64, RZ, 0x1f, R70 ;  /* 0x0000001fff407819 */ /* 0x000fe40000011446 */
[----:B------:R-:W-:-:S02]  /*216c0*/  LOP3.LUT R48, R49, 0x380, RZ, 0xc0, !PT ;  /* 0x0000038031307812 */ /* 0x000fc400078ec0ff */
[----:B------:R-:W-:Y:S02]  /*216d0*/  SHF.R.U64 R7, R7, 0x3, RZ ;  /* 0x0000000307077819 */ /* 0x000fe400000012ff */
[----:B------:R-:W-:Y:S02]  /*216e0*/  LEA.HI R64, R64, R70, RZ, 0x3 ;  /* 0x0000004640407211 */ /* 0x000fe400078f18ff */
[----:B------:R-:W-:Y:S02]  /*216f0*/  SHF.R.U64 R48, R48, 0x3, RZ ;  /* 0x0000000330307819 */ /* 0x000fe400000012ff */
[----:B------:R-:W-:Y:S02]  /*21700*/  LOP3.LUT R64, R64, 0xfffffff8, RZ, 0xc0, !PT ;  /* 0xfffffff840407812 */ /* 0x000fe400078ec0ff */
[----:B------:R-:W-:Y:S01]  /*21710*/  LOP3.LUT R48, R48, R49, RZ, 0x3c, !PT ;  /* 0x0000003130307212 */ /* 0x000fe200078e3cff */
[----:B------:R-:W-:Y:S02]  /*21720*/  IMAD.X R49, RZ, RZ, R61, P5 ;  /* 0x000000ffff317224 */ /* 0x000fe400028e063d */
[----:B------:R-:W-:Y:S01]  /*21730*/  IMAD.IADD R64, R70, 0x1, -R64 ;  /* 0x0000000146407824 */ /* 0x000fe200078e0a40 */
[----:B------:R-:W-:Y:S01]  /*21740*/  BSSY B1, `(.L_x_1787) ;  /* 0x00000a6000017945 */ /* 0x000fe20003800000 */
[----:B------:R-:W-:Y:S01]  /*21750*/  VIADD R70, R228, 0x40 ;  /* 0x00000040e4467836 */ /* 0x000fe20000000000 */
[----:B--2---:R-:W-:Y:S01]  /*21760*/  SHF.R.S32.HI R63, RZ, 0x1f, R68 ;  /* 0x0000001fff3f7819 */ /* 0x004fe20000011444 */
[----:B------:R-:W-:-:S04]  /*21770*/  IMAD.WIDE.U32 R4, R68, UR4, R2 ;  /* 0x0000000444047c25 */ /* 0x000fc8000f8e0002 */
[----:B------:R-:W-:-:S04]  /*21780*/  IMAD R6, R63, UR4, RZ ;  /* 0x000000043f067c24 */ /* 0x000fc8000f8e02ff */
[----:B------:R-:W-:Y:S01]  /*21790*/  IMAD R11, R68, UR5, R6 ;  /* 0x00000005440b7c24 */ /* 0x000fe2000f8e0206 */
[----:B------:R-:W-:-:S03]  /*217a0*/  ULDC.64 UR4, c[0x0][0xb98] ;  /* 0x0002e60000047ab9 */ /* 0x000fc60000000a00 */
[----:B------:R-:W-:Y:S02]  /*217b0*/  IMAD.IADD R5, R5, 0x1, R11 ;  /* 0x0000000105057824 */ /* 0x000fe400078e020b */
[----:B------:R-:W-:Y:S02]  /*217c0*/  IMAD R11, R20, R15, R25 ;  /* 0x0000000f140b7224 */ /* 0x000fe400078e0219 */
[----:B------:R-:W-:Y:S02]  /*217d0*/  IMAD R2, R62, UR4, RZ ;  /* 0x000000043e027c24 */ /* 0x000fe4000f8e02ff */
[----:B------:R-:W-:-:S04]  /*217e0*/  IMAD.WIDE.U32 R4, R65, UR4, R4 ;  /* 0x0000000441047c25 */ /* 0x000fc8000f8e0004 */
[----:B------:R-:W-:Y:S01]  /*217f0*/  IMAD R6, R65, UR5, R2 ;  /* 0x0000000541067c24 */ /* 0x000fe2000f8e0202 */
[----:B------:R-:W-:Y:S01]  /*21800*/  SHF.R.S32.HI R2, RZ, 0x1f, R11 ;  /* 0x0000001fff027819 */ /* 0x000fe2000001140b */
[----:B------:R-:W-:Y:S01]  /*21810*/  ULDC.64 UR4, c[0x0][0xb88] ;  /* 0x0002e20000047ab9 */ /* 0x000fe20000000a00 */
[----:B------:R-:W-:-:S03]  /*21820*/  IADD3 R4, P0, R9, R4, RZ ;  /* 0x0000000409047210 */ /* 0x000fc60007f1e0ff */
[----:B------:R-:W-:Y:S01]  /*21830*/  IMAD R2, R2, UR4, RZ ;  /* 0x0000000402027c24 */ /* 0x000fe2000f8e02ff */
[----:B------:R-:W-:-:S03]  /*21840*/  IADD3.X R5, R13, R5, R6, P0, !PT ;  /* 0x000000050d057210 */ /* 0x000fc600007fe406 */
[C---:B------:R-:W-:Y:S02]  /*21850*/  IMAD R13, R11.reuse, UR5, R2 ;  /* 0x000000050b0d7c24 */ /* 0x040fe4000f8e0202 */
[----:B------:R-:W-:Y:S01]  /*21860*/  IMAD.WIDE.U32 R4, R11, UR4, R4 ;  /* 0x000000040b047c25 */ /* 0x000fe2000f8e0004 */
[----:B------:R-:W-:-:S03]  /*21870*/  ULDC.64 UR4, c[0x0][0xb50] ;  /* 0x0002d40000047ab9 */ /* 0x000fc60000000a00 */
[----:B------:R-:W-:Y:S01]  /*21880*/  IMAD.IADD R5, R5, 0x1, R13 ;  /* 0x0000000105057824 */ /* 0x000fe200078e020d */
[----:B------:R-:W-:Y:S02]  /*21890*/  IADD3 R13, P2, R60, 0x2000, RZ ;  /* 0x000020003c0d7810 */ /* 0x000fe40007f5e0ff */
[----:B------:R-:W-:Y:S02]  /*218a0*/  LEA R6, P0, R4, UR4, 0x2 ;  /* 0x0000000404067c11 */ /* 0x000fe4000f8010ff */
[----:B------:R-:W-:Y:S02]  /*218b0*/  LOP3.LUT R12, R13, 0x380, RZ, 0xc0, !PT ;  /* 0x000003800d0c7812 */ /* 0x000fe400078ec0ff */
[C---:B------:R-:W-:Y:S02]  /*218c0*/  IADD3 R9, P4, R60.reuse, 0x1000, RZ ;  /* 0x000010003c097810 */ /* 0x040fe40007f9e0ff */
[----:B------:R-:W-:Y:S02]  /*218d0*/  IADD3 R25, P3, R60, 0x3000, RZ ;  /* 0x000030003c197810 */ /* 0x000fe40007f7e0ff */
[----:B------:R-:W-:-:S02]  /*218e0*/  SHF.R.U64 R12, R12, 0x3, RZ ;  /* 0x000000030c0c7819 */ /* 0x000fc400000012ff */
[----:B------:R-:W-:Y:S01]  /*218f0*/  LEA.HI.X R4, R4, UR5, R5, 0x2, P0 ;  /* 0x0000000504047c11 */ /* 0x000fe200080f1405 */
[----:B------:R-:W-:Y:S01]  /*21900*/  SHFL.IDX PT, R50, R6, RZ, 0x1c1f ;  /* 0x001c1fff06327589 */ /* 0x000fe200000e0000 */
[----:B------:R-:W-:Y:S01]  /*21910*/  IADD3 R33, P0, R60, 0x5000, RZ ;  /* 0x000050003c217810 */ /* 0x000fe20007f1e0ff */
[----:B---3--:R-:W-:Y:S01]  /*21920*/  IMAD.IADD R2, R10, 0x1, R212 ;  /* 0x000000010a027824 */ /* 0x008fe200078e02d4 */
[----:B------:R-:W-:Y:S01]  /*21930*/  LOP3.LUT R8, R9, 0x380, RZ, 0xc0, !PT ;  /* 0x0000038009087812 */ /* 0x000fe200078ec0ff */
[----:B------:R-:W-:Y:S01]  /*21940*/  SHFL.IDX PT, R54, R6, 0x1, 0x1c1f ;  /* 0x003c1f0006367f89 */ /* 0x000fe200000e0000 */
[----:B------:R-:W-:Y:S01]  /*21950*/  LOP3.LUT R24, R25, 0x380, RZ, 0xc0, !PT ;  /* 0x0000038019187812 */ /* 0x000fe200078ec0ff */
[----:B------:R-:W-:Y:S01]  /*21960*/  ULDC.64 UR4, c[0x0][0xaa0] ;  /* 0x0002a80000047ab9 */ /* 0x000fe20000000a00 */
[----:B------:R-:W-:Y:S01]  /*21970*/  LOP3.LUT R12, R12, R13, RZ, 0x3c, !PT ;  /* 0x0000000d0c0c7212 */ /* 0x000fe200078e3cff */
[----:B------:R-:W-:Y:S01]  /*21980*/  IMAD.X R13, RZ, RZ, R61, P2 ;  /* 0x000000ffff0d7224 */ /* 0x000fe200010e063d */
[----:B------:R-:W-:-:S02]  /*21990*/  LOP3.LUT R32, R33, 0x380, RZ, 0xc0, !PT ;  /* 0x0000038021207812 */ /* 0x000fc400078ec0ff */
[----:B------:R-:W-:Y:S02]  /*219a0*/  IADD3 R41, P2, R60, 0x7000, RZ ;  /* 0x000070003c297810 */ /* 0x000fe40007f5e0ff */
[----:B------:R-:W-:Y:S02]  /*219b0*/  SHF.R.U64 R8, R8, 0x3, RZ ;  /* 0x0000000308087819 */ /* 0x000fe400000012ff */
[----:B------:R-:W-:Y:S02]  /*219c0*/  SHF.R.U64 R24, R24, 0x3, RZ ;  /* 0x0000000318187819 */ /* 0x000fe400000012ff */
[----:B------:R-:W-:Y:S02]  /*219d0*/  SHF.R.U64 R32, R32, 0x3, RZ ;  /* 0x0000000320207819 */ /* 0x000fe400000012ff */
[----:B------:R-:W-:Y:S02]  /*219e0*/  LOP3.LUT R40, R41, 0x380, RZ, 0xc0, !PT ;  /* 0x0000038029287812 */ /* 0x000fe400078ec0ff */
[----:B------:R-:W-:Y:S01]  /*219f0*/  LOP3.LUT R8, R8, R9, RZ, 0x3c, !PT ;  /* 0x0000000908087212 */ /* 0x000fe200078e3cff */
[----:B------:R-:W-:Y:S01]  /*21a00*/  IMAD.X R9, RZ, RZ, R61, P4 ;  /* 0x000000ffff097224 */ /* 0x000fe200020e063d */
[----:B------:R-:W-:-:S02]  /*21a10*/  LOP3.LUT R24, R24, R25, RZ, 0x3c, !PT ;  /* 0x0000001918187212 */ /* 0x000fc400078e3cff */
[----:B------:R-:W-:Y:S01]  /*21a20*/  IADD3.X R25, RZ, R61, RZ, P3, !PT ;  /* 0x0000003dff197210 */ /* 0x000fe20001ffe4ff */
[----:B------:R-:W0:Y:S01]  /*21a30*/  SHFL.IDX PT, R51, R4, RZ, 0x1c1f ;  /* 0x001c1fff04337589 */ /* 0x000e2200000e0000 */
[C---:B------:R-:W-:Y:S02]  /*21a40*/  IADD3 R37, P4, R60.reuse, 0x6000, RZ ;  /* 0x000060003c257810 */ /* 0x040fe40007f9e0ff */
[----:B------:R-:W-:Y:S01]  /*21a50*/  IADD3 R45, P3, R60, 0x8000, RZ ;  /* 0x000080003c2d7810 */ /* 0x000fe20007f7e0ff */
[----:B------:R-:W2:Y:S01]  /*21a60*/  SHFL.IDX PT, R55, R4, 0x1, 0x1c1f ;  /* 0x003c1f0004377f89 */ /* 0x000ea200000e0000 */
[----:B------:R-:W-:Y:S01]  /*21a70*/  LOP3.LUT R32, R32, R33, RZ, 0x3c, !PT ;  /* 0x0000002120207212 */ /* 0x000fe200078e3cff */
[----:B------:R-:W-:Y:S01]  /*21a80*/  IMAD.X R33, RZ, RZ, R61, P0 ;  /* 0x000000ffff217224 */ /* 0x000fe200000e063d */
[----:B------:R-:W-:Y:S02]  /*21a90*/  SHF.R.U64 R40, R40, 0x3, RZ ;  /* 0x0000000328287819 */ /* 0x000fe400000012ff */
[----:B------:R-:W-:-:S02]  /*21aa0*/  LOP3.LUT P0, RZ, R14, 0x3, RZ, 0xc0, !PT ;  /* 0x000000030eff7812 */ /* 0x000fc4000780c0ff */
[----:B------:R-:W-:Y:S02]  /*21ab0*/  LOP3.LUT R36, R37, 0x380, RZ, 0xc0, !PT ;  /* 0x0000038025247812 */ /* 0x000fe400078ec0ff */
[----:B------:R-:W-:Y:S02]  /*21ac0*/  LOP3.LUT R44, R45, 0x380, RZ, 0xc0, !PT ;  /* 0x000003802d2c7812 */ /* 0x000fe400078ec0ff */
[----:B------:R-:W-:Y:S01]  /*21ad0*/  LOP3.LUT R40, R40, R41, RZ, 0x3c, !PT ;  /* 0x0000002928287212 */ /* 0x000fe200078e3cff */
[----:B------:R-:W-:Y:S01]  /*21ae0*/  IMAD.X R41, RZ, RZ, R61, P2 ;  /* 0x000000ffff297224 */ /* 0x000fe200010e063d */
[C---:B------:R-:W-:Y:S01]  /*21af0*/  ISETP.GE.OR P2, PT, R2.reuse, R67, P0 ;  /* 0x000000430200720c */ /* 0x040fe20000746670 */
[----:B------:R-:W-:Y:S01]  /*21b00*/  VIADD R2, R2, 0x8 ;  /* 0x0000000802027836 */ /* 0x000fe20000000000 */
[----:B------:R-:W-:Y:S02]  /*21b10*/  SHF.R.U64 R36, R36, 0x3, RZ ;  /* 0x0000000324247819 */ /* 0x000fe400000012ff */
[----:B------:R-:W-:-:S02]  /*21b20*/  SHF.R.U64 R44, R44, 0x3, RZ ;  /* 0x000000032c2c7819 */ /* 0x000fc400000012ff */
[----:B------:R-:W-:Y:S01]  /*21b30*/  LOP3.LUT R36, R36, R37, RZ, 0x3c, !PT ;  /* 0x0000002524247212 */ /* 0x000fe200078e3cff */
[--C-:B------:R-:W-:Y:S01]  /*21b40*/  IMAD.X R37, RZ, RZ, R61.reuse, P4 ;  /* 0x000000ffff257224 */ /* 0x100fe200020e063d */
[----:B------:R-:W-:Y:S01]  /*21b50*/  LOP3.LUT R44, R44, R45, RZ, 0x3c, !PT ;  /* 0x0000002d2c2c7212 */ /* 0x000fe200078e3cff */
[----:B------:R-:W-:Y:S01]  /*21b60*/  IMAD.X R45, RZ, RZ, R61, P3 ;  /* 0x000000ffff2d7224 */ /* 0x000fe200018e063d */
[----:B------:R-:W-:Y:S02]  /*21b70*/  ISETP.GE.OR P0, PT, R2, R67, P0 ;  /* 0x000000430200720c */ /* 0x000fe40000706670 */
[C---:B------:R-:W-:Y:S02]  /*21b80*/  IADD3 R53, P4, R60.reuse, 0xa000, RZ ;  /* 0x0000a0003c357810 */ /* 0x040fe40007f9e0ff */
[----:B------:R-:W-:Y:S02]  /*21b90*/  IADD3 R5, P3, R60, 0xb000, RZ ;  /* 0x0000b0003c057810 */ /* 0x000fe40007f7e0ff */
[----:B------:R-:W-:-:S02]  /*21ba0*/  LOP3.LUT R52, R53, 0x380, RZ, 0xc0, !PT ;  /* 0x0000038035347812 */ /* 0x000fc400078ec0ff */
[----:B------:R-:W-:Y:S02]  /*21bb0*/  LOP3.LUT R2, R5, 0x380, RZ, 0xc0, !PT ;  /* 0x0000038005027812 */ /* 0x000fe400078ec0ff */
[----:B------:R-:W-:Y:S02]  /*21bc0*/  SHF.R.U64 R52, R52, 0x3, RZ ;  /* 0x0000000334347819 */ /* 0x000fe400000012ff */
[----:B------:R-:W-:Y:S02]  /*21bd0*/  LOP3.LUT R60, R7, R60, RZ, 0x3c, !PT ;  /* 0x0000003c073c7212 */ /* 0x000fe400078e3cff */
[----:B------:R-:W-:Y:S01]  /*21be0*/  SHF.R.U64 R2, R2, 0x3, RZ ;  /* 0x0000000302027819 */ /* 0x000fe200000012ff */
[----:B------:R-:W-:Y:S01]  /*21bf0*/  IMAD R3, R3, UR4, RZ ;  /* 0x0000000403037c24 */ /* 0x000fe2000f8e02ff */
[----:B0-----:R0:W-:Y:S01]  /*21c00*/  @!P2 ST.E desc[UR42][R50.64], R120 ;  /* 0x000000783200a985 */ /* 0x0011e2000c10192a */
[----:B------:R-:W-:Y:S01]  /*21c10*/  LOP3.LUT R52, R52, R53, RZ, 0x3c, !PT ;  /* 0x0000003534347212 */ /* 0x000fe200078e3cff */
[--C-:B------:R-:W-:Y:S01]  /*21c20*/  IMAD.X R53, RZ, RZ, R61.reuse, P4 ;  /* 0x000000ffff357224 */ /* 0x100fe200020e063d */
[----:B------:R-:W-:Y:S01]  /*21c30*/  LOP3.LUT R56, R2, R5, RZ, 0x3c, !PT ;  /* 0x0000000502387212 */ /* 0x000fe200078e3cff */
[----:B--2---:R2:W-:Y:S01]  /*21c40*/  @!P0 ST.E desc[UR42][R54.64], R121 ;  /* 0x0000007936008985 */ /* 0x0045e2000c10192a */
[----:B------:R-:W-:-:S03]  /*21c50*/  IMAD.X R57, RZ, RZ, R61, P3 ;  /* 0x000000ffff397224 */ /* 0x000fc600018e063d */
[----:B------:R3:W5:Y:S04]  /*21c60*/  LD.E.128 R4, desc[UR42][R60.64] ;  /* 0x0000002a3c047980 */ /* 0x000768000c101d00 */
[----:B------:R-:W5:Y:S04]  /*21c70*/  LD.E.128 R8, desc[UR42][R8.64] ;  /* 0x0000002a08087980 */ /* 0x000f68000c101d00 */
[----:B------:R-:W5:Y:S01]  /*21c80*/  LD.E.128 R12, desc[UR42][R12.64] ;  /* 0x0000002a0c0c7980 */ /* 0x000f62000c101d00 */
[C---:B---3--:R-:W-:Y:S02]  /*21c90*/  IMAD R61, R0.reuse, UR5, R3 ;  /* 0x00000005003d7c24 */ /* 0x048fe4000f8e0203 */
[----:B------:R-:W-:Y:S01]  /*21ca0*/  IMAD.WIDE.U32 R2, R0, UR4, RZ ;  /* 0x0000000400027c25 */ /* 0x000fe2000f8e00ff */
[----:B------:R-:W-:Y:S01]  /*21cb0*/  ULDC.64 UR4, c[0x0][0xae8] ;  /* 0x0002ba0000047ab9 */ /* 0x000fe20000000a00 */
[----:B------:R-:W5:Y:S02]  /*21cc0*/  LD.E.128 R24, desc[UR42][R24.64] ;  /* 0x0000002a18187980 */ /* 0x000f64000c101d00 */
[----:B------:R-:W-:-:S02]  /*21cd0*/  IMAD.IADD R3, R3, 0x1, R61 ;  /* 0x0000000103037824 */ /* 0x000fc400078e023d */
[----:B------:R-:W-:Y:S01]  /*21ce0*/  IMAD R61, R64, 0x20, R66 ;  /* 0x00000020403d7824 */ /* 0x000fe200078e0242 */
[----:B------:R-:W5:Y:S01]  /*21cf0*/  LD.E.128 R28, desc[UR42][R28.64] ;  /* 0x0000002a1c1c7980 */ /* 0x000f62000c101d00 */
[----:B------:R-:W-:Y:S02]  /*21d00*/  IMAD R0, R63, UR4, RZ ;  /* 0x000000043f007c24 */ /* 0x000fe4000f8e02ff */
[----:B------:R-:W-:Y:S01]  /*21d10*/  IMAD.IADD R64, R212, 0x1, R61 ;  /* 0x00000001d4407824 */ /* 0x000fe200078e023d */
[----:B------:R-:W5:Y:S01]  /*21d20*/  LD.E.128 R32, desc[UR42][R32.64] ;  /* 0x0000002a20207980 */ /* 0x000f62000c101d00 */
[C---:B------:R-:W-:Y:S02]  /*21d30*/  IMAD R61, R68.reuse, UR5, R0 ;  /* 0x00000005443d7c24 */ /* 0x040fe4000f8e0200 */
[----:B------:R-:W-:Y:S01]  /*21d40*/  IMAD.WIDE.U32 R2, R68, UR4, R2 ;  /* 0x0000000444027c25 */ /* 0x000fe2000f8e0002 */
[----:B------:R-:W-:Y:S01]  /*21d50*/  ULDC.64 UR4, c[0x0][0xaf0] ;  /* 0x0002bc0000047ab9 */ /* 0x000fe20000000a00 */
[----:B------:R-:W5:Y:S02]  /*21d60*/  LD.E.128 R36, desc[UR42][R36.64] ;  /* 0x0000002a24247980 */ /* 0x000f64000c101d00 */
[----:B-1----:R-:W-:-:S02]  /*21d70*/  @P1 IMAD.HI.U32 R0, R64, R69, RZ ;  /* 0x0000004540001227 */ /* 0x002fc400078e00ff */
[----:B------:R-:W5:Y:S02]  /*21d80*/  LD.E.128 R40, desc[UR42][R40.64] ;  /* 0x0000002a28287980 */ /* 0x000f64000c101d00 */
[----:B------:R-:W-:Y:S01]  /*21d90*/  IMAD.IADD R3, R3, 0x1, R61 ;  /* 0x0000000103037824 */ /* 0x000fe200078e023d */
[----:B------:R-:W-:Y:S01]  /*21da0*/  MOV R61, R64 ;  /* 0x00000040003d7202 */ /* 0x000fe20000000f00 */
[----:B------:R-:W-:Y:S01]  /*21db0*/  IMAD R60, R62, UR4, RZ ;  /* 0x000000043e3c7c24 */ /* 0x000fe2000f8e02ff */
[----:B----4-:R-:W-:Y:S01]  /*21dc0*/  @P1 SHF.R.U32.HI R61, RZ, R71, R0 ;  /* 0x00000047ff3d1219 */ /* 0x010fe20000011600 */
[C---:B------:R-:W-:Y:S01]  /*21dd0*/  IMAD.WIDE.U32 R2, R65.reuse, UR4, R2 ;  /* 0x0000000441027c25 */ /* 0x040fe2000f8e0002 */
[----:B------:R-:W5:Y:S02]  /*21de0*/  LD.E.128 R44, desc[UR42][R44.64] ;  /* 0x0000002a2c2c7980 */ /* 0x000f64000c101d00 */
[--C-:B------:R-:W-:Y:S01]  /*21df0*/  SHF.R.S32.HI R0, RZ, 0x1f, R61.reuse ;  /* 0x0000001fff007819 */ /* 0x100fe2000001143d */
[----:B------:R-:W-:Y:S01]  /*21e00*/  IMAD R63, R65, UR5, R60 ;  /* 0x00000005413f7c24 */ /* 0x000fe2000f8e023c */
[----:B------:R-:W-:Y:S01]  /*21e10*/  ULDC.64 UR4, c[0x0][0xae0] ;  /* 0x0002b80000047ab9 */ /* 0x000fe20000000a00 */
[----:B------:R-:W-:Y:S01]  /*21e20*/  IMAD.MOV R65, RZ, RZ, -R61 ;  /* 0x000000ffff417224 */ /* 0x000fe200078e0a3d */
[----:B0-----:R-:W5:Y:S01]  /*21e30*/  LD.E.128 R48, desc[UR42][R48.64] ;  /* 0x0000002a30307980 */ /* 0x001f62000c101d00 */
[----:B------:R-:W-:-:S02]  /*21e40*/  IMAD.IADD R3, R3, 0x1, R63 ;  /* 0x0000000103037824 */ /* 0x000fc400078e023f */
[----:B------:R-:W-:Y:S01]  /*21e50*/  IMAD R0, R0, UR4, RZ ;  /* 0x0000000400007c24 */ /* 0x000fe2000f8e02ff */
[----:B--2---:R-:W5:Y:S01]  /*21e60*/  LD.E.128 R52, desc[UR42][R52.64] ;  /* 0x0000002a34347980 */ /* 0x004f62000c101d00 */
[----:B------:R-:W-:Y:S02]  /*21e70*/  IMAD R63, R20, R65, R64 ;  /* 0x00000041143f7224 */ /* 0x000fe400078e0240 */
[C---:B------:R-:W-:Y:S01]  /*21e80*/  IMAD R65, R61.reuse, UR5, R0 ;  /* 0x000000053d417c24 */ /* 0x040fe2000f8e0200 */
[----:B------:R-:W5:Y:S01]  /*21e90*/  LD.E.128 R56, desc[UR42][R56.64] ;  /* 0x0000002a38387980 */ /* 0x000f62000c101d00 */
[----:B------:R-:W-:Y:S01]  /*21ea0*/  IMAD.WIDE.U32 R2, R61, UR4, R2 ;  /* 0x000000043d027c25 */ /* 0x000fe2000f8e0002 */
[----:B------:R-:W-:Y:S01]  /*21eb0*/  SHF.R.S32.HI R0, RZ, 0x1f, R63 ;  /* 0x0000001fff007819 */ /* 0x000fe2000001143f */
[----:B------:R-:W-:Y:S01]  /*21ec0*/  ULDC.64 UR4, c[0x0][0xad8] ;  /* 0x0002b60000047ab9 */ /* 0x000fe20000000a00 */
[----:B------:R-:W-:Y:S01]  /*21ed0*/  @!PT LDS RZ, [RZ] ;  /* 0x00000000fffff984 */ /* 0x000fe20000000800 */
[----:B------:R-:W-:Y:S01]  /*21ee0*/  @!PT LDS RZ, [RZ] ;  /* 0x00000000fffff984 */ /* 0x000fe20000000800 */
[----:B------:R-:W-:Y:S01]  /*21ef0*/  @!PT LDS RZ, [RZ] ;  /* 0x00000000fffff984 */ /* 0x000fe20000000800 */
[----:B------:R-:W-:Y:S01]  /*21f00*/  @!PT LDS RZ, [RZ] ;  /* 0x00000000fffff984 */ /* 0x000fe20000000800 */
[----:B------:R0:W-:Y:S06]  /*21f10*/  MEMBAR.ALL.CTA ;  /* 0x0000000000007992 */ /* 0x0001ec0000008000 */
[----:B0-----:R-:W0:Y:S01]  /*21f20*/  FENCE.VIEW.ASYNC.S ;  /* 0x00000000000073c6 */ /* 0x001e220000000000 */
[----:B------:R-:W-:-:S02]  /*21f30*/  IMAD.IADD R212, R66, 0x1, R212 ;  /* 0x0000000142d47824 */ /* 0x000fc400078e02d4 */
[----:B------:R-:W-:Y:S02]  /*21f40*/  IMAD.IADD R3, R3, 0x1, R65 ;  /* 0x0000000103037824 */ /* 0x000fe400078e0241 */
[----:B------:R-:W-:Y:S02]  /*21f50*/  IMAD R20, R0, UR4, RZ ;  /* 0x0000000400147c24 */ /* 0x000fe4000f8e02ff */
[C---:B------:R-:W-:Y:S02]  /*21f60*/  VIADD R0, R212.reuse, 0x20 ;  /* 0x00000020d4007836 */ /* 0x040fe40000000000 */
[C---:B------:R-:W-:Y:S02]  /*21f70*/  IMAD R61, R63.reuse, UR5, R20 ;  /* 0x000000053f3d7c24 */ /* 0x040fe4000f8e0214 */
[----:B------:R-:W-:Y:S01]  /*21f80*/  IMAD.WIDE.U32 R2, R63, UR4, R2 ;  /* 0x000000043f027c25 */ /* 0x000fe2000f8e0002 */
[-C--:B------:R-:W-:Y:S01]  /*21f90*/  ISETP.GE.AND P2, PT, R212, R67.reuse, PT ;  /* 0x00000043d400720c */ /* 0x080fe20003f46270 */
[----:B------:R-:W-:Y:S01]  /*21fa0*/  ULDC.64 UR4, c[0x0][0xa80] ;  /* 0x0002a00000047ab9 */ /* 0x000fe20000000a00 */
[----:B------:R-:W-:Y:S01]  /*21fb0*/  ISETP.GE.AND P1, PT, R0, R67, PT ;  /* 0x000000430000720c */ /* 0x000fe20003f26270 */
[----:B------:R-:W-:Y:S01]  /*21fc0*/  VIADD R20, R212, 0x40 ;  /* 0x00000040d4147836 */ /* 0x000fe20000000000 */
[----:B------:R-:W-:Y:S01]  /*21fd0*/  LEA R64, P3, R2, UR4, 0x1 ;  /* 0x0000000402407c11 */ /* 0x000fe2000f8608ff */
[----:B------:R-:W-:-:S02]  /*21fe0*/  IMAD.IADD R3, R3, 0x1, R61 ;  /* 0x0000000103037824 */ /* 0x000fc400078e023d */
[----:B------:R-:W-:Y:S01]  /*21ff0*/  VIADD R0, R16, 0x2a820 ;  /* 0x0002a82010007836 */ /* 0x000fe20000000000 */
[----:B------:R-:W-:Y:S02]  /*22000*/  ISETP.GE.AND P0, PT, R20, R67, PT ;  /* 0x000000431400720c */ /* 0x000fe40003f06270 */
[----:B------:R-:W-:Y:S02]  /*22010*/  LEA.HI.X R20, R2, UR5, R3, 0x1, P3 ;  /* 0x0000000502147c11 */ /* 0x000fe400098f0c03 */
[----:B------:R-:W-:Y:S01]  /*22020*/  PRMT R0, RZ, 0x654, R0 ;  /* 0x00000654ff007816 */ /* 0x000fe20000000000 */
[C---:B------:R-:W-:Y:S02]  /*22030*/  VIADD R68, R228.reuse, 0x80 ;  /* 0x00000080e4447836 */ /* 0x040fe40000000000 */
[C---:B------:R-:W-:Y:S01]  /*22040*/  VIADD R69, R228.reuse, 0x40 ;  /* 0x00000040e4457836 */ /* 0x040fe20000000000 */
[----:B0-----:R0:W-:Y:S01]  /*22050*/  SYNCS.ARRIVE.TRANS64.RED.A1T0 RZ, [R0+URZ], RZ ;  /* 0x000000ff00ff79a7 */ /* 0x0011e2000810043f */
[----:B------:R0:W1:Y:S01]  /*22060*/  SHFL.IDX PT, R65, R64, RZ, 0x181f ;  /* 0x00181fff40417589 */ /* 0x00006200000e0000 */
[----:B------:R-:W-:-:S03]  /*22070*/  VIADD R66, R228, 0x80 ;  /* 0x00000080e4427836 */ /* 0x000fc60000000000 */
[----:B------:R0:W2:Y:S01]  /*22080*/  SHFL.IDX PT, R63, R20, RZ, 0x181f ;  /* 0x00181fff143f7589 */ /* 0x0000a200000e0000 */
[----:B------:R-:W-:Y:S02]  /*22090*/  SHF.R.S32.HI R68, RZ, 0x1f, R68 ;  /* 0x0000001fff447819 */ /* 0x000fe40000011444 */
[----:B------:R-:W-:Y:S02]  /*220a0*/  SHF.R.S32.HI R69, RZ, 0x1f, R69 ;  /* 0x0000001fff457819 */ /* 0x000fe40000011445 */
[----:B------:R-:W-:Y:S01]  /*220b0*/  SHF.R.S32.HI R71, RZ, 0x1f, R228 ;  /* 0x0000001fff477819 */ /* 0x000fe200000114e4 */
[----:B------:R-:W-:Y:S06]  /*220c0*/  @P2 BRA `(.L_x_1788) ;  /* 0x0000000000342947 */ /* 0x000fec0003800000 */
        /* <DEDUP_REMOVED lines=13> */
.L_x_1788:
[----:B------:R-:W-:Y:S05]  /*221a0*/  BSYNC B1 ;  /* 0x0000000000017941 */ /* 0x000fea0003800000 */
.L_x_1787:
[----:B---3-5:R3:W4:Y:S01]  /*221b0*/  SHFL.IDX PT, R7, R20, 0x1, 0x181f ;  /* 0x00381f0014077f89 */ /* 0x02872200000e0000 */
        /* <DEDUP_REMOVED lines=16> */
.L_x_1790:
[----:B------:R-:W-:Y:S05]  /*222c0*/  BSYNC B1 ;  /* 0x0000000000017941 */ /* 0x000fea0003800000 */
.L_x_1789:
[----:B0---4-:R0:W4:Y:S01]  /*222d0*/  SHFL.IDX PT, R7, R20, 0x2, 0x181f ;  /* 0x00581f0014077f89 */ /* 0x01112200000e0000 */
        /* <DEDUP_REMOVED lines=10> */
[-C--:B----4-:R-:W-:Y:S02]  /*22380*/  @!P3 LEA.HI.X R3, R228, R7.reuse, R71, 0x1, P0 ;  /* 0x00000007e403b211 */ /* 0x090fe400000f0c47 */
[-C--:B------:R-:W-:Y:S02]  /*22390*/  @!P4 LEA.HI.X R5, R70, R7.reuse, R69, 0x1, P1 ;  /* 0x000000074605c211 */ /* 0x080fe400008f0c45 */
[----:B------:R-:W-:Y:S01]  /*223a0*/  @!P5 LEA.HI.X R7, R66, R7, R68, 0x1, P2 ;  /* 0x000000074207d211 */ /* 0x000fe200010f0c44 */
[----:B------:R0:W-:Y:S04]  /*223b0*/  @!P3 ST.E.128 desc[UR42][R2.64], R12 ;  /* 0x0000000c0200b985 */ /* 0x0001e8000c101d2a */
[----:B------:R0:W-:Y:S04]  /*223c0*/  @!P4 ST.E.128 desc[UR42][R4.64], R36 ;  /* 0x000000240400c985 */ /* 0x0001e8000c101d2a */
[----:B------:R0:W-:Y:S02]  /*223d0*/  @!P5 ST.E.128 desc[UR42][R6.64], R52 ;  /* 0x000000340600d985 */ /* 0x0001e4000c101d2a */
.L_x_1792:
[----:B------:R-:W-:Y:S05]  /*223e0*/  BSYNC B1 ;  /* 0x0000000000017941 */ /* 0x000fea0003800000 */
.L_x_1791:
[----:B------:R-:W-:Y:S01]  /*223f0*/  VIADD R0, R212, 0x60 ;  /* 0x00000060d4007836 */ /* 0x000fe20000000000 */
[----:B0---4-:R0:W4:Y:S04]  /*22400*/  SHFL.IDX PT, R7, R20, 0x3, 0x181f ;  /* 0x00781f0014077f89 */ /* 0x01112800000e0000 */
[----:B------:R-:W-:Y:S01]  /*22410*/  ISETP.GE.AND P0, PT, R0, R67, PT ;  /* 0x000000430000720c */ /* 0x000fe20003f06270 */
[----:B------:R0:W0:-:S12]  /*22420*/  SHFL.IDX PT, R9, R64, 0x3, 0x181f ;  /* 0x00781f0040097f89 */ /* 0x00001800000e0000 */
[----:B------:R-:W-:Y:S05]  /*22430*/  @P0 BRA `(.L_x_1793) ;  /* 0x0000000c00e40947 */ /* 0x000fea0003800000 */
[----:B------:R-:W-:Y:S02]  /*22440*/  ULDC UR4, c[0x0][0xac8] ;  /* 0x0002b20000047ab9 */ /* 0x000fe40000000800 */
[----:B------:R-:W-:Y:S02]  /*22450*/  ISETP.GE.AND P2, PT, R228, UR4, PT ;  /* 0x00000004e4007c0c */ /* 0x000fe4000bf46270 */
[----:B------:R-:W-:-:S11]  /*22460*/  ISETP.GE.AND P3, PT, R70, UR4, PT ;  /* 0x0000000446007c0c */ /* 0x000fd6000bf66270 */
[-C--:B0-----:R-:W-:Y:S02]  /*22470*/  @!P2 LEA R2, P0, R228, R9.reuse, 0x1 ;  /* 0x00000009e402a211 */ /* 0x081fe400078008ff */
[----:B------:R-:W-:Y:S02]  /*22480*/  @!P3 LEA R4, P1, R70, R9, 0x1 ;  /* 0x000000094604b211 */ /* 0x000fe400078208ff */
        /* <DEDUP_REMOVED lines=10> */
.L_x_1784:
[----:B------:R-:W2:Y:S01]  /*22530*/  LDL R9, [R1+0x18] ;  /* 0x0000180001097983 */ /* 0x000ea20000100800 */
[----:B------:R-:W-:Y:S01]  /*22540*/  ULDC.64 UR4, c[0x0][0xc00] ;  /* 0x0003000000047ab9 */ /* 0x000fe20000000a00 */
[----:B------:R-:W2:Y:S01]  /*22550*/  LDC.64 R2, c[0x0][0xc00] ;  /* 0x00030000ff027b82 */ /* 0x000ea20000000a00 */
[----:B------:R-:W-:Y:S01]  /*22560*/  ISETP.NE.U32.AND P0, PT, RZ, UR4, PT ;  /* 0x00000004ff007c0c */ /* 0x000fe2000bf05070 */
[----:B------:R-:W-:-:S03]  /*22570*/  IMAD.MOV.U32 R0, RZ, RZ, RZ ;  /* 0x000000ffff007224 */ /* 0x000fc600078e00ff */
[----:B------:R-:W-:Y:S01]  /*22580*/  ISETP.NE.AND.EX P0, PT, RZ, UR5, PT, P0 ;  /* 0x00000005ff007c0c */ /* 0x000fe2000bf05300 */
[----:B------:R-:W-:Y:S02]  /*22590*/  ULDC.64 UR4, c[0x0][0xc08] ;  /* 0x0003020000047ab9 */ /* 0x000fe40000000a00 */
[----:B------:R-:W-:Y:S01]  /*225a0*/  ISETP.NE.U32.AND P1, PT, RZ, UR4, PT ;  /* 0x00000004ff007c0c */ /* 0x000fe2000bf25070 */
[----:B------:R-:W3:Y:S03]  /*225b0*/  LDC R27, c[0x0][0xbe8] ;  /* 0x0002fa00ff1b7b82 */ /* 0x000ee60000000800 */
[----:B------:R-:W-:-:S13]  /*225c0*/  ISETP.NE.AND.EX P1, PT, RZ, UR5, PT, P1 ;  /* 0x00000005ff007c0c */ /* 0x000fda000bf25310 */
[----:B------:R-:W4:Y:S01]  /*225d0*/  @P1 LDC.64 R4, c[0x0][0xc08] ;  /* 0x00030200ff041b82 */ /* 0x000f220000000a00 */
[----:B------:R-:W-:Y:S02]  /*225e0*/  ULDC UR4, c[0x0][0xa88] ;  /* 0x0002a20000047ab9 */ /* 0x000fe40000000800 */
[----:B------:R-:W-:Y:S01]  /*225f0*/  IMAD.U32 R6, RZ, RZ, UR4 ;  /* 0x00000004ff067e24 */ /* 0x000fe2000f8e00ff */
[----:B------:R-:W0:Y:S01]  /*22600*/  S2R R8, SR_TID.X ;  /* 0x0000000000087919 */ /* 0x000e220000002100 */
[----:B--2---:R-:W-:-:S04]  /*22610*/  IMAD.WIDE R2, R9, 0x4, R2 ;  /* 0x0000000409027825 */ /* 0x004fc800078e0202 */
[----:B----4-:R-:W-:Y:S01]  /*22620*/  @P1 IMAD.WIDE R4, R9, 0x4, R4 ;  /* 0x0000000409041825 */ /* 0x010fe200078e0204 */
[----:B------:R2:W5:Y:S04]  /*22630*/  @P0 LDG.E R0, desc[UR42][R2.64] ;  /* 0x0000002a02000981 */ /* 0x000568000c1e1900 */
[----:B------:R2:W5:Y:S01]  /*22640*/  @P1 LDG.E R6, desc[UR42][R4.64] ;  /* 0x0000002a04061981 */ /* 0x000562000c1e1900 */
[----:B---3--:R-:W-:Y:S01]  /*22650*/  ISETP.NE.AND P2, PT, R27, 0x1, PT ;  /* 0x000000011b00780c */ /* 0x008fe20003f45270 */
[----:B0----5:R-:W-:Y:S01]  /*22660*/  VIADD R24, R8, 0xffffff80 ;  /* 0xffffff8008187836 */ /* 0x021fe20000000000 */
[----:B------:R-:W-:-:S04]  /*22670*/  SHF.R.S32.HI R7, RZ, 0x1f, R9 ;  /* 0x0000001fff077819 */ /* 0x000fc80000011409 */
[----:B------:R-:W-:-:S07]  /*22680*/  ISETP.GE.AND P3, PT, R24, 0x80, PT ;  /* 0x000000801800780c */ /* 0x000fce0003f66270 */
[----:B------:R-:W0:Y:S08]  /*22690*/  @P2 LDC R14, c[0x0][0xbec] ;  /* 0x0002fb00ff0e2b82 */ /* 0x000e300000000800 */
[----:B------:R-:W3:Y:S01]  /*226a0*/  @P2 LDC R29, c[0x0][0xbf0] ;  /* 0x0002fc00ff1d2b82 */ /* 0x000ee20000000800 */
[----:B--2---:R-:W-:Y:S05]  /*226b0*/  @P1 BRA `(.L_x_1794) ;  /* 0x0000000000101947 */ /* 0x004fea0003800000 */
[----:B------:R-:W-:Y:S05]  /*226c0*/  @!P0 BRA `(.L_x_1794) ;  /* 0x00000000000c8947 */ /* 0x000fea0003800000 */
[----:B------:R-:W2:Y:S04]  /*226d0*/  LDG.E R5, desc[UR42][R2.64] ;  /* 0x0000002a02057981 */ /* 0x000ea8000c1e1900 */
[----:B------:R-:W2:Y:S02]  /*226e0*/  LDG.E R6, desc[UR42][R2.64+0x4] ;  /* 0x0000042a02067981 */ /* 0x000ea4000c1e1900 */
[----:B--2---:R-:W-:-:S07]  /*226f0*/  IMAD.IADD R6, R6, 0x1, -R5 ;  /* 0x0000000106067824 */ /* 0x004fce00078e0a05 */
.L_x_1794:
[----:B-1----:R-:W2:Y:S01]  /*22700*/  LDL R20, [R1+0x14] ;  /* 0x0000140001147983 */ /* 0x002ea20000100800 */
[----:B------:R-:W-:Y:S01]  /*22710*/  BSSY B1, `(.L_x_1795) ;  /* 0x000002c000017945 */ /* 0x000fe20003800000 */
[----:B------:R-:W-:Y:S02]  /*22720*/  SEL R13, R9, RZ, !P0 ;  /* 0x000000ff090d7207 */ /* 0x000fe40004000000 */
[----:B------:R-:W-:Y:S02]  /*22730*/  SEL R12, R7, RZ, !P0 ;  /* 0x000000ff070c7207 */ /* 0x000fe40004000000 */
[----:B------:R-:W-:Y:S02]  /*22740*/  SHF.R.S32.HI R11, RZ, 0x1f, R0 ;  /* 0x0000001fff0b7819 */ /* 0x000fe40000011400 */
[----:B--2---:R-:W-:Y:S01]  /*22750*/  SHF.R.S32.HI R10, RZ, 0x1f, R20 ;  /* 0x0000001fff0a7819 */ /* 0x004fe20000011414 */
[----:B------:R-:W-:Y:S06]  /*22760*/  @P3 BRA `(.L_x_1796) ;  /* 0x0000000000983947 */ /* 0x000fec0003800000 */
[----:B------:R-:W1:Y:S01]  /*22770*/  LDC R9, c[0x0][0xbe8] ;  /* 0x0002fa00ff097b82 */ /* 0x000e620000000800 */
[----:B------:R-:W-:Y:S01]  /*22780*/  IADD3 R8, R212, -0x80, R8 ;  /* 0xffffff80d4087810 */ /* 0x000fe20007ffe008 */
[----:B-1----:R-:W-:-:S05]  /*22790*/  IMAD R2, R6, R9, RZ ;  /* 0x0000000906027224 */ /* 0x002fca00078e02ff */
[----:B------:R-:W-:-:S13]  /*227a0*/  ISETP.GE.AND P0, PT, R8, R2, PT ;  /* 0x000000020800720c */ /* 0x000fda0003f06270 */
[----:B------:R-:W-:Y:S05]  /*227b0*/  @P0 BRA `(.L_x_1796) ;  /* 0x0000000000840947 */ /* 0x000fea0003800000 */
[----:B------:R-:W-:Y:S01]  /*227c0*/  ISETP.NE.AND P0, PT, R9, 0x1, PT ;  /* 0x000000010900780c */ /* 0x000fe20003f05270 */
[----:B------:R-:W-:Y:S01]  /*227d0*/  ULDC.64 UR4, c[0x0][0xb90] ;  /* 0x0002e40000047ab9 */ /* 0x000fe20000000a00 */
[----:B------:R-:W-:Y:S01]  /*227e0*/  IMAD.MOV.U32 R2, RZ, RZ, R0 ;  /* 0x000000ffff027224 */ /* 0x000fe200078e0000 */
[----:B------:R-:W-:Y:S01]  /*227f0*/  MOV R5, R8 ;  /* 0x0000000800057202 */ /* 0x000fe20000000f00 */
[----:B------:R-:W-:Y:S02]  /*22800*/  IMAD R7, R10, UR4, RZ ;  /* 0x000000040a077c24 */ /* 0x000fe4000f8e02ff */
[----:B------:R-:W-:Y:S02]  /*22810*/  IMAD.MOV.U32 R3, RZ, RZ, R11 ;  /* 0x000000ffff037224 */ /* 0x000fe400078e000b */
[C---:B------:R-:W-:Y:S02]  /*22820*/  IMAD R7, R20.reuse, UR5, R7 ;  /* 0x0000000514077c24 */ /* 0x040fe4000f8e0207 */
[----:B------:R-:W-:Y:S01]  /*22830*/  IMAD.WIDE.U32 R2, R20, UR4, R2 ;  /* 0x0000000414027c25 */ /* 0x000fe2000f8e0002 */
[----:B------:R-:W-:-:S02]  /*22840*/  ULDC.64 UR4, c[0x0][0xb98] ;  /* 0x0002e60000047ab9 */ /* 0x000fc40000000a00 */
[----:B------:R-:W1:Y:S01]  /*22850*/  @P0 LDC R15, c[0x0][0xbec] ;  /* 0x0002fb00ff0f0b82 */ /* 0x000e620000000800 */
[----:B------:R-:W-:Y:S02]  /*22860*/  IMAD.IADD R3, R3, 0x1, R7 ;  /* 0x0000000103037824 */ /* 0x000fe400078e0207 */
[----:B------:R-:W-:-:S05]  /*22870*/  IMAD.WIDE.U32 R2, R13, UR4, R2 ;  /* 0x000000040d027c25 */ /* 0x000fca000f8e0002 */
[----:B------:R-:W2:Y:S01]  /*22880*/  @P0 LDC R25, c[0x0][0xbf0] ;  /* 0x0002fc00ff190b82 */ /* 0x000ea20000000800 */
[----:B-1----:R-:W-:-:S05]  /*22890*/  @P0 IMAD.HI.U32 R4, R8, R15, RZ ;  /* 0x0000000f08040227 */ /* 0x002fca00078e00ff */
[----:B--2---:R-:W-:Y:S01]  /*228a0*/  @P0 SHF.R.U32.HI R5, RZ, R25, R4 ;  /* 0x00000019ff050219 */ /* 0x004fe20000011604 */
        /* <DEDUP_REMOVED lines=15> */
[----:B------:R-:W-:Y:S01]  /*229a0*/  LEA.HI.X R5, R2, UR5, R3, 0x2, P0 ;  /* 0x0000000502057c11 */ /* 0x000fe200080f1403 */
[----:B------:R-:W-:-:S05]  /*229b0*/  IMAD.MOV.U32 R3, RZ, RZ, -0x800000 ;  /* 0xff800000ff037424 */ /* 0x000fca00078e00ff */
[----:B------:R1:W-:Y:S02]  /*229c0*/  STG.E desc[UR42][R4.64], R3 ;  /* 0x0000000304007986 */ /* 0x0003e4000c10192a */
.L_x_1796:
[----:B------:R-:W-:Y:S05]  /*229d0*/  BSYNC B1 ;  /* 0x0000000000017941 */ /* 0x000fea0003800000 */
.L_x_1795:
[--C-:B-1----:R-:W-:Y:S01]  /*229e0*/  SHF.R.S32.HI R4, RZ, 0x1f, R24.reuse ;  /* 0x0000001fff047819 */ /* 0x102fe20000011418 */
[----:B------:R-:W-:Y:S01]  /*229f0*/  ULDC.64 UR4, c[0x0][0xaa0] ;  /* 0x0002a80000047ab9 */ /* 0x000fe20000000a00 */
[----:B------:R-:W-:Y:S01]  /*22a00*/  SHF.R.S32.HI R8, RZ, 0x1f, R24 ;  /* 0x0000001fff087819 */ /* 0x000fe20000011418 */
[----:B------:R-:W-:Y:S01]  /*22a10*/  IMAD R3, R11, UR4, RZ ;  /* 0x000000040b037c24 */ /* 0x000fe2000f8e02ff */
[-C--:B------:R-:W-:Y:S02]  /*22a20*/  LEA.HI R4, R4, R24.reuse, RZ, 0x3 ;  /* 0x0000001804047211 */ /* 0x080fe400078f18ff */
[----:B------:R-:W-:Y:S01]  /*22a30*/  LEA.HI R8, R8, R24, RZ, 0x3 ;  /* 0x0000001808087211 */ /* 0x000fe200078f18ff */
[----:B------:R-:W-:Y:S01]  /*22a40*/  IMAD R5, R0, UR5, R3 ;  /* 0x0000000500057c24 */ /* 0x000fe2000f8e0203 */
[----:B------:R-:W-:Y:S01]  /*22a50*/  LOP3.LUT R4, R4, 0xfffffff8, RZ, 0xc0, !PT ;  /* 0xfffffff804047812 */ /* 0x000fe200078ec0ff */
[----:B------:R-:W-:Y:S01]  /*22a60*/  IMAD.WIDE.U32 R2, R0, UR4, RZ ;  /* 0x0000000400027c25 */ /* 0x000fe2000f8e00ff */
[----:B------:R-:W-:Y:S01]  /*22a70*/  SHF.R.S32.HI R8, RZ, 0x3, R8 ;  /* 0x00000003ff087819 */ /* 0x000fe20000011408 */
[----:B------:R-:W-:-:S02]  /*22a80*/  ULDC.64 UR4, c[0x0][0xae8] ;  /* 0x0002ba0000047ab9 */ /* 0x000fc40000000a00 */
[----:B------:R-:W-:Y:S02]  /*22a90*/  IMAD.IADD R4, R24, 0x1, -R4 ;  /* 0x0000000118047824 */ /* 0x000fe400078e0a04 */
[----:B------:R-:W-:Y:S02]  /*22aa0*/  IMAD.IADD R3, R3, 0x1, R5 ;  /* 0x0000000103037824 */ /* 0x000fe400078e0205 */
[----:B------:R-:W-:Y:S02]  /*22ab0*/  IMAD R7, R4, 0x20, R8 ;  /* 0x0000002004077824 */ /* 0x000fe400078e0208 */
[----:B------:R-:W-:Y:S02]  /*22ac0*/  IMAD R4, R10, UR4, RZ ;  /* 0x000000040a047c24 */ /* 0x000fe4000f8e02ff */
[----:B------:R-:W-:Y:S02]  /*22ad0*/  IMAD.IADD R9, R212, 0x1, R7 ;  /* 0x00000001d4097824 */ /* 0x000fe400078e0207 */
[----:B------:R-:W-:-:S02]  /*22ae0*/  IMAD R7, R20, UR5, R4 ;  /* 0x0000000514077c24 */ /* 0x000fc4000f8e0204 */
[----:B0-----:R-:W-:-:S04]  /*22af0*/  @P2 IMAD.HI.U32 R0, R9, R14, RZ ;  /* 0x0000000e09002227 */ /* 0x001fc800078e00ff */
[----:B------:R-:W-:Y:S01]  /*22b00*/  IMAD.WIDE.U32 R2, R20, UR4, R2 ;  /* 0x0000000414027c25 */ /* 0x000fe2000f8e0002 */
[----:B------:R-:W-:-:S03]  /*22b10*/  ULDC.64 UR4, c[0x0][0xaf0] ;  /* 0x0002bc0000047ab9 */ /* 0x000fc60000000a00 */
[----:B------:R-:W-:Y:S01]  /*22b20*/  IMAD.MOV.U32 R5, RZ, RZ, R9 ;  /* 0x000000ffff057224 */ /* 0x000fe200078e0009 */
[----:B---3--:R-:W-:Y:S01]  /*22b30*/  @P2 SHF.R.U32.HI R5, RZ, R29, R0 ;  /* 0x0000001dff052219 */ /* 0x008fe20000011600 */
[----:B------:R-:W-:Y:S02]  /*22b40*/  IMAD R4, R12, UR4, RZ ;  /* 0x000000040c047c24 */ /* 0x000fe4000f8e02ff */
[----:B------:R-:W-:Y:S01]  /*22b50*/  IMAD.IADD R3, R3, 0x1, R7 ;  /* 0x0000000103037824 */ /* 0x000fe200078e0207 */
[----:B------:R-:W-:Y:S01]  /*22b60*/  SHF.R.S32.HI R0, RZ, 0x1f, R5 ;  /* 0x0000001fff007819 */ /* 0x000fe20000011405 */
[C---:B------:R-:W-:Y:S02]  /*22b70*/  IMAD R7, R13.reuse, UR5, R4 ;  /* 0x000000050d077c24 */ /* 0x040fe4000f8e0204 */
[----:B------:R-:W-:Y:S01]  /*22b80*/  IMAD.WIDE.U32 R2, R13, UR4, R2 ;  /* 0x000000040d027c25 */ /* 0x000fe2000f8e0002 */
[----:B------:R-:W-:-:S03]  /*22b90*/  ULDC.64 UR4, c[0x0][0xae0] ;  /* 0x0002b80000047ab9 */ /* 0x000fc60000000a00 */
[----:B------:R-:W-:Y:S02]  /*22ba0*/  IMAD.MOV R4, RZ, RZ, -R5 ;  /* 0x000000ffff047224 */ /* 0x000fe400078e0a05 */
[----:B------:R-:W-:Y:S02]  /*22bb0*/  IMAD.IADD R3, R3, 0x1, R7 ;  /* 0x0000000103037824 */ /* 0x000fe400078e0207 */
[----:B------:R-:W-:Y:S02]  /*22bc0*/  IMAD R0, R0, UR4, RZ ;  /* 0x0000000400007c24 */ /* 0x000fe4000f8e02ff */
[----:B------:R-:W-:Y:S02]  /*22bd0*/  IMAD R7, R27, R4, R9 ;  /* 0x000000041b077224 */ /* 0x000fe400078e0209 */
[C---:B------:R-:W-:Y:S02]  /*22be0*/  IMAD R9, R5.reuse, UR5, R0 ;  /* 0x0000000505097c24 */ /* 0x040fe4000f8e0200 */
[----:B------:R-:W-:Y:S01]  /*22bf0*/  IMAD.WIDE.U32 R2, R5, UR4, R2 ;  /* 0x0000000405027c25 */ /* 0x000fe2000f8e0002 */
[----:B------:R-:W-:Y:S01]  /*22c00*/  SHF.R.S32.HI R0, RZ, 0x1f, R7 ;  /* 0x0000001fff007819 */ /* 0x000fe20000011407 */
[----:B------:R-:W-:-:S02]  /*22c10*/  ULDC.64 UR4, c[0x0][0xad8] ;  /* 0x0002b60000047ab9 */ /* 0x000fc40000000a00 */
[----:B------:R-:W-:Y:S02]  /*22c20*/  IMAD.IADD R3, R3, 0x1, R9 ;  /* 0x0000000103037824 */ /* 0x000fe400078e0209 */
[----:B------:R-:W-:Y:S02]  /*22c30*/  IMAD R0, R0, UR4, RZ ;  /* 0x0000000400007c24 */ /* 0x000fe4000f8e02ff */
[----:B------:R-:W-:-:S04]  /*22c40*/  IMAD.WIDE.U32 R2, R7, UR4, R2 ;  /* 0x0000000407027c25 */ /* 0x000fc8000f8e0002 */
[----:B------:R-:W-:Y:S01]  /*22c50*/  IMAD R7, R7, UR5, R0 ;  /* 0x0000000507077c24 */ /* 0x000fe2000f8e0200 */
[----:B------:R-:W-:Y:S02]  /*22c60*/  ULDC.64 UR4, c[0x0][0xa80] ;  /* 0x0002a00000047ab9 */ /* 0x000fe40000000a00 */
[----:B------:R-:W-:Y:S01]  /*22c70*/  LEA R0, P0, R2, UR4, 0x1 ;  /* 0x0000000402007c11 */ /* 0x000fe2000f8008ff */
[----:B------:R-:W-:Y:S01]  /*22c80*/  IMAD.IADD R3, R3, 0x1, R7 ;  /* 0x0000000103037824 */ /* 0x000fe200078e0207 */
[----:B------:R-:W-:-:S04]  /*22c90*/  UMOV UR4, 0xffffffff ;  /* 0xffffffff00047882 */ /* 0x000fc80000000000 */
[----:B------:R-:W-:Y:S01]  /*22ca0*/  LEA.HI.X R2, R2, UR5, R3, 0x1, P0 ;  /* 0x0000000502027c11 */ /* 0x000fe200080f0c03 */
[----:B------:R-:W-:Y:S06]  /*22cb0*/  BRA.DIV UR4, `(.L_x_1797) ;  /* 0x000000aa048c7947 */ /* 0x000fec000b800000 */
[----:B------:R0:W1:Y:S04]  /*22cc0*/  SHFL.IDX PT, R3, R2, RZ, 0x181f ;  /* 0x00181fff02037589 */ /* 0x00006800000e0000 */
[----:B------:R0:W2:Y:S02]  /*22cd0*/  SHFL.IDX PT, R14, R0, RZ, 0x181f ;  /* 0x00181fff000e7589 */ /* 0x0000a400000e0000 */
.L_x_2050:
[----:B------:R-:W-:Y:S01]  /*22ce0*/  IMAD R27, R6, R27, RZ ;  /* 0x0000001b061b7224 */ /* 0x000fe200078e02ff */
[----:B------:R-:W-:Y:S01]  /*22cf0*/  BSSY B1, `(.L_x_1798) ;  /* 0x0000018000017945 */ /* 0x000fe20003800000 */
[----:B------:R-:W-:-:S05]  /*22d00*/  IMAD.IADD R212, R8, 0x1, R212 ;  /* 0x0000000108d47824 */ /* 0x000fca00078e02d4 */
[----:B------:R-:W-:-:S13]  /*22d10*/  ISETP.GE.AND P0, PT, R212, R27, PT ;  /* 0x0000001bd400720c */ /* 0x000fda0003f06270 */
[----:B------:R-:W-:Y:S05]  /*22d20*/  @P0 BRA `(.L_x_1799) ;  /* 0x0000000000500947 */ /* 0x000fea0003800000 */
[C---:B------:R-:W-:Y:S01]  /*22d30*/  IADD3 R10, R228.reuse, 0x40, RZ ;  /* 0x00000040e40a7810 */ /* 0x040fe20007ffe0ff */
[C---:B------:R-:W-:Y:S01]  /*22d40*/  VIADD R8, R228.reuse, 0x80 ;  /* 0x00000080e4087836 */ /* 0x040fe20000000000 */
[----:B------:R-:W-:Y:S01]  /*22d50*/  ULDC UR4, c[0x0][0xac8] ;  /* 0x0002b20000047ab9 */ /* 0x000fe20000000800 */
[C---:B------:R-:W-:Y:S01]  /*22d60*/  VIADD R11, R228.reuse, 0x40 ;  /* 0x00000040e40b7836 */ /* 0x040fe20000000000 */
[C---:B------:R-:W-:Y:S01]  /*22d70*/  ISETP.GE.AND P3, PT, R228.reuse, UR4, PT ;  /* 0x00000004e4007c0c */ /* 0x040fe2000bf66270 */
[----:B------:R-:W-:Y:S01]  /*22d80*/  VIADD R9, R228, 0x80 ;  /* 0x00000080e4097836 */ /* 0x000fe20000000000 */
[----:B------:R-:W-:Y:S02]  /*22d90*/  ISETP.GE.AND P4, PT, R10, UR4, PT ;  /* 0x000000040a007c0c */ /* 0x000fe4000bf86270 */
[----:B------:R-:W-:Y:S02]  /*22da0*/  ISETP.GE.AND P5, PT, R8, UR4, PT ;  /* 0x0000000408007c0c */ /* 0x000fe4000bfa6270 */
[----:B------:R-:W-:-:S02]  /*22db0*/  SHF.R.S32.HI R12, RZ, 0x1f, R228 ;  /* 0x0000001fff0c7819 */ /* 0x000fc400000114e4 */
[----:B------:R-:W-:Y:S02]  /*22dc0*/  SHF.R.S32.HI R11, RZ, 0x1f, R11 ;  /* 0x0000001fff0b7819 */ /* 0x000fe4000001140b */
[----:B------:R-:W-:-:S03]  /*22dd0*/  SHF.R.S32.HI R9, RZ, 0x1f, R9 ;  /* 0x0000001fff097819 */ /* 0x000fc60000011409 */
[-C--:B--2---:R-:W-:Y:S02]  /*22de0*/  @!P3 LEA R4, P0, R228, R14.reuse, 0x1 ;  /* 0x0000000ee404b211 */ /* 0x084fe400078008ff */
[-C--:B------:R-:W-:Y:S02]  /*22df0*/  @!P4 LEA R6, P1, R10, R14.reuse, 0x1 ;  /* 0x0000000e0a06c211 */ /* 0x080fe400078208ff */
[----:B------:R-:W-:Y:S02]  /*22e00*/  @!P5 LEA R14, P2, R8, R14, 0x1 ;  /* 0x0000000e080ed211 */ /* 0x000fe400078408ff */
[-C--:B-1----:R-:W-:Y:S02]  /*22e10*/  @!P3 LEA.HI.X R5, R228, R3.reuse, R12, 0x1, P0 ;  /* 0x00000003e405b211 */ /* 0x082fe400000f0c0c */
[-C--:B------:R-:W-:Y:S02]  /*22e20*/  @!P4 LEA.HI.X R7, R10, R3.reuse, R11, 0x1, P1 ;  /* 0x000000030a07c211 */ /* 0x080fe400008f0c0b */
[----:B------:R-:W-:Y:S01]  /*22e30*/  @!P5 LEA.HI.X R15, R8, R3, R9, 0x1, P2 ;  /* 0x00000003080fd211 */ /* 0x000fe200010f0c09 */
[----:B------:R3:W-:Y:S04]  /*22e40*/  @!P3 ST.E.128 desc[UR42][R4.64], RZ ;  /* 0x000000ff0400b985 */ /* 0x0007e8000c101d2a */
[----:B------:R3:W-:Y:S04]  /*22e50*/  @!P4 ST.E.128 desc[UR42][R6.64], RZ ;  /* 0x000000ff0600c985 */ /* 0x0007e8000c101d2a */
[----:B------:R3:W-:Y:S02]  /*22e60*/  @!P5 ST.E.128 desc[UR42][R14.64], RZ ;  /* 0x000000ff0e00d985 */ /* 0x0007e4000c101d2a */
.L_x_1799:
[----:B------:R-:W-:Y:S05]  /*22e70*/  BSYNC B1 ;  /* 0x0000000000017941 */ /* 0x000fea0003800000 */
.L_x_1798:
[----:B------:R-:W-:-:S03]  /*22e80*/  UMOV UR4, 0xffffffff ;  /* 0xffffffff00047882 */ /* 0x000fc60000000000 */
[----:B------:R-:W-:Y:S05]  /*22e90*/  BRA.DIV UR4, `(.L_x_1800) ;  /* 0x000000aa04487947 */ /* 0x000fea000b800000 */
[----:B-1----:R1:W4:Y:S04]  /*22ea0*/  SHFL.IDX PT, R3, R2, 0x1, 0x181f ;  /* 0x00381f0002037f89 */ /* 0x00232800000e0000 */
[----:B--23--:R1:W2:Y:S02]  /*22eb0*/  SHFL.IDX PT, R14, R0, 0x1, 0x181f ;  /* 0x00381f00000e7f89 */ /* 0x00c2a400000e0000 */
.L_x_2054:
[----:B------:R-:W-:Y:S01]  /*22ec0*/  VIADD R4, R212, 0x20 ;  /* 0x00000020d4047836 */ /* 0x000fe20000000000 */
[----:B------:R-:W-:Y:S04]  /*22ed0*/  BSSY B1, `(.L_x_1801) ;  /* 0x0000017000017945 */ /* 0x000fe80003800000 */
[----:B------:R-:W-:-:S13]  /*22ee0*/  ISETP.GE.AND P0, PT, R4, R27, PT ;  /* 0x0000001b0400720c */ /* 0x000fda0003f06270 */
[----:B------:R-:W-:Y:S05]  /*22ef0*/  @P0 BRA `(.L_x_1802) ;  /* 0x0000000000500947 */ /* 0x000fea0003800000 */
[C---:B------:R-:W-:Y:S01]  /*22f00*/  VIADD R10, R228.reuse, 0x40 ;  /* 0x00000040e40a7836 */ /* 0x040fe20000000000 */
[----:B------:R-:W-:Y:S01]  /*22f10*/  ULDC UR4, c[0x0][0xac8] ;  /* 0x0002b20000047ab9 */ /* 0x000fe20000000800 */
[C---:B------:R-:W-:Y:S01]  /*22f20*/  VIADD R8, R228.reuse, 0x80 ;  /* 0x00000080e4087836 */ /* 0x040fe20000000000 */
[C---:B------:R-:W-:Y:S01]  /*22f30*/  ISETP.GE.AND P3, PT, R228.reuse, UR4, PT ;  /* 0x00000004e4007c0c */ /* 0x040fe2000bf66270 */
[----:B------:R-:W-:Y:S01]  /*22f40*/  VIADD R11, R228, 0x40 ;  /* 0x00000040e40b7836 */ /* 0x000fe20000000000 */
[----:B------:R-:W-:Y:S01]  /*22f50*/  ISETP.GE.AND P4, PT, R10, UR4, PT ;  /* 0x000000040a007c0c */ /* 0x000fe2000bf86270 */
[----:B------:R-:W-:Y:S01]  /*22f60*/  VIADD R9, R228, 0x80 ;  /* 0x00000080e4097836 */ /* 0x000fe20000000000 */
[----:B------:R-:W-:Y:S02]  /*22f70*/  ISETP.GE.AND P5, PT, R8, UR4, PT ;  /* 0x0000000408007c0c */ /* 0x000fe4000bfa6270 */
[----:B------:R-:W-:Y:S02]  /*22f80*/  SHF.R.S32.HI R12, RZ, 0x1f, R228 ;  /* 0x0000001fff0c7819 */ /* 0x000fe400000114e4 */
[----:B------:R-:W-:-:S02]  /*22f90*/  SHF.R.S32.HI R11, RZ, 0x1f, R11 ;  /* 0x0000001fff0b7819 */ /* 0x000fc4000001140b */
[----:B------:R-:W-:-:S03]  /*22fa0*/  SHF.R.S32.HI R9, RZ, 0x1f, R9 ;  /* 0x0000001fff097819 */ /* 0x000fc60000011409 */
[-C--:B--2---:R-:W-:Y:S02]  /*22fb0*/  @!P3 LEA R4, P0, R228, R14.reuse, 0x1 ;  /* 0x0000000ee404b211 */ /* 0x084fe400078008ff */
[-C--:B------:R-:W-:Y:S02]  /*22fc0*/  @!P4 LEA R6, P1, R10, R14.reuse, 0x1 ;  /* 0x0000000e0a06c211 */ /* 0x080fe400078208ff */
[----:B------:R-:W-:Y:S02]  /*22fd0*/  @!P5 LEA R14, P2, R8, R14, 0x1 ;  /* 0x0000000e080ed211 */ /* 0x000fe400078408ff */
[-C--:B----4-:R-:W-:Y:S02]  /*22fe0*/  @!P3 LEA.HI.X R5, R228, R3.reuse, R12, 0x1, P0 ;  /* 0x00000003e405b211 */ /* 0x090fe400000f0c0c */
[-C--:B------:R-:W-:Y:S02]  /*22ff0*/  @!P4 LEA.HI.X R7, R10, R3.reuse, R11, 0x1, P1 ;  /* 0x000000030a07c211 */ /* 0x080fe400008f0c0b */
[----:B------:R-:W-:Y:S01]  /*23000*/  @!P5 LEA.HI.X R15, R8, R3, R9, 0x1, P2 ;  /* 0x00000003080fd211 */ /* 0x000fe200010f0c09 */
[----:B------:R3:W-:Y:S04]  /*23010*/  @!P3 ST.E.128 desc[UR42][R4.64], RZ ;  /* 0x000000ff0400b985 */ /* 0x0007e8000c101d2a */
[----:B------:R3:W-:Y:S04]  /*23020*/  @!P4 ST.E.128 desc[UR42][R6.64], RZ ;  /* 0x000000ff0600c985 */ /* 0x0007e8000c101d2a */
[----:B------:R3:W-:Y:S02]  /*23030*/  @!P5 ST.E.128 desc[UR42][R14.64], RZ ;  /* 0x000000ff0e00d985 */ /* 0x0007e4000c101d2a */
.L_x_1802:
[----:B------:R-:W-:Y:S05]  /*23040*/  BSYNC B1 ;  /* 0x0000000000017941 */ /* 0x000fea0003800000 */
.L_x_1801:
[----:B------:R-:W-:-:S03]  /*23050*/  UMOV UR4, 0xffffffff ;  /* 0xffffffff00047882 */ /* 0x000fc60000000000 */
[----:B------:R-:W-:Y:S05]  /*23060*/  BRA.DIV UR4, `(.L_x_1803) ;  /* 0x000000aa041c7947 */ /* 0x000fea000b800000 */
[----:B----4-:R4:W0:Y:S04]  /*23070*/  SHFL.IDX PT, R3, R2, 0x2, 0x181f ;  /* 0x00581f0002037f89 */ /* 0x01082800000e0000 */
[----:B--23--:R4:W2:Y:S02]  /*23080*/  SHFL.IDX PT, R14, R0, 0x2, 0x181f ;  /* 0x00581f00000e7f89 */ /* 0x00c8a400000e0000 */
.L_x_2058:
        /* <DEDUP_REMOVED lines=24> */
.L_x_1805:
[----:B------:R-:W-:Y:S05]  /*23210*/  BSYNC B1 ;  /* 0x0000000000017941 */ /* 0x000fea0003800000 */
.L_x_1804:
[----:B------:R-:W-:-:S03]  /*23220*/  UMOV UR4, 0xffffffff ;  /* 0xffffffff00047882 */ /* 0x000fc60000000000 */
[----:B------:R-:W-:Y:S05]  /*23230*/  BRA.DIV UR4, `(.L_x_1806) ;  /* 0x000000a604f07947 */ /* 0x000fea000b800000 */
[----:B0-----:R0:W0:Y:S04]  /*23240*/  SHFL.IDX PT, R3, R2, 0x3, 0x181f ;  /* 0x00781f0002037f89 */ /* 0x00102800000e0000 */
[----:B--23--:R2:W3:Y:S02]  /*23250*/  SHFL.IDX PT, R14, R0, 0x3, 0x181f ;  /* 0x00781f00000e7f89 */ /* 0x00c4e400000e0000 */
.L_x_2062:
[----:B-12-4-:R-:W-:-:S05]  /*23260*/  VIADD R0, R212, 0x60 ;  /* 0x00000060d4007836 */ /* 0x016fca0000000000 */
[----:B------:R-:W-:-:S13]  /*23270*/  ISETP.GE.AND P0, PT, R0, R27, PT ;  /* 0x0000001b0000720c */ /* 0x000fda0003f06270 */
[----:B------:R-:W-:Y:S05]  /*23280*/  @P0 BRA `(.L_x_1793) ;  /* 0x0000000000500947 */ /* 0x000fea0003800000 */
[C---:B------:R-:W-:Y:S01]  /*23290*/  VIADD R9, R228.reuse, 0x40 ;  /* 0x00000040e4097836 */ /* 0x040fe20000000000 */
[----:B------:R-:W-:Y:S01]  /*232a0*/  ULDC UR4, c[0x0][0xac8] ;  /* 0x0002b20000047ab9 */ /* 0x000fe20000000800 */
[C---:B0-----:R-:W-:Y:S01]  /*232b0*/  VIADD R2, R228.reuse, 0x80 ;  /* 0x00000080e4027836 */ /* 0x041fe20000000000 */
[C---:B------:R-:W-:Y:S01]  /*232c0*/  ISETP.GE.AND P3, PT, R228.reuse, UR4, PT ;  /* 0x00000004e4007c0c */ /* 0x040fe2000bf66270 */
[----:B------:R-:W-:Y:S01]  /*232d0*/  VIADD R8, R228, 0x80 ;  /* 0x00000080e4087836 */ /* 0x000fe20000000000 */
[----:B------:R-:W-:Y:S02]  /*232e0*/  ISETP.GE.AND P4, PT, R9, UR4, PT ;  /* 0x0000000409007c0c */ /* 0x000fe4000bf86270 */
[----:B------:R-:W-:Y:S02]  /*232f0*/  ISETP.GE.AND P5, PT, R2, UR4, PT ;  /* 0x0000000402007c0c */ /* 0x000fe4000bfa6270 */
[----:B------:R-:W-:Y:S02]  /*23300*/  IADD3 R10, R228, 0x40, RZ ;  /* 0x00000040e40a7810 */ /* 0x000fe40007ffe0ff */
[----:B------:R-:W-:-:S02]  /*23310*/  SHF.R.S32.HI R11, RZ, 0x1f, R228 ;  /* 0x0000001fff0b7819 */ /* 0x000fc400000114e4 */
[----:B------:R-:W-:Y:S02]  /*23320*/  SHF.R.S32.HI R10, RZ, 0x1f, R10 ;  /* 0x0000001fff0a7819 */ /* 0x000fe4000001140a */
[----:B------:R-:W-:Y:S02]  /*23330*/  SHF.R.S32.HI R8, RZ, 0x1f, R8 ;  /* 0x0000001fff087819 */ /* 0x000fe40000011408 */
[-C--:B---3--:R-:W-:Y:S02]  /*23340*/  @!P3 LEA R4, P0, R228, R14.reuse, 0x1 ;  /* 0x0000000ee404b211 */ /* 0x088fe400078008ff */
[-C--:B------:R-:W-:Y:S02]  /*23350*/  @!P4 LEA R6, P1, R9, R14.reuse, 0x1 ;  /* 0x0000000e0906c211 */ /* 0x080fe400078208ff */
[----:B------:R-:W-:Y:S02]  /*23360*/  @!P5 LEA R14, P2, R2, R14, 0x1 ;  /* 0x0000000e020ed211 */ /* 0x000fe400078408ff */
[----:B------:R-:W-:-:S02]  /*23370*/  @!P3 LEA.HI.X R5, R228, R3, R11, 0x1, P0 ;  /* 0x00000003e405b211 */ /* 0x000fc400000f0c0b */
[-C--:B------:R-:W-:Y:S02]  /*23380*/  @!P4 LEA.HI.X R7, R9, R3.reuse, R10, 0x1, P1 ;  /* 0x000000030907c211 */ /* 0x080fe400008f0c0a */
[----:B------:R-:W-:Y:S01]  /*23390*/  @!P5 LEA.HI.X R15, R2, R3, R8, 0x1, P2 ;  /* 0x00000003020fd211 */ /* 0x000fe200010f0c08 */
[----:B------:R0:W-:Y:S04]  /*233a0*/  @!P3 ST.E.128 desc[UR42][R4.64], RZ ;  /* 0x000000ff0400b985 */ /* 0x0001e8000c101d2a */
[----:B------:R0:W-:Y:S04]  /*233b0*/  @!P4 ST.E.128 desc[UR42][R6.64], RZ ;  /* 0x000000ff0600c985 */ /* 0x0001e8000c101d2a */
[----:B------:R0:W-:Y:S02]  /*233c0*/  @!P5 ST.E.128 desc[UR42][R14.64], RZ ;  /* 0x000000ff0e00d985 */ /* 0x0001e4000c101d2a */
.L_x_1793:
[----:B------:R-:W-:Y:S05]  /*233d0*/  BSYNC B0 ;  /* 0x0000000000007941 */ /* 0x000fea0003800000 */
.L_x_1783:
[----:B------:R-:W-:Y:S02]  /*233e0*/  ULDC UR4, c[0x0][0xc3c] ;  /* 0x00030f0000047ab9 */ /* 0x000fe40000000800 */
[----:B------:R-:W-:-:S13]  /*233f0*/  ISETP.GE.AND P0, PT, R23, UR4, PT ;  /* 0x0000000417007c0c */ /* 0x000fda000bf06270 */
[----:B------:R-:W-:Y:S05]  /*23400*/  @!P0 BRA `(.L_x_1807) ;  /* 0xfffffddc00a88947 */ /* 0x000fea000383ffff */
[----:B------:R-:W-:Y:S05]  /*23410*/  BRA `(.L_x_1581) ;  /* 0x0000007c00a47947 */ /* 0x000fea0003800000 */
.L_x_1579:
        /* <DEDUP_REMOVED lines=26> */
[C---:B------:R-:W-:Y:S01]  /*235c0*/  ISETP.GE.U32.AND P2, PT, R5.reuse, 0x2, PT ;  /* 0x000000020500780c */ /* 0x040fe20003f46070 */
[----:B-1----:R-:W-:Y:S01]  /*235d0*/  IMAD.MOV.U32 R16, RZ, RZ, RZ ;  /* 0x000000ffff107224 */ /* 0x002fe200078e00ff */
        /* <DEDUP_REMOVED lines=28> */
.L_x_1813:
[----:B------:R-:W-:Y:S01]  /*237a0*/  UIADD3 UR4, UR4, 0x1f, URZ ;  /* 0x0000001f04047890 */ /* 0x000fe2000fffe03f */
[----:B------:R-:W-:-:S05]  /*237b0*/  IMAD.U32 R19, RZ, RZ, UR7 ;  /* 0x00000007ff137e24 */ /* 0x000fca000f8e00ff */
[----:B0-----:R-:W-:-:S13]  /*237c0*/  ISETP.LE.AND P6, PT, R10, UR4, PT ;  /* 0x000000040a007c0c */ /* 0x001fda000bfc3270 */
[----:B------:R-:W-:Y:S05]  /*237d0*/  @P6 BRA `(.L_x_1810) ;  /* 0x0000000400b06947 */ /* 0x000fea0003800000 */
[----:B------:R-:W-:Y:S01]  /*237e0*/  VIADD R7, R5, UR4 ;  /* 0x0000000405077c36 */ /* 0x000fe20008000000 */
[----:B------:R-:W-:Y:S01]  /*237f0*/  BSSY B0, `(.L_x_1811) ;  /* 0x0000007000007945 */ /* 0x000fe20003800000 */
[----:B------:R-:W-:-:S03]  /*23800*/  IMAD.MOV.U32 R0, RZ, RZ, RZ ;  /* 0x000000ffff007224 */ /* 0x000fc600078e00ff */
[----:B------:R-:W-:-:S13]  /*23810*/  ISETP.GE.OR P6, PT, R7, R10, !P0 ;  /* 0x0000000a0700720c */ /* 0x000fda00047c6670 */
[----:B------:R-:W-:Y:S05]  /*23820*/  @P6 BRA `(.L_x_1812) ;  /* 0x00000000000c6947 */ /* 0x000fea0003800000 */
[----:B------:R-:W0:Y:S02]  /*23830*/  LDC.64 R2, c[0x0][0xc80] ;  /* 0x00032000ff027b82 */ /* 0x000e240000000a00 */
[----:B0-----:R-:W-:-:S05]  /*23840*/  IMAD.WIDE R2, R7, 0x4, R2 ;  /* 0x0000000407027825 */ /* 0x001fca00078e0202 */
[----:B------:R0:W5:Y:S02]  /*23850*/  LDG.E R0, desc[UR42][R2.64] ;  /* 0x0000002a02007981 */ /* 0x000164000c1e1900 */
.L_x_1812:
[----:B------:R-:W-:Y:S05]  /*23860*/  BSYNC B0 ;  /* 0x0000000000007941 */ /* 0x000fea0003800000 */
.L_x_1811:
        /* <DEDUP_REMOVED lines=16> */
[----:B0-----:R-:W-:-:S05]  /*23970*/  IMAD R3, R3, UR5, RZ ;  /* 0x0000000503037c24 */ /* 0x001fca000f8e02ff */
[----:B------:R-:W-:-:S04]  /*23980*/  IADD3 R4, R3, R4, RZ ;  /* 0x0000000403047210 */ /* 0x000fc80007ffe0ff */
[----:B------:R-:W-:-:S13]  /*23990*/  ISETP.GT.AND P6, PT, R4, UR6, PT ;  /* 0x0000000604007c0c */ /* 0x000fda000bfc4270 */
[----:B------:R-:W-:Y:S05]  /*239a0*/  @!P6 BRA `(.L_x_1813) ;  /* 0xfffffffc007ce947 */ /* 0x000fea000383ffff */
.L_x_1809:
[----:B------:R-:W-:-:S04]  /*239b0*/  IMAD.IADD R11, R4, 0x1, -R3 ;  /* 0x00000001040b7824 */ /* 0x000fc800078e0a03 */
[----:B------:R-:W-:-:S05]  /*239c0*/  IMAD R2, R6, UR5, R11 ;  /* 0x0000000506027c24 */ /* 0x000fca000f8e020b */
[----:B------:R-:W-:Y:S02]  /*239d0*/  ISETP.GT.AND P0, PT, R2, UR6, PT ;  /* 0x0000000602007c0c */ /* 0x000fe4000bf04270 */
[----:B------:R-:W0:Y:S11]  /*239e0*/  LDC.64 R2, c[0x0][0xc90] ;  /* 0x00032400ff027b82 */ /* 0x000e360000000a00 */
[----:B------:R-:W-:-:S04]  /*239f0*/  VOTE.ANY R8, PT, !P0 ;  /* 0x0000000000087806 */ /* 0x000fc800040e0100 */
[----:B------:R-:W1:Y:S02]  /*23a00*/  POPC R13, R8 ;  /* 0x00000008000d7309 */ /* 0x000e640000000000 */
[----:B-1----:R-:W-:-:S04]  /*23a10*/  VIADD R19, R13, UR4 ;  /* 0x000000040d137c36 */ /* 0x002fc80008000000 */
        /* <DEDUP_REMOVED lines=13> */
.L_x_1814:
[----:B-1----:R-:W-:Y:S02]  /*23af0*/  IMAD.MOV R2, RZ, RZ, -R3 ;  /* 0x000000ffff027224 */ /* 0x002fe400078e0a03 */
[----:B---3--:R-:W-:Y:S02]  /*23b00*/  IMAD R16, R16, UR5, R11 ;  /* 0x0000000510107c24 */ /* 0x008fe4000f8e020b */
[----:B------:R-:W-:Y:S01]  /*23b10*/  IMAD.MOV.U32 R11, RZ, RZ, R2 ;  /* 0x000000ffff0b7224 */ /* 0x000fe200078e0002 */
[----:B------:R-:W-:Y:S02]  /*23b20*/  IABS R2, R4 ;  /* 0x0000000400027213 */ /* 0x000fe40000000000 */
[----:B--2---:R-:W-:Y:S01]  /*23b30*/  IADD3 R9, -R16, UR6, RZ ;  /* 0x0000000610097c10 */ /* 0x004fe2000fffe1ff */
[----:B------:R-:W-:Y:S02]  /*23b40*/  IMAD R11, R11, R12, RZ ;  /* 0x0000000c0b0b7224 */ /* 0x000fe400078e02ff */
[----:B------:R-:W-:Y:S01]  /*23b50*/  IMAD.MOV R8, RZ, RZ, -R2 ;  /* 0x000000ffff087224 */ /* 0x000fe200078e0a02 */
        /* <DEDUP_REMOVED lines=22> */
[----:B------:R-:W-:Y:S02]  /*23cc0*/  VIADDMNMX R13, R6, UR5, R7, PT ;  /* 0x00000005060d7c46 */ /* 0x000fe4000b800107 */
[----:B------:R-:W-:-:S02]  /*23cd0*/  IABS R9, R4 ;  /* 0x0000000400097213 */ /* 0x000fc40000000000 */
[-C--:B------:R-:W-:Y:S01]  /*23ce0*/  IABS R8, R13.reuse ;  /* 0x0000000d00087213 */ /* 0x080fe20000000000 */
[----:B------:R-:W-:Y:S01]  /*23cf0*/  IMAD.MOV R18, RZ, RZ, -R13 ;  /* 0x000000ffff127224 */ /* 0x000fe200078e0a0d */
[----:B0-----:R-:W-:Y:S02]  /*23d00*/  IABS R10, R13 ;  /* 0x0000000d000a7213 */ /* 0x001fe40000000000 */
[----:B------:R-:W0:Y:S08]  /*23d10*/  I2F.RP R6, R8 ;  /* 0x0000000800067306 */ /* 0x000e300000209400 */
[----:B0-----:R-:W0:Y:S02]  /*23d20*/  MUFU.RCP R6, R6 ;  /* 0x0000000600067308 */ /* 0x001e240000001000 */
[----:B0-----:R-:W-:-:S06]  /*23d30*/  VIADD R3, R6, 0xffffffe ;  /* 0x0ffffffe06037836 */ /* 0x001fcc0000000000 */
[----:B------:R-:W0:Y:S02]  /*23d40*/  F2I.FTZ.U32.TRUNC.NTZ R3, R3 ;  /* 0x0000000300037305 */ /* 0x000e24000021f000 */
[----:B0-----:R-:W-:-:S05]  /*23d50*/  IADD3 R7, RZ, -R3, RZ ;  /* 0x80000003ff077210 */ /* 0x001fca0007ffe0ff */
        /* <DEDUP_REMOVED lines=20> */
.L_x_1810:
[----:B------:R-:W-:Y:S02]  /*23ea0*/  IMAD.MOV.U32 R17, RZ, RZ, RZ ;  /* 0x000000ffff117224 */ /* 0x000fe400078e00ff */
[----:B------:R-:W-:Y:S02]  /*23eb0*/  IMAD.U32 R16, RZ, RZ, UR6 ;  /* 0x00000006ff107e24 */ /* 0x000fe4000f8e00ff */
[----:B------:R-:W-:-:S07]  /*23ec0*/  IMAD.MOV.U32 R18, RZ, RZ, RZ ;  /* 0x000000ffff127224 */ /* 0x000fce00078e00ff */
.L_x_1815:
[----:B------:R-:W-:-:S13]  /*23ed0*/  ISETP.NE.AND P0, PT, R5, RZ, PT ;  /* 0x000000ff0500720c */ /* 0x000fda0003f05270 */
[----:B------:R-:W0:Y:S01]  /*23ee0*/  @!P0 S2R R3, SR_CgaCtaId ;  /* 0x0000000000038919 */ /* 0x000e220000008800 */
[----:B------:R-:W-:-:S04]  /*23ef0*/  @!P0 MOV R0, 0x400 ;  /* 0x0000040000008802 */ /* 0x000fc80000000f00 */
[----:B0-----:R-:W-:-:S05]  /*23f00*/  @!P0 LEA R0, R3, R0, 0x18 ;  /* 0x0000000003008211 */ /* 0x001fca00078ec0ff */
[----:B------:R2:W-:Y:S01]  /*23f10*/  @!P0 STS.128 [R0+0x2a8d0], R16 ;  /* 0x02a8d01000008388 */ /* 0x0005e20000000c00 */
[----:B------:R-:W-:Y:S06]  /*23f20*/  BAR.ARV 0x5, 0x180 ;  /* 0x0146000000007b1d */ /* 0x000fec0000002000 */
.L_x_1808:
        /* <DEDUP_REMOVED lines=8> */
[----:B------:R-:W-:Y:S01]  /*23fb0*/  MOV R22, 0x400 ;  /* 0x0000040000167802 */ /* 0x000fe20000000f00 */
[----:B------:R-:W-:Y:S01]  /*23fc0*/  IMAD.MOV.U32 R31, RZ, RZ, 0x20 ;  /* 0x00000020ff1f7424 */ /* 0x000fe200078e00ff */
[----:B------:R-:W-:Y:S01]  /*23fd0*/  BSSY B7, `(.L_x_1816) ;  /* 0x00006ee000077945 */ /* 0x000fe20003800000 */
[----:B------:R-:W-:Y:S01]  /*23fe0*/  IMAD.MOV.U32 R26, RZ, RZ, 0x1 ;  /* 0x00000001ff1a7424 */ /* 0x000fe200078e00ff */
[----:B------:R-:W-:Y:S01]  /*23ff0*/  ULDC.64 UR40, c[0x0][0x198] ;  /* 0x0000660000287ab9 */ /* 0x000fe20000000a00 */
[----:B------:R-:W-:Y:S01]  /*24000*/  IMAD.MOV.U32 R24, RZ, RZ, RZ ;  /* 0x000000ffff187224 */ /* 0x000fe200078e00ff */
[----:B------:R-:W-:Y:S01]  /*24010*/  ULOP3.LUT UR39, UR36, 0x2, URZ, 0xfc, !UPT ;  /* 0x0000000224277892 */ /* 0x000fe2000f8efc3f */
[----:B------:R-:W-:Y:S01]  /*24020*/  IMAD.MOV.U32 R23, RZ, RZ, RZ ;  /* 0x000000ffff177224 */ /* 0x000fe200078e00ff */
[----:B------:R-:W-:Y:S01]  /*24030*/  ULOP3.LUT UR37, UR36, 0x1, URZ, 0xfc, !UPT ;  /* 0x0000000124257892 */ /* 0x000fe2000f8efc3f */
[----:B------:R-:W-:Y:S01]  /*24040*/  IMAD.MOV.U32 R25, RZ, RZ, 0x1 ;  /* 0x00000001ff197424 */ /* 0x000fe200078e00ff */
[----:B------:R-:W-:Y:S01]  /*24050*/  ULDC UR38, c[0x0][0xc] ;  /* 0x0000030000267ab9 */ /* 0x000fe20000000800 */
[----:B---3--:R-:W-:-:S05]  /*24060*/  IMAD.U32 R37, RZ, RZ, UR4 ;  /* 0x00000004ff257e24 */ /* 0x008fca000f8e00ff */
[----:B------:R-:W-:Y:S01]  /*24070*/  LEA R22, R37, R22, 0x18 ;  /* 0x0000001625167211 */ /* 0x000fe200078ec0ff */
[C---:B-1----:R-:W-:Y:S01]  /*24080*/  IMAD.SHL.U32 R30, R12.reuse, 0x10, RZ ;  /* 0x000000100c1e7824 */ /* 0x042fe200078e00ff */
[C---:B------:R-:W-:Y:S01]  /*24090*/  LOP3.LUT R11, R12.reuse, 0x7f, RZ, 0xc0, !PT ;  /* 0x0000007f0c0b7812 */ /* 0x040fe200078ec0ff */
[C---:B0-----:R-:W-:Y:S01]  /*240a0*/  IMAD.SHL.U32 R2, R12.reuse, 0x80, RZ ;  /* 0x000000800c027824 */ /* 0x041fe200078e00ff */
[C---:B------:R-:W-:Y:S01]  /*240b0*/  R2P PR, R12.reuse, 0x6 ;  /* 0x000000060c007804 */ /* 0x040fe20000000000 */
[C---:B--2---:R-:W-:Y:S01]  /*240c0*/  IMAD.SHL.U32 R0, R12.reuse, 0x40, RZ ;  /* 0x000000400c007824 */ /* 0x044fe200078e00ff */
[----:B------:R-:W-:Y:S01]  /*240d0*/  SHF.R.U32.HI R4, RZ, 0x5, R11 ;  /* 0x00000005ff047819 */ /* 0x000fe2000001160b */
[----:B------:R-:W-:Y:S01]  /*240e0*/  IMAD.SHL.U32 R8, R12, 0x2, RZ ;  /* 0x000000020c087824 */ /* 0x000fe200078e00ff */
[----:B------:R-:W-:Y:S02]  /*240f0*/  LOP3.LUT R5, R30, 0x40, RZ, 0xc0, !PT ;  /* 0x000000401e057812 */ /* 0x000fe400078ec0ff */
[----:B------:R-:W-:-:S02]  /*24100*/  LOP3.LUT R3, R2, 0x400, RZ, 0xc0, !PT ;  /* 0x0000040002037812 */ /* 0x000fc400078ec0ff */
[----:B------:R-:W-:Y:S01]  /*24110*/  LOP3.LUT R7, R30, 0x1b0, RZ, 0xc0, !PT ;  /* 0x000001b01e077812 */ /* 0x000fe200078ec0ff */
[C---:B------:R-:W-:Y:S01]  /*24120*/  IMAD R10, R4.reuse, 0x200, R5 ;  /* 0x00000200040a7824 */ /* 0x040fe200078e0205 */
[----:B------:R-:W-:Y:S02]  /*24130*/  LEA R6, R4, R3, 0xb ;  /* 0x0000000304067211 */ /* 0x000fe400078e58ff */
[----:B------:R-:W-:Y:S02]  /*24140*/  LOP3.LUT R4, R2, 0x380, RZ, 0xc0, !PT ;  /* 0x0000038002047812 */ /* 0x000fe400078ec0ff */
[--C-:B------:R-:W-:Y:S02]  /*24150*/  SHF.R.U32.HI R3, RZ, 0x1, R12.reuse ;  /* 0x00000001ff037819 */ /* 0x100fe4000001160c */
[----:B------:R-:W-:Y:S02]  /*24160*/  LOP3.LUT R2, R0, 0x180, RZ, 0xc0, !PT ;  /* 0x0000018000027812 */ /* 0x000fe400078ec0ff */
[----:B------:R-:W-:-:S02]  /*24170*/  LOP3.LUT R5, R4, 0x10, R12, 0xf8, !PT ;  /* 0x0000001004057812 */ /* 0x000fc400078ef80c */
[----:B------:R-:W-:Y:S01]  /*24180*/  LOP3.LUT R2, R2, 0x30, R3, 0xf8, !PT ;  /* 0x0000003002027812 */ /* 0x000fe200078ef803 */
[----:B------:R-:W-:Y:S01]  /*24190*/  IMAD.SHL.U32 R3, R12, 0x8, RZ ;  /* 0x000000080c037824 */ /* 0x000fe200078e00ff */
[----:B------:R-:W-:Y:S02]  /*241a0*/  LOP3.LUT R5, R5, 0x70, R30, 0x78, !PT ;  /* 0x0000007005057812 */ /* 0x000fe400078e781e */
[----:B------:R-:W-:Y:S02]  /*241b0*/  LOP3.LUT R7, R7, 0x30, R8, 0x78, !PT ;  /* 0x0000003007077812 */ /* 0x000fe400078e7808 */
[----:B------:R-:W-:Y:S01]  /*241c0*/  LOP3.LUT R3, R2, 0x30, R3, 0x78, !PT ;  /* 0x0000003002037812 */ /* 0x000fe200078e7803 */
[----:B------:R-:W-:Y:S01]  /*241d0*/  IMAD.IADD R2, R6, 0x1, R5 ;  /* 0x0000000106027824 */ /* 0x000fe200078e0205 */
[----:B------:R-:W-:Y:S01]  /*241e0*/  LOP3.LUT R30, R30, 0x30, RZ, 0xc0, !PT ;  /* 0x000000301e1e7812 */ /* 0x000fe200078ec0ff */
[----:B------:R-:W-:Y:S01]  /*241f0*/  IMAD.IADD R9, R7, 0x1, R10 ;  /* 0x0000000107097824 */ /* 0x000fe200078e020a */
[----:B------:R-:W-:-:S02]  /*24200*/  LOP3.LUT R0, R3, 0x640, R0, 0xf8, !PT ;  /* 0x0000064003007812 */ /* 0x000fc400078ef800 */
[----:B------:R0:W-:Y:S01]  /*24210*/  STL [R1+0x4], R2 ;  /* 0x0000040201007387 */ /* 0x0001e20000100800 */
[----:B------:R-:W-:Y:S02]  /*24220*/  SHF.R.U32.HI R3, RZ, 0x2, R11 ;  /* 0x00000002ff037819 */ /* 0x000fe4000001160b */
[----:B------:R-:W-:Y:S01]  /*24230*/  SEL R31, R31, 0xffffffe0, !P1 ;  /* 0xffffffe01f1f7807 */ /* 0x000fe20004800000 */
[----:B------:R-:W-:Y:S04]  /*24240*/  STL [R1], R9 ;  /* 0x0000000901007387 */ /* 0x000fe80000100800 */
[----:B------:R1:W-:Y:S01]  /*24250*/  STL [R1+0xc], R0 ;  /* 0x00000c0001007387 */ /* 0x0003e20000100800 */
[----:B0-----:R-:W-:-:S03]  /*24260*/  IMAD.MOV.U32 R2, RZ, RZ, 0x40 ;  /* 0x00000040ff027424 */ /* 0x001fc600078e00ff */
[----:B------:R-:W-:Y:S02]  /*24270*/  STL [R1+0x28], RZ ;  /* 0x000028ff01007387 */ /* 0x000fe40000100800 */
[----:B------:R-:W-:Y:S01]  /*24280*/  SEL R2, R2, 0xffffffc0, !P2 ;  /* 0xffffffc002027807 */ /* 0x000fe20005000000 */
[----:B-1----:R-:W-:-:S04]  /*24290*/  IMAD.SHL.U32 R0, R12, 0x20, RZ ;  /* 0x000000200c007824 */ /* 0x002fc800078e00ff */
[----:B------:R0:W-:Y:S01]  /*242a0*/  STL [R1+0x8], R2 ;  /* 0x0000080201007387 */ /* 0x0001e20000100800 */
[----:B------:R-:W-:-:S04]  /*242b0*/  LOP3.LUT R0, R0, 0x60, RZ, 0xc0, !PT ;  /* 0x0000006000007812 */ /* 0x000fc800078ec0ff */
[----:B------:R-:W-:Y:S01]  /*242c0*/  LOP3.LUT R0, R3, R0, RZ, 0xfc, !PT ;  /* 0x0000000003007212 */ /* 0x000fe200078efcff */
[----:B------:R-:W-:Y:S01]  /*242d0*/  IMAD.IADD R0, R22, 0x1, R9 ;  /* 0x0000000116007824 */ /* 0x000fe200078e0209 */
[C---:B------:R-:W-:Y:S02]  /*242e0*/  LOP3.LUT R3, R30.reuse, 0x40, RZ, 0xfc, !PT ;  /* 0x000000401e037812 */ /* 0x040fe400078efcff */
[----:B0-----:R-:W-:Y:S02]  /*242f0*/  LOP3.LUT R2, R30, 0x80, RZ, 0xfc, !PT ;  /* 0x000000801e027812 */ /* 0x001fe400078efcff */
[----:B------:R0:W-:Y:S05]  /*24300*/  STL [R1+0x10], R0 ;  /* 0x0000100001007387 */ /* 0x0001ea0000100800 */
.L_x_1950:
[----:B------:R-:W-:Y:S05]  /*24310*/  YIELD ;  /* 0x0000000000007946 */ /* 0x000fea0003800000 */
[----:B------:R-:W-:Y:S01]  /*24320*/  ULDC.64 UR4, c[0x0][0xa28] ;  /* 0x00028a0000047ab9 */ /* 0x000fe20000000a00 */
[----:B------:R-:W-:Y:S01]  /*24330*/  IMAD.MOV.U32 R33, RZ, RZ, RZ ;  /* 0x000000ffff217224 */ /* 0x000fe200078e00ff */
[----:B------:R-:W-:Y:S01]  /*24340*/  ISETP.NE.U32.AND P0, PT, RZ, UR4, PT ;  /* 0x00000004ff007c0c */ /* 0x000fe2000bf05070 */
[----:B-1----:R-:W1:Y:S01]  /*24350*/  LDC.64 R4, c[0x0][0xa00] ;  /* 0x00028000ff047b82 */ /* 0x002e620000000a00 */
[----:B0-----:R-:W-:Y:S01]  /*24360*/  IMAD.MOV.U32 R8, RZ, RZ, RZ ;  /* 0x000000ffff087224 */ /* 0x001fe200078e00ff */
[----:B------:R-:W-:Y:S01]  /*24370*/  ULDC.64 UR6, c[0x0][0xa10] ;  /* 0x0002840000067ab9 */ /* 0x000fe20000000a00 */
[----:B------:R-:W-:Y:S01]  /*24380*/  ISETP.NE.AND.EX P0, PT, RZ, UR5, PT, P0 ;  /* 0x00000005ff007c0c */ /* 0x000fe2000bf05300 */
[----:B------:R-:W-:-:S12]  /*24390*/  ULDC.64 UR4, c[0x0][0xa18] ;  /* 0x0002860000047ab9 */ /* 0x000fd80000000a00 */
[----:B--2---:R-:W2:Y:S02]  /*243a0*/  @P0 LDC.64 R2, c[0x0][0xa28] ;  /* 0x00028a00ff020b82 */ /* 0x004ea40000000a00 */
[----:B--2---:R-:W-:-:S05]  /*243b0*/  @P0 IMAD.WIDE R2, R19, 0x4, R2 ;  /* 0x0000000413020825 */ /* 0x004fca00078e0202 */
[----:B------:R2:W5:Y:S01]  /*243c0*/  @P0 LDG.E R33, desc[UR42][R2.64] ;  /* 0x0000002a02210981 */ /* 0x000562000c1e1900 */
[----:B------:R-:W-:Y:S01]  /*243d0*/  ISETP.NE.U32.AND P0, PT, RZ, UR4, PT ;  /* 0x00000004ff007c0c */ /* 0x000fe2000bf05070 */
[----:B-1----:R-:W-:Y:S01]  /*243e0*/  IMAD.WIDE R4, R19, 0x4, R4 ;  /* 0x0000000413047825 */ /* 0x002fe200078e0204 */
[----:B------:R-:W-:Y:S02]  /*243f0*/  ISETP.NE.U32.AND P1, PT, RZ, UR6, PT ;  /* 0x00000006ff007c0c */ /* 0x000fe4000bf25070 */
[----:B------:R-:W-:Y:S01]  /*24400*/  ISETP.NE.AND.EX P2, PT, RZ, UR5, PT, P0 ;  /* 0x00000005ff007c0c */ /* 0x000fe2000bf45300 */
[----:B------:R-:W-:Y:S01]  /*24410*/  ULDC.64 UR4, c[0x0][0xa00] ;  /* 0x0002800000047ab9 */ /* 0x000fe20000000a00 */
[----:B------:R-:W-:Y:S01]  /*24420*/  ISETP.NE.AND.EX P1, PT, RZ, UR7, PT, P1 ;  /* 0x00000007ff007c0c */ /* 0x000fe2000bf25310 */
[----:B0-----:R-:W-:Y:S01]  /*24430*/  IMAD.MOV.U32 R0, RZ, RZ, RZ ;  /* 0x000000ffff007224 */ /* 0x001fe200078e00ff */
[----:B------:R-:W-:Y:S01]  /*24440*/  ISETP.NE.U32.AND P0, PT, RZ, UR4, PT ;  /* 0x00000004ff007c0c */ /* 0x000fe2000bf05070 */
[----:B--2---:R-:W0:Y:S03]  /*24450*/  LDC.64 R2, c[0x0][0xa10] ;  /* 0x00028400ff027b82 */ /* 0x004e260000000a00 */
[----:B------:R-:W-:-:S05]  /*24460*/  ISETP.NE.AND.EX P0, PT, RZ, UR5, PT, P0 ;  /* 0x00000005ff007c0c */ /* 0x000fca000bf05300 */
[----:B------:R-:W1:Y:S08]  /*24470*/  @P2 LDC.64 R6, c[0x0][0xa18] ;  /* 0x00028600ff062b82 */ /* 0x000e700000000a00 */
[----:B------:R-:W2:Y:S01]  /*24480*/  @P0 LDG.E R8, desc[UR42][R4.64] ;  /* 0x0000002a04080981 */ /* 0x000ea2000c1e1900 */
[----:B0-----:R-:W-:-:S05]  /*24490*/  IMAD.WIDE R2, R19, 0x4, R2 ;  /* 0x0000000413027825 */ /* 0x001fca00078e0202 */
[----:B------:R-:W5:Y:S01]  /*244a0*/  @P1 LDG.E R0, desc[UR42][R2.64] ;  /* 0x0000002a02001981 */ /* 0x000f62000c1e1900 */
[----:B------:R-:W-:Y:S02]  /*244b0*/  ULDC UR4, c[0x0][0x288] ;  /* 0x0000a20000047ab9 */ /* 0x000fe40000000800 */
[----:B------:R-:W-:Y:S01]  /*244c0*/  MOV R35, UR4 ;  /* 0x0000000400237c02 */ /* 0x000fe20008000f00 */
[----:B------:R-:W-:Y:S02]  /*244d0*/  ULDC.64 UR4, c[0x0][0x418] ;  /* 0x0001060000047ab9 */ /* 0x000fe40000000a00 */
[----:B------:R-:W-:-:S03]  /*244e0*/  UISETP.NE.U32.AND UP0, UPT, UR4, URZ, UPT ;  /* 0x0000003f0400728c */ /* 0x000fc6000bf05070 */
[----:B------:R-:W-:Y:S01]  /*244f0*/  ULDC UR4, c[0x0][0x424] ;  /* 0x0001090000047ab9 */ /* 0x000fe20000000800 */
[----:B------:R-:W-:Y:S01]  /*24500*/  UISETP.NE.AND.EX UP0, UPT, UR5, URZ, UPT, UP0 ;  /* 0x0000003f0500728c */ /* 0x000fe2000bf05300 */
[----:B-1----:R-:W-:Y:S02]  /*24510*/  @P2 IMAD.WIDE R6, R19, 0x4, R6 ;  /* 0x0000000413062825 */ /* 0x002fe400078e0206 */
[----:B------:R-:W-:Y:S01]  /*24520*/  ULDC UR5, c[0x0][0x2f0] ;  /* 0x0000bc0000057ab9 */ /* 0x000fe20000000800 */
[----:B------:R-:W-:Y:S02]  /*24530*/  USEL UR4, UR4, 0x1, UP0 ;  /* 0x0000000104047887 */ /* 0x000fe40008000000 */
[----:B------:R0:W5:Y:S02]  /*24540*/  @P2 LDG.E R35, desc[UR42][R6.64] ;  /* 0x0000002a06232981 */ /* 0x000164000c1e1900 */
[----:B------:R-:W-:-:S03]  /*24550*/  UIMAD UR4, UR4, UR5, URZ ;  /* 0x00000005040472a4 */ /* 0x000fc6000f8e023f */
[----:B------:R-:W-:-:S03]  /*24560*/  ULDC UR5, c[0x0][0x348] ;  /* 0x0000d20000057ab9 */ /* 0x000fc60000000800 */
[----:B------:R-:W-:Y:S02]  /*24570*/  IMAD.U32 R9, RZ, RZ, UR4 ;  /* 0x00000004ff097e24 */ /* 0x000fe4000f8e00ff */
[----:B0-----:R-:W-:Y:S01]  /*24580*/  IMAD.U32 R6, RZ, RZ, UR5 ;  /* 0x00000005ff067e24 */ /* 0x001fe2000f8e00ff */
[----:B--2---:R0:W-:Y:S01]  /*24590*/  STL [R1+0x14], R8 ;  /* 0x0000140801007387 */ /* 0x0041e20000100800 */
[----:B----4-:R-:W-:Y:S05]  /*245a0*/  @P2 BRA `(.L_x_1817) ;  /* 0x0000000000102947 */ /* 0x010fea0003800000 */
[----:B------:R-:W-:Y:S05]  /*245b0*/  @!P0 BRA `(.L_x_1817) ;  /* 0x00000000000c8947 */ /* 0x000fea0003800000 */
[----:B-----5:R-:W2:Y:S04]  /*245c0*/  LDG.E R35, desc[UR42][R4.64] ;  /* 0x0000002a04237981 */ /* 0x020ea8000c1e1900 */
[----:B0-----:R-:W2:Y:S02]  /*245d0*/  LDG.E R8, desc[UR42][R4.64+0x4] ;  /* 0x0000042a04087981 */ /* 0x001ea4000c1e1900 */
[----:B--2---:R-:W-:-:S07]  /*245e0*/  IMAD.IADD R35, R8, 0x1, -R35 ;  /* 0x0000000108237824 */ /* 0x004fce00078e0a23 */
.L_x_1817:
[----:B------:R-:W-:Y:S02]  /*245f0*/  ULDC.64 UR4, c[0x0][0xa20] ;  /* 0x0002880000047ab9 */ /* 0x000fe40000000a00 */
[----:B------:R-:W-:-:S04]  /*24600*/  ISETP.NE.U32.AND P0, PT, RZ, UR4, PT ;  /* 0x00000004ff007c0c */ /* 0x000fc8000bf05070 */
[----:B------:R-:W-:-:S13]  /*24610*/  ISETP.NE.AND.EX P0, PT, RZ, UR5, PT, P0 ;  /* 0x00000005ff007c0c */ /* 0x000fda000bf05300 */
[----:B------:R-:W-:Y:S05]  /*24620*/  @!P0 BRA `(.L_x_1818) ;  /* 0x0000000000108947 */ /* 0x000fea0003800000 */
[----:B------:R-:W1:Y:S02]  /*24630*/  LDC.64 R4, c[0x0][0xa20] ;  /* 0x00028800ff047b82 */ /* 0x000e640000000a00 */
[----:B-1----:R-:W-:-:S05]  /*24640*/  IMAD.WIDE R4, R19, 0x4, R4 ;  /* 0x0000000413047825 */ /* 0x002fca00078e0204 */
[----:B------:R1:W5:Y:S01]  /*24650*/  LDG.E R9, desc[UR42][R4.64] ;  /* 0x0000002a04097981 */ /* 0x000362000c1e1900 */
[----:B------:R-:W-:Y:S05]  /*24660*/  BRA `(.L_x_1819) ;  /* 0x0000000000247947 */ /* 0x000fea0003800000 */
.L_x_1818:
[----:B------:R-:W-:Y:S02]  /*24670*/  ULDC.64 UR4, c[0x0][0xa08] ;  /* 0x0002820000047ab9 */ /* 0x000fe40000000a00 */
[----:B------:R-:W-:-:S04]  /*24680*/  ISETP.NE.U32.AND P0, PT, RZ, UR4, PT ;  /* 0x00000004ff007c0c */ /* 0x000fc8000bf05070 */
[----:B------:R-:W-:-:S13]  /*24690*/  ISETP.NE.AND.EX P0, PT, RZ, UR5, PT, P0 ;  /* 0x00000005ff007c0c */ /* 0x000fda000bf05300 */
[----:B------:R-:W-:Y:S05]  /*246a0*/  @!P0 BRA `(.L_x_1819) ;  /* 0x0000000000148947 */ /* 0x000fea0003800000 */
[----:B------:R-:W1:Y:S02]  /*246b0*/  LDC.64 R4, c[0x0][0xa08] ;  /* 0x00028200ff047b82 */ /* 0x000e640000000a00 */
[----:B-1----:R-:W-:-:S05]  /*246c0*/  IMAD.WIDE R4, R19, 0x4, R4 ;  /* 0x0000000413047825 */ /* 0x002fca00078e0204 */
[----:B------:R-:W2:Y:S04]  /*246d0*/  LDG.E R9, desc[UR42][R4.64] ;  /* 0x0000002a04097981 */ /* 0x000ea8000c1e1900 */
[----:B0-----:R-:W2:Y:S02]  /*246e0*/  LDG.E R8, desc[UR42][R4.64+0x4] ;  /* 0x0000042a04087981 */ /* 0x001ea4000c1e1900 */
[----:B--2---:R-:W-:-:S07]  /*246f0*/  IMAD.IADD R9, R8, 0x1, -R9 ;  /* 0x0000000108097824 */ /* 0x004fce00078e0a09 */
.L_x_1819:
[----:B-1----:R-:W2:Y:S01]  /*24700*/  @P1 LDG.E R4, desc[UR42][R2.64] ;  /* 0x0000002a02041981 */ /* 0x002ea2000c1e1900 */
[----:B------:R-:W1:Y:S03]  /*24710*/  LDC R5, c[0x0][0x448] ;  /* 0x00011200ff057b82 */ /* 0x000e660000000800 */
[----:B------:R-:W2:Y:S01]  /*24720*/  @P1 LDG.E R11, desc[UR42][R2.64+0x4] ;  /* 0x0000042a020b1981 */ /* 0x000ea2000c1e1900 */
[----:B-----5:R-:W-:Y:S02]  /*24730*/  IMAD.IADD R9, R9, 0x1, -R33 ;  /* 0x0000000109097824 */ /* 0x020fe400078e0a21 */
[----:B------:R-:W-:-:S04]  /*24740*/  IMAD.SHL.U32 R17, R17, 0x80, RZ ;  /* 0x0000008011117824 */ /* 0x000fc800078e00ff */
[----:B0-----:R-:W-:Y:S01]  /*24750*/  VIADD R8, R17, 0x7f ;  /* 0x0000007f11087836 */ /* 0x001fe20000000000 */
[----:B-1----:R-:W-:-:S13]  /*24760*/  ISETP.NE.AND P2, PT, R5, 0x1, PT ;  /* 0x000000010500780c */ /* 0x002fda0003f45270 */
[----:B------:R-:W0:Y:S08]  /*24770*/  @P2 LDC R7, c[0x0][0x44c] ;  /* 0x00011300ff072b82 */ /* 0x000e300000000800 */
[----:B------:R-:W1:Y:S01]  /*24780*/  @P2 LDC R5, c[0x0][0x450] ;  /* 0x00011400ff052b82 */ /* 0x000e620000000800 */
[----:B--2---:R-:W-:Y:S02]  /*24790*/  @P1 IMAD.IADD R6, R11, 0x1, -R4 ;  /* 0x000000010b061824 */ /* 0x004fe400078e0a04 */
[----:B0-----:R-:W-:-:S04]  /*247a0*/  @P2 IMAD.HI.U32 R4, R8, R7, RZ ;  /* 0x0000000708042227 */ /* 0x001fc800078e00ff */
[----:B------:R-:W-:Y:S01]  /*247b0*/  IMAD.IADD R27, R9, 0x1, R6 ;  /* 0x00000001091b7824 */ /* 0x000fe200078e0206 */
[----:B-1----:R-:W-:-:S03]  /*247c0*/  @P2 SHF.R.U32.HI R8, RZ, R5, R4 ;  /* 0x00000005ff082219 */ /* 0x002fc60000011604 */
[C---:B------:R-:W-:Y:S01]  /*247d0*/  VIADD R10, R27.reuse, 0x7f ;  /* 0x0000007f1b0a7836 */ /* 0x040fe20000000000 */
[----:B------:R-:W-:-:S04]  /*247e0*/  IADD3 R7, R27, 0x1, -R35 ;  /* 0x000000011b077810 */ /* 0x000fc80007ffe823 */
[----:B------:R-:W-:Y:S01]  /*247f0*/  SHF.R.S32.HI R3, RZ, 0x1f, R10 ;  /* 0x0000001fff037819 */ /* 0x000fe2000001140a */
[----:B------:R-:W-:-:S03]  /*24800*/  IMAD.IADD R8, R7, 0x1, R8 ;  /* 0x0000000107087824 */ /* 0x000fc600078e0208 */
[----:B------:R-:W-:Y:S02]  /*24810*/  LEA.HI R10, R3, R10, RZ, 0x7 ;  /* 0x0000000a030a7211 */ /* 0x000fe400078f38ff */
[----:B------:R-:W0:Y:S02]  /*24820*/  LDC.64 R2, c[0x0][0x9e0] ;  /* 0x00027800ff027b82 */ /* 0x000e240000000a00 */
[----:B------:R-:W-:Y:S02]  /*24830*/  SHF.R.S32.HI R10, RZ, 0x7, R10 ;  /* 0x00000007ff0a7819 */ /* 0x000fe4000001140a */
[----:B0-----:R-:W-:Y:S01]  /*24840*/  ISETP.GE.AND P3, PT, R3, 0x1, PT ;  /* 0x000000010300780c */ /* 0x001fe20003f66270 */
[----:B------:R-:W-:-:S12]  /*24850*/  IMAD.IADD R2, R8, 0x1, R2 ;  /* 0x0000000108027824 */ /* 0x000fd800078e0202 */
[----:B------:R-:W-:Y:S05]  /*24860*/  @!P3 BRA `(.L_x_1820) ;  /* 0x000000000048b947 */ /* 0x000fea0003800000 */
        /* <DEDUP_REMOVED lines=11> */
.L_x_1822:
[----:B------:R-:W-:-:S13]  /*24920*/  ISETP.NE.AND P0, PT, R3, 0x1, PT ;  /* 0x000000010300780c */ /* 0x000fda0003f05270 */
[----:B------:R-:W0:Y:S02]  /*24930*/  @P0 LDC.64 R4, c[0x0][0x9e8] ;  /* 0x00027a00ff040b82 */ /* 0x000e240000000a00 */
[----:B0-----:R-:W-:-:S05]  /*24940*/  @P0 IMAD.HI.U32 R4, R11, R4, RZ ;  /* 0x000000040b040227 */ /* 0x001fca00078e00ff */
[----:B------:R-:W-:-:S07]  /*24950*/  @P0 SHF.R.U32.HI R11, RZ, R5, R4 ;  /* 0x00000005ff0b0219 */ /* 0x000fce0000011604 */
.L_x_1823:
[----:B------:R-:W-:Y:S05]  /*24960*/  BSYNC B0 ;  /* 0x0000000000007941 */ /* 0x000fea0003800000 */
.L_x_1821:
[----:B------:R-:W-:-:S05]  /*24970*/  IMAD R11, R11, R3, R3 ;  /* 0x000000030b0b7224 */ /* 0x000fca00078e0203 */
[----:B------:R-:W-:-:S07]  /*24980*/  VIMNMX R2, R2, R11, PT ;  /* 0x0000000b02027248 */ /* 0x000fce0003fe0100 */
.L_x_1820:
[----:B------:R-:W0:Y:S01]  /*24990*/  @P2 LDC R8, c[0x0][0x44c] ;  /* 0x00011300ff082b82 */ /* 0x000e220000000800 */
[----:B------:R-:W-:Y:S01]  /*249a0*/  IMAD.MOV.U32 R4, RZ, RZ, R17 ;  /* 0x000000ffff047224 */ /* 0x000fe200078e0011 */
[----:B------:R-:W-:-:S06]  /*249b0*/  ULDC UR4, c[0x0][0x9dc] ;  /* 0x0002770000047ab9 */ /* 0x000fcc0000000800 */
[----:B------:R-:W1:Y:S01]  /*249c0*/  @P2 LDC R5, c[0x0][0x450] ;  /* 0x00011400ff052b82 */ /* 0x000e620000000800 */
[----:B0-----:R-:W-:-:S05]  /*249d0*/  @P2 IMAD.HI.U32 R8, R17, R8, RZ ;  /* 0x0000000811082227 */ /* 0x001fca00078e00ff */
[----:B-1----:R-:W-:Y:S01]  /*249e0*/  @P2 SHF.R.U32.HI R4, RZ, R5, R8 ;  /* 0x00000005ff042219 */ /* 0x002fe20000011608 */
[----:B------:R-:W-:-:S04]  /*249f0*/  IMAD.IADD R8, R27, 0x1, -R35 ;  /* 0x000000011b087824 */ /* 0x000fc800078e0a23 */
[----:B------:R-:W-:-:S05]  /*24a00*/  IMAD.IADD R12, R8, 0x1, R4 ;  /* 0x00000001080c7824 */ /* 0x000fca00078e0204 */
[----:B------:R-:W-:Y:S01]  /*24a10*/  IADD3 R11, R12, -UR4, RZ ;  /* 0x800000040c0b7c10 */ /* 0x000fe2000fffe0ff */
        /* <DEDUP_REMOVED lines=11> */
.L_x_1826:
[----:B------:R-:W-:-:S13]  /*24ad0*/  ISETP.NE.AND P0, PT, R3, 0x1, PT ;  /* 0x000000010300780c */ /* 0x000fda0003f05270 */
[----:B------:R-:W0:Y:S02]  /*24ae0*/  @P0 LDC.64 R4, c[0x0][0x9e8] ;  /* 0x00027a00ff040b82 */ /* 0x000e240000000a00 */
[----:B0-----:R-:W-:-:S05]  /*24af0*/  @P0 IMAD.HI.U32 R4, R12, R4, RZ ;  /* 0x000000040c040227 */ /* 0x001fca00078e00ff */
[----:B------:R-:W-:-:S07]  /*24b00*/  @P0 SHF.R.U32.HI R12, RZ, R5, R4 ;  /* 0x00000005ff0c0219 */ /* 0x000fce0000011604 */
.L_x_1827:
[----:B------:R-:W-:Y:S05]  /*24b10*/  BSYNC B0 ;  /* 0x0000000000007941 */ /* 0x000fea0003800000 */
.L_x_1825:
[----:B------:R-:W-:-:S05]  /*24b20*/  IMAD R3, R12, R3, RZ ;  /* 0x000000030c037224 */ /* 0x000fca00078e02ff */
[----:B------:R-:W-:-:S07]  /*24b30*/  VIMNMX R11, R11, R3, !PT ;  /* 0x000000030b0b7248 */ /* 0x000fce0007fe0100 */
.L_x_1824:
[----:B------:R-:W-:Y:S01]  /*24b40*/  VIADD R2, R2, 0x7f ;  /* 0x0000007f02027836 */ /* 0x000fe20000000000 */
[----:B------:R-:W-:Y:S04]  /*24b50*/  BSSY B0, `(.L_x_1828) ;  /* 0x0000157000007945 */ /* 0x000fe80003800000 */
[----:B------:R-:W-:-:S04]  /*24b60*/  SHF.R.S32.HI R3, RZ, 0x1f, R2 ;  /* 0x0000001fff037819 */ /* 0x000fc80000011402 */
[----:B------:R-:W-:Y:S02]  /*24b70*/  LEA.HI R3, R3, R2, RZ, 0x7 ;  /* 0x0000000203037211 */ /* 0x000fe400078f38ff */
[----:B------:R-:W-:Y:S02]  /*24b80*/  SHF.R.S32.HI R2, RZ, 0x1f, R11 ;  /* 0x0000001fff027819 */ /* 0x000fe4000001140b */
[----:B------:R-:W-:Y:S02]  /*24b90*/  SHF.R.S32.HI R3, RZ, 0x7, R3 ;  /* 0x00000007ff037819 */ /* 0x000fe40000011403 */
[----:B------:R-:W-:Y:S02]  /*24ba0*/  LEA.HI R2, R2, R11, RZ, 0x7 ;  /* 0x0000000b02027211 */ /* 0x000fe400078f38ff */
[----:B------:R-:W-:Y:S02]  /*24bb0*/  VIMNMX R3, R10, R3, PT ;  /* 0x000000030a037248 */ /* 0x000fe40003fe0100 */
[----:B------:R-:W-:-:S03]  /*24bc0*/  SHF.R.S32.HI R2, RZ, 0x7, R2 ;  /* 0x00000007ff027819 */ /* 0x000fc60000011402 */
[----:B------:R-:W-:Y:S01]  /*24bd0*/  IMAD R3, R3, 0x80, -R9 ;  /* 0x0000008003037824 */ /* 0x000fe200078e0a09 */
[----:B------:R-:W-:-:S04]  /*24be0*/  VIMNMX R2, RZ, R2, !PT ;  /* 0x00000002ff027248 */ /* 0x000fc80007fe0100 */
[----:B------:R-:W-:Y:S01]  /*24bf0*/  VIMNMX R3, R3, R6, PT ;  /* 0x0000000603037248 */ /* 0x000fe20003fe0100 */
[----:B------:R-:W-:-:S05]  /*24c00*/  IMAD R2, R2, 0x80, -R9 ;  /* 0x0000008002027824 */ /* 0x000fca00078e0a09 */
[----:B------:R-:W-:-:S04]  /*24c10*/  VIMNMX R5, RZ, R2, !PT ;  /* 0x00000002ff057248 */ /* 0x000fc80007fe0100 */
[----:B------:R-:W-:Y:S02]  /*24c20*/  ISETP.GT.AND P0, PT, R3, R5, PT ;  /* 0x000000050300720c */ /* 0x000fe40003f04270 */
[----:B------:R-:W-:-:S11]  /*24c30*/  SHF.R.U32.HI R5, RZ, 0x7, R5 ;  /* 0x00000007ff057819 */ /* 0x000fd60000011605 */
[----:B------:R-:W-:-:S05]  /*24c40*/  @P0 VIADD R2, R3, 0x7f ;  /* 0x0000007f03020836 */ /* 0x000fca0000000000 */
[----:B------:R-:W-:-:S04]  /*24c50*/  @P0 SHF.R.S32.HI R3, RZ, 0x1f, R2 ;  /* 0x0000001fff030819 */ /* 0x000fc80000011402 */
[----:B------:R-:W-:Y:S01]  /*24c60*/  @P0 LEA.HI R3, R3, R2, RZ, 0x7 ;  /* 0x0000000203030211 */ /* 0x000fe200078f38ff */
[----:B------:R-:W-:-:S03]  /*24c70*/  IMAD.MOV.U32 R2, RZ, RZ, R5 ;  /* 0x000000ffff027224 */ /* 0x000fc600078e0005 */
[----:B------:R-:W-:Y:S02]  /*24c80*/  @P0 SHF.R.S32.HI R2, RZ, 0x7, R3 ;  /* 0x00000007ff020819 */ /* 0x000fe40000011403 */
[----:B------:R-:W-:Y:S02]  /*24c90*/  PLOP3.LUT P0, PT, PT, PT, PT, 0x80, 0x0 ;  /* 0x000000000000781c */ /* 0x000fe40003f0f070 */
[----:B------:R-:W-:-:S13]  /*24ca0*/  ISETP.GT.AND P2, PT, R2, R5, PT ;  /* 0x000000050200720c */ /* 0x000fda0003f44270 */
[----:B------:R-:W-:Y:S05]  /*24cb0*/  @!P2 BRA `(.L_x_1829) ;  /* 0x000000140000a947 */ /* 0x000fea0003800000 */
[----:B------:R-:W-:Y:S01]  /*24cc0*/  UMOV UR4, 0xffffffff ;  /* 0xffffffff00047882 */ /* 0x000fe20000000000 */
[----:B------:R-:W-:Y:S02]  /*24cd0*/  SEL R4, R19, RZ, !P1 ;  /* 0x000000ff13047207 */ /* 0x000fe40004800000 */
[----:B------:R-:W-:Y:S05]  /*24ce0*/  BRA.DIV UR4, `(.L_x_1830) ;  /* 0x0000008e048c7947 */ /* 0x000fea000b800000 */
[----:B------:R-:W0:Y:S02]  /*24cf0*/  S2R R3, SR_TID.X ;  /* 0x0000000000037919 */ /* 0x000e240000002100 */
[----:B0-----:R-:W-:-:S04]  /*24d00*/  SHF.R.U32.HI R3, RZ, 0x5, R3 ;  /* 0x00000005ff037819 */ /* 0x001fc80000011603 */
[----:B------:R-:W-:-:S05]  /*24d10*/  LOP3.LUT R3, R3, 0x3, RZ, 0xc0, !PT ;  /* 0x0000000303037812 */ /* 0x000fca00078ec0ff */
[----:B------:R0:W1:Y:S02]  /*24d20*/  SHFL.IDX PT, R14, R3, RZ, 0x1f ;  /* 0x00001fff030e7589 */ /* 0x00006400000e0000 */
.L_x_2065:
[----:B-1----:R-:W-:Y:S02]  /*24d30*/  ISETP.NE.AND P0, PT, R14, RZ, PT ;  /* 0x000000ff0e00720c */ /* 0x002fe40003f05270 */
[----:B------:R-:W-:-:S11]  /*24d40*/  PLOP3.LUT P6, PT, PT, PT, PT, 0x8, 0x0 ;  /* 0x000000000000781c */ /* 0x000fd60003fce170 */
[----:B------:R-:W-:Y:S05]  /*24d50*/  @P0 BRA `(.L_x_1831) ;  /* 0x00000000000c0947 */ /* 0x000fea0003800000 */
[----:B------:R-:W-:-:S03]  /*24d60*/  UMOV UR4, 0xffffffff ;  /* 0xffffffff00047882 */ /* 0x000fc60000000000 */
[----:B------:R-:W-:Y:S05]  /*24d70*/  BRA.DIV UR4, `(.L_x_1832) ;  /* 0x0000008e049c7947 */ /* 0x000fea000b800000 */
[----:B------:R-:W-:-:S13]  /*24d80*/  ELECT P6, URZ, PT ;  /* 0x00000000003f782f */ /* 0x000fda00038c0000 */
.L_x_1831:
[----:B0-----:R-:W2:Y:S01]  /*24d90*/  LDL R3, [R1+0x28] ;  /* 0x0000280001037983 */ /* 0x001ea20000100800 */
[----:B------:R-:W-:Y:S01]  /*24da0*/  BSSY B1, `(.L_x_1833) ;  /* 0x0000008000017945 */ /* 0x000fe20003800000 */
[----:B--2---:R-:W-:-:S05]  /*24db0*/  VIADD R3, R3, 0x1 ;  /* 0x0000000103037836 */ /* 0x004fca0000000000 */
[----:B------:R-:W-:-:S04]  /*24dc0*/  LEA.HI R6, R3, R3, RZ, 0x1 ;  /* 0x0000000303067211 */ /* 0x000fc800078f08ff */
[----:B------:R-:W-:-:S05]  /*24dd0*/  LOP3.LUT R6, R6, 0xfffffffe, RZ, 0xc0, !PT ;  /* 0xfffffffe06067812 */ /* 0x000fca00078ec0ff */
[----:B------:R-:W-:-:S05]  /*24de0*/  IMAD.IADD R3, R3, 0x1, -R6 ;  /* 0x0000000103037824 */ /* 0x000fca00078e0a06 */
[----:B------:R-:W-:-:S04]  /*24df0*/  SHF.L.U32 R3, R3, 0x1f, RZ ;  /* 0x0000001f03037819 */ /* 0x000fc800000006ff */
[----:B------:R-:W0:Y:S02]  /*24e00*/  SYNCS.PHASECHK.TRANS64.TRYWAIT P0, [R22+URZ+0x2a820], R3 ;  /* 0x02a82003160075a7 */ /* 0x000e24000800017f */
[----:B0-----:R-:W-:Y:S05]  /*24e10*/  @!P0 BRA `(.L_x_1834) ;  /* 0x0000008c00948947 */ /* 0x001fea0003800000 */
.L_x_2068:
[----:B------:R-:W-:Y:S05]  /*24e20*/  BSYNC B1 ;  /* 0x0000000000017941 */ /* 0x000fea0003800000 */
.L_x_1833:
[----:B------:R-:W-:Y:S04]  /*24e30*/  BSSY B1, `(.L_x_1835) ;  /* 0x000008b000017945 */ /* 0x000fe80003800000 */
[----:B------:R-:W-:Y:S05]  /*24e40*/  @!P6 BRA `(.L_x_1836) ;  /* 0x000000080024e947 */ /* 0x000fea0003800000 */
[----:B------:R-:W-:Y:S01]  /*24e50*/  IMAD R12, R24, 0x8, R22 ;  /* 0x00000008180c7824 */ /* 0x000fe200078e0216 */
[----:B------:R-:W-:Y:S01]  /*24e60*/  SHF.L.U32 R11, R26, 0x1f, RZ ;  /* 0x0000001f1a0b7819 */ /* 0x000fe200000006ff */
[----:B------:R-:W1:Y:S01]  /*24e70*/  S2R R6, SR_TID.X ;  /* 0x0000000000067919 */ /* 0x000e620000002100 */
[----:B------:R-:W-:Y:S02]  /*24e80*/  BSSY B2, `(.L_x_1837) ;  /* 0x0000005000027945 */ /* 0x000fe40003800000 */
[----:B------:R-:W2:Y:S01]  /*24e90*/  SYNCS.PHASECHK.TRANS64.TRYWAIT P0, [R12+URZ+0x2a8a0], R11 ;  /* 0x02a8a00b0c0075a7 */ /* 0x000ea2000800017f */
[----:B-1----:R-:W-:-:S04]  /*24ea0*/  LOP3.LUT R6, R6, 0x7f, RZ, 0xc0, !PT ;  /* 0x0000007f06067812 */ /* 0x002fc800078ec0ff */
[----:B------:R-:W-:Y:S01]  /*24eb0*/  ISETP.NE.AND P1, PT, R6, RZ, PT ;  /* 0x000000ff0600720c */ /* 0x000fe20003f25270 */
[----:B--2---:R-:W-:-:S12]  /*24ec0*/  @!P0 BRA `(.L_x_1838) ;  /* 0x0000008c007c8947 */ /* 0x004fd80003800000 */
.L_x_2069:
[----:B------:R-:W-:Y:S05]  /*24ed0*/  BSYNC B2 ;  /* 0x0000000000027941 */ /* 0x000fea0003800000 */
.L_x_1837:
[----:B------:R-:W-:Y:S04]  /*24ee0*/  BSSY B2, `(.L_x_1839) ;  /* 0x0000009000027945 */ /* 0x000fe80003800000 */
[----:B------:R-:W-:Y:S05]  /*24ef0*/  @P1 BRA `(.L_x_1840) ;  /* 0x00000000001c1947 */ /* 0x000fea0003800000 */
[----:B0-----:R-:W0:Y:S02]  /*24f00*/  S2R R3, SR_TID.X ;  /* 0x0000000000037919 */ /* 0x001e240000002100 */
[----:B0-----:R-:W-:Y:S01]  /*24f10*/  LOP3.LUT R6, R3, 0x1f, RZ, 0xc0, !PT ;  /* 0x0000001f03067812 */ /* 0x001fe200078ec0ff */
[----:B------:R-:W-:-:S03]  /*24f20*/  IMAD.MOV.U32 R3, RZ, RZ, 0x6000 ;  /* 0x00006000ff037424 */ /* 0x000fc600078e00ff */
[----:B------:R-:W-:Y:S01]  /*24f30*/  ISETP.NE.AND P0, PT, R6, RZ, PT ;  /* 0x000000ff0600720c */ /* 0x000fe20003f05270 */
[----:B------:R2:W-:-:S12]  /*24f40*/  SYNCS.ARRIVE.TRANS64 RZ, [R12+URZ+0x2a890], R3 ;  /* 0x02a890030cff79a7 */ /* 0x0005d8000800003f */
[----:B--2---:R-:W-:Y:S05]  /*24f50*/  @!P0 BRA `(.L_x_1840) ;  /* 0x0000000000048947 */ /* 0x004fea0003800000 */
[----:B------:R-:W-:Y:S01]  /*24f60*/  BPT.TRAP 0x1 ;  /* 0x000000040000795c */ /* 0x000fe20000300000 */
.L_x_1840:
[----:B------:R-:W-:Y:S05]  /*24f70*/  BSYNC B2 ;  /* 0x0000000000027941 */ /* 0x000fea0003800000 */
.L_x_1839:
[----:B------:R-:W-:Y:S01]  /*24f80*/  IMAD.MOV.U32 R28, RZ, RZ, RZ ;  /* 0x000000ffff1c7224 */ /* 0x000fe200078e00ff */
[----:B------:R-:W-:Y:S01]  /*24f90*/  UIADD3 UR4, UP0, UR40, 0x570, URZ ;  /* 0x0000057028047890 */ /* 0x000fe2000ff1e03f */
[----:B------:R-:W-:Y:S01]  /*24fa0*/  IMAD R6, R2, 0x80, R0 ;  /* 0x0000008002067824 */ /* 0x000fe200078e0200 */
[----:B------:R-:W-:Y:S01]  /*24fb0*/  PLOP3.LUT P0, PT, PT, PT, PT, 0x80, 0x0 ;  /* 0x000000000000781c */ /* 0x000fe20003f0f070 */
[----:B------:R-:W-:Y:S01]  /*24fc0*/  IMAD R9, R24, 0x6000, R22 ;  /* 0x0000600018097824 */ /* 0x000fe200078e0216 */
[----:B------:R-:W-:Y:S01]  /*24fd0*/  R2UR UR10, R28 ;  /* 0x000000001c0a72ca */ /* 0x000fe200000e0000 */
[----:B------:R-:W-:Y:S01]  /*24fe0*/  VIADD R6, R6, 0xffffff80 ;  /* 0xffffff8006067836 */ /* 0x000fe20000000000 */
[----:B------:R-:W-:Y:S01]  /*24ff0*/  UIADD3.X UR5, URZ, UR41, URZ, UP0, !UPT ;  /* 0x000000293f057290 */ /* 0x000fe200087fe43f */
[----:B0-----:R-:W-:Y:S01]  /*25000*/  VIADD R3, R12, 0x2a890 ;  /* 0x0002a8900c037836 */ /* 0x001fe20000000000 */
[----:B------:R-:W-:Y:S01]  /*25010*/  UMOV UR6, 0x0 ;  /* 0x0000000000067882 */ /* 0x000fe20000000000 */
[----:B------:R-:W-:Y:S01]  /*25020*/  VIADD R13, R9, 0x1e400 ;  /* 0x0001e400090d7836 */ /* 0x000fe20000000000 */
[----:B------:R-:W-:-:S09]  /*25030*/  UMOV UR7, 0x12f00000 ;  /* 0x12f0000000077882 */ /* 0x000fd20000000000 */
.L_x_1841:
        /* <DEDUP_REMOVED lines=16> */
.L_x_1842:
        /* <DEDUP_REMOVED lines=16> */
.L_x_1843:
        /* <DEDUP_REMOVED lines=13> */
.L_x_2070:
[----:B------:R-:W-:Y:S05]  /*25310*/  BSYNC B2 ;  /* 0x0000000000027941 */ /* 0x000fea0003800000 */
.L_x_1844:
[----:B------:R-:W-:Y:S01]  /*25320*/  BSSY B2, `(.L_x_1846) ;  /* 0x000000b000027945 */ /* 0x000fe20003800000 */
[----:B------:R-:W-:Y:S02]  /*25330*/  IMAD.MOV.U32 R14, RZ, RZ, 0x0 ;  /* 0x00000000ff0e7424 */ /* 0x000fe400078e00ff */
[----:B------:R-:W-:Y:S01]  /*25340*/  IMAD.MOV.U32 R15, RZ, RZ, 0x12f00000 ;  /* 0x12f00000ff0f7424 */ /* 0x000fe200078e00ff */
[----:B------:R-:W-:Y:S06]  /*25350*/  @P1 BRA `(.L_x_1847) ;  /* 0x00000000001c1947 */ /* 0x000fec0003800000 */
[----:B------:R-:W2:Y:S02]  /*25360*/  S2R R3, SR_TID.X ;  /* 0x0000000000037919 */ /* 0x000ea40000002100 */
[----:B--2---:R-:W-:Y:S01]  /*25370*/  LOP3.LUT R13, R3, 0x1f, RZ, 0xc0, !PT ;  /* 0x0000001f030d7812 */ /* 0x004fe200078ec0ff */
[----:B------:R-:W-:-:S03]  /*25380*/  IMAD.MOV.U32 R3, RZ, RZ, 0x6000 ;  /* 0x00006000ff037424 */ /* 0x000fc600078e00ff */
[----:B------:R-:W-:Y:S01]  /*25390*/  ISETP.NE.AND P0, PT, R13, RZ, PT ;  /* 0x000000ff0d00720c */ /* 0x000fe20003f05270 */
[----:B------:R2:W-:-:S12]  /*253a0*/  SYNCS.ARRIVE.TRANS64 RZ, [R12+URZ+0x2a8b0], R3 ;  /* 0x02a8b0030cff79a7 */ /* 0x0005d8000800003f */
[----:B--2---:R-:W-:Y:S05]  /*253b0*/  @!P0 BRA `(.L_x_1847) ;  /* 0x0000000000048947 */ /* 0x004fea0003800000 */
[----:B------:R-:W-:Y:S01]  /*253c0*/  BPT.TRAP 0x1 ;  /* 0x000000040000795c */ /* 0x000fe20000300000 */
.L_x_1847:
[----:B------:R-:W-:Y:S05]  /*253d0*/  BSYNC B2 ;  /* 0x0000000000027941 */ /* 0x000fea0003800000 */
.L_x_1846:
        /* <DEDUP_REMOVED lines=8> */
.L_x_1848:
        /* <DEDUP_REMOVED lines=15> */
.L_x_1849:
        /* <DEDUP_REMOVED lines=15> */
.L_x_1850:
        /* <DEDUP_REMOVED lines=10> */
.L_x_1836:
[----:B------:R-:W-:Y:S05]  /*256e0*/  BSYNC B1 ;  /* 0x0000000000017941 */ /* 0x000fea0003800000 */
.L_x_1835:
        /* <DEDUP_REMOVED lines=9> */
.L_x_1867:
[----:B------:R-:W-:Y:S05]  /*25780*/  YIELD ;  /* 0x0000000000007946 */ /* 0x000fea0003800000 */
[----:B------:R-:W-:Y:S04]  /*25790*/  BSSY B1, `(.L_x_1851) ;  /* 0x000008a000017945 */ /* 0x000fe80003800000 */
[----:B------:R-:W-:Y:S05]  /*257a0*/  @!P6 BRA `(.L_x_1852) ;  /* 0x000000080020e947 */ /* 0x000fea0003800000 */
[----:B------:R-:W-:Y:S01]  /*257b0*/  IMAD R6, R24, 0x8, R22 ;  /* 0x0000000818067824 */ /* 0x000fe200078e0216 */
[----:B0-----:R-:W-:Y:S01]  /*257c0*/  SHF.L.U32 R3, R26, 0x1f, RZ ;  /* 0x0000001f1a037819 */ /* 0x001fe200000006ff */
[----:B------:R-:W0:Y:S01]  /*257d0*/  S2R R2, SR_TID.X ;  /* 0x0000000000027919 */ /* 0x000e220000002100 */
[----:B------:R-:W-:Y:S02]  /*257e0*/  BSSY B2, `(.L_x_1853) ;  /* 0x0000005000027945 */ /* 0x000fe40003800000 */
[----:B------:R-:W1:Y:S01]  /*257f0*/  SYNCS.PHASECHK.TRANS64.TRYWAIT P1, [R6+URZ+0x2a8a0], R3 ;  /* 0x02a8a003060075a7 */ /* 0x000e62000802017f */
[----:B0-----:R-:W-:-:S04]  /*25800*/  LOP3.LUT R2, R2, 0x7f, RZ, 0xc0, !PT ;  /* 0x0000007f02027812 */ /* 0x001fc800078ec0ff */
[----:B------:R-:W-:Y:S01]  /*25810*/  ISETP.NE.AND P2, PT, R2, RZ, PT ;  /* 0x000000ff0200720c */ /* 0x000fe20003f45270 */
[----:B-1----:R-:W-:-:S12]  /*25820*/  @!P1 BRA `(.L_x_1854) ;  /* 0x00000084004c9947 */ /* 0x002fd80003800000 */
.L_x_2071:
[----:B------:R-:W-:Y:S05]  /*25830*/  BSYNC B2 ;  /* 0x0000000000027941 */ /* 0x000fea0003800000 */
.L_x_1853:
[----:B------:R-:W-:Y:S04]  /*25840*/  BSSY B2, `(.L_x_1855) ;  /* 0x0000009000027945 */ /* 0x000fe80003800000 */
[----:B------:R-:W-:Y:S05]  /*25850*/  @P2 BRA `(.L_x_1856) ;  /* 0x00000000001c2947 */ /* 0x000fea0003800000 */
[----:B------:R-:W1:Y:S02]  /*25860*/  S2R R2, SR_TID.X ;  /* 0x0000000000027919 */ /* 0x000e640000002100 */
[----:B-1----:R-:W-:Y:S01]  /*25870*/  LOP3.LUT R11, R2, 0x1f, RZ, 0xc0, !PT ;  /* 0x0000001f020b7812 */ /* 0x002fe200078ec0ff */
[----:B------:R-:W-:-:S03]  /*25880*/  IMAD.MOV.U32 R2, RZ, RZ, 0x6000 ;  /* 0x00006000ff027424 */ /* 0x000fc600078e00ff */
[----:B------:R-:W-:Y:S01]  /*25890*/  ISETP.NE.AND P1, PT, R11, RZ, PT ;  /* 0x000000ff0b00720c */ /* 0x000fe20003f25270 */
[----:B------:R1:W-:-:S12]  /*258a0*/  SYNCS.ARRIVE.TRANS64 RZ, [R6+URZ+0x2a890], R2 ;  /* 0x02a8900206ff79a7 */ /* 0x0003d8000800003f */
[----:B-1----:R-:W-:Y:S05]  /*258b0*/  @!P1 BRA `(.L_x_1856) ;  /* 0x0000000000049947 */ /* 0x002fea0003800000 */
[----:B------:R-:W-:Y:S01]  /*258c0*/  BPT.TRAP 0x1 ;  /* 0x000000040000795c */ /* 0x000fe20000300000 */
.L_x_1856:
[----:B------:R-:W-:Y:S05]  /*258d0*/  BSYNC B2 ;  /* 0x0000000000027941 */ /* 0x000fea0003800000 */
.L_x_1855:
        /* <DEDUP_REMOVED lines=8> */
[----:B------:R-:W-:Y:S01]  /*25960*/  VIADD R13, R11, 0x1e400 ;  /* 0x0001e4000b0d7836 */ /* 0x000fe20000000000 */
[----:B------:R-:W-:Y:S01]  /*25970*/  UMOV UR6, 0x0 ;  /* 0x0000000000067882 */ /* 0x000fe20000000000 */
[----:B------:R-:W-:-:S10]  /*25980*/  UMOV UR7, 0x12f00000 ;  /* 0x12f0000000077882 */ /* 0x000fd40000000000 */
.L_x_1857:
        /* <DEDUP_REMOVED lines=16> */
.L_x_1858:
        /* <DEDUP_REMOVED lines=10> */
[----:B------:R-:W-:Y:S01]  /*25b30*/  MOV R15, 0x80 ;  /* 0x00000080000f7802 */ /* 0x000fe20000000f00 */
[----:B------:R-:W-:Y:S01]  /*25b40*/  VIADD R13, R11, 0x22400 ;  /* 0x000224000b0d7836 */ /* 0x000fe20000000000 */
[----:B------:R-:W-:Y:S01]  /*25b50*/  PLOP3.LUT P1, PT, PT, PT, PT, 0x80, 0x0 ;  /* 0x000000000000781c */ /* 0x000fe20003f2f070 */
[----:B------:R-:W-:Y:S01]  /*25b60*/  UMOV UR6, 0x0 ;  /* 0x0000000000067882 */ /* 0x000fe20000000000 */
[----:B------:R-:W-:Y:S01]  /*25b70*/  R2UR UR10, R15 ;  /* 0x000000000f0a72ca */ /* 0x000fe200000e0000 */
[----:B------:R-:W-:-:S14]  /*25b80*/  UMOV UR7, 0x12f00000 ;  /* 0x12f0000000077882 */ /* 0x000fdc0000000000 */
.L_x_1859:
        /* <DEDUP_REMOVED lines=13> */
.L_x_2072:
[----:B------:R-:W-:Y:S05]  /*25c60*/  BSYNC B2 ;  /* 0x0000000000027941 */ /* 0x000fea0003800000 */
.L_x_1860:
        /* <DEDUP_REMOVED lines=11> */
.L_x_1863:
[----:B------:R-:W-:Y:S05]  /*25d20*/  BSYNC B2 ;  /* 0x0000000000027941 */ /* 0x000fea0003800000 */
.L_x_1862:
[----:B------:R-:W-:Y:S01]  /*25d30*/  R2UR UR10, R14 ;  /* 0x000000000e0a72ca */ /* 0x000fe200000e0000 */
[----:B------:R-:W-:Y:S01]  /*25d40*/  UIADD3 UR4, UP0, UR40, 0x670, URZ ;  /* 0x0000067028047890 */ /* 0x000fe2000ff1e03f */
[----:B------:R-:W-:Y:S01]  /*25d50*/  R2UR UR6, R2 ;  /* 0x00000000020672ca */ /* 0x000fe200000e0000 */
[----:B------:R-:W-:Y:S01]  /*25d60*/  VIADD R6, R6, 0x2a8b0 ;  /* 0x0002a8b006067836 */ /* 0x000fe20000000000 */
[----:B------:R-:W-:Y:S01]  /*25d70*/  R2UR UR7, R3 ;  /* 0x00000000030772ca */ /* 0x000fe200000e0000 */
[----:B------:R-:W-:Y:S01]  /*25d80*/  VIADD R13, R11, 0xc400 ;  /* 0x0000c4000b0d7836 */ /* 0x000fe20000000000 */
[----:B------:R-:W-:Y:S01]  /*25d90*/  PLOP3.LUT P1, PT, PT, PT, PT, 0x80, 0x0 ;  /* 0x000000000000781c */ /* 0x000fe20003f2f070 */
[----:B------:R-:W-:-:S12]  /*25da0*/  UIADD3.X UR5, URZ, UR41, URZ, UP0, !UPT ;  /* 0x000000293f057290 */ /* 0x000fd800087fe43f */
.L_x_1864:
        /* <DEDUP_REMOVED lines=15> */
.L_x_1865:
        /* <DEDUP_REMOVED lines=15> */
.L_x_1866:
        /* <DEDUP_REMOVED lines=10> */
.L_x_1852:
[----:B------:R-:W-:Y:S05]  /*26030*/  BSYNC B1 ;  /* 0x0000000000017941 */ /* 0x000fea0003800000 */
.L_x_1851:
[C---:B------:R-:W-:Y:S01]  /*26040*/  ISETP.GT.AND P2, PT, R9.reuse, R5, PT ;  /* 0x000000050900720c */ /* 0x040fe20003f44270 */
[----:B------:R-:W-:Y:S02]  /*26050*/  VIADD R24, R24, 0x1 ;  /* 0x0000000118187836 */ /* 0x000fe40000000000 */
[----:B------:R-:W-:-:S03]  /*26060*/  VIADD R9, R9, 0xffffffff ;  /* 0xffffffff09097836 */ /* 0x000fc60000000000 */
[----:B------:R-:W-:-:S04]  /*26070*/  ISETP.NE.AND P1, PT, R24, 0x2, PT ;  /* 0x000000021800780c */ /* 0x000fc80003f25270 */
[----:B------:R-:W-:Y:S02]  /*26080*/  SEL R2, RZ, 0x1, P1 ;  /* 0x00000001ff027807 */ /* 0x000fe40000800000 */
[----:B------:R-:W-:Y:S02]  /*26090*/  SEL R24, R24, RZ, P1 ;  /* 0x000000ff18187207 */ /* 0x000fe40000800000 */
[----:B------:R-:W-:Y:S01]  /*260a0*/  LOP3.LUT R26, R26, R2, RZ, 0x3c, !PT ;  /* 0x000000021a1a7212 */ /* 0x000fe200078e3cff */
[----:B------:R-:W-:Y:S06]  /*260b0*/  @P2 BRA `(.L_x_1867) ;  /* 0xfffffff400b02947 */ /* 0x000fec000383ffff */
.L_x_1829:
[----:B------:R-:W-:Y:S05]  /*260c0*/  BSYNC B0 ;  /* 0x0000000000007941 */ /* 0x000fea0003800000 */
.L_x_1828:
[----:B------:R-:W1:Y:S01]  /*260d0*/  LDC R0, c[0x0][0x448] ;  /* 0x00011200ff007b82 */ /* 0x000e620000000800 */
[----:B------:R-:W-:Y:S01]  /*260e0*/  VIADD R2, R17, 0x7f ;  /* 0x0000007f11027836 */ /* 0x000fe20000000000 */
[----:B------:R-:W-:Y:S06]  /*260f0*/  @!P0 WARPSYNC.ALL ;  /* 0x0000000000008948 */ /* 0x000fec0003800000 */
[----:B------:R-:W-:Y:S01]  /*26100*/  @!P0 BAR.SYNC.DEFER_BLOCKING 0xc, 0x180 ;  /* 0x0306000000008b1d */ /* 0x000fe20000010000 */
[----:B-1----:R-:W-:-:S13]  /*26110*/  ISETP.NE.AND P1, PT, R0, 0x1, PT ;  /* 0x000000010000780c */ /* 0x002fda0003f25270 */
[----:B------:R-:W1:Y:S08]  /*26120*/  @P1 LDC R5, c[0x0][0x44c] ;  /* 0x00011300ff051b82 */ /* 0x000e700000000800 */
[----:B0-----:R-:W0:Y:S01]  /*26130*/  @P1 LDC R3, c[0x0][0x450] ;  /* 0x00011400ff031b82 */ /* 0x001e220000000800 */
[----:B-1----:R-:W-:-:S05]  /*26140*/  @P1 IMAD.HI.U32 R0, R2, R5, RZ ;  /* 0x0000000502001227 */ /* 0x002fca00078e00ff */
[----:B0-----:R-:W-:-:S05]  /*26150*/  @P1 SHF.R.U32.HI R2, RZ, R3, R0 ;  /* 0x00000003ff021219 */ /* 0x001fca0000011600 */
[----:B------:R-:W-:Y:S02]  /*26160*/  IMAD.IADD R7, R7, 0x1, R2 ;  /* 0x0000000107077824 */ /* 0x000fe400078e0202 */
[----:B------:R-:W0:Y:S02]  /*26170*/  LDC.64 R2, c[0x0][0x9e0] ;  /* 0x00027800ff027b82 */ /* 0x000e240000000a00 */
        /* <DEDUP_REMOVED lines=14> */
.L_x_1870:
[----:B------:R-:W-:-:S13]  /*26260*/  ISETP.NE.AND P0, PT, R3, 0x1, PT ;  /* 0x000000010300780c */ /* 0x000fda0003f05270 */
[----:B------:R-:W0:Y:S02]  /*26270*/  @P0 LDC.64 R4, c[0x0][0x9e8] ;  /* 0x00027a00ff040b82 */ /* 0x000e240000000a00 */
[----:B0-----:R-:W-:-:S05]  /*26280*/  @P0 IMAD.HI.U32 R4, R0, R4, RZ ;  /* 0x0000000400040227 */ /* 0x001fca00078e00ff */
[----:B------:R-:W-:-:S07]  /*26290*/  @P0 SHF.R.U32.HI R0, RZ, R5, R4 ;  /* 0x00000005ff000219 */ /* 0x000fce0000011604 */
.L_x_1871:
[----:B------:R-:W-:Y:S05]  /*262a0*/  BSYNC B0 ;  /* 0x0000000000007941 */ /* 0x000fea0003800000 */
.L_x_1869:
[----:B------:R-:W-:-:S05]  /*262b0*/  IMAD R5, R0, R3, R3 ;  /* 0x0000000300057224 */ /* 0x000fca00078e0203 */
[----:B------:R-:W-:-:S07]  /*262c0*/  VIMNMX R2, R2, R5, PT ;  /* 0x0000000502027248 */ /* 0x000fce0003fe0100 */
.L_x_1868:
[----:B------:R-:W-:Y:S01]  /*262d0*/  VIADD R2, R2, 0x7f ;  /* 0x0000007f02027836 */ /* 0x000fe20000000000 */
[----:B------:R-:W0:Y:S01]  /*262e0*/  @P1 LDC R0, c[0x0][0x450] ;  /* 0x00011400ff001b82 */ /* 0x000e220000000800 */
[----:B------:R-:W-:-:S03]  /*262f0*/  ULDC UR4, c[0x0][0x9dc] ;  /* 0x0002770000047ab9 */ /* 0x000fc60000000800 */
[----:B------:R-:W-:-:S04]  /*26300*/  SHF.R.S32.HI R5, RZ, 0x1f, R2 ;  /* 0x0000001fff057819 */ /* 0x000fc80000011402 */
[----:B------:R-:W-:Y:S02]  /*26310*/  LEA.HI R5, R5, R2, RZ, 0x7 ;  /* 0x0000000205057211 */ /* 0x000fe400078f38ff */
[----:B------:R-:W1:Y:S02]  /*26320*/  @P1 LDC R2, c[0x0][0x44c] ;  /* 0x00011300ff021b82 */ /* 0x000e640000000800 */
[----:B------:R-:W-:-:S04]  /*26330*/  SHF.R.S32.HI R5, RZ, 0x7, R5 ;  /* 0x00000007ff057819 */ /* 0x000fc80000011405 */
[----:B------:R-:W-:Y:S01]  /*26340*/  VIMNMX R29, R10, R5, PT ;  /* 0x000000050a1d7248 */ /* 0x000fe20003fe0100 */
[----:B------:R-:W-:-:S04]  /*26350*/  IMAD.MOV.U32 R5, RZ, RZ, R17 ;  /* 0x000000ffff057224 */ /* 0x000fc800078e0011 */
[----:B------:R2:W-:Y:S01]  /*26360*/  STL [R1+0x20], R29 ;  /* 0x0000201d01007387 */ /* 0x0005e20000100800 */
[----:B-1----:R-:W-:-:S05]  /*26370*/  @P1 IMAD.HI.U32 R7, R17, R2, RZ ;  /* 0x0000000211071227 */ /* 0x002fca00078e00ff */
[----:B0-----:R-:W-:-:S04]  /*26380*/  @P1 SHF.R.U32.HI R5, RZ, R0, R7 ;  /* 0x00000000ff051219 */ /* 0x001fc80000011607 */
[----:B------:R-:W-:-:S05]  /*26390*/  IADD3 R2, R8, R5, RZ ;  /* 0x0000000508027210 */ /* 0x000fca0007ffe0ff */
[----:B------:R-:W-:Y:S01]  /*263a0*/  VIADD R0, R2, -UR4 ;  /* 0x8000000402007c36 */ /* 0x000fe20008000000 */
[----:B--2---:R-:W-:Y:S06]  /*263b0*/  @!P2 BRA `(.L_x_1872) ;  /* 0x000000000044a947 */ /* 0x004fec0003800000 */
        /* <DEDUP_REMOVED lines=10> */
.L_x_1874:
[----:B------:R-:W-:-:S13]  /*26460*/  ISETP.NE.AND P0, PT, R3, 0x1, PT ;  /* 0x000000010300780c */ /* 0x000fda0003f05270 */
[----:B------:R-:W0:Y:S02]  /*26470*/  @P0 LDC.64 R4, c[0x0][0x9e8] ;  /* 0x00027a00ff040b82 */ /* 0x000e240000000a00 */
[----:B0-----:R-:W-:-:S05]  /*26480*/  @P0 IMAD.HI.U32 R4, R2, R4, RZ ;  /* 0x0000000402040227 */ /* 0x001fca00078e00ff */
[----:B------:R-:W-:-:S07]  /*26490*/  @P0 SHF.R.U32.HI R2, RZ, R5, R4 ;  /* 0x00000005ff020219 */ /* 0x000fce0000011604 */
.L_x_1875:
[----:B------:R-:W-:Y:S05]  /*264a0*/  BSYNC B0 ;  /* 0x0000000000007941 */ /* 0x000fea0003800000 */
.L_x_1873:
[----:B------:R-:W-:-:S05]  /*264b0*/  IMAD R3, R2, R3, RZ ;  /* 0x0000000302037224 */ /* 0x000fca00078e02ff */
[----:B------:R-:W-:-:S07]  /*264c0*/  VIMNMX R0, R0, R3, !PT ;  /* 0x0000000300007248 */ /* 0x000fce0007fe0100 */
.L_x_1872:
[----:B------:R-:W-:-:S04]  /*264d0*/  SHF.R.S32.HI R3, RZ, 0x1f, R0 ;  /* 0x0000001fff037819 */ /* 0x000fc80000011400 */
[----:B------:R-:W-:-:S04]  /*264e0*/  LEA.HI R3, R3, R0, RZ, 0x7 ;  /* 0x0000000003037211 */ /* 0x000fc800078f38ff */
[----:B------:R-:W-:-:S04]  /*264f0*/  SHF.R.S32.HI R3, RZ, 0x7, R3 ;  /* 0x00000007ff037819 */ /* 0x000fc80000011403 */
[----:B------:R-:W-:-:S04]  /*26500*/  VIMNMX R36, RZ, R3, !PT ;  /* 0x00000003ff247248 */ /* 0x000fc80007fe0100 */
[----:B------:R-:W-:-:S13]  /*26510*/  ISETP.GT.AND P0, PT, R29, R36, PT ;  /* 0x000000241d00720c */ /* 0x000fda0003f04270 */
        /* <DEDUP_REMOVED lines=18> */
.L_x_1876:
        /* <DEDUP_REMOVED lines=20> */
.L_x_1879:
[----:B------:R-:W-:Y:S05]  /*26780*/  BSYNC B6 ;  /* 0x0000000000067941 */ /* 0x000fea0003800000 */
.L_x_1878:
        /* <DEDUP_REMOVED lines=22> */
.L_x_1881:
[----:B------:R-:W-:Y:S05]  /*268f0*/  BSYNC B6 ;  /* 0x0000000000067941 */ /* 0x000fea0003800000 */
.L_x_1880:
        /* <DEDUP_REMOVED lines=20> */
.L_x_1883:
[----:B------:R-:W-:Y:S05]  /*26a40*/  BSYNC B6 ;  /* 0x0000000000067941 */ /* 0x000fea0003800000 */
.L_x_1882:
[----:B------:R-:W-:Y:S01]  /*26a50*/  LOP3.LUT P6, RZ, R32, 0x1, RZ, 0xc0, !PT ;  /* 0x0000000120ff7812 */ /* 0x000fe200078cc0ff */
[----:B------:R-:W-:-:S12]  /*26a60*/  BSSY B6, `(.L_x_1884) ;  /* 0x0000012000067945 */ /* 0x000fd80003800000 */
[----:B------:R-:W-:Y:S05]  /*26a70*/  @!P6 BRA `(.L_x_1885) ;  /* 0x000000000040e947 */ /* 0x000fea0003800000 */
        /* <DEDUP_REMOVED lines=16> */
.L_x_1885:
[----:B------:R-:W-:Y:S05]  /*26b80*/  BSYNC B6 ;  /* 0x0000000000067941 */ /* 0x000fea0003800000 */
.L_x_1884:
[----:B------:R-:W-:Y:S01]  /*26b90*/  ULDC.64 UR4, c[0x0][0x9f8] ;  /* 0x00027e0000047ab9 */ /* 0x000fe20000000a00 */
[----:B------:R-:W-:Y:S01]  /*26ba0*/  IMAD.MOV.U32 R28, RZ, RZ, R19 ;  /* 0x000000ffff1c7224 */ /* 0x000fe200078e0013 */
[----:B------:R-:W-:Y:S01]  /*26bb0*/  ISETP.NE.U32.AND P0, PT, RZ, UR4, PT ;  /* 0x00000004ff007c0c */ /* 0x000fe2000bf05070 */
[----:B------:R-:W0:Y:S01]  /*26bc0*/  LDC R6, c[0x0][0x430] ;  /* 0x00010c00ff067b82 */ /* 0x000e220000000800 */
[----:B------:R-:W1:Y:S02]  /*26bd0*/  S2R R20, SR_TID.X ;  /* 0x0000000000147919 */ /* 0x000e640000002100 */
[----:B------:R-:W-:Y:S01]  /*26be0*/  ISETP.NE.AND.EX P0, PT, RZ, UR5, PT, P0 ;  /* 0x00000005ff007c0c */ /* 0x000fe2000bf05300 */
[----:B------:R-:W2:Y:S01]  /*26bf0*/  S2R R21, SR_TID.X ;  /* 0x0000000000157919 */ /* 0x000ea20000002100 */
[----:B------:R-:W-:-:S03]  /*26c00*/  LEA R0, R29, 0xffffff80, 0x7 ;  /* 0xffffff801d007811 */ /* 0x000fc600078e38ff */
[----:B------:R-:W3:Y:S08]  /*26c10*/  LDC R10, c[0x0][0x2f4] ;  /* 0x0000bd00ff0a7b82 */ /* 0x000ef00000000800 */
[----:B------:R-:W4:Y:S02]  /*26c20*/  @P0 LDC.64 R2, c[0x0][0x9f8] ;  /* 0x00027e00ff020b82 */ /* 0x000f240000000a00 */
[----:B----4-:R-:W-:-:S05]  /*26c30*/  @P0 IMAD.WIDE R2, R19, 0x4, R2 ;  /* 0x0000000413020825 */ /* 0x010fca00078e0202 */
[----:B------:R4:W3:Y:S01]  /*26c40*/  @P0 LDG.E R28, desc[UR42][R2.64] ;  /* 0x0000002a021c0981 */ /* 0x0008e2000c1e1900 */
[----:B0-----:R-:W-:Y:S01]  /*26c50*/  ISETP.NE.AND P1, PT, R6, 0x1, PT ;  /* 0x000000010600780c */ /* 0x001fe20003f25270 */
[----:B--2---:R-:W-:Y:S01]  /*26c60*/  IMAD.SHL.U32 R21, R21, 0x20, RZ ;  /* 0x0000002015157824 */ /* 0x004fe200078e00ff */
[----:B-1----:R-:W-:Y:S01]  /*26c70*/  LOP3.LUT R20, R20, 0x7f, RZ, 0xc0, !PT ;  /* 0x0000007f14147812 */ /* 0x002fe200078ec0ff */
[----:B------:R-:W-:-:S03]  /*26c80*/  IMAD.MOV.U32 R7, RZ, RZ, RZ ;  /* 0x000000ffff077224 */ /* 0x000fc600078e00ff */
[----:B------:R-:W-:Y:S02]  /*26c90*/  SHF.R.U32.HI R20, RZ, 0x2, R20 ;  /* 0x00000002ff147819 */ /* 0x000fe40000011614 */
[----:B------:R-:W-:-:S04]  /*26ca0*/  LOP3.LUT R21, R21, 0x60, RZ, 0xc0, !PT ;  /* 0x0000006015157812 */ /* 0x000fc800078ec0ff */
[----:B------:R-:W-:Y:S01]  /*26cb0*/  LOP3.LUT R5, R0, R20, R21, 0xfe, !PT ;  /* 0x0000001400057212 */ /* 0x000fe200078efe15 */
[----:B------:R-:W0:Y:S03]  /*26cc0*/  @P1 LDC R4, c[0x0][0x434] ;  /* 0x00010d00ff041b82 */ /* 0x000e260000000800 */
[C---:B------:R-:W-:Y:S01]  /*26cd0*/  ISETP.GE.AND P0, PT, R5.reuse, R27, PT ;  /* 0x0000001b0500720c */ /* 0x040fe20003f06270 */
[----:B----4-:R-:W-:-:S04]  /*26ce0*/  IMAD.IADD R3, R5, 0x1, R33 ;  /* 0x0000000105037824 */ /* 0x010fc800078e0221 */
[----:B------:R-:W1:Y:S01]  /*26cf0*/  @P1 LDC R2, c[0x0][0x438] ;  /* 0x00010e00ff021b82 */ /* 0x000e620000000800 */
[----:B------:R-:W-:Y:S02]  /*26d00*/  IMAD.MOV.U32 R8, RZ, RZ, R3 ;  /* 0x000000ffff087224 */ /* 0x000fe400078e0003 */
[----:B0-----:R-:W-:-:S05]  /*26d10*/  @P1 IMAD.HI.U32 R4, R3, R4, RZ ;  /* 0x0000000403041227 */ /* 0x001fca00078e00ff */
[----:B-1----:R-:W-:Y:S02]  /*26d20*/  @P1 SHF.R.U32.HI R8, RZ, R2, R4 ;  /* 0x00000002ff081219 */ /* 0x002fe40000011604 */
[----:B------:R-:W0:Y:S02]  /*26d30*/  @!P0 LDC.64 R4, c[0x0][0x418] ;  /* 0x00010600ff048b82 */ /* 0x000e240000000a00 */
[--C-:B------:R-:W-:Y:S01]  /*26d40*/  @!P0 SHF.R.S32.HI R9, RZ, 0x1f, R8.reuse ;  /* 0x0000001fff098819 */ /* 0x100fe20000011408 */
[----:B------:R-:W-:-:S04]  /*26d50*/  IMAD.MOV R2, RZ, RZ, -R8 ;  /* 0x000000ffff027224 */ /* 0x000fc800078e0a08 */
[----:B------:R-:W-:Y:S02]  /*26d60*/  IMAD R6, R6, R2, R3 ;  /* 0x0000000206067224 */ /* 0x000fe400078e0203 */
[----:B------:R-:W1:Y:S01]  /*26d70*/  @!P0 LDC.64 R2, c[0x0][0x428] ;  /* 0x00010a00ff028b82 */ /* 0x000e620000000a00 */
[C---:B---3--:R-:W-:Y:S02]  /*26d80*/  ISETP.GE.AND P3, PT, R30.reuse, R10, PT ;  /* 0x0000000a1e00720c */ /* 0x048fe40003f66270 */
[----:B------:R-:W-:Y:S02]  /*26d90*/  LOP3.LUT R29, R30, 0x40, RZ, 0xfc, !PT ;  /* 0x000000401e1d7812 */ /* 0x000fe400078efcff */
[----:B------:R-:W-:Y:S01]  /*26da0*/  LOP3.LUT R32, R32, 0xfffffffb, RZ, 0xc0, !PT ;  /* 0xfffffffb20207812 */ /* 0x000fe200078ec0ff */
[----:B------:R-:W-:Y:S01]  /*26db0*/  IMAD.U32 R11, RZ, RZ, UR39 ;  /* 0x00000027ff0b7e24 */ /* 0x000fe2000f8e00ff */
[----:B------:R-:W-:-:S04]  /*26dc0*/  LOP3.LUT R21, R30, 0x80, RZ, 0xfc, !PT ;  /* 0x000000801e157812 */ /* 0x000fc800078efcff */
[----:B------:R-:W-:-:S03]  /*26dd0*/  ISETP.NE.AND P2, PT, R11, 0x3, PT ;  /* 0x000000030b00780c */ /* 0x000fc60003f45270 */
[----:B------:R-:W-:-:S04]  /*26de0*/  @P3 LOP3.LUT R32, R32, 0x4, RZ, 0xfc, !PT ;  /* 0x0000000420203812 */ /* 0x000fc800078efcff */
[----:B------:R-:W-:-:S04]  /*26df0*/  LOP3.LUT R32, R32, 0xfffffff7, RZ, 0xc0, !PT ;  /* 0xfffffff720207812 */ /* 0x000fc800078ec0ff */
[----:B------:R-:W-:Y:S01]  /*26e00*/  LOP3.LUT R32, R32, 0xfffffffd, RZ, 0xc0, !PT ;  /* 0xfffffffd20207812 */ /* 0x000fe200078ec0ff */
[----:B------:R-:W-:Y:S01]  /*26e10*/  UMOV UR4, 0xffffffff ;  /* 0xffffffff00047882 */ /* 0x000fe20000000000 */
[----:B------:R-:W-:Y:S01]  /*26e20*/  SHF.R.S32.HI R34, RZ, 0x1f, R28 ;  /* 0x0000001fff227819 */ /* 0x000fe2000001141c */
[----:B-1----:R-:W-:-:S04]  /*26e30*/  @!P0 IMAD.WIDE.U32 R8, R28, R2, R8 ;  /* 0x000000021c088225 */ /* 0x002fc800078e0008 */
[----:B------:R-:W-:Y:S01]  /*26e40*/  @!P0 IMAD R2, R34, R2, RZ ;  /* 0x0000000222028224 */ /* 0x000fe200078e02ff */
[----:B0-----:R-:W-:-:S03]  /*26e50*/  @!P0 LEA R4, P1, R8, R4, 0x2 ;  /* 0x0000000408048211 */ /* 0x001fc600078210ff */
[----:B------:R-:W-:-:S04]  /*26e60*/  @!P0 IMAD R3, R28, R3, R2 ;  /* 0x000000031c038224 */ /* 0x000fc800078e0202 */
[----:B------:R-:W-:-:S05]  /*26e70*/  @!P0 IMAD.IADD R3, R9, 0x1, R3 ;  /* 0x0000000109038824 */ /* 0x000fca00078e0203 */
[----:B------:R-:W-:Y:S02]  /*26e80*/  @!P0 LEA.HI.X R5, R8, R5, R3, 0x2, P1 ;  /* 0x0000000508058211 */ /* 0x000fe400008f1403 */
[----:B------:R-:W-:-:S03]  /*26e90*/  ISETP.GE.AND P1, PT, R29, R10, PT ;  /* 0x0000000a1d00720c */ /* 0x000fc60003f26270 */
[----:B------:R0:W5:Y:S01]  /*26ea0*/  @!P0 LDG.E R7, desc[UR42][R4.64] ;  /* 0x0000002a04078981 */ /* 0x000162000c1e1900 */
[----:B------:R-:W-:-:S09]  /*26eb0*/  ISETP.GE.AND P0, PT, R21, R10, PT ;  /* 0x0000000a1500720c */ /* 0x000fd20003f06270 */
[----:B------:R-:W-:-:S04]  /*26ec0*/  @P1 LOP3.LUT R32, R32, 0x2, RZ, 0xfc, !PT ;  /* 0x0000000220201812 */ /* 0x000fc800078efcff */
[----:B------:R-:W-:-:S04]  /*26ed0*/  @P2 LOP3.LUT R32, R32, 0x8, RZ, 0xfc, !PT ;  /* 0x0000000820202812 */ /* 0x000fc800078efcff */
[----:B------:R-:W-:-:S04]  /*26ee0*/  LOP3.LUT R32, R32, 0xfffffffe, RZ, 0xc0, !PT ;  /* 0xfffffffe20207812 */ /* 0x000fc800078ec0ff */
[----:B------:R-:W-:Y:S01]  /*26ef0*/  @P0 LOP3.LUT R32, R32, 0x1, RZ, 0xfc, !PT ;  /* 0x0000000120200812 */ /* 0x000fe200078efcff */
[----:B0-----:R-:W-:Y:S06]  /*26f00*/  BRA.DIV UR4, `(.L_x_1886) ;  /* 0x0000006e04bc7947 */ /* 0x001fec000b800000 */
.L_x_2075:
[----:B------:R-:W-:Y:S01]  /*26f10*/  SHF.R.S32.HI R29, RZ, 0x1f, R18 ;  /* 0x0000001fff1d7819 */ /* 0x000fe20000011412 */
[----:B------:R-:W-:Y:S06]  /*26f20*/  @!P2 BRA `(.L_x_1887) ;  /* 0x000000000004a947 */ /* 0x000fec0003800000 */
[----:B------:R-:W-:Y:S01]  /*26f30*/  BPT.TRAP 0x1 ;  /* 0x000000040000795c */ /* 0x000fe20000300000 */
.L_x_1887:
[----:B------:R-:W-:Y:S01]  /*26f40*/  IMAD R4, R23, 0x8, R22 ;  /* 0x0000000817047824 */ /* 0x000fe200078e0216 */
[----:B------:R-:W-:Y:S01]  /*26f50*/  SHF.L.U32 R21, R25, 0x1f, RZ ;  /* 0x0000001f19157819 */ /* 0x000fe200000006ff */
[----:B------:R-:W-:Y:S01]  /*26f60*/  BSSY B0, `(.L_x_1888) ;  /* 0x0000005000007945 */ /* 0x000fe20003800000 */
[----:B------:R-:W-:Y:S02]  /*26f70*/  IADD3 R27, -R20, R27, -R0 ;  /* 0x0000001b141b7210 */ /* 0x000fe40007ffe900 */
[----:B------:R-:W0:Y:S01]  /*26f80*/  SYNCS.PHASECHK.TRANS64.TRYWAIT P0, [R4+URZ+0x2a880], R21 ;  /* 0x02a88015040075a7 */ /* 0x000e22000800017f */
[----:B------:R-:W-:Y:S01]  /*26f90*/  SHF.R.S32.HI R10, RZ, 0x1f, R6 ;  /* 0x0000001fff0a7819 */ /* 0x000fe20000011406 */
[----:B0-----:R-:W-:Y:S06]  /*26fa0*/  @!P0 BRA `(.L_x_1889) ;  /* 0x0000006c00c88947 */ /* 0x001fec0003800000 */
.L_x_2076:
[----:B------:R-:W-:Y:S05]  /*26fb0*/  BSYNC B0 ;  /* 0x0000000000007941 */ /* 0x000fea0003800000 */
.L_x_1888:
[----:B------:R-:W2:Y:S01]  /*26fc0*/  LDL R9, [R1] ;  /* 0x0000000001097983 */ /* 0x000ea20000100800 */
[----:B------:R-:W-:Y:S01]  /*26fd0*/  ULDC.64 UR4, c[0x0][0x328] ;  /* 0x0000ca0000047ab9 */ /* 0x000fe20000000a00 */
[----:B-----5:R-:W-:Y:S01]  /*26fe0*/  SHF.R.S32.HI R20, RZ, 0x1f, R7 ;  /* 0x0000001fff147819 */ /* 0x020fe20000011407 */
[----:B------:R-:W-:Y:S01]  /*26ff0*/  IMAD R0, R10, UR4, RZ ;  /* 0x000000040a007c24 */ /* 0x000fe2000f8e02ff */
[----:B------:R-:W-:Y:S01]  /*27000*/  ISETP.GE.AND P5, PT, R27, 0x1, PT ;  /* 0x000000011b00780c */ /* 0x000fe20003fa6270 */
[----:B------:R-:W-:-:S04]  /*27010*/  IMAD.WIDE.U32 R2, R6, UR4, RZ ;  /* 0x0000000406027c25 */ /* 0x000fc8000f8e00ff */
[----:B------:R-:W-:Y:S01]  /*27020*/  IMAD R0, R6, UR5, R0 ;  /* 0x0000000506007c24 */ /* 0x000fe2000f8e0200 */
        /* <DEDUP_REMOVED lines=8> */
[----:B------:R-:W-:-:S04]  /*270b0*/  IMAD.WIDE.U32 R2, R18, UR4, R2 ;  /* 0x0000000412027c25 */ /* 0x000fc8000f8e0002 */
[----:B------:R-:W-:Y:S01]  /*270c0*/  IMAD R0, R18, UR5, R0 ;  /* 0x0000000512007c24 */ /* 0x000fe2000f8e0200 */
[----:B------:R-:W-:Y:S02]  /*270d0*/  ULDC.64 UR4, c[0x0][0x318] ;  /* 0x0000c60000047ab9 */ /* 0x000fe40000000a00 */
[----:B------:R-:W-:Y:S01]  /*270e0*/  IADD3 R5, P0, R2, UR4, RZ ;  /* 0x0000000402057c10 */ /* 0x000fe2000ff1e0ff */
[----:B------:R-:W-:-:S03]  /*270f0*/  UMOV UR4, 0xffffffff ;  /* 0xffffffff00047882 */ /* 0x000fc60000000000 */
[----:B------:R-:W-:Y:S01]  /*27100*/  IADD3.X R8, R3, UR5, R0, P0, !PT ;  /* 0x0000000503087c10 */ /* 0x000fe200087fe400 */
[----:B--2---:R-:W-:Y:S01]  /*27110*/  IMAD R9, R23, 0x6000, R9 ;  /* 0x0000600017097824 */ /* 0x004fe200078e0209 */
[----:B------:R-:W-:Y:S07]  /*27120*/  BRA.DIV UR4, `(.L_x_1890) ;  /* 0x0000006e047c7947 */ /* 0x000fee000b800000 */
[----:B------:R-:W1:Y:S01]  /*27130*/  SHFL.IDX PT, R2, R5, RZ, 0x1c1f ;  /* 0x001c1fff05027589 */ /* 0x000e6200000e0000 */
[----:B------:R-:W2:Y:S01]  /*27140*/  LDC R12, c[0x0][0x2f4] ;  /* 0x0000bd00ff0c7b82 */ /* 0x000ea20000000800 */
[C---:B------:R-:W-:Y:S02]  /*27150*/  LOP3.LUT R13, R30.reuse, 0x40, RZ, 0xfc, !PT ;  /* 0x000000401e0d7812 */ /* 0x040fe400078efcff */
[----:B------:R-:W3:Y:S01]  /*27160*/  SHFL.IDX PT, R0, R8, RZ, 0x1c1f ;  /* 0x001c1fff08007589 */ /* 0x000ee200000e0000 */
[----:B------:R-:W-:Y:S02]  /*27170*/  LOP3.LUT R11, R30, 0x80, RZ, 0xfc, !PT ;  /* 0x000000801e0b7812 */ /* 0x000fe400078efcff */
[C---:B------:R-:W-:Y:S02]  /*27180*/  ISETP.GE.AND P6, PT, R27.reuse, 0x61, PT ;  /* 0x000000611b00780c */ /* 0x040fe40003fc6270 */
        /* <DEDUP_REMOVED lines=18> */
[----:B-1----:R-:W-:-:S04]  /*272b0*/  IADD3 R2, P1, R30, R2, RZ ;  /* 0x000000021e027210 */ /* 0x002fc80007f3e0ff */
[----:B--2---:R-:W-:Y:S02]  /*272c0*/  IADD3.X R3, RZ, R3, RZ, P1, !PT ;  /* 0x00000003ff037210 */ /* 0x004fe40000ffe4ff */
        /* <DEDUP_REMOVED lines=19> */
.L_x_2086:
        /* <DEDUP_REMOVED lines=13> */
.L_x_1891:
        /* <DEDUP_REMOVED lines=11> */
.L_x_1892:
[----:B------:R2:W-:Y:S01]  /*27580*/  SYNCS.ARRIVE.TRANS64.A1T0 RZ, [R4+URZ+0x2a870], RZ ;  /* 0x02a870ff04ff79a7 */ /* 0x0005e2000810003f */
[----:B------:R-:W-:Y:S05]  /*27590*/  @!P3 BRA `(.L_x_1893) ;  /* 0x000000000004b947 */ /* 0x000fea0003800000 */
[----:B------:R-:W-:Y:S01]  /*275a0*/  BPT.TRAP 0x1 ;  /* 0x000000040000795c */ /* 0x000fe20000300000 */
.L_x_1893:
[----:B------:R-:W3:Y:S01]  /*275b0*/  SYNCS.PHASECHK.TRANS64.TRYWAIT P0, [R4+URZ+0x2a840], R21 ;  /* 0x02a84015040075a7 */ /* 0x000ee2000800017f */
[----:B------:R-:W-:Y:S04]  /*275c0*/  BSSY B0, `(.L_x_1894) ;  /* 0x0000002000007945 */ /* 0x000fe80003800000 */
[----:B---3--:R-:W-:Y:S05]  /*275d0*/  @!P0 BRA `(.L_x_1895) ;  /* 0x0000006c00f48947 */ /* 0x008fea0003800000 */
.L_x_2087:
[----:B------:R-:W-:Y:S05]  /*275e0*/  BSYNC B0 ;  /* 0x0000000000007941 */ /* 0x000fea0003800000 */
.L_x_1894:
[----:B------:R-:W-:Y:S01]  /*275f0*/  ULDC.64 UR4, c[0x0][0x300] ;  /* 0x0000c00000047ab9 */ /* 0x000fe20000000a00 */
[----:B------:R-:W4:Y:S01]  /*27600*/  LDC R8, c[0x0][0x2f4] ;  /* 0x0000bd00ff087b82 */ /* 0x000f220000000800 */
[----:B-1----:R-:W-:Y:S01]  /*27610*/  IMAD R5, R10, UR4, RZ ;  /* 0x000000040a057c24 */ /* 0x002fe2000f8e02ff */
[----:B------:R-:W-:Y:S01]  /*27620*/  ULDC.64 UR6, c[0x0][0x2e8] ;  /* 0x0000ba0000067ab9 */ /* 0x000fe20000000a00 */
[----:B------:R-:W-:Y:S01]  /*27630*/  IMAD.WIDE.U32 R2, R6, UR4, RZ ;  /* 0x0000000406027c25 */ /* 0x000fe2000f8e00ff */
        /* <DEDUP_REMOVED lines=22> */
[----:B-1----:R-:W-:-:S05]  /*277a0*/  @P5 IADD3 R3, P0, R30, R3, RZ ;  /* 0x000000031e035210 */ /* 0x002fca0007f1e0ff */
[----:B----4-:R-:W-:-:S05]  /*277b0*/  @P5 IMAD.X R2, RZ, RZ, R2, P0 ;  /* 0x000000ffff025224 */ /* 0x010fca00000e0602 */
[----:B------:R-:W-:-:S04]  /*277c0*/  @P5 LOP3.LUT R3, R3, R2, RZ, 0x3c, !PT ;  /* 0x0000000203035212 */ /* 0x000fc800078e3cff */
[----:B------:R-:W-:-:S04]  /*277d0*/  @P5 LOP3.LUT R2, R3, R2, RZ, 0x3c, !PT ;  /* 0x0000000203025212 */ /* 0x000fc800078e3cff */
[----:B------:R-:W-:-:S05]  /*277e0*/  @P5 LOP3.LUT R3, R3, R2, RZ, 0x3c, !PT ;  /* 0x0000000203035212 */ /* 0x000fca00078e3cff */
[----:B------:R-:W-:Y:S01]  /*277f0*/  @!PT LDS RZ, [RZ] ;  /* 0x00000000fffff984 */ /* 0x000fe20000000800 */
[----:B------:R-:W-:Y:S04]  /*27800*/  @P5 LDGSTS.E.BYPASS.LTC128B.128 [R0+0x1e400], desc[UR42][R2.64], !P6 ;  /* 0x1e40000002005fae */ /* 0x000fe8000f101d6a */
[----:B------:R-:W-:Y:S04]  /*27810*/  @P5 LDGSTS.E.BYPASS.LTC128B.128 [R0+0x20400], desc[UR42][R2.64+0x40], !P3 ;  /* 0x2040004002005fae */ /* 0x000fe8000d901d6a */
[----:B------:R1:W-:Y:S04]  /*27820*/  @P5 LDGSTS.E.BYPASS.LTC128B.128 [R0+0x22400], desc[UR42][R2.64+0x80], !P2 ;  /* 0x2240008002005fae */ /* 0x0003e8000d101d6a */
[----:B-1----:R-:W1:Y:S04]  /*27830*/  SHFL.IDX PT, R3, R5, 0x1, 0x1c1f ;  /* 0x003c1f0005037f89 */ /* 0x002e6800000e0000 */
[----:B------:R-:W4:Y:S01]  /*27840*/  SHFL.IDX PT, R2, R6, 0x1, 0x1c1f ;  /* 0x003c1f0006027f89 */ /* 0x000f2200000e0000 */
[----:B-1----:R-:W-:-:S05]  /*27850*/  @P4 IADD3 R3, P0, R30, R3, RZ ;  /* 0x000000031e034210 */ /* 0x002fca0007f1e0ff */
[----:B----4-:R-:W-:-:S05]  /*27860*/  @P4 IMAD.X R2, RZ, RZ, R2, P0 ;  /* 0x000000ffff024224 */ /* 0x010fca00000e0602 */
[----:B------:R-:W-:-:S04]  /*27870*/  @P4 LOP3.LUT R3, R3, R2, RZ, 0x3c, !PT ;  /* 0x0000000203034212 */ /* 0x000fc800078e3cff */
[----:B------:R-:W-:-:S04]  /*27880*/  @P4 LOP3.LUT R2, R3, R2, RZ, 0x3c, !PT ;  /* 0x0000000203024212 */ /* 0x000fc800078e3cff */
[----:B------:R-:W-:-:S05]  /*27890*/  @P4 LOP3.LUT R3, R3, R2, RZ, 0x3c, !PT ;  /* 0x0000000203034212 */ /* 0x000fca00078e3cff */
[----:B------:R-:W-:Y:S04]  /*278a0*/  @P4 LDGSTS.E.BYPASS.LTC128B.128 [R0+0x1ec00], desc[UR42][R2.64], !P6 ;  /* 0x1ec0000002004fae */ /* 0x000fe8000f101d6a */
[----:B------:R-:W-:Y:S04]  /*278b0*/  @P4 LDGSTS.E.BYPASS.LTC128B.128 [R0+0x20c00], desc[UR42][R2.64+0x40], !P3 ;  /* 0x20c0004002004fae */ /* 0x000fe8000d901d6a */
[----:B------:R1:W-:Y:S04]  /*278c0*/  @P4 LDGSTS.E.BYPASS.LTC128B.128 [R0+0x22c00], desc[UR42][R2.64+0x80], !P2 ;  /* 0x22c0008002004fae */ /* 0x0003e8000d101d6a */
[----:B-1----:R-:W1:Y:S04]  /*278d0*/  SHFL.IDX PT, R3, R5, 0x2, 0x1c1f ;  /* 0x005c1f0005037f89 */ /* 0x002e6800000e0000 */
[----:B------:R-:W4:Y:S04]  /*278e0*/  SHFL.IDX PT, R2, R6, 0x2, 0x1c1f ;  /* 0x005c1f0006027f89 */ /* 0x000f2800000e0000 */
[----:B------:R-:W0:Y:S04]  /*278f0*/  SHFL.IDX PT, R5, R5, 0x3, 0x1c1f ;  /* 0x007c1f0005057f89 */ /* 0x000e2800000e0000 */
[----:B------:R-:W0:Y:S01]  /*27900*/  SHFL.IDX PT, R6, R6, 0x3, 0x1c1f ;  /* 0x007c1f0006067f89 */ /* 0x000e2200000e0000 */
[----:B-1----:R-:W-:-:S05]  /*27910*/  @P1 IADD3 R3, P0, R30, R3, RZ ;  /* 0x000000031e031210 */ /* 0x002fca0007f1e0ff */
[----:B----4-:R-:W-:-:S05]  /*27920*/  @P1 IMAD.X R2, RZ, RZ, R2, P0 ;  /* 0x000000ffff021224 */ /* 0x010fca00000e0602 */
[----:B------:R-:W-:-:S04]  /*27930*/  @P1 LOP3.LUT R3, R3, R2, RZ, 0x3c, !PT ;  /* 0x0000000203031212 */ /* 0x000fc800078e3cff */
[----:B------:R-:W-:-:S04]  /*27940*/  @P1 LOP3.LUT R2, R3, R2, RZ, 0x3c, !PT ;  /* 0x0000000203021212 */ /* 0x000fc800078e3cff */
[----:B------:R-:W-:-:S05]  /*27950*/  @P1 LOP3.LUT R3, R3, R2, RZ, 0x3c, !PT ;  /* 0x0000000203031212 */ /* 0x000fca00078e3cff */
[----:B------:R1:W-:Y:S04]  /*27960*/  @P1 LDGSTS.E.BYPASS.LTC128B.128 [R0+0x1f400], desc[UR42][R2.64], !P6 ;  /* 0x1f40000002001fae */ /* 0x0003e8000f101d6a */
[----:B------:R1:W-:Y:S04]  /*27970*/  @P1 LDGSTS.E.BYPASS.LTC128B.128 [R0+0x21400], desc[UR42][R2.64+0x40], !P3 ;  /* 0x2140004002001fae */ /* 0x0003e8000d901d6a */
[----:B0-----:R1:W-:Y:S02]  /*27980*/  @P1 LDGSTS.E.BYPASS.LTC128B.128 [R0+0x23400], desc[UR42][R2.64+0x80], !P2 ;  /* 0x2340008002001fae */ /* 0x0013e4000d101d6a */
.L_x_2097:
[----:B------:R-:W-:Y:S02]  /*27990*/  LOP3.LUT P1, RZ, R32, 0x10, RZ, 0xc0, !PT ;  /* 0x0000001020ff7812 */ /* 0x000fe4000782c0ff */
[----:B------:R-:W-:-:S11]  /*279a0*/  ISETP.GE.AND P4, PT, R30, R8, PT ;  /* 0x000000081e00720c */ /* 0x000fd60003f86270 */
[----:B01----:R-:W-:-:S05]  /*279b0*/  @P1 IADD3 R2, P0, R30, R5, RZ ;  /* 0x000000051e021210 */ /* 0x003fca0007f1e0ff */
        /* <DEDUP_REMOVED lines=9> */
.L_x_1897:
        /* <DEDUP_REMOVED lines=11> */
.L_x_1898:
[----:B------:R0:W5:Y:S01]  /*27b00*/  LDL.LU R3, [R1+0x14] ;  /* 0x0000140001037983 */ /* 0x0001620000300800 */
[----:B------:R0:W-:Y:S02]  /*27b10*/  SYNCS.ARRIVE.TRANS64.A1T0 RZ, [R4+URZ+0x2a830], RZ ;  /* 0x02a830ff04ff79a7 */ /* 0x0001e4000810003f */
[----:B------:R-:W-:Y:S05]  /*27b20*/  WARPSYNC.ALL ;  /* 0x0000000000007948 */ /* 0x000fea0003800000 */
[----:B------:R-:W-:Y:S01]  /*27b30*/  ULDC.64 UR4, c[0x0][0x298] ;  /* 0x0000a60000047ab9 */ /* 0x000fe20000000a00 */
[----:B------:R-:W-:Y:S01]  /*27b40*/  VIADD R0, R22, 0x18400 ;  /* 0x0001840016007836 */ /* 0x000fe20000000000 */
[----:B------:R-:W-:Y:S01]  /*27b50*/  ULDC.64 UR6, c[0x0][0xa00] ;  /* 0x0002800000067ab9 */ /* 0x000fe20000000a00 */
[----:B------:R-:W-:Y:S01]  /*27b60*/  BSSY B6, `(.L_x_1899) ;  /* 0x0000021000067945 */ /* 0x000fe20003800000 */
[----:B------:R-:W-:Y:S01]  /*27b70*/  BAR.SYNC.DEFER_BLOCKING 0x8, 0x180 ;  /* 0x0206000000007b1d */ /* 0x000fe20000010000 */
[----:B------:R-:W-:-:S02]  /*27b80*/  ISETP.NE.U32.AND P0, PT, RZ, UR6, PT ;  /* 0x00000006ff007c0c */ /* 0x000fc4000bf05070 */
[----:B------:R-:W-:Y:S02]  /*27b90*/  LOP3.LUT P1, RZ, R0, 0x1bf, RZ, 0xc0, !PT ;  /* 0x000001bf00ff7812 */ /* 0x000fe4000782c0ff */
[----:B------:R-:W-:-:S04]  /*27ba0*/  ISETP.NE.AND.EX P0, PT, RZ, UR7, PT, P0 ;  /* 0x00000007ff007c0c */ /* 0x000fc8000bf05300 */
[----:B------:R-:W-:Y:S02]  /*27bb0*/  SEL R27, R19, RZ, !P0 ;  /* 0x000000ff131b7207 */ /* 0x000fe40004000000 */
[----:B-----5:R-:W-:Y:S01]  /*27bc0*/  SHF.R.S32.HI R2, RZ, 0x1f, R3 ;  /* 0x0000001fff027819 */ /* 0x020fe20000011403 */
[----:B0-23--:R-:W-:-:S04]  /*27bd0*/  IMAD.WIDE.U32 R4, R3, UR4, RZ ;  /* 0x0000000403047c25 */ /* 0x00dfc8000f8e00ff */
[----:B------:R-:W-:Y:S01]  /*27be0*/  IMAD R2, R2, UR4, RZ ;  /* 0x0000000402027c24 */ /* 0x000fe2000f8e02ff */
[----:B------:R0:W-:Y:S03]  /*27bf0*/  STL.64 [R1+0x18], R4 ;  /* 0x0000180401007387 */ /* 0x0001e60000100a00 */
[----:B------:R-:W-:Y:S01]  /*27c00*/  IMAD R0, R3, UR5, R2 ;  /* 0x0000000503007c24 */ /* 0x000fe2000f8e0202 */
[----:B------:R-:W-:-:S03]  /*27c10*/  SHF.R.S32.HI R2, RZ, 0x1f, R19 ;  /* 0x0000001fff027819 */ /* 0x000fc60000011413 */
[----:B------:R-:W-:Y:S01]  /*27c20*/  IMAD.IADD R3, R5, 0x1, R0 ;  /* 0x0000000105037824 */ /* 0x000fe200078e0200 */
[----:B------:R-:W-:-:S04]  /*27c30*/  SEL R0, R2, RZ, !P0 ;  /* 0x000000ff02007207 */ /* 0x000fc80004000000 */
[----:B------:R0:W-:Y:S04]  /*27c40*/  STL [R1+0x14], R3 ;  /* 0x0000140301007387 */ /* 0x0001e80000100800 */
[----:B------:R0:W-:Y:S01]  /*27c50*/  STL [R1+0x24], R0 ;  /* 0x0000240001007387 */ /* 0x0001e20000100800 */
[----:B------:R-:W-:Y:S05]  /*27c60*/  @!P1 BRA `(.L_x_1900) ;  /* 0x0000000000409947 */ /* 0x000fea0003800000 */
[----:B------:R-:W-:Y:S01]  /*27c70*/  MOV R2, 0x0 ;  /* 0x0000000000027802 */ /* 0x000fe20000000f00 */
[----:B------:R-:W-:Y:S01]  /*27c80*/  ULDC.64 UR4, c[0x4][0xc0] ;  /* 0x0100300000047ab9 */ /* 0x000fe20000000a00 */
[----:B------:R-:W-:Y:S01]  /*27c90*/  ULDC.64 UR6, c[0x4][0xc8] ;  /* 0x0100320000067ab9 */ /* 0x000fe20000000a00 */
[----:B------:R-:W-:Y:S01]  /*27ca0*/  ULDC.64 UR8, c[0x4][0x28] ;  /* 0x01000a0000087ab9 */ /* 0x000fe20000000a00 */
[----:B0-----:R-:W-:Y:S01]  /*27cb0*/  IMAD.U32 R4, RZ, RZ, UR4 ;  /* 0x00000004ff047e24 */ /* 0x001fe2000f8e00ff */
        /* <DEDUP_REMOVED lines=11> */
.L_x_1900:
[----:B------:R-:W-:Y:S05]  /*27d70*/  BSYNC B6 ;  /* 0x0000000000067941 */ /* 0x000fea0003800000 */
.L_x_1899:
[----:B------:R-:W2:Y:S01]  /*27d80*/  LDL.LU R21, [R1+0x24] ;  /* 0x0000240001157983 */ /* 0x000ea20000300800 */
[----:B------:R-:W-:Y:S01]  /*27d90*/  ULDC.64 UR4, c[0x0][0x2d8] ;  /* 0x0000b60000047ab9 */ /* 0x000fe20000000a00 */
[----:B------:R-:W1:Y:S02]  /*27da0*/  LDC R7, c[0x0][0x448] ;  /* 0x00011200ff077b82 */ /* 0x000e640000000800 */
[----:B------:R-:W3:Y:S04]  /*27db0*/  LDL.LU R20, [R1+0x14] ;  /* 0x0000140001147983 */ /* 0x000ee80000300800 */
[----:B0-----:R-:W3:Y:S01]  /*27dc0*/  LDL.LU.64 R2, [R1+0x18] ;  /* 0x0000180001027983 */ /* 0x001ee20000300a00 */
[----:B------:R-:W-:-:S03]  /*27dd0*/  IMAD R0, R29, UR4, RZ ;  /* 0x000000041d007c24 */ /* 0x000fc6000f8e02ff */
[----:B------:R0:W5:Y:S01]  /*27de0*/  LDL R8, [R1+0x10] ;  /* 0x0000100001087983 */ /* 0x0001620000100800 */
[----:B------:R-:W-:Y:S01]  /*27df0*/  IMAD R0, R18, UR5, R0 ;  /* 0x0000000512007c24 */ /* 0x000fe2000f8e0200 */
[----:B-1----:R-:W-:-:S13]  /*27e00*/  ISETP.NE.AND P0, PT, R7, 0x1, PT ;  /* 0x000000010700780c */ /* 0x002fda0003f05270 */
[----:B------:R-:W1:Y:S01]  /*27e10*/  @P0 LDC R6, c[0x0][0x44c] ;  /* 0x00011300ff060b82 */ /* 0x000e620000000800 */
[C---:B------:R-:W-:Y:S02]  /*27e20*/  LOP3.LUT R9, R30.reuse, 0x40, RZ, 0xfc, !PT ;  /* 0x000000401e097812 */ /* 0x040fe400078efcff */
[----:B------:R-:W-:Y:S01]  /*27e30*/  LOP3.LUT R10, R30, 0x80, RZ, 0xfc, !PT ;  /* 0x000000801e0a7812 */ /* 0x000fe200078efcff */
[----:B---3--:R-:W-:Y:S02]  /*27e40*/  IMAD.MOV.U32 R3, RZ, RZ, R20 ;  /* 0x000000ffff037224 */ /* 0x008fe400078e0014 */
[----:B------:R-:W3:Y:S01]  /*27e50*/  S2R R20, SR_TID.X ;  /* 0x0000000000147919 */ /* 0x000ee20000002100 */
[----:B------:R-:W-:Y:S01]  /*27e60*/  IMAD.WIDE.U32 R2, R18, UR4, R2 ;  /* 0x0000000412027c25 */ /* 0x000fe2000f8e0002 */
[----:B------:R-:W-:-:S03]  /*27e70*/  ULDC.64 UR4, c[0x0][0x2e0] ;  /* 0x0000b80000047ab9 */ /* 0x000fc60000000a00 */
[----:B------:R-:W-:Y:S02]  /*27e80*/  IMAD.IADD R3, R3, 0x1, R0 ;  /* 0x0000000103037824 */ /* 0x000fe400078e0200 */
[----:B--2---:R-:W-:Y:S02]  /*27e90*/  IMAD R0, R21, UR4, RZ ;  /* 0x0000000415007c24 */ /* 0x004fe4000f8e02ff */
[----:B------:R-:W2:Y:S01]  /*27ea0*/  S2R R21, SR_TID.X ;  /* 0x0000000000157919 */ /* 0x000ea20000002100 */
[----:B------:R-:W-:-:S04]  /*27eb0*/  IMAD.WIDE.U32 R2, R27, UR4, R2 ;  /* 0x000000041b027c25 */ /* 0x000fc8000f8e0002 */
[----:B------:R-:W-:Y:S01]  /*27ec0*/  IMAD R0, R27, UR5, R0 ;  /* 0x000000051b007c24 */ /* 0x000fe2000f8e0200 */
[----:B------:R-:W-:-:S03]  /*27ed0*/  ULDC.64 UR4, c[0x0][0x2d0] ;  /* 0x0000b40000047ab9 */ /* 0x000fc60000000a00 */
[----:B------:R-:W-:Y:S02]  /*27ee0*/  IMAD.IADD R3, R3, 0x1, R0 ;  /* 0x0000000103037824 */ /* 0x000fe400078e0200 */
[----:B------:R-:W4:Y:S01]  /*27ef0*/  @P0 LDC R0, c[0x0][0x450] ;  /* 0x00011400ff000b82 */ /* 0x000f220000000800 */
[----:B---3--:R-:W-:-:S04]  /*27f00*/  LOP3.LUT R20, R20, 0x7f, RZ, 0xc0, !PT ;  /* 0x0000007f14147812 */ /* 0x008fc800078ec0ff */
[----:B------:R-:W-:Y:S01]  /*27f10*/  SHF.R.U32.HI R20, RZ, 0x2, R20 ;  /* 0x00000002ff147819 */ /* 0x000fe20000011614 */
[----:B--2---:R-:W-:-:S05]  /*27f20*/  IMAD.SHL.U32 R21, R21, 0x20, RZ ;  /* 0x0000002015157824 */ /* 0x004fca00078e00ff */
[----:B------:R-:W-:-:S04]  /*27f30*/  LOP3.LUT R21, R21, 0x60, RZ, 0xc0, !PT ;  /* 0x0000006015157812 */ /* 0x000fc800078ec0ff */
[----:B------:R-:W-:-:S05]  /*27f40*/  LOP3.LUT R20, R20, R21, RZ, 0xfc, !PT ;  /* 0x0000001514147212 */ /* 0x000fca00078efcff */
[----:B------:R-:W-:-:S04]  /*27f50*/  IMAD.IADD R5, R20, 0x1, R17 ;  /* 0x0000000114057824 */ /* 0x000fc800078e0211 */
[----:B-1----:R-:W-:-:S04]  /*27f60*/  @P0 IMAD.HI.U32 R6, R5, R6, RZ ;  /* 0x0000000605060227 */ /* 0x002fc800078e00ff */
[----:B------:R-:W-:Y:S01]  /*27f70*/  IMAD.MOV.U32 R4, RZ, RZ, R5 ;  /* 0x000000ffff047224 */ /* 0x000fe200078e0005 */
[----:B----4-:R-:W-:Y:S01]  /*27f80*/  @P0 SHF.R.U32.HI R4, RZ, R0, R6 ;  /* 0x00000000ff040219 */ /* 0x010fe20000011606 */
[----:B------:R-:W1:Y:S04]  /*27f90*/  S2R R20, SR_TID.X ;  /* 0x0000000000147919 */ /* 0x000e680000002100 */
[----:B------:R-:W-:-:S04]  /*27fa0*/  IMAD.MOV R0, RZ, RZ, -R4 ;  /* 0x000000ffff007224 */ /* 0x000fc800078e0a04 */
        /* <DEDUP_REMOVED lines=14> */
[----:B-1----:R-:W-:Y:S02]  /*28090*/  LOP3.LUT R20, R20, 0x7f, RZ, 0xc0, !PT ;  /* 0x0000007f14147812 */ /* 0x002fe400078ec0ff */
[----:B------:R-:W-:Y:S01]  /*280a0*/  IADD3.X R4, R3, UR5, R4, P0, !PT ;  /* 0x0000000503047c10 */ /* 0x000fe200087fe404 */
[----:B------:R-:W-:Y:S01]  /*280b0*/  UMOV UR5, 0xffffffff ;  /* 0xffffffff00057882 */ /* 0x000fe20000000000 */
[----:B------:R-:W-:Y:S02]  /*280c0*/  ISETP.GE.AND P3, PT, R30, UR4, PT ;  /* 0x000000041e007c0c */ /* 0x000fe4000bf66270 */
[----:B------:R-:W-:-:S02]  /*280d0*/  ISETP.GE.AND P0, PT, R9, UR4, PT ;  /* 0x0000000409007c0c */ /* 0x000fc4000bf06270 */
[----:B------:R-:W-:Y:S02]  /*280e0*/  ISETP.GE.AND P1, PT, R10, UR4, PT ;  /* 0x000000040a007c0c */ /* 0x000fe4000bf26270 */
[----:B------:R-:W-:Y:S01]  /*280f0*/  SHF.R.U32.HI R9, RZ, 0x2, R20 ;  /* 0x00000002ff097819 */ /* 0x000fe20000011614 */
[----:B0-----:R-:W-:Y:S10]  /*28100*/  BRA.DIV UR5, `(.L_x_1901) ;  /* 0x0000006a05a47947 */ /* 0x001ff4000b800000 */
[----:B------:R-:W0:Y:S01]  /*28110*/  SHFL.IDX PT, R3, R0, RZ, 0x1c1f ;  /* 0x001c1fff00037589 */ /* 0x000e2200000e0000 */
[----:B------:R-:W-:Y:S02]  /*28120*/  IMAD R35, R35, R7, RZ ;  /* 0x0000000723237224 */ /* 0x000fe400078e02ff */
[----:B------:R-:W-:Y:S01]  /*28130*/  IMAD.IADD R17, R9, 0x1, R17 ;  /* 0x0000000109117824 */ /* 0x000fe200078e0211 */
[----:B------:R-:W1:Y:S04]  /*28140*/  SHFL.IDX PT, R2, R4, RZ, 0x1c1f ;  /* 0x001c1fff04027589 */ /* 0x000e6800000e0000 */
[----:B------:R-:W-:-:S13]  /*28150*/  ISETP.GE.AND P2, PT, R17, R35, PT ;  /* 0x000000231100720c */ /* 0x000fda0003f46270 */
[----:B0-----:R-:W-:-:S05]  /*28160*/  @!P2 IADD3 R3, P4, R30, R3, RZ ;  /* 0x000000031e03a210 */ /* 0x001fca0007f9e0ff */
[----:B-1----:R-:W-:-:S05]  /*28170*/  @!P2 IMAD.X R2, RZ, RZ, R2, P4 ;  /* 0x000000ffff02a224 */ /* 0x002fca00020e0602 */
[----:B------:R-:W-:-:S04]  /*28180*/  @!P2 LOP3.LUT R3, R3, R2, RZ, 0x3c, !PT ;  /* 0x000000020303a212 */ /* 0x000fc800078e3cff */
[----:B------:R-:W-:-:S04]  /*28190*/  @!P2 LOP3.LUT R2, R3, R2, RZ, 0x3c, !PT ;  /* 0x000000020302a212 */ /* 0x000fc800078e3cff */
[----:B------:R-:W-:-:S05]  /*281a0*/  @!P2 LOP3.LUT R3, R3, R2, RZ, 0x3c, !PT ;  /* 0x000000020303a212 */ /* 0x000fca00078e3cff */
[----:B------:R-:W-:Y:S01]  /*281b0*/  @!PT LDS RZ, [RZ] ;  /* 0x00000000fffff984 */ /* 0x000fe20000000800 */
[----:B-----5:R-:W-:Y:S04]  /*281c0*/  @!P2 LDGSTS.E.BYPASS.LTC128B.128 [R8+0x18400], desc[UR42][R2.64], !P3 ;  /* 0x184000000208afae */ /* 0x020fe8000d901d6a */
[----:B------:R-:W-:Y:S04]  /*281d0*/  @!P2 LDGSTS.E.BYPASS.LTC128B.128 [R8+0x1a400], desc[UR42][R2.64+0x40], !P0 ;  /* 0x1a4000400208afae */ /* 0x000fe8000c101d6a */
[----:B------:R0:W-:Y:S02]  /*281e0*/  @!P2 LDGSTS.E.BYPASS.LTC128B.128 [R8+0x1c400], desc[UR42][R2.64+0x80], !P1 ;  /* 0x1c4000800208afae */ /* 0x0001e4000c901d6a */
[----:B0-----:R-:W-:-:S02]  /*281f0*/  VIADD R2, R17, 0x20 ;  /* 0x0000002011027836 */ /* 0x001fc40000000000 */
[----:B------:R-:W0:Y:S03]  /*28200*/  SHFL.IDX PT, R3, R0, 0x1, 0x1c1f ;  /* 0x003c1f0000037f89 */ /* 0x000e2600000e0000 */
[----:B------:R-:W-:Y:S02]  /*28210*/  ISETP.GE.AND P2, PT, R2, R35, PT ;  /* 0x000000230200720c */ /* 0x000fe40003f46270 */
[----:B------:R-:W1:Y:S11]  /*28220*/  SHFL.IDX PT, R2, R4, 0x1, 0x1c1f ;  /* 0x003c1f0004027f89 */ /* 0x000e7600000e0000 */
[----:B0-----:R-:W-:-:S05]  /*28230*/  @!P2 IADD3 R3, P4, R30, R3, RZ ;  /* 0x000000031e03a210 */ /* 0x001fca0007f9e0ff */
[----:B-1----:R-:W-:-:S05]  /*28240*/  @!P2 IMAD.X R2, RZ, RZ, R2, P4 ;  /* 0x000000ffff02a224 */ /* 0x002fca00020e0602 */
[----:B------:R-:W-:-:S04]  /*28250*/  @!P2 LOP3.LUT R3, R3, R2, RZ, 0x3c, !PT ;  /* 0x000000020303a212 */ /* 0x000fc800078e3cff */
[----:B------:R-:W-:-:S04]  /*28260*/  @!P2 LOP3.LUT R2, R3, R2, RZ, 0x3c, !PT ;  /* 0x000000020302a212 */ /* 0x000fc800078e3cff */
[----:B------:R-:W-:-:S05]  /*28270*/  @!P2 LOP3.LUT R3, R3, R2, RZ, 0x3c, !PT ;  /* 0x000000020303a212 */ /* 0x000fca00078e3cff */
[----:B------:R-:W-:Y:S04]  /*28280*/  @!P2 LDGSTS.E.BYPASS.LTC128B.128 [R8+0x18c00], desc[UR42][R2.64], !P3 ;  /* 0x18c000000208afae */ /* 0x000fe8000d901d6a */
[----:B------:R-:W-:Y:S04]  /*28290*/  @!P2 LDGSTS.E.BYPASS.LTC128B.128 [R8+0x1ac00], desc[UR42][R2.64+0x40], !P0 ;  /* 0x1ac000400208afae */ /* 0x000fe8000c101d6a */
[----:B------:R0:W-:Y:S02]  /*282a0*/  @!P2 LDGSTS.E.BYPASS.LTC128B.128 [R8+0x1cc00], desc[UR42][R2.64+0x80], !P1 ;  /* 0x1cc000800208afae */ /* 0x0001e4000c901d6a */
[----:B0-----:R-:W-:-:S02]  /*282b0*/  VIADD R2, R17, 0x40 ;  /* 0x0000004011027836 */ /* 0x001fc40000000000 */
[----:B------:R-:W0:Y:S03]  /*282c0*/  SHFL.IDX PT, R3, R0, 0x2, 0x1c1f ;  /* 0x005c1f0000037f89 */ /* 0x000e2600000e0000 */
[----:B------:R-:W-:Y:S01]  /*282d0*/  ISETP.GE.AND P2, PT, R2, R35, PT ;  /* 0x000000230200720c */ /* 0x000fe20003f46270 */
[----:B------:R-:W-:Y:S04]  /*282e0*/  SHFL.IDX PT, R0, R0, 0x3, 0x1c1f ;  /* 0x007c1f0000007f89 */ /* 0x000fe800000e0000 */
[----:B------:R-:W1:Y:S04]  /*282f0*/  SHFL.IDX PT, R2, R4, 0x2, 0x1c1f ;  /* 0x005c1f0004027f89 */ /* 0x000e6800000e0000 */
[----:B------:R-:W2:Y:S04]  /*28300*/  SHFL.IDX PT, R4, R4, 0x3, 0x1c1f ;  /* 0x007c1f0004047f89 */ /* 0x000ea800000e0000 */
        /* <DEDUP_REMOVED lines=8> */
.L_x_2106:
[----:B------:R-:W-:Y:S01]  /*28390*/  IADD3 R17, R17, 0x60, RZ ;  /* 0x0000006011117810 */ /* 0x000fe20007ffe0ff */
[----:B------:R-:W-:Y:S03]  /*283a0*/  BSSY B0, `(.L_x_1902) ;  /* 0x000000b000007945 */ /* 0x000fe60003800000 */
[----:B------:R-:W-:-:S13]  /*283b0*/  ISETP.GE.AND P2, PT, R17, R35, PT ;  /* 0x000000231100720c */ /* 0x000fda0003f46270 */
[----:B------:R-:W-:Y:S05]  /*283c0*/  @P2 BRA `(.L_x_1903) ;  /* 0x0000000000202947 */ /* 0x000fea0003800000 */
[----:B01----:R-:W-:-:S05]  /*283d0*/  IADD3 R2, P2, R30, R0, RZ ;  /* 0x000000001e027210 */ /* 0x003fca0007f5e0ff */
[----:B------:R-:W-:-:S05]  /*283e0*/  IMAD.X R3, RZ, RZ, R4, P2 ;  /* 0x000000ffff037224 */ /* 0x000fca00010e0604 */
[----:B------:R-:W-:Y:S01]  /*283f0*/  @!PT LDS RZ, [RZ] ;  /* 0x00000000fffff984 */ /* 0x000fe20000000800 */
[----:B------:R-:W-:Y:S01]  /*28400*/  @!PT LDS RZ, [RZ] ;  /* 0x00000000fffff984 */ /* 0x000fe20000000800 */
[----:B------:R-:W-:Y:S01]  /*28410*/  @!PT LDS RZ, [RZ] ;  /* 0x00000000fffff984 */ /* 0x000fe20000000800 */
[----:B------:R2:W-:Y:S04]  /*28420*/  LDGSTS.E.BYPASS.LTC128B.128 [R8+0x19c00], desc[UR42][R2.64], !P3 ;  /* 0x19c0000002087fae */ /* 0x0005e8000d901d6a */
[----:B------:R2:W-:Y:S04]  /*28430*/  LDGSTS.E.BYPASS.LTC128B.128 [R8+0x1bc00], desc[UR42][R2.64+0x40], !P0 ;  /* 0x1bc0004002087fae */ /* 0x0005e8000c101d6a */
[----:B------:R2:W-:Y:S02]  /*28440*/  LDGSTS.E.BYPASS.LTC128B.128 [R8+0x1dc00], desc[UR42][R2.64+0x80], !P1 ;  /* 0x1dc0008002087fae */ /* 0x0005e4000c901d6a */
.L_x_1903:
[----:B------:R-:W-:Y:S05]  /*28450*/  BSYNC B0 ;  /* 0x0000000000007941 */ /* 0x000fea0003800000 */
.L_x_1902:
[----:B------:R-:W-:Y:S01]  /*28460*/  NOP ;  /* 0x0000000000007918 */ /* 0x000fe20000000000 */
[----:B------:R-:W-:-:S13]  /*28470*/  PLOP3.LUT P0, PT, PT, PT, PT, 0x80, 0x0 ;  /* 0x000000000000781c */ /* 0x000fda0003f0f070 */
.L_x_1904:
[----:B------:R-:W-:Y:S02]  /*28480*/  PLOP3.LUT P1, PT, P1, P0, PT, 0xa2, 0x0 ;  /* 0x000000000000781c */ /* 0x000fe40000f21472 */
[----:B------:R-:W-:-:S08]  /*28490*/  @P0 R2UR P1, UR4, R22 ;  /* 0x00000000160402ca */ /* 0x000fd00000020000 */
[----:B------:R-:W-:-:S05]  /*284a0*/  @P0 PLOP3.LUT P0, PT, P1, PT, PT, 0x80, 0x0 ;  /* 0x000000000000081c */ /* 0x000fca0000f0f070 */
[----:B------:R-:W-:Y:S01]  /*284b0*/  @!P1 SYNCS.ARRIVE.TRANS64.RED.A0T1 RZ, [UR4+0x2a800], RZ ;  /* 0x02a800ffffff99a7 */ /* 0x000fe20008200404 */
[----:B------:R-:W-:Y:S07]  /*284c0*/  @!P1 ARRIVES.LDGSTSBAR.64.TRANSCNT [UR4+0x2a800] ;  /* 0x02a80000ff0099b0 */ /* 0x000fee0008000a84 */
[----:B------:R-:W-:Y:S05]  /*284d0*/  @P0 BRA.U.ANY `(.L_x_1904) ;  /* 0xfffffffd00e80947 */ /* 0x000fea000393ffff */
[----:B012---:R-:W2:Y:S02]  /*284e0*/  LDL.LU R2, [R1+0x28] ;  /* 0x0000280001027983 */ /* 0x007ea40000300800 */
[----:B--2---:R-:W-:-:S05]  /*284f0*/  VIADD R2, R2, 0x1 ;  /* 0x0000000102027836 */ /* 0x004fca0000000000 */
[----:B------:R0:W-:Y:S01]  /*28500*/  STL [R1+0x28], R2 ;  /* 0x0000280201007387 */ /* 0x0001e20000100800 */
[----:B------:R-:W-:-:S04]  /*28510*/  LEA.HI R0, R2, R2, RZ, 0x1 ;  /* 0x0000000202007211 */ /* 0x000fc800078f08ff */
[----:B------:R-:W-:-:S05]  /*28520*/  LOP3.LUT R0, R0, 0xfffffffe, RZ, 0xc0, !PT ;  /* 0xfffffffe00007812 */ /* 0x000fca00078ec0ff */
[----:B------:R-:W-:-:S05]  /*28530*/  IMAD.IADD R0, R2, 0x1, -R0 ;  /* 0x0000000102007824 */ /* 0x000fca00078e0a00 */
[----:B------:R-:W-:Y:S01]  /*28540*/  SHF.L.U32 R3, R0, 0x1f, RZ ;  /* 0x0000001f00037819 */ /* 0x000fe200000006ff */
[----:B------:R-:W-:Y:S01]  /*28550*/  NOP ;  /* 0x0000000000007918 */ /* 0x000fe20000000000 */
[----:B0-----:R-:W2:Y:S01]  /*28560*/  LDL.LU R2, [R1+0x20] ;  /* 0x0000200001027983 */ /* 0x001ea20000300800 */
[----:B------:R0:W-:Y:S01]  /*28570*/  SYNCS.ARRIVE.TRANS64.A1T0 RZ, [R22+URZ+0x2a800], RZ ;  /* 0x02a800ff16ff79a7 */ /* 0x0001e2000810003f */
[----:B------:R-:W-:Y:S01]  /*28580*/  BSSY B0, `(.L_x_1905) ;  /* 0x0000005000007945 */ /* 0x000fe20003800000 */
[----:B------:R-:W1:Y:S01]  /*28590*/  SYNCS.PHASECHK.TRANS64.TRYWAIT P1, [R22+URZ+0x2a820], R3 ;  /* 0x02a82003160075a7 */ /* 0x000e62000802017f */
[----:B--2---:R-:W-:-:S05]  /*285a0*/  VIADD R20, R2, 0xfffffffe ;  /* 0xfffffffe02147836 */ /* 0x004fca0000000000 */
[----:B------:R-:W-:Y:S01]  /*285b0*/  ISETP.GE.AND P0, PT, R20, R36, PT ;  /* 0x000000241400720c */ /* 0x000fe20003f06270 */
[----:B01----:R-:W-:-:S12]  /*285c0*/  @!P1 BRA `(.L_x_1906) ;  /* 0x0000006800d09947 */ /* 0x003fd80003800000 */
.L_x_2107:
[----:B------:R-:W-:Y:S05]  /*285d0*/  BSYNC B0 ;  /* 0x0000000000007941 */ /* 0x000fea0003800000 */
.L_x_1905:
[----:B------:R-:W-:Y:S05]  /*285e0*/  @!P0 BRA `(.L_x_1907) ;  /* 0x0000001000f88947 */ /* 0x000fea0003800000 */
[----:B------:R-:W-:Y:S02]  /*285f0*/  IMAD.MOV.U32 R5, RZ, RZ, R23 ;  /* 0x000000ffff057224 */ /* 0x000fe400078e0017 */
[----:B------:R-:W-:-:S07]  /*28600*/  IMAD.MOV.U32 R6, RZ, RZ, R25 ;  /* 0x000000ffff067224 */ /* 0x000fce00078e0019 */
.L_x_1927:
[----:B-1----:R-:W1:Y:S01]  /*28610*/  LDC R7, c[0x0][0x430] ;  /* 0x00010c00ff077b82 */ /* 0x002e620000000800 */
[----:B0-2---:R-:W2:Y:S01]  /*28620*/  S2R R2, SR_TID.X ;  /* 0x0000000000027919 */ /* 0x005ea20000002100 */
[----:B------:R-:W-:Y:S05]  /*28630*/  YIELD ;  /* 0x0000000000007946 */ /* 0x000fea0003800000 */
[----:B------:R-:W-:Y:S01]  /*28640*/  ULDC.64 UR4, c[0x0][0x428] ;  /* 0x00010a0000047ab9 */ /* 0x000fe20000000a00 */
[----:B-1----:R-:W-:Y:S02]  /*28650*/  ISETP.NE.AND P0, PT, R7, 0x1, PT ;  /* 0x000000010700780c */ /* 0x002fe40003f05270 */
[C---:B--2---:R-:W-:Y:S01]  /*28660*/  LOP3.LUT R0, R2.reuse, 0x7f, RZ, 0xc0, !PT ;  /* 0x0000007f02007812 */ /* 0x044fe200078ec0ff */
[----:B------:R-:W-:-:S10]  /*28670*/  IMAD.SHL.U32 R2, R2, 0x20, RZ ;  /* 0x0000002002027824 */ /* 0x000fd400078e00ff */
[----:B------:R-:W1:Y:S01]  /*28680*/  @P0 LDC R4, c[0x0][0x434] ;  /* 0x00010d00ff040b82 */ /* 0x000e620000000800 */
[----:B0-----:R-:W-:Y:S02]  /*28690*/  SHF.R.U32.HI R3, RZ, 0x2, R0 ;  /* 0x00000002ff037819 */ /* 0x001fe40000011600 */
[----:B------:R-:W-:-:S03]  /*286a0*/  LOP3.LUT R2, R2, 0x60, RZ, 0xc0, !PT ;  /* 0x0000006002027812 */ /* 0x000fc600078ec0ff */
[----:B------:R-:W-:Y:S02]  /*286b0*/  IMAD R3, R20, 0x80, R3 ;  /* 0x0000008014037824 */ /* 0x000fe400078e0203 */
[----:B------:R-:W0:Y:S03]  /*286c0*/  @P0 LDC R0, c[0x0][0x438] ;  /* 0x00010e00ff000b82 */ /* 0x000e260000000800 */
[----:B------:R-:W-:-:S05]  /*286d0*/  IADD3 R3, R2, R3, R33 ;  /* 0x0000000302037210 */ /* 0x000fca0007ffe021 */
[----:B------:R-:W-:Y:S02]  /*286e0*/  IMAD.MOV.U32 R2, RZ, RZ, R3 ;  /* 0x000000ffff027224 */ /* 0x000fe400078e0003 */
[----:B-1----:R-:W-:-:S05]  /*286f0*/  @P0 IMAD.HI.U32 R4, R3, R4, RZ ;  /* 0x0000000403040227 */ /* 0x002fca00078e00ff */
[----:B0-----:R-:W-:-:S05]  /*28700*/  @P0 SHF.R.U32.HI R2, RZ, R0, R4 ;  /* 0x00000000ff020219 */ /* 0x001fca0000011604 */
[----:B------:R-:W-:-:S04]  /*28710*/  IMAD.MOV R0, RZ, RZ, -R2 ;  /* 0x000000ffff007224 */ /* 0x000fc800078e0a02 */
[----:B------:R-:W-:Y:S01]  /*28720*/  IMAD R7, R7, R0, R3 ;  /* 0x0000000007077224 */ /* 0x000fe200078e0203 */
[----:B------:R-:W-:Y:S01]  /*28730*/  SHF.R.S32.HI R3, RZ, 0x1f, R2 ;  /* 0x0000001fff037819 */ /* 0x000fe20000011402 */
[----:B------:R-:W-:-:S04]  /*28740*/  IMAD R0, R34, UR4, RZ ;  /* 0x0000000422007c24 */ /* 0x000fc8000f8e02ff */
[C---:B------:R-:W-:Y:S02]  /*28750*/  IMAD R0, R28.reuse, UR5, R0 ;  /* 0x000000051c007c24 */ /* 0x040fe4000f8e0200 */
[----:B------:R-:W-:Y:S01]  /*28760*/  IMAD.WIDE.U32 R2, R28, UR4, R2 ;  /* 0x000000041c027c25 */ /* 0x000fe2000f8e0002 */
[----:B------:R-:W-:-:S03]  /*28770*/  ULDC.64 UR4, c[0x0][0x418] ;  /* 0x0001060000047ab9 */ /* 0x000fc60000000a00 */
[----:B------:R-:W-:Y:S01]  /*28780*/  IMAD.IADD R0, R0, 0x1, R3 ;  /* 0x0000000100007824 */ /* 0x000fe200078e0203 */
[----:B------:R-:W-:-:S04]  /*28790*/  LEA R8, P0, R2, UR4, 0x2 ;  /* 0x0000000402087c11 */ /* 0x000fc8000f8010ff */
[----:B------:R-:W-:-:S05]  /*287a0*/  LEA.HI.X R9, R2, UR5, R0, 0x2, P0 ;  /* 0x0000000502097c11 */ /* 0x000fca00080f1400 */
[----:B------:R-:W2:Y:S01]  /*287b0*/  LDG.E R8, desc[UR42][R8.64] ;  /* 0x0000002a08087981 */ /* 0x000ea2000c1e1900 */
[----:B------:R-:W-:Y:S01]  /*287c0*/  IMAD.U32 R10, RZ, RZ, UR39 ;  /* 0x00000027ff0a7e24 */ /* 0x000fe2000f8e00ff */
[C---:B------:R-:W-:Y:S01]  /*287d0*/  ISETP.GT.AND P1, PT, R20.reuse, R36, PT ;  /* 0x000000241400720c */ /* 0x040fe20003f24270 */
[----:B------:R-:W-:Y:S02]  /*287e0*/  VIADD R23, R5, 0x1 ;  /* 0x0000000105177836 */ /* 0x000fe40000000000 */
[----:B------:R-:W-:Y:S01]  /*287f0*/  VIADD R20, R20, 0xffffffff ;  /* 0xffffffff14147836 */ /* 0x000fe20000000000 */
[----:B------:R-:W-:Y:S02]  /*28800*/  ISETP.NE.AND P2, PT, R10, 0x3, PT ;  /* 0x000000030a00780c */ /* 0x000fe40003f45270 */
[----:B------:R-:W-:-:S04]  /*28810*/  ISETP.NE.AND P0, PT, R23, 0x2, PT ;  /* 0x000000021700780c */ /* 0x000fc80003f05270 */
[----:B------:R-:W-:Y:S02]  /*28820*/  SEL R25, RZ, 0x1, P0 ;  /* 0x00000001ff197807 */ /* 0x000fe40000000000 */
[----:B------:R-:W-:Y:S02]  /*28830*/  SEL R23, R23, RZ, P0 ;  /* 0x000000ff17177207 */ /* 0x000fe40000000000 */
[----:B------:R-:W-:Y:S02]  /*28840*/  LOP3.LUT R25, R6, R25, RZ, 0x3c, !PT ;  /* 0x0000001906197212 */ /* 0x000fe400078e3cff */
[----:B--2---:R-:W-:Y:S01]  /*28850*/  SHF.R.S32.HI R10, RZ, 0x1f, R8 ;  /* 0x0000001fff0a7819 */ /* 0x004fe20000011408 */
[----:B------:R-:W-:Y:S06]  /*28860*/  @!P2 BRA `(.L_x_1908) ;  /* 0x000000000004a947 */ /* 0x000fec0003800000 */
[----:B------:R-:W-:Y:S01]  /*28870*/  BPT.TRAP 0x1 ;  /* 0x000000040000795c */ /* 0x000fe20000300000 */
.L_x_1908:
[----:B------:R-:W-:Y:S01]  /*28880*/  IMAD R4, R23, 0x8, R22 ;  /* 0x0000000817047824 */ /* 0x000fe200078e0216 */
[----:B------:R-:W-:Y:S01]  /*28890*/  SHF.L.U32 R17, R25, 0x1f, RZ ;  /* 0x0000001f19117819 */ /* 0x000fe200000006ff */
[----:B------:R-:W-:Y:S01]  /*288a0*/  BSSY B0, `(.L_x_1909) ;  /* 0x0000004000007945 */ /* 0x000fe20003800000 */
[----:B------:R-:W-:Y:S02]  /*288b0*/  SHF.R.S32.HI R9, RZ, 0x1f, R7 ;  /* 0x0000001fff097819 */ /* 0x000fe40000011407 */
[----:B------:R-:W0:Y:S02]  /*288c0*/  SYNCS.PHASECHK.TRANS64.TRYWAIT P0, [R4+URZ+0x2a880], R17 ;  /* 0x02a88011040075a7 */ /* 0x000e24000800017f */
[----:B0-----:R-:W-:Y:S05]  /*288d0*/  @!P0 BRA `(.L_x_1910) ;  /* 0x0000006800208947 */ /* 0x001fea0003800000 */
.L_x_2108:
[----:B------:R-:W-:Y:S05]  /*288e0*/  BSYNC B0 ;  /* 0x0000000000007941 */ /* 0x000fea0003800000 */
.L_x_1909:
[----:B------:R-:W2:Y:S01]  /*288f0*/  LDL R14, [R1] ;  /* 0x00000000010e7983 */ /* 0x000ea20000100800 */
        /* <DEDUP_REMOVED lines=24> */
[----:B--2---:R-:W-:Y:S01]  /*28a80*/  IMAD R35, R23, 0x6000, R14 ;  /* 0x0000600017237824 */ /* 0x004fe200078e020e */
[----:B------:R-:W-:Y:S07]  /*28a90*/  BRA.DIV UR4, `(.L_x_1911) ;  /* 0x0000006604c47947 */ /* 0x000fee000b800000 */
[----:B------:R-:W1:Y:S04]  /*28aa0*/  SHFL.IDX PT, R2, R21, RZ, 0x1c1f ;  /* 0x001c1fff15027589 */ /* 0x000e6800000e0000 */
[----:B------:R-:W2:Y:S01]  /*28ab0*/  SHFL.IDX PT, R0, R27, RZ, 0x1c1f ;  /* 0x001c1fff1b007589 */ /* 0x000ea200000e0000 */
[----:B-1----:R-:W-:-:S04]  /*28ac0*/  IADD3 R2, P0, R30, R2, RZ ;  /* 0x000000021e027210 */ /* 0x002fc80007f1e0ff */
[----:B--2---:R-:W-:Y:S01]  /*28ad0*/  IADD3.X R3, RZ, R0, RZ, P0, !PT ;  /* 0x00000000ff037210 */ /* 0x004fe200007fe4ff */
        /* <DEDUP_REMOVED lines=20> */
.L_x_2118:
        /* <DEDUP_REMOVED lines=10> */
.L_x_1912:
        /* <DEDUP_REMOVED lines=11> */
.L_x_1913:
[----:B------:R2:W-:Y:S01]  /*28d70*/  SYNCS.ARRIVE.TRANS64.A1T0 RZ, [R4+URZ+0x2a870], RZ ;  /* 0x02a870ff04ff79a7 */ /* 0x0005e2000810003f */
[----:B------:R-:W-:Y:S05]  /*28d80*/  @!P3 BRA `(.L_x_1914) ;  /* 0x000000000004b947 */ /* 0x000fea0003800000 */
[----:B------:R-:W-:Y:S01]  /*28d90*/  BPT.TRAP 0x1 ;  /* 0x000000040000795c */ /* 0x000fe20000300000 */
.L_x_1914:
[----:B------:R-:W3:Y:S01]  /*28da0*/  SYNCS.PHASECHK.TRANS64.TRYWAIT P0, [R4+URZ+0x2a840], R17 ;  /* 0x02a84011040075a7 */ /* 0x000ee2000800017f */
[----:B------:R-:W-:Y:S04]  /*28db0*/  BSSY B0, `(.L_x_1915) ;  /* 0x0000002000007945 */ /* 0x000fe80003800000 */
[----:B---3--:R-:W-:Y:S05]  /*28dc0*/  @!P0 BRA `(.L_x_1916) ;  /* 0x00000068002c8947 */ /* 0x008fea0003800000 */
.L_x_2119:
[----:B------:R-:W-:Y:S05]  /*28dd0*/  BSYNC B0 ;  /* 0x0000000000007941 */ /* 0x000fea0003800000 */
.L_x_1915:
[----:B------:R-:W-:Y:S01]  /*28de0*/  ULDC.64 UR4, c[0x0][0x300] ;  /* 0x0000c00000047ab9 */ /* 0x000fe20000000a00 */
[----:B------:R-:W4:Y:S01]  /*28df0*/  LDC R11, c[0x0][0x2f4] ;  /* 0x0000bd00ff0b7b82 */ /* 0x000f220000000800 */
        /* <DEDUP_REMOVED lines=20> */
[----:B------:R-:W-:Y:S02]  /*28f40*/  IADD3.X R8, R8, UR7, R3, P0, !PT ;  /* 0x0000000708087c10 */ /* 0x000fe400087fe403 */
[----:B------:R-:W-:Y:S01]  /*28f50*/  ISETP.GE.AND P4, PT, R30, R11, PT ;  /* 0x0000000b1e00720c */ /* 0x000fe20003f86270 */
[----:B------:R-:W-:-:S12]  /*28f60*/  BRA.DIV UR4, `(.L_x_1917) ;  /* 0x0000006604d87947 */ /* 0x000fd8000b800000 */
[----:B------:R-:W4:Y:S04]  /*28f70*/  SHFL.IDX PT, R2, R7, RZ, 0x1c1f ;  /* 0x001c1fff07027589 */ /* 0x000f2800000e0000 */
[----:B------:R-:W5:Y:S04]  /*28f80*/  SHFL.IDX PT, R3, R8, RZ, 0x1c1f ;  /* 0x001c1fff08037589 */ /* 0x000f6800000e0000 */
[----:B------:R-:W-:Y:S01]  /*28f90*/  SHFL.IDX PT, R9, R8, 0x2, 0x1c1f ;  /* 0x005c1f0008097f89 */ /* 0x000fe200000e0000 */
[----:B----4-:R-:W-:-:S05]  /*28fa0*/  IADD3 R2, P0, R30, R2, RZ ;  /* 0x000000021e027210 */ /* 0x010fca0007f1e0ff */
[----:B-----5:R-:W-:-:S05]  /*28fb0*/  IMAD.X R3, RZ, RZ, R3, P0 ;  /* 0x000000ffff037224 */ /* 0x020fca00000e0603 */
[----:B------:R-:W-:Y:S04]  /*28fc0*/  LDGSTS.E.BYPASS.LTC128B.128 [R0+0x1e400], desc[UR42][R2.64], !P4 ;  /* 0x1e40000002007fae */ /* 0x000fe8000e101d6a */
[----:B------:R-:W-:Y:S04]  /*28fd0*/  LDGSTS.E.BYPASS.LTC128B.128 [R0+0x20400], desc[UR42][R2.64+0x40], !P3 ;  /* 0x2040004002007fae */ /* 0x000fe8000d901d6a */
[----:B------:R4:W-:Y:S04]  /*28fe0*/  LDGSTS.E.BYPASS.LTC128B.128 [R0+0x22400], desc[UR42][R2.64+0x80], !P2 ;  /* 0x2240008002007fae */ /* 0x0009e8000d101d6a */
[----:B----4-:R-:W4:Y:S04]  /*28ff0*/  SHFL.IDX PT, R2, R7, 0x1, 0x1c1f ;  /* 0x003c1f0007027f89 */ /* 0x010f2800000e0000 */
[----:B------:R-:W5:Y:S01]  /*29000*/  SHFL.IDX PT, R3, R8, 0x1, 0x1c1f ;  /* 0x003c1f0008037f89 */ /* 0x000f6200000e0000 */
[----:B----4-:R-:W-:-:S05]  /*29010*/  IADD3 R2, P0, R30, R2, RZ ;  /* 0x000000021e027210 */ /* 0x010fca0007f1e0ff */
[----:B-----5:R-:W-:-:S05]  /*29020*/  IMAD.X R3, RZ, RZ, R3, P0 ;  /* 0x000000ffff037224 */ /* 0x020fca00000e0603 */
[----:B------:R-:W-:Y:S04]  /*29030*/  LDGSTS.E.BYPASS.LTC128B.128 [R0+0x1ec00], desc[UR42][R2.64], !P4 ;  /* 0x1ec0000002007fae */ /* 0x000fe8000e101d6a */
[----:B------:R-:W-:Y:S04]  /*29040*/  LDGSTS.E.BYPASS.LTC128B.128 [R0+0x20c00], desc[UR42][R2.64+0x40], !P3 ;  /* 0x20c0004002007fae */ /* 0x000fe8000d901d6a */
[----:B------:R4:W-:Y:S04]  /*29050*/  LDGSTS.E.BYPASS.LTC128B.128 [R0+0x22c00], desc[UR42][R2.64+0x80], !P2 ;  /* 0x22c0008002007fae */ /* 0x0009e8000d101d6a */
[----:B----4-:R-:W4:Y:S02]  /*29060*/  SHFL.IDX PT, R2, R7, 0x2, 0x1c1f ;  /* 0x005c1f0007027f89 */ /* 0x010f2400000e0000 */
[----:B----4-:R-:W-:-:S05]  /*29070*/  IADD3 R2, P0, R30, R2, RZ ;  /* 0x000000021e027210 */ /* 0x010fca0007f1e0ff */
[----:B------:R-:W-:Y:S02]  /*29080*/  IMAD.X R3, RZ, RZ, R9, P0 ;  /* 0x000000ffff037224 */ /* 0x000fe400000e0609 */
[----:B------:R4:W0:Y:S04]  /*29090*/  SHFL.IDX PT, R9, R8, 0x3, 0x1c1f ;  /* 0x007c1f0008097f89 */ /* 0x00082800000e0000 */
[----:B------:R-:W-:Y:S04]  /*290a0*/  LDGSTS.E.BYPASS.LTC128B.128 [R0+0x1f400], desc[UR42][R2.64], !P4 ;  /* 0x1f40000002007fae */ /* 0x000fe8000e101d6a */
[----:B------:R-:W-:Y:S04]  /*290b0*/  LDGSTS.E.BYPASS.LTC128B.128 [R0+0x21400], desc[UR42][R2.64+0x40], !P3 ;  /* 0x2140004002007fae */ /* 0x000fe8000d901d6a */
[----:B------:R5:W-:Y:S04]  /*290c0*/  LDGSTS.E.BYPASS.LTC128B.128 [R0+0x23400], desc[UR42][R2.64+0x80], !P2 ;  /* 0x2340008002007fae */ /* 0x000be8000d101d6a */
[----:B-----5:R4:W0:Y:S02]  /*290d0*/  SHFL.IDX PT, R2, R7, 0x3, 0x1c1f ;  /* 0x007c1f0007027f89 */ /* 0x02082400000e0000 */
.L_x_2129:
        /* <DEDUP_REMOVED lines=10> */
.L_x_1918:
        /* <DEDUP_REMOVED lines=11> */
.L_x_1919:
[----:B------:R-:W-:Y:S01]  /*29230*/  IMAD.U32 R0, RZ, RZ, UR37 ;  /* 0x00000025ff007e24 */ /* 0x000fe2000f8e00ff */
[----:B------:R0:W-:Y:S04]  /*29240*/  SYNCS.ARRIVE.TRANS64.A1T0 RZ, [R4+URZ+0x2a830], RZ ;  /* 0x02a830ff04ff79a7 */ /* 0x0001e8000810003f */
[----:B------:R-:W-:-:S13]  /*29250*/  ISETP.NE.AND P0, PT, R0, 0x3, PT ;  /* 0x000000030000780c */ /* 0x000fda0003f05270 */
[----:B0-----:R-:W-:Y:S05]  /*29260*/  @!P0 BRA `(.L_x_1920) ;  /* 0x0000000000048947 */ /* 0x001fea0003800000 */
[----:B------:R-:W-:Y:S01]  /*29270*/  BPT.TRAP 0x1 ;  /* 0x000000040000795c */ /* 0x000fe20000300000 */
.L_x_1920:
[----:B------:R-:W-:Y:S01]  /*29280*/  LOP3.LUT R2, R6, 0x1, RZ, 0x3c, !PT ;  /* 0x0000000106027812 */ /* 0x000fe200078e3cff */
[----:B------:R-:W-:Y:S01]  /*29290*/  IMAD R0, R5, 0x8, R22 ;  /* 0x0000000805007824 */ /* 0x000fe200078e0216 */
[----:B------:R-:W-:Y:S02]  /*292a0*/  BSSY B0, `(.L_x_1921) ;  /* 0x0000004000007945 */ /* 0x000fe40003800000 */
[----:B------:R-:W-:-:S04]  /*292b0*/  SHF.L.U32 R2, R2, 0x1f, RZ ;  /* 0x0000001f02027819 */ /* 0x000fc800000006ff */
[----:B------:R-:W0:Y:S02]  /*292c0*/  SYNCS.PHASECHK.TRANS64.TRYWAIT P2, [R0+URZ+0x2a870], R2 ;  /* 0x02a87002000075a7 */ /* 0x000e24000804017f */
[----:B0-----:R-:W-:Y:S05]  /*292d0*/  @!P2 BRA `(.L_x_1922) ;  /* 0x00000068002ca947 */ /* 0x001fea0003800000 */
.L_x_2130:
[----:B------:R-:W-:Y:S05]  /*292e0*/  BSYNC B0 ;  /* 0x0000000000007941 */ /* 0x000fea0003800000 */
.L_x_1921:
[----:B------:R-:W-:-:S05]  /*292f0*/  IMAD.U32 R3, RZ, RZ, UR39 ;  /* 0x00000027ff037e24 */ /* 0x000fca000f8e00ff */
[----:B------:R-:W-:-:S13]  /*29300*/  ISETP.NE.AND P2, PT, R3, 0x3, PT ;  /* 0x000000030300780c */ /* 0x000fda0003f45270 */
[----:B------:R-:W-:Y:S05]  /*29310*/  @!P2 BRA `(.L_x_1923) ;  /* 0x000000000004a947 */ /* 0x000fea0003800000 */
[----:B------:R-:W-:Y:S01]  /*29320*/  BPT.TRAP 0x1 ;  /* 0x000000040000795c */ /* 0x000fe20000300000 */
.L_x_1923:
[----:B------:R-:W-:Y:S01]  /*29330*/  SHF.L.U32 R3, R6, 0x1f, RZ ;  /* 0x0000001f06037819 */ /* 0x000fe200000006ff */
[----:B------:R-:W-:-:S03]  /*29340*/  IMAD R2, R5, 0x6000, RZ ;  /* 0x0000600005027824 */ /* 0x000fc600078e02ff */
[----:B------:R-:W0:Y:S02]  /*29350*/  SYNCS.PHASECHK.TRANS64.TRYWAIT P2, [R0+URZ+0x2a860], R3 ;  /* 0x02a86003000075a7 */ /* 0x000e24000804017f */
[----:B0-----:R-:W-:Y:S05]  /*29360*/  @!P2 BRA `(.L_x_1924) ;  /* 0x00000068001ca947 */ /* 0x001fea0003800000 */
.L_x_2131:
[----:B--23--:R-:W2:Y:S04]  /*29370*/  LDL R4, [R1+0xc] ;  /* 0x00000c0001047983 */ /* 0x00cea80000100800 */
[----:B----4-:R-:W3:Y:S01]  /*29380*/  LDL R8, [R1+0x4] ;  /* 0x0000040001087983 */ /* 0x010ee20000100800 */
[----:B------:R-:W-:Y:S05]  /*29390*/  WARPSYNC.ALL ;  /* 0x0000000000007948 */ /* 0x000fea0003800000 */
[----:B------:R-:W4:Y:S01]  /*293a0*/  LDL R17, [R1+0x8] ;  /* 0x0000080001117983 */ /* 0x000f220000100800 */
[----:B--2---:R-:W-:-:S02]  /*293b0*/  LOP3.LUT R3, R2, R4, RZ, 0xfc, !PT ;  /* 0x0000000402037212 */ /* 0x004fc400078efcff */
[----:B---3--:R-:W-:-:S03]  /*293c0*/  IADD3 R2, R22, R2, R8 ;  /* 0x0000000216027210 */ /* 0x008fc60007ffe008 */
[----:B------:R-:W-:-:S05]  /*293d0*/  IMAD.IADD R3, R22, 0x1, R3 ;  /* 0x0000000116037824 */ /* 0x000fca00078e0203 */
[----:B------:R-:W0:Y:S02]  /*293e0*/  LDSM.16.MT88.4 R4, [R3+0xc400] ;  /* 0x00c400000304783b */ /* 0x000e240000004200 */
        /* <DEDUP_REMOVED lines=17> */
[----:B------:R-:W0:Y:S01]  /*29500*/  LDSM.16.MT88.4 R4, [R3+0xcc00] ;  /* 0x00cc00000304783b */ /* 0x000e220000004200 */
[----:B------:R-:W-:Y:S02]  /*29510*/  IADD3 R12, R31, 0x400, R2 ;  /* 0x000004001f0c7810 */ /* 0x000fe40007ffe002 */
        /* <DEDUP_REMOVED lines=18> */
[----:B----4-:R-:W-:Y:S02]  /*29640*/  IADD3 R2, R17, 0x400, R2 ;  /* 0x0000040011027810 */ /* 0x010fe40007ffe002 */
        /* <DEDUP_REMOVED lines=24> */
[----:B------:R-:W0:Y:S01]  /*297d0*/  LDSM.16.MT88.4 R4, [R3+0xfc00] ;  /* 0x00fc00000304783b */ /* 0x000e220000004200 */
[----:B------:R-:W-:Y:S02]  /*297e0*/  MOV R12, UR39 ;  /* 0x00000027000c7c02 */ /* 0x000fe40008000f00 */
[C-C-:B0-----:R-:W-:Y:S02]  /*297f0*/  PRMT R8, R4.reuse, 0x6420, R5.reuse ;  /* 0x0000642004087816 */ /* 0x141fe40000000005 */
[----:B------:R-:W-:Y:S02]  /*29800*/  PRMT R9, R4, 0x7531, R5 ;  /* 0x0000753104097816 */ /* 0x000fe40000000005 */
[----:B------:R-:W-:-:S02]  /*29810*/  PRMT R10, R6, 0x6420, R7 ;  /* 0x00006420060a7816 */ /* 0x000fc40000000007 */
[----:B------:R-:W-:-:S05]  /*29820*/  PRMT R11, R6, 0x7531, R7 ;  /* 0x00007531060b7816 */ /* 0x000fca0000000007 */
[----:B------:R-:W-:Y:S04]  /*29830*/  STSM.16.M88.4 [R2+0x2000], R8 ;  /* 0x0020000802007844 */ /* 0x000fe80000000200 */
[----:B------:R-:W0:Y:S01]  /*29840*/  LDSM.16.MT88.4 R4, [R3+0x11c00] ;  /* 0x011c00000304783b */ /* 0x000e220000004200 */
[----:B------:R-:W-:Y:S02]  /*29850*/  ISETP.NE.AND P2, PT, R12, 0x3, PT ;  /* 0x000000030c00780c */ /* 0x000fe40003f45270 */
        /* <DEDUP_REMOVED lines=13> */
.L_x_1925:
[----:B--2---:R2:W-:Y:S01]  /*29930*/  SYNCS.ARRIVE.TRANS64.A1T0 RZ, [R0+URZ+0x2a850], RZ ;  /* 0x02a850ff00ff79a7 */ /* 0x0045e2000810003f */
[----:B------:R-:W-:Y:S06]  /*29940*/  BAR.SYNC.DEFER_BLOCKING 0x2, 0x80 ;  /* 0x0082000000007b1d */ /* 0x000fec0000010000 */
[----:B------:R-:W-:Y:S05]  /*29950*/  @!P0 BRA `(.L_x_1926) ;  /* 0x0000000000048947 */ /* 0x000fea0003800000 */
[----:B------:R-:W-:Y:S01]  /*29960*/  BPT.TRAP 0x1 ;  /* 0x000000040000795c */ /* 0x000fe20000300000 */
.L_x_1926:
[----:B--2---:R-:W-:Y:S02]  /*29970*/  VIADD R0, R0, 0x2a880 ;  /* 0x0002a88000007836 */ /* 0x004fe40000000000 */
[----:B------:R-:W-:Y:S02]  /*29980*/  IMAD.MOV.U32 R5, RZ, RZ, R23 ;  /* 0x000000ffff057224 */ /* 0x000fe400078e0017 */
[----:B------:R-:W-:Y:S01]  /*29990*/  IMAD.MOV.U32 R6, RZ, RZ, R25 ;  /* 0x000000ffff067224 */ /* 0x000fe200078e0019 */
[----:B------:R-:W-:-:S04]  /*299a0*/  PRMT R0, R37, 0x654, R0 ;  /* 0x0000065425007816 */ /* 0x000fc80000000000 */
[----:B------:R2:W-:Y:S01]  /*299b0*/  SYNCS.ARRIVE.TRANS64.RED.A1T0 RZ, [R0+URZ], RZ ;  /* 0x000000ff00ff79a7 */ /* 0x0005e2000810043f */
[----:B------:R-:W-:Y:S05]  /*299c0*/  @P1 BRA `(.L_x_1927) ;  /* 0xffffffec00101947 */ /* 0x000fea000383ffff */
.L_x_1907:
        /* <DEDUP_REMOVED lines=19> */
.L_x_1929:
[----:B------:R-:W-:Y:S05]  /*29b00*/  BSYNC B0 ;  /* 0x0000000000007941 */ /* 0x000fea0003800000 */
.L_x_1928:
[----:B------:R-:W-:Y:S05]  /*29b10*/  @!P0 BRA `(.L_x_1930) ;  /* 0x0000000000048947 */ /* 0x000fea0003800000 */
[----:B------:R-:W-:Y:S01]  /*29b20*/  BPT.TRAP 0x1 ;  /* 0x000000040000795c */ /* 0x000fe20000300000 */
.L_x_1930:
[----:B------:R-:W-:Y:S01]  /*29b30*/  LOP3.LUT R3, R25, 0x1, RZ, 0x3c, !PT ;  /* 0x0000000119037812 */ /* 0x000fe200078e3cff */
[----:B------:R-:W-:Y:S01]  /*29b40*/  IMAD R12, R23, 0x8, R22 ;  /* 0x00000008170c7824 */ /* 0x000fe200078e0216 */
[----:B------:R-:W-:Y:S02]  /*29b50*/  BSSY B0, `(.L_x_1931) ;  /* 0x0000004000007945 */ /* 0x000fe40003800000 */
[----:B------:R-:W-:-:S04]  /*29b60*/  SHF.L.U32 R3, R3, 0x1f, RZ ;  /* 0x0000001f03037819 */ /* 0x000fc800000006ff */
[----:B------:R-:W0:Y:S02]  /*29b70*/  SYNCS.PHASECHK.TRANS64.TRYWAIT P1, [R12+URZ+0x2a870], R3 ;  /* 0x02a870030c0075a7 */ /* 0x000e24000802017f */
[----:B0-----:R-:W-:Y:S05]  /*29b80*/  @!P1 BRA `(.L_x_1932) ;  /* 0x0000006000289947 */ /* 0x001fea0003800000 */
.L_x_2132:
[----:B------:R-:W-:Y:S05]  /*29b90*/  BSYNC B0 ;  /* 0x0000000000007941 */ /* 0x000fea0003800000 */
.L_x_1931:
[----:B------:R-:W-:-:S05]  /*29ba0*/  IMAD.U32 R0, RZ, RZ, UR39 ;  /* 0x00000027ff007e24 */ /* 0x000fca000f8e00ff */
[----:B------:R-:W-:-:S13]  /*29bb0*/  ISETP.NE.AND P1, PT, R0, 0x3, PT ;  /* 0x000000030000780c */ /* 0x000fda0003f25270 */
[----:B------:R-:W-:Y:S05]  /*29bc0*/  @!P1 BRA `(.L_x_1933) ;  /* 0x0000000000049947 */ /* 0x000fea0003800000 */
[----:B------:R-:W-:Y:S01]  /*29bd0*/  BPT.TRAP 0x1 ;  /* 0x000000040000795c */ /* 0x000fe20000300000 */
.L_x_1933:
[----:B0-----:R-:W-:-:S04]  /*29be0*/  SHF.L.U32 R3, R25, 0x1f, RZ ;  /* 0x0000001f19037819 */ /* 0x001fc800000006ff */
[----:B------:R-:W0:Y:S02]  /*29bf0*/  SYNCS.PHASECHK.TRANS64.TRYWAIT P1, [R12+URZ+0x2a860], R3 ;  /* 0x02a860030c0075a7 */ /* 0x000e24000802017f */
[----:B0-----:R-:W-:Y:S05]  /*29c00*/  @!P1 BRA `(.L_x_1934) ;  /* 0x00000060001c9947 */ /* 0x001fea0003800000 */
.L_x_2133:
[----:B------:R-:W2:Y:S04]  /*29c10*/  LDL R0, [R1+0xc] ;  /* 0x00000c0001007983 */ /* 0x000ea80000100800 */
[----:B------:R-:W3:Y:S01]  /*29c20*/  LDL R2, [R1+0x4] ;  /* 0x0000040001027983 */ /* 0x000ee20000100800 */
[----:B0-----:R-:W-:Y:S01]  /*29c30*/  IMAD R3, R23, 0x6000, RZ ;  /* 0x0000600017037824 */ /* 0x001fe200078e02ff */
        /* <DEDUP_REMOVED lines=69> */
[----:B------:R-:W-:Y:S01]  /*2a090*/  IMAD.U32 R3, RZ, RZ, UR39 ;  /* 0x00000027ff037e24 */ /* 0x000fe2000f8e00ff */
        /* <DEDUP_REMOVED lines=20> */
.L_x_1935:
[----:B--2---:R2:W-:Y:S01]  /*2a1e0*/  SYNCS.ARRIVE.TRANS64.A1T0 RZ, [R12+URZ+0x2a850], RZ ;  /* 0x02a850ff0cff79a7 */ /* 0x0045e2000810003f */
[----:B------:R-:W-:Y:S06]  /*2a1f0*/  BAR.SYNC.DEFER_BLOCKING 0x2, 0x80 ;  /* 0x0082000000007b1d */ /* 0x000fec0000010000 */
[----:B------:R-:W-:Y:S05]  /*2a200*/  @!P0 BRA `(.L_x_1936) ;  /* 0x0000000000048947 */ /* 0x000fea0003800000 */
[----:B------:R-:W-:Y:S01]  /*2a210*/  BPT.TRAP 0x1 ;  /* 0x000000040000795c */ /* 0x000fe20000300000 */
.L_x_1936:
[----:B--2---:R-:W-:Y:S02]  /*2a220*/  VIADD R12, R12, 0x2a880 ;  /* 0x0002a8800c0c7836 */ /* 0x004fe40000000000 */
[----:B------:R-:W-:-:S03]  /*2a230*/  VIADD R23, R23, 0x1 ;  /* 0x0000000117177836 */ /* 0x000fc60000000000 */
[----:B------:R-:W-:Y:S02]  /*2a240*/  PRMT R12, R37, 0x654, R12 ;  /* 0x00000654250c7816 */ /* 0x000fe4000000000c */
[C---:B------:R-:W-:Y:S02]  /*2a250*/  ISETP.NE.AND P0, PT, R23.reuse, 0x2, PT ;  /* 0x000000021700780c */ /* 0x040fe40003f05270 */
[----:B------:R2:W-:Y:S02]  /*2a260*/  SYNCS.ARRIVE.TRANS64.RED.A1T0 RZ, [R12+URZ], RZ ;  /* 0x000000ff0cff79a7 */ /* 0x0005e4000810043f */
[----:B------:R-:W-:Y:S02]  /*2a270*/  SEL R0, RZ, 0x1, P0 ;  /* 0x00000001ff007807 */ /* 0x000fe40000000000 */
[----:B------:R-:W-:Y:S02]  /*2a280*/  SEL R23, R23, RZ, P0 ;  /* 0x000000ff17177207 */ /* 0x000fe40000000000 */
[----:B------:R-:W-:-:S07]  /*2a290*/  LOP3.LUT R25, R25, R0, RZ, 0x3c, !PT ;  /* 0x0000000019197212 */ /* 0x000fce00078e3cff */
.L_x_1877:
[----:B------:R-:W-:-:S13]  /*2a2a0*/  LOP3.LUT P0, RZ, R32, 0x20, RZ, 0xc0, !PT ;  /* 0x0000002020ff7812 */ /* 0x000fda000780c0ff */
[----:B------:R-:W-:Y:S05]  /*2a2b0*/  @!P0 BRA `(.L_x_1937) ;  /* 0x0000000000248947 */ /* 0x000fea0003800000 */
[----:B------:R-:W-:Y:S05]  /*2a2c0*/  WARPSYNC.ALL ;  /* 0x0000000000007948 */ /* 0x000fea0003800000 */
[----:B------:R-:W3:Y:S08]  /*2a2d0*/  S2UR UR4, SR_CgaCtaId ;  /* 0x00000000000479c3 */ /* 0x000ef00000008800 */
[----:B------:R-:W-:Y:S01]  /*2a2e0*/  BAR.SYNC.DEFER_BLOCKING 0x5, 0x180 ;  /* 0x0146000000007b1d */ /* 0x000fe20000010000 */
[----:B------:R-:W-:Y:S01]  /*2a2f0*/  MOV R22, 0x400 ;  /* 0x0000040000167802 */ /* 0x000fe20000000f00 */
[----:B---3--:R-:W-:-:S05]  /*2a300*/  IMAD.U32 R37, RZ, RZ, UR4 ;  /* 0x00000004ff257e24 */ /* 0x008fca000f8e00ff */
[----:B------:R-:W-:-:S05]  /*2a310*/  LEA R22, R37, R22, 0x18 ;  /* 0x0000001625167211 */ /* 0x000fca00078ec0ff */
[----:B------:R4:W3:Y:S01]  /*2a320*/  LDS.128 R16, [R22+0x2a8d0] ;  /* 0x02a8d00016107984 */ /* 0x0008e20000000c00 */
[----:B------:R-:W-:Y:S06]  /*2a330*/  BAR.ARV 0x4, 0x180 ;  /* 0x0106000000007b1d */ /* 0x000fec0000002000 */
[----:B------:R-:W-:Y:S05]  /*2a340*/  BRA `(.L_x_1938) ;  /* 0x0000000800cc7947 */ /* 0x000fea0003800000 */
.L_x_1937:
        /* <DEDUP_REMOVED lines=8> */
[----:B------:R-:W0:Y:S02]  /*2a3d0*/  @!P1 LDC.64 R2, c[0x0][0xc80] ;  /* 0x00032000ff029b82 */ /* 0x000e240000000a00 */
[----:B0-----:R-:W-:-:S06]  /*2a3e0*/  @!P1 IMAD.WIDE R2, R5, 0x4, R2 ;  /* 0x0000000405029825 */ /* 0x001fcc00078e0202 */
[----:B------:R-:W3:Y:S01]  /*2a3f0*/  @!P1 LDG.E R2, desc[UR42][R2.64] ;  /* 0x0000002a02029981 */ /* 0x000ee2000c1e1900 */
[----:B------:R-:W-:Y:S01]  /*2a400*/  IMAD.MOV.U32 R17, RZ, RZ, RZ ;  /* 0x000000ffff117224 */ /* 0x000fe200078e00ff */
[C---:B------:R-:W-:Y:S02]  /*2a410*/  ISETP.GE.U32.AND P2, PT, R8.reuse, 0x2, PT ;  /* 0x000000020800780c */ /* 0x040fe40003f46070 */
[C---:B------:R-:W-:Y:S01]  /*2a420*/  ISETP.GE.U32.AND P3, PT, R8.reuse, 0x4, PT ;  /* 0x000000040800780c */ /* 0x040fe20003f66070 */
[----:B------:R-:W-:Y:S01]  /*2a430*/  SHFL.IDX PT, R0, R16, RZ, 0x1f ;  /* 0x00001fff10007589 */ /* 0x000fe200000e0000 */
[C---:B------:R-:W-:Y:S02]  /*2a440*/  ISETP.GE.U32.AND P4, PT, R8.reuse, 0x8, PT ;  /* 0x000000080800780c */ /* 0x040fe40003f86070 */
[C---:B------:R-:W-:Y:S01]  /*2a450*/  ISETP.GE.U32.AND P5, PT, R8.reuse, 0x10, PT ;  /* 0x000000100800780c */ /* 0x040fe20003fa6070 */
[----:B---3--:R-:W-:Y:S01]  /*2a460*/  @!P1 IMAD.MOV.U32 R17, RZ, RZ, R2 ;  /* 0x000000ffff119224 */ /* 0x008fe200078e0002 */
[----:B------:R-:W-:-:S04]  /*2a470*/  ISETP.NE.AND P1, PT, R8, RZ, PT ;  /* 0x000000ff0800720c */ /* 0x000fc80003f25270 */
[----:B------:R-:W0:Y:S02]  /*2a480*/  SHFL.UP PT, R14, R17, 0x1, RZ ;  /* 0x04200000110e7989 */ /* 0x000e2400000e00ff */
[----:B0-----:R-:W-:-:S05]  /*2a490*/  SEL R4, R14, RZ, P1 ;  /* 0x000000ff0e047207 */ /* 0x001fca0000800000 */
[----:B------:R-:W-:-:S05]  /*2a4a0*/  IMAD.IADD R4, R17, 0x1, R4 ;  /* 0x0000000111047824 */ /* 0x000fca00078e0204 */
[----:B------:R-:W0:Y:S02]  /*2a4b0*/  SHFL.UP PT, R14, R4, 0x2, RZ ;  /* 0x04400000040e7989 */ /* 0x000e2400000e00ff */
[----:B0-----:R-:W-:-:S05]  /*2a4c0*/  SEL R5, R14, RZ, P2 ;  /* 0x000000ff0e057207 */ /* 0x001fca0001000000 */
[----:B------:R-:W-:Y:S02]  /*2a4d0*/  IMAD.IADD R6, R4, 0x1, R5 ;  /* 0x0000000104067824 */ /* 0x000fe400078e0205 */
[----:B------:R-:W-:Y:S04]  /*2a4e0*/  SHFL.IDX PT, R5, R16, 0x1, 0x1f ;  /* 0x00201f0010057f89 */ /* 0x000fe800000e0000 */
        /* <DEDUP_REMOVED lines=9> */
[----:B------:R0:W3:Y:S02]  /*2a580*/  SHFL.IDX PT, R14, R3, 0x1f, 0x1f ;  /* 0x03e01f00030e7f89 */ /* 0x0000e400000e0000 */
.L_x_2143:
[----:B------:R-:W-:Y:S02]  /*2a590*/  ULDC UR4, c[0x0][0xc38] ;  /* 0x00030e0000047ab9 */ /* 0x000fe40000000800 */
[----:B------:R-:W-:-:S04]  /*2a5a0*/  IMAD.U32 R4, RZ, RZ, UR4 ;  /* 0x00000004ff047e24 */ /* 0x000fc8000f8e00ff */
[----:B---3--:R-:W-:-:S04]  /*2a5b0*/  IMAD R14, R14, R4, RZ ;  /* 0x000000040e0e7224 */ /* 0x008fc800078e02ff */
[----:B------:R-:W-:-:S05]  /*2a5c0*/  IMAD.IADD R5, R5, 0x1, R14 ;  /* 0x0000000105057824 */ /* 0x000fca00078e020e */
[----:B------:R-:W-:-:S13]  /*2a5d0*/  ISETP.GT.AND P6, PT, R5, R0, PT ;  /* 0x000000000500720c */ /* 0x000fda0003fc4270 */
[----:B------:R-:W-:Y:S05]  /*2a5e0*/  @P6 BRA `(.L_x_1940) ;  /* 0x00000000009c6947 */ /* 0x000fea0003800000 */
.L_x_1945:
[----:B------:R-:W3:Y:S01]  /*2a5f0*/  LDC R2, c[0x0][0xc3c] ;  /* 0x00030f00ff027b82 */ /* 0x000ee20000000800 */
[----:B------:R-:W-:-:S05]  /*2a600*/  VIADD R19, R19, 0x1f ;  /* 0x0000001f13137836 */ /* 0x000fca0000000000 */
[----:B---3--:R-:W-:-:S13]  /*2a610*/  ISETP.GE.AND P6, PT, R19, R2, PT ;  /* 0x000000021300720c */ /* 0x008fda0003fc6270 */
[----:B------:R-:W-:Y:S05]  /*2a620*/  @P6 BRA `(.L_x_1941) ;  /* 0x0000000400d06947 */ /* 0x000fea0003800000 */
[----:B0-----:R-:W0:Y:S01]  /*2a630*/  S2R R3, SR_TID.X ;  /* 0x0000000000037919 */ /* 0x001e220000002100 */
        /* <DEDUP_REMOVED lines=9> */
.L_x_1943:
[----:B------:R-:W-:Y:S05]  /*2a6d0*/  BSYNC B0 ;  /* 0x0000000000007941 */ /* 0x000fea0003800000 */
.L_x_1942:
[----:B------:R-:W-:-:S03]  /*2a6e0*/  UMOV UR4, 0xffffffff ;  /* 0xffffffff00047882 */ /* 0x000fc60000000000 */
[----:B------:R-:W-:Y:S05]  /*2a6f0*/  BRA.DIV UR4, `(.L_x_1944) ;  /* 0x0000005a04987947 */ /* 0x000fea000b800000 */
[----:B-----5:R-:W3:Y:S02]  /*2a700*/  SHFL.UP PT, R14, R17, 0x1, RZ ;  /* 0x04200000110e7989 */ /* 0x020ee400000e00ff */
[----:B---3--:R-:W-:-:S05]  /*2a710*/  SEL R14, R14, RZ, P1 ;  /* 0x000000ff0e0e7207 */ /* 0x008fca0000800000 */
        /* <DEDUP_REMOVED lines=13> */
[----:B------:R0:W3:Y:S02]  /*2a7f0*/  SHFL.IDX PT, R14, R3, 0x1f, 0x1f ;  /* 0x03e01f00030e7f89 */ /* 0x0000e400000e0000 */
.L_x_2151:
[----:B------:R-:W-:Y:S02]  /*2a800*/  ULDC UR4, c[0x0][0xc38] ;  /* 0x00030e0000047ab9 */ /* 0x000fe40000000800 */
[----:B------:R-:W-:-:S04]  /*2a810*/  IMAD.U32 R4, RZ, RZ, UR4 ;  /* 0x00000004ff047e24 */ /* 0x000fc8000f8e00ff */
[----:B---3--:R-:W-:-:S04]  /*2a820*/  IMAD R14, R14, R4, RZ ;  /* 0x000000040e0e7224 */ /* 0x008fc800078e02ff */
[----:B------:R-:W-:-:S05]  /*2a830*/  IMAD.IADD R5, R14, 0x1, R5 ;  /* 0x000000010e057824 */ /* 0x000fca00078e0205 */
[----:B------:R-:W-:-:S13]  /*2a840*/  ISETP.GT.AND P6, PT, R5, R0, PT ;  /* 0x000000000500720c */ /* 0x000fda0003fc4270 */
[----:B------:R-:W-:Y:S05]  /*2a850*/  @!P6 BRA `(.L_x_1945) ;  /* 0xfffffffc0064e947 */ /* 0x000fea000383ffff */
.L_x_1940:
[----:B------:R-:W-:Y:S01]  /*2a860*/  IMAD.IADD R16, R5, 0x1, -R14 ;  /* 0x0000000105107824 */ /* 0x000fe200078e0a0e */
[----:B------:R-:W-:-:S03]  /*2a870*/  UMOV UR4, 0xffffffff ;  /* 0xffffffff00047882 */ /* 0x000fc60000000000 */
[----:B------:R-:W-:-:S05]  /*2a880*/  IMAD R5, R3, R4, R16 ;  /* 0x0000000403057224 */ /* 0x000fca00078e0210 */
[----:B------:R-:W-:Y:S01]  /*2a890*/  ISETP.GT.AND P6, PT, R5, R0, PT ;  /* 0x000000000500720c */ /* 0x000fe20003fc4270 */
[----:B------:R-:W-:-:S12]  /*2a8a0*/  BRA.DIV UR4, `(.L_x_1946) ;  /* 0x0000005a04e87947 */ /* 0x000fd8000b800000 */
[----:B------:R-:W-:-:S04]  /*2a8b0*/  VOTE.ANY R2, PT, !P6 ;  /* 0x0000000000027806 */ /* 0x000fc800070e0100 */
[----:B------:R-:W3:Y:S02]  /*2a8c0*/  POPC R6, R2 ;  /* 0x0000000200067309 */ /* 0x000ee40000000000 */
[----:B---3--:R3:W4:Y:S02]  /*2a8d0*/  SHFL.IDX PT, R17, R17, R6, 0x1f ;  /* 0x00001f0611117589 */ /* 0x00872400000e0000 */
.L_x_2155:
[----:B------:R-:W-:Y:S01]  /*2a8e0*/  ISETP.NE.AND P0, PT, R2, RZ, PT ;  /* 0x000000ff0200720c */ /* 0x000fe20003f05270 */
[----:B------:R-:W-:-:S12]  /*2a8f0*/  IMAD.MOV.U32 R14, RZ, RZ, RZ ;  /* 0x000000ffff0e7224 */ /* 0x000fd800078e00ff */
[----:B------:R-:W-:Y:S05]  /*2a900*/  @!P0 BRA `(.L_x_1947) ;  /* 0x0000000000108947 */ /* 0x000fea0003800000 */
[----:B------:R-:W-:Y:S01]  /*2a910*/  UMOV UR4, 0xffffffff ;  /* 0xffffffff00047882 */ /* 0x000fe20000000000 */
[----:B--2---:R-:W-:Y:S02]  /*2a920*/  VIADD R12, R6, 0xffffffff ;  /* 0xffffffff060c7836 */ /* 0x004fe40000000000 */
[----:B------:R-:W-:Y:S05]  /*2a930*/  BRA.DIV UR4, `(.L_x_1948) ;  /* 0x0000005e040c7947 */ /* 0x000fea000b800000 */
[----:B------:R2:W0:Y:S02]  /*2a940*/  SHFL.IDX PT, R14, R3, R12, 0x1f ;  /* 0x00001f0c030e7589 */ /* 0x00042400000e0000 */
.L_x_1947:
[----:B0-2---:R-:W0:Y:S01]  /*2a950*/  LDC.64 R2, c[0x0][0xc90] ;  /* 0x00032400ff027b82 */ /* 0x005e220000000a00 */
[----:B------:R-:W-:-:S05]  /*2a960*/  IADD3 R19, R6, R19, RZ ;  /* 0x0000001306137210 */ /* 0x000fca0007ffe0ff */
[----:B0-----:R-:W-:-:S05]  /*2a970*/  IMAD.WIDE R2, R19, 0x4, R2 ;  /* 0x0000000413027825 */ /* 0x001fca00078e0202 */
[----:B---3--:R0:W4:Y:S01]  /*2a980*/  LDG.E R6, desc[UR42][R2.64] ;  /* 0x0000002a02067981 */ /* 0x008122000c1e1900 */
[----:B------:R-:W-:-:S04]  /*2a990*/  IMAD R16, R14, R4, R16 ;  /* 0x000000040e107224 */ /* 0x000fc800078e0210 */
[----:B------:R-:W-:Y:S02]  /*2a9a0*/  IMAD.IADD R0, R0, 0x1, -R16 ;  /* 0x0000000100007824 */ /* 0x000fe400078e0a10 */
[----:B0-----:R-:W-:Y:S02]  /*2a9b0*/  IMAD.MOV.U32 R2, RZ, RZ, RZ ;  /* 0x000000ffff027224 */ /* 0x001fe400078e00ff */
[----:B----4-:R-:W-:-:S05]  /*2a9c0*/  IMAD R5, R17, R6, RZ ;  /* 0x0000000611057224 */ /* 0x010fca00078e02ff */
[----:B------:R-:W-:-:S04]  /*2a9d0*/  IABS R7, R5 ;  /* 0x0000000500077213 */ /* 0x000fc80000000000 */
[----:B------:R-:W0:Y:S08]  /*2a9e0*/  I2F.RP R8, R7 ;  /* 0x0000000700087306 */ /* 0x000e300000209400 */
[----:B0-----:R-:W0:Y:S02]  /*2a9f0*/  MUFU.RCP R8, R8 ;  /* 0x0000000800087308 */ /* 0x001e240000001000 */
[----:B0-----:R-:W-:Y:S01]  /*2aa00*/  VIADD R9, R8, 0xffffffe ;  /* 0x0ffffffe08097836 */ /* 0x001fe20000000000 */
[----:B------:R-:W-:-:S05]  /*2aa10*/  IABS R8, R5 ;  /* 0x0000000500087213 */ /* 0x000fca0000000000 */
[----:B------:R-:W0:Y:S01]  /*2aa20*/  F2I.FTZ.U32.TRUNC.NTZ R3, R9 ;  /* 0x0000000900037305 */ /* 0x000e22000021f000 */
[----:B------:R-:W-:Y:S02]  /*2aa30*/  IMAD.MOV R8, RZ, RZ, -R8 ;  /* 0x000000ffff087224 */ /* 0x000fe400078e0a08 */
[----:B0-----:R-:W-:-:S04]  /*2aa40*/  IMAD.MOV R10, RZ, RZ, -R3 ;  /* 0x000000ffff0a7224 */ /* 0x001fc800078e0a03 */
[----:B------:R-:W-:-:S04]  /*2aa50*/  IMAD R11, R10, R7, RZ ;  /* 0x000000070a0b7224 */ /* 0x000fc800078e02ff */
[----:B------:R-:W-:Y:S01]  /*2aa60*/  IMAD.HI.U32 R2, R3, R11, R2 ;  /* 0x0000000b03027227 */ /* 0x000fe200078e0002 */
[----:B------:R-:W-:-:S05]  /*2aa70*/  IABS R3, R0 ;  /* 0x0000000000037213 */ /* 0x000fca0000000000 */
        /* <DEDUP_REMOVED lines=18> */
[----:B------:R-:W0:Y:S08]  /*2aba0*/  I2F.RP R8, R6 ;  /* 0x0000000600087306 */ /* 0x000e300000209400 */
[----:B0-----:R-:W0:Y:S02]  /*2abb0*/  MUFU.RCP R8, R8 ;  /* 0x0000000800087308 */ /* 0x001e240000001000 */
[----:B0-----:R-:W-:Y:S01]  /*2abc0*/  VIADD R2, R8, 0xffffffe ;  /* 0x0ffffffe08027836 */ /* 0x001fe20000000000 */
[----:B------:R-:W-:-:S05]  /*2abd0*/  IABS R8, R0 ;  /* 0x0000000000087213 */ /* 0x000fca0000000000 */
[----:B------:R0:W2:Y:S02]  /*2abe0*/  F2I.FTZ.U32.TRUNC.NTZ R3, R2 ;  /* 0x0000000200037305 */ /* 0x0000a4000021f000 */
[----:B0-----:R-:W-:Y:S02]  /*2abf0*/  IMAD.MOV.U32 R2, RZ, RZ, RZ ;  /* 0x000000ffff027224 */ /* 0x001fe400078e00ff */
[----:B--2---:R-:W-:-:S04]  /*2ac00*/  IMAD.MOV R5, RZ, RZ, -R3 ;  /* 0x000000ffff057224 */ /* 0x004fc800078e0a03 */
        /* <DEDUP_REMOVED lines=14> */
[----:B------:R-:W-:-:S05]  /*2acf0*/  @P0 IADD3 R3, R3, 0x1, RZ ;  /* 0x0000000103030810 */ /* 0x000fca0007ffe0ff */
[----:B------:R-:W-:Y:S01]  /*2ad00*/  @!P2 IMAD.MOV R3, RZ, RZ, -R3 ;  /* 0x000000ffff03a224 */ /* 0x000fe200078e0a03 */
[----:B------:R-:W-:Y:S01]  /*2ad10*/  @!P1 LOP3.LUT R3, RZ, R4, RZ, 0x33, !PT ;  /* 0x00000004ff039212 */ /* 0x000fe200078e33ff */
[----:B------:R-:W-:-:S04]  /*2ad20*/  IMAD.MOV R4, RZ, RZ, -R4 ;  /* 0x000000ffff047224 */ /* 0x000fc800078e0a04 */
[----:B------:R-:W-:Y:S01]  /*2ad30*/  IMAD R18, R3, R4, R0 ;  /* 0x0000000403127224 */ /* 0x000fe200078e0200 */
[----:B------:R-:W-:-:S05]  /*2ad40*/  LOP3.LUT R0, RZ, R3, RZ, 0x33, !PT ;  /* 0x00000003ff007212 */ /* 0x000fca00078e33ff */
[----:B------:R-:W-:Y:S01]  /*2ad50*/  IMAD.IADD R17, R17, 0x1, R0 ;  /* 0x0000000111117824 */ /* 0x000fe200078e0200 */
[----:B------:R-:W-:Y:S06]  /*2ad60*/  BRA `(.L_x_1949) ;  /* 0x00000000001c7947 */ /* 0x000fec0003800000 */
.L_x_1941:
[----:B------:R-:W-:Y:S01]  /*2ad70*/  UMOV UR4, URZ ;  /* 0x0000003f00047c82 */ /* 0x000fe20008000000 */
[----:B------:R-:W-:Y:S01]  /*2ad80*/  UMOV UR5, URZ ;  /* 0x0000003f00057c82 */ /* 0x000fe20008000000 */
[----:B------:R-:W-:Y:S01]  /*2ad90*/  ULDC UR6, c[0x0][0xc3c] ;  /* 0x00030f0000067ab9 */ /* 0x000fe20000000800 */
[----:B------:R-:W-:Y:S02]  /*2ada0*/  IMAD.MOV.U32 R16, RZ, RZ, R0 ;  /* 0x000000ffff107224 */ /* 0x000fe400078e0000 */
[----:B------:R-:W-:Y:S02]  /*2adb0*/  IMAD.U32 R17, RZ, RZ, UR4 ;  /* 0x00000004ff117e24 */ /* 0x000fe4000f8e00ff */
[----:B------:R-:W-:Y:S02]  /*2adc0*/  IMAD.U32 R18, RZ, RZ, UR5 ;  /* 0x00000005ff127e24 */ /* 0x000fe4000f8e00ff */
[----:B------:R-:W-:-:S07]  /*2add0*/  IMAD.U32 R19, RZ, RZ, UR6 ;  /* 0x00000006ff137e24 */ /* 0x000fce000f8e00ff */
.L_x_1949:
[----:B------:R-:W3:Y:S01]  /*2ade0*/  S2R R0, SR_TID.X ;  /* 0x0000000000007919 */ /* 0x000ee20000002100 */
[----:B------:R-:W-:Y:S05]  /*2adf0*/  WARPSYNC.ALL ;  /* 0x0000000000007948 */ /* 0x000fea0003800000 */
[----:B------:R-:W-:Y:S01]  /*2ae00*/  BAR.SYNC.DEFER_BLOCKING 0x4, 0x180 ;  /* 0x0106000000007b1d */ /* 0x000fe20000010000 */
[----:B---3--:R-:W-:-:S04]  /*2ae10*/  LOP3.LUT R0, R0, 0x1f, RZ, 0xc0, !PT ;  /* 0x0000001f00007812 */ /* 0x008fc800078ec0ff */
[----:B------:R-:W-:-:S13]  /*2ae20*/  ISETP.NE.AND P0, PT, R0, RZ, PT ;  /* 0x000000ff0000720c */ /* 0x000fda0003f05270 */
[----:B------:R-:W3:Y:S01]  /*2ae30*/  @!P0 S2R R37, SR_CgaCtaId ;  /* 0x0000000000258919 */ /* 0x000ee20000008800 */
[----:B------:R-:W-:-:S04]  /*2ae40*/  @!P0 MOV R0, 0x400 ;  /* 0x0000040000008802 */ /* 0x000fc80000000f00 */
[----:B---3--:R-:W-:-:S05]  /*2ae50*/  @!P0 LEA R22, R37, R0, 0x18 ;  /* 0x0000000025168211 */ /* 0x008fca00078ec0ff */
[----:B------:R3:W-:Y:S01]  /*2ae60*/  @!P0 STS.128 [R22+0x2a8d0], R16 ;  /* 0x02a8d01016008388 */ /* 0x0007e20000000c00 */
[----:B------:R-:W-:Y:S06]  /*2ae70*/  BAR.ARV 0x5, 0x180 ;  /* 0x0146000000007b1d */ /* 0x000fec0000002000 */
.L_x_1938:
[----:B------:R-:W-:Y:S02]  /*2ae80*/  ULDC UR4, c[0x0][0xc3c] ;  /* 0x00030f0000047ab9 */ /* 0x000fe40000000800 */
[----:B---3--:R-:W-:-:S13]  /*2ae90*/  ISETP.GE.AND P0, PT, R19, UR4, PT ;  /* 0x0000000413007c0c */ /* 0x008fda000bf06270 */
[----:B------:R-:W-:Y:S05]  /*2aea0*/  @!P0 BRA `(.L_x_1950) ;  /* 0xffffff9400188947 */ /* 0x000fea000383ffff */
[----:B------:R-:W-:Y:S05]  /*2aeb0*/  BSYNC B7 ;  /* 0x0000000000077941 */ /* 0x000fea0003800000 */
.L_x_1816:
[----:B--2---:R-:W2:Y:S01]  /*2aec0*/  LDL.LU R0, [R1+0x28] ;  /* 0x0000280001007983 */ /* 0x004ea20000300800 */
[----:B------:R-:W-:Y:S01]  /*2aed0*/  BSSY B0, `(.L_x_1951) ;  /* 0x000000b000007945 */ /* 0x000fe20003800000 */
[----:B------:R-:W3:Y:S01]  /*2aee0*/  S2R R5, SR_CgaCtaId ;  /* 0x0000000000057919 */ /* 0x000ee20000008800 */
[----:B--2---:R-:W-:-:S05]  /*2aef0*/  VIADD R0, R0, 0x1 ;  /* 0x0000000100007836 */ /* 0x004fca0000000000 */
[----:B0-----:R-:W-:-:S04]  /*2af00*/  LEA.HI R2, R0, R0, RZ, 0x1 ;  /* 0x0000000000027211 */ /* 0x001fc800078f08ff */
[----:B------:R-:W-:Y:S02]  /*2af10*/  LOP3.LUT R3, R2, 0xfffffffe, RZ, 0xc0, !PT ;  /* 0xfffffffe02037812 */ /* 0x000fe400078ec0ff */
[----:B------:R-:W-:-:S03]  /*2af20*/  MOV R2, 0x400 ;  /* 0x0000040000027802 */ /* 0x000fc60000000f00 */
[----:B------:R-:W-:Y:S01]  /*2af30*/  IMAD.IADD R0, R0, 0x1, -R3 ;  /* 0x0000000100007824 */ /* 0x000fe200078e0a03 */
[----:B---3--:R-:W-:-:S04]  /*2af40*/  LEA R5, R5, R2, 0x18 ;  /* 0x0000000205057211 */ /* 0x008fc800078ec0ff */
[----:B------:R-:W-:-:S04]  /*2af50*/  SHF.L.U32 R0, R0, 0x1f, RZ ;  /* 0x0000001f00007819 */ /* 0x000fc800000006ff */
[----:B------:R-:W0:Y:S02]  /*2af60*/  SYNCS.PHASECHK.TRANS64.TRYWAIT P0, [R5+URZ+0x2a820], R0 ;  /* 0x02a82000050075a7 */ /* 0x000e24000800017f */
[----:B0-----:R-:W-:Y:S05]  /*2af70*/  @!P0 BRA `(.L_x_1952) ;  /* 0x0000005400a08947 */ /* 0x001fea0003800000 */
.L_x_2158:
[----:B------:R-:W-:Y:S05]  /*2af80*/  BSYNC B0 ;  /* 0x0000000000007941 */ /* 0x000fea0003800000 */
.L_x_1951:
[----:B------:R-:W-:-:S03]  /*2af90*/  UMOV UR4, 0xffffffff ;  /* 0xffffffff00047882 */ /* 0x000fc60000000000 */
[----:B------:R-:W-:Y:S05]  /*2afa0*/  BRA.DIV UR4, `(.L_x_1953) ;  /* 0x0000005604a87947 */ /* 0x000fea000b800000 */
[----:B0-----:R-:W0:Y:S02]  /*2afb0*/  S2R R0, SR_TID.X ;  /* 0x0000000000007919 */ /* 0x001e240000002100 */
[----:B0-----:R-:W-:-:S04]  /*2afc0*/  SHF.R.U32.HI R0, RZ, 0x5, R0 ;  /* 0x00000005ff007819 */ /* 0x001fc80000011600 */
[----:B------:R-:W-:-:S05]  /*2afd0*/  LOP3.LUT R0, R0, 0x3, RZ, 0xc0, !PT ;  /* 0x0000000300007812 */ /* 0x000fca00078ec0ff */
[----:B------:R0:W2:Y:S02]  /*2afe0*/  SHFL.IDX PT, R14, R0, RZ, 0x1f ;  /* 0x00001fff000e7589 */ /* 0x0000a400000e0000 */
.L_x_2161:
[----:B--2---:R-:W-:-:S13]  /*2aff0*/  ISETP.NE.AND P0, PT, R14, RZ, PT ;  /* 0x000000ff0e00720c */ /* 0x004fda0003f05270 */
[----:B------:R-:W-:Y:S05]  /*2b000*/  @P0 BRA `(.L_x_1581) ;  /* 0x0000000000a80947 */ /* 0x000fea0003800000 */
[----:B------:R-:W-:-:S03]  /*2b010*/  UMOV UR4, 0xffffffff ;  /* 0xffffffff00047882 */ /* 0x000fc60000000000 */
[----:B------:R-:W-:Y:S05]  /*2b020*/  BRA.DIV UR4, `(.L_x_1954) ;  /* 0x0000005604bc7947 */ /* 0x000fea000b800000 */
[----:B------:R-:W-:-:S13]  /*2b030*/  ELECT P6, URZ, PT ;  /* 0x00000000003f782f */ /* 0x000fda00038c0000 */
.L_x_2164:
[----:B------:R-:W-:Y:S05]  /*2b040*/  @!P6 BRA `(.L_x_1581) ;  /* 0x000000000098e947 */ /* 0x000fea0003800000 */
[----:B------:R-:W-:-:S06]  /*2b050*/  ULOP3.LUT UR4, UR36, 0x2, URZ, 0xfc, !UPT ;  /* 0x0000000224047892 */ /* 0x000fcc000f8efc3f */
[----:B0-----:R-:W-:-:S05]  /*2b060*/  IMAD.U32 R0, RZ, RZ, UR4 ;  /* 0x00000004ff007e24 */ /* 0x001fca000f8e00ff */
[----:B------:R-:W-:-:S13]  /*2b070*/  ISETP.NE.AND P0, PT, R0, 0x3, PT ;  /* 0x000000030000780c */ /* 0x000fda0003f05270 */
[----:B------:R-:W-:Y:S05]  /*2b080*/  @!P0 BRA `(.L_x_1955) ;  /* 0x0000000000048947 */ /* 0x000fea0003800000 */
[----:B------:R-:W-:Y:S01]  /*2b090*/  BPT.TRAP 0x1 ;  /* 0x000000040000795c */ /* 0x000fe20000300000 */
.L_x_1955:
[----:B------:R-:W-:Y:S01]  /*2b0a0*/  IMAD R3, R23, 0x8, R5 ;  /* 0x0000000817037824 */ /* 0x000fe200078e0205 */
[----:B------:R-:W-:Y:S01]  /*2b0b0*/  SHF.L.U32 R2, R25, 0x1f, RZ ;  /* 0x0000001f19027819 */ /* 0x000fe200000006ff */
[----:B------:R-:W-:-:S03]  /*2b0c0*/  VIADD R23, R23, 0x1 ;  /* 0x0000000117177836 */ /* 0x000fc60000000000 */
[----:B------:R-:W0:Y:S02]  /*2b0d0*/  SYNCS.PHASECHK.TRANS64.TRYWAIT P1, [R3+URZ+0x2a840], R2 ;  /* 0x02a84002030075a7 */ /* 0x000e24000802017f */
[----:B------:R-:W-:-:S04]  /*2b0e0*/  ISETP.NE.AND P2, PT, R23, 0x2, PT ;  /* 0x000000021700780c */ /* 0x000fc80003f45270 */
[----:B------:R-:W-:Y:S01]  /*2b0f0*/  SEL R0, RZ, 0x1, P2 ;  /* 0x00000001ff007807 */ /* 0x000fe20001000000 */
[----:B0-----:R-:W-:Y:S08]  /*2b100*/  @!P1 BRA `(.L_x_1956) ;  /* 0x0000005400a49947 */ /* 0x001ff00003800000 */
.L_x_2165:
[----:B------:R-:W-:Y:S02]  /*2b110*/  SEL R23, R23, RZ, P2 ;  /* 0x000000ff17177207 */ /* 0x000fe40001000000 */
[----:B------:R-:W-:Y:S01]  /*2b120*/  LOP3.LUT R0, R25, R0, RZ, 0x3c, !PT ;  /* 0x0000000019007212 */ /* 0x000fe200078e3cff */
[----:B------:R-:W-:Y:S06]  /*2b130*/  @!P0 BRA `(.L_x_1957) ;  /* 0x0000000000048947 */ /* 0x000fec0003800000 */
[----:B------:R-:W-:Y:S01]  /*2b140*/  BPT.TRAP 0x1 ;  /* 0x000000040000795c */ /* 0x000fe20000300000 */
.L_x_1957:
[----:B------:R-:W-:Y:S01]  /*2b150*/  IMAD R23, R23, 0x8, R5 ;  /* 0x0000000817177824 */ /* 0x000fe200078e0205 */
[----:B------:R-:W-:-:S04]  /*2b160*/  SHF.L.U32 R0, R0, 0x1f, RZ ;  /* 0x0000001f00007819 */ /* 0x000fc800000006ff */
[----:B------:R-:W2:Y:S02]  /*2b170*/  SYNCS.PHASECHK.TRANS64.TRYWAIT P1, [R23+URZ+0x2a840], R0 ;  /* 0x02a84000170075a7 */ /* 0x000ea4000802017f */
[----:B--2---:R-:W-:Y:S05]  /*2b180*/  @!P1 BRA `(.L_x_1958) ;  /* 0x0000005400989947 */ /* 0x004fea0003800000 */
.L_x_2166:
[----:B------:R-:W-:Y:S05]  /*2b190*/  @!P0 BRA `(.L_x_1959) ;  /* 0x0000000000048947 */ /* 0x000fea0003800000 */
[----:B------:R-:W-:Y:S01]  /*2b1a0*/  BPT.TRAP 0x1 ;  /* 0x000000040000795c */ /* 0x000fe20000300000 */
.L_x_1959:
[----:B------:R-:W3:Y:S02]  /*2b1b0*/  SYNCS.PHASECHK.TRANS64.TRYWAIT P1, [R3+URZ+0x2a860], R2 ;  /* 0x02a86002030075a7 */ /* 0x000ee4000802017f */
[----:B---3--:R-:W-:Y:S05]  /*2b1c0*/  @!P1 BRA `(.L_x_1960) ;  /* 0x00000054009c9947 */ /* 0x008fea0003800000 */
.L_x_2167:
[----:B------:R-:W-:Y:S05]  /*2b1d0*/  @!P0 BRA `(.L_x_1961) ;  /* 0x0000000000048947 */ /* 0x000fea0003800000 */
[----:B------:R-:W-:Y:S01]  /*2b1e0*/  BPT.TRAP 0x1 ;  /* 0x000000040000795c */ /* 0x000fe20000300000 */
.L_x_1961:
[----:B------:R-:W5:Y:S02]  /*2b1f0*/  SYNCS.PHASECHK.TRANS64.TRYWAIT P1, [R23+URZ+0x2a860], R0 ;  /* 0x02a86000170075a7 */ /* 0x000f64000802017f */
[----:B-----5:R-:W-:Y:S05]  /*2b200*/  @!P1 BRA `(.L_x_1962) ;  /* 0x0000005400a09947 */ /* 0x020fea0003800000 */
.L_x_2168:
[----:B------:R-:W-:Y:S05]  /*2b210*/  @!P0 BRA `(.L_x_1963) ;  /* 0x0000000000048947 */ /* 0x000fea0003800000 */
[----:B------:R-:W-:Y:S01]  /*2b220*/  BPT.TRAP 0x1 ;  /* 0x000000040000795c */ /* 0x000fe20000300000 */
.L_x_1963:
[----:B------:R-:W5:Y:S02]  /*2b230*/  SYNCS.PHASECHK.TRANS64.TRYWAIT P1, [R3+URZ+0x2a880], R2 ;  /* 0x02a88002030075a7 */ /* 0x000f64000802017f */
[----:B-----5:R-:W-:Y:S05]  /*2b240*/  @!P1 BRA `(.L_x_1964) ;  /* 0x0000005400a49947 */ /* 0x020fea0003800000 */
.L_x_2169:
[----:B------:R-:W-:Y:S05]  /*2b250*/  @!P0 BRA `(.L_x_1965) ;  /* 0x0000000000048947 */ /* 0x000fea0003800000 */
[----:B------:R-:W-:Y:S01]  /*2b260*/  BPT.TRAP 0x1 ;  /* 0x000000040000795c */ /* 0x000fe20000300000 */
.L_x_1965:
[----:B------:R0:W0:Y:S02]  /*2b270*/  SYNCS.PHASECHK.TRANS64.TRYWAIT P0, [R23+URZ+0x2a880], R0 ;  /* 0x02a88000170075a7 */ /* 0x000024000800017f */
[----:B0-----:R-:W-:Y:S05]  /*2b280*/  @!P0 NANOSLEEP.SYNCS 0x989680 ;  /* 0x009896800000895d */ /* 0x001fea0003900000 */
[----:B------:R-:W0:Y:S02]  /*2b290*/  @!P0 SYNCS.PHASECHK.TRANS64 P0, [R23+URZ+0x2a880], R0 ;  /* 0x02a88000170085a7 */ /* 0x000e24000800007f */
[----:B0-----:R-:W-:Y:S05]  /*2b2a0*/  @!P0 BRA `(.L_x_1965) ;  /* 0xfffffffc00f08947 */ /* 0x001fea000383ffff */
.L_x_1581:
[----:B------:R-:W-:Y:S05]  /*2b2b0*/  BSYNC B8 ;  /* 0x0000000000087941 */ /* 0x000fea0003800000 */
.L_x_1578:
[----:B------:R-:W-:Y:S05]  /*2b2c0*/  EXIT ;  /* 0x000000000000794d */ /* 0x000fea0003800000 */
.L_x_1605:
[----:B-1----:R1:W2:Y:S02]  /*2b2d0*/  SYNCS.PHASECHK.TRANS64.TRYWAIT P4, [R82+URZ+0x2a890], R93 ;  /* 0x02a8905d520075a7 */ /* 0x0022a4000808017f */
[----:B--2---:R-:W-:Y:S05]  /*2b2e0*/  @!P4 NANOSLEEP.SYNCS 0x989680 ;  /* 0x009896800000c95d */ /* 0x004fea0003900000 */
[----:B------:R-:W2:Y:S02]  /*2b2f0*/  @!P4 SYNCS.PHASECHK.TRANS64 P4, [R82+URZ+0x2a890], R93 ;  /* 0x02a8905d5200c5a7 */ /* 0x000ea4000808007f */
[----:B--2---:R-:W-:Y:S05]  /*2b300*/  @!P4 BRA `(.L_x_1605) ;  /* 0xfffffffc00f0c947 */ /* 0x004fea000383ffff */
[----:B------:R-:W-:Y:S05]  /*2b310*/  BRA `(.L_x_1966) ;  /* 0xfffffd7c00347947 */ /* 0x000fea000383ffff */
.L_x_1606:
[----:B------:R-:W-:Y:S01]  /*2b320*/  BSSY B1, `(.L_x_1967) ;  /* 0x0000008000017945 */ /* 0x000fe20003800000 */
[----:B0-----:R-:W-:Y:S01]  /*2b330*/  IMAD.MOV.U32 R13, RZ, RZ, R97 ;  /* 0x000000ffff0d7224 */ /* 0x001fe200078e0061 */
[----:B------:R-:W-:Y:S01]  /*2b340*/  MOV R15, 0xffffffff ;  /* 0xffffffff000f7802 */ /* 0x000fe20000000f00 */
[----:B------:R-:W-:Y:S02]  /*2b350*/  IMAD.MOV.U32 R12, RZ, RZ, RZ ;  /* 0x000000ffff0c7224 */ /* 0x000fe400078e00ff */
[----:B------:R-:W-:-:S07]  /*2b360*/  IMAD.MOV.U32 R11, RZ, RZ, 0x1e1f ;  /* 0x00001e1fff0b7424 */ /* 0x000fce00078e00ff */
[----:B-1----:R-:W-:Y:S05]  /*2b370*/  WARPSYNC.COLLECTIVE R15, `(.L_x_1968) ;  /* 0x000000000f087348 */ /* 0x002fea0003c00000 */
[----:B------:R0:W2:Y:S02]  /*2b380*/  SHFL.IDX P6, R14, R13, R12, R11 ;  /* 0x0000000c0d0e7389 */ /* 0x0000a400000c000b */
[----:B012---:R-:W-:Y:S01]  /*2b390*/  ENDCOLLECTIVE ;  /* 0x000000000000791b */ /* 0x007fe20003800000 */
.L_x_1968:
[----:B------:R-:W-:Y:S05]  /*2b3a0*/  BSYNC B1 ;  /* 0x0000000000017941 */ /* 0x000fea0003800000 */
.L_x_1967:
        /* <DEDUP_REMOVED lines=8> */
.L_x_1969:
[----:B------:R-:W-:Y:S05]  /*2b430*/  BRA `(.L_x_1970) ;  /* 0xfffffd7c00007947 */ /* 0x000fea000383ffff */
.L_x_1634:
[----:B-1----:R1:W2:Y:S02]  /*2b440*/  SYNCS.PHASECHK.TRANS64.TRYWAIT P4, [R82+URZ+0x2a890], R93 ;  /* 0x02a8905d520075a7 */ /* 0x0022a4000808017f */
[----:B--2---:R-:W-:Y:S05]  /*2b450*/  @!P4 NANOSLEEP.SYNCS 0x989680 ;  /* 0x009896800000c95d */ /* 0x004fea0003900000 */
[----:B------:R-:W2:Y:S02]  /*2b460*/  @!P4 SYNCS.PHASECHK.TRANS64 P4, [R82+URZ+0x2a890], R93 ;  /* 0x02a8905d5200c5a7 */ /* 0x000ea4000808007f */
[----:B--2---:R-:W-:Y:S05]  /*2b470*/  @!P4 BRA `(.L_x_1634) ;  /* 0xfffffffc00f0c947 */ /* 0x004fea000383ffff */
[----:B------:R-:W-:Y:S05]  /*2b480*/  BRA `(.L_x_1971) ;  /* 0xfffffda800d47947 */ /* 0x000fea000383ffff */
.L_x_1635:
[----:B------:R-:W-:Y:S01]  /*2b490*/  BSSY B1, `(.L_x_1972) ;  /* 0x0000008000017945 */ /* 0x000fe20003800000 */
[----:B0-----:R-:W-:Y:S02]  /*2b4a0*/  IMAD.MOV.U32 R13, RZ, RZ, R97 ;  /* 0x000000ffff0d7224 */ /* 0x001fe400078e0061 */
[----:B------:R-:W-:Y:S02]  /*2b4b0*/  IMAD.MOV.U32 R12, RZ, RZ, RZ ;  /* 0x000000ffff0c7224 */ /* 0x000fe400078e00ff */
[----:B------:R-:W-:Y:S02]  /*2b4c0*/  IMAD.MOV.U32 R11, RZ, RZ, 0x1e1f ;  /* 0x00001e1fff0b7424 */ /* 0x000fe400078e00ff */
[----:B------:R-:W-:-:S07]  /*2b4d0*/  IMAD.MOV.U32 R15, RZ, RZ, -0x1 ;  /* 0xffffffffff0f7424 */ /* 0x000fce00078e00ff */
[----:B-1----:R-:W-:Y:S05]  /*2b4e0*/  WARPSYNC.COLLECTIVE R15, `(.L_x_1973) ;  /* 0x000000000f087348 */ /* 0x002fea0003c00000 */
[----:B------:R0:W2:Y:S02]  /*2b4f0*/  SHFL.IDX P6, R14, R13, R12, R11 ;  /* 0x0000000c0d0e7389 */ /* 0x0000a400000c000b */
[----:B012---:R-:W-:Y:S01]  /*2b500*/  ENDCOLLECTIVE ;  /* 0x000000000000791b */ /* 0x007fe20003800000 */
.L_x_1973:
[----:B------:R-:W-:Y:S05]  /*2b510*/  BSYNC B1 ;  /* 0x0000000000017941 */ /* 0x000fea0003800000 */
.L_x_1972:
        /* <DEDUP_REMOVED lines=8> */
.L_x_1974:
[----:B------:R-:W-:Y:S01]  /*2b5a0*/  IMAD.MOV.U32 R99, RZ, RZ, R14 ;  /* 0x000000ffff637224 */ /* 0x000fe200078e000e */
[----:B------:R-:W-:Y:S06]  /*2b5b0*/  BRA `(.L_x_1975) ;  /* 0xfffffda8009c7947 */ /* 0x000fec000383ffff */
.L_x_1648:
[----:B0-----:R0:W1:Y:S02]  /*2b5c0*/  SYNCS.PHASECHK.TRANS64.TRYWAIT P3, [R82+URZ+0x2a890], R93 ;  /* 0x02a8905d520075a7 */ /* 0x001064000806017f */
[----:B-1----:R-:W-:Y:S05]  /*2b5d0*/  @!P3 NANOSLEEP.SYNCS 0x989680 ;  /* 0x009896800000b95d */ /* 0x002fea0003900000 */
[----:B------:R-:W1:Y:S02]  /*2b5e0*/  @!P3 SYNCS.PHASECHK.TRANS64 P3, [R82+URZ+0x2a890], R93 ;  /* 0x02a8905d5200b5a7 */ /* 0x000e64000806007f */
[----:B-1----:R-:W-:Y:S05]  /*2b5f0*/  @!P3 BRA `(.L_x_1648) ;  /* 0xfffffffc00f0b947 */ /* 0x002fea000383ffff */
[----:B------:R-:W-:Y:S05]  /*2b600*/  BRA `(.L_x_1976) ;  /* 0xfffffdd800487947 */ /* 0x000fea000383ffff */
.L_x_1649:
[----:B------:R-:W-:Y:S01]  /*2b610*/  BSSY B1, `(.L_x_1977) ;  /* 0x0000007000017945 */ /* 0x000fe20003800000 */
[----:B------:R-:W-:Y:S01]  /*2b620*/  IMAD.MOV.U32 R12, RZ, RZ, RZ ;  /* 0x000000ffff0c7224 */ /* 0x000fe200078e00ff */
[----:B------:R-:W-:Y:S01]  /*2b630*/  MOV R15, 0xffffffff ;  /* 0xffffffff000f7802 */ /* 0x000fe20000000f00 */
[----:B------:R-:W-:-:S07]  /*2b640*/  IMAD.MOV.U32 R11, RZ, RZ, 0x1e1f ;  /* 0x00001e1fff0b7424 */ /* 0x000fce00078e00ff */
[----:B0-----:R-:W-:Y:S05]  /*2b650*/  WARPSYNC.COLLECTIVE R15, `(.L_x_1978) ;  /* 0x000000000f087348 */ /* 0x001fea0003c00000 */
[----:B------:R1:W2:Y:S02]  /*2b660*/  SHFL.IDX P6, R14, R13, R12, R11 ;  /* 0x0000000c0d0e7389 */ /* 0x0002a400000c000b */
[----:B012---:R-:W-:Y:S01]  /*2b670*/  ENDCOLLECTIVE ;  /* 0x000000000000791b */ /* 0x007fe20003800000 */
.L_x_1978:
[----:B------:R-:W-:Y:S05]  /*2b680*/  BSYNC B1 ;  /* 0x0000000000017941 */ /* 0x000fea0003800000 */
.L_x_1977:
        /* <DEDUP_REMOVED lines=8> */
.L_x_1979:
[----:B------:R-:W-:Y:S05]  /*2b710*/  BRA `(.L_x_1980) ;  /* 0xfffffdd8006c7947 */ /* 0x000fea000383ffff */
.L_x_1653:
[----:B0-----:R0:W2:Y:S02]  /*2b720*/  SYNCS.PHASECHK.TRANS64.TRYWAIT P2, [R82+URZ+0x2a8b0], R93 ;  /* 0x02a8b05d520075a7 */ /* 0x0010a4000804017f */
[----:B--2---:R-:W-:Y:S05]  /*2b730*/  @!P2 NANOSLEEP.SYNCS 0x989680 ;  /* 0x009896800000a95d */ /* 0x004fea0003900000 */
[----:B------:R-:W2:Y:S02]  /*2b740*/  @!P2 SYNCS.PHASECHK.TRANS64 P2, [R82+URZ+0x2a8b0], R93 ;  /* 0x02a8b05d5200a5a7 */ /* 0x000ea4000804007f */
[----:B--2---:R-:W-:Y:S05]  /*2b750*/  @!P2 BRA `(.L_x_1653) ;  /* 0xfffffffc00f0a947 */ /* 0x004fea000383ffff */
[----:B------:R-:W-:Y:S05]  /*2b760*/  BRA `(.L_x_1981) ;  /* 0xfffffddc00347947 */ /* 0x000fea000383ffff */
.L_x_1667:
[----:B------:R-:W0:Y:S01]  /*2b770*/  S2R R2, SR_TID.X ;  /* 0x0000000000027919 */ /* 0x000e220000002100 */
[----:B------:R-:W-:Y:S01]  /*2b780*/  BSSY B0, `(.L_x_1982) ;  /* 0x000000c000007945 */ /* 0x000fe20003800000 */
[----:B------:R-:W-:Y:S02]  /*2b790*/  IMAD.MOV.U32 R12, RZ, RZ, RZ ;  /* 0x000000ffff0c7224 */ /* 0x000fe400078e00ff */
[----:B------:R-:W-:Y:S02]  /*2b7a0*/  IMAD.MOV.U32 R11, RZ, RZ, 0x1f ;  /* 0x0000001fff0b7424 */ /* 0x000fe400078e00ff */
[----:B------:R-:W-:Y:S02]  /*2b7b0*/  IMAD.MOV.U32 R15, RZ, RZ, -0x1 ;  /* 0xffffffffff0f7424 */ /* 0x000fe400078e00ff */
[----:B0-----:R-:W-:-:S05]  /*2b7c0*/  VIADD R20, R2, 0xffffff80 ;  /* 0xffffff8002147836 */ /* 0x001fca0000000000 */
[----:B------:R-:W-:-:S04]  /*2b7d0*/  SHF.R.S32.HI R2, RZ, 0x1f, R20 ;  /* 0x0000001fff027819 */ /* 0x000fc80000011414 */
[----:B------:R-:W-:-:S04]  /*2b7e0*/  LEA.HI R2, R2, R20, RZ, 0x7 ;  /* 0x0000001402027211 */ /* 0x000fc800078f38ff */
[----:B------:R-:W-:-:S05]  /*2b7f0*/  SHF.R.S32.HI R2, RZ, 0x7, R2 ;  /* 0x00000007ff027819 */ /* 0x000fca0000011402 */
[----:B------:R-:W-:-:S07]  /*2b800*/  IMAD.MOV.U32 R13, RZ, RZ, R2 ;  /* 0x000000ffff0d7224 */ /* 0x000fce00078e0002 */
[----:B-----5:R-:W-:Y:S05]  /*2b810*/  WARPSYNC.COLLECTIVE R15, `(.L_x_1983) ;  /* 0x000000000f087348 */ /* 0x020fea0003c00000 */
[----:B------:R0:W1:Y:S02]  /*2b820*/  SHFL.IDX P6, R14, R13, R12, R11 ;  /* 0x0000000c0d0e7389 */ /* 0x00006400000c000b */
[----:B01---5:R-:W-:Y:S01]  /*2b830*/  ENDCOLLECTIVE ;  /* 0x000000000000791b */ /* 0x023fe20003800000 */
.L_x_1983:
[----:B------:R-:W-:Y:S05]  /*2b840*/  BSYNC B0 ;  /* 0x0000000000007941 */ /* 0x000fea0003800000 */
.L_x_1982:
[----:B------:R-:W-:Y:S01]  /*2b850*/  IMAD.MOV.U32 R218, RZ, RZ, R14 ;  /* 0x000000ffffda7224 */ /* 0x000fe200078e000e */
[----:B------:R-:W-:Y:S06]  /*2b860*/  BRA `(.L_x_1984) ;  /* 0xfffffde800547947 */ /* 0x000fec000383ffff */
.L_x_1677:
[----:B------:R-:W-:Y:S01]  /*2b870*/  BSSY B1, `(.L_x_1985) ;  /* 0x0000007000017945 */ /* 0x000fe20003800000 */
[----:B------:R-:W-:Y:S02]  /*2b880*/  IMAD.MOV.U32 R12, RZ, RZ, RZ ;  /* 0x000000ffff0c7224 */ /* 0x000fe400078e00ff */
[----:B------:R-:W-:Y:S02]  /*2b890*/  IMAD.MOV.U32 R11, RZ, RZ, 0x1e1f ;  /* 0x00001e1fff0b7424 */ /* 0x000fe400078e00ff */
[----:B------:R-:W-:-:S07]  /*2b8a0*/  IMAD.MOV.U32 R15, RZ, RZ, -0x1 ;  /* 0xffffffffff0f7424 */ /* 0x000fce00078e00ff */
[----:B------:R-:W-:Y:S05]  /*2b8b0*/  WARPSYNC.COLLECTIVE R15, `(.L_x_1986) ;  /* 0x000000000f087348 */ /* 0x000fea0003c00000 */
[----:B------:R0:W1:Y:S02]  /*2b8c0*/  SHFL.IDX P6, R14, R13, R12, R11 ;  /* 0x0000000c0d0e7389 */ /* 0x00006400000c000b */
[----:B01----:R-:W-:Y:S01]  /*2b8d0*/  ENDCOLLECTIVE ;  /* 0x000000000000791b */ /* 0x003fe20003800000 */
.L_x_1986:
[----:B------:R-:W-:Y:S05]  /*2b8e0*/  BSYNC B1 ;  /* 0x0000000000017941 */ /* 0x000fea0003800000 */
.L_x_1985:
        /* <DEDUP_REMOVED lines=8> */
.L_x_1987:
[----:B------:R-:W-:Y:S02]  /*2b970*/  IMAD.MOV.U32 R13, RZ, RZ, R4 ;  /* 0x000000ffff0d7224 */ /* 0x000fe400078e0004 */
[----:B------:R-:W-:-:S07]  /*2b980*/  IMAD.MOV.U32 R3, RZ, RZ, R14 ;  /* 0x000000ffff037224 */ /* 0x000fce00078e000e */
[----:B------:R-:W-:Y:S05]  /*2b990*/  WARPSYNC.COLLECTIVE R15, `(.L_x_1988) ;  /* 0x000000000f087348 */ /* 0x000fea0003c00000 */
[----:B------:R0:W1:Y:S02]  /*2b9a0*/  SHFL.IDX P6, R14, R13, R12, R11 ;  /* 0x0000000c0d0e7389 */ /* 0x00006400000c000b */
[----:B01----:R-:W-:Y:S01]  /*2b9b0*/  ENDCOLLECTIVE ;  /* 0x000000000000791b */ /* 0x003fe20003800000 */
.L_x_1988:
[----:B------:R-:W-:Y:S02]  /*2b9c0*/  IMAD.MOV.U32 R13, RZ, RZ, R5 ;  /* 0x000000ffff0d7224 */ /* 0x000fe400078e0005 */
[----:B------:R-:W-:-:S07]  /*2b9d0*/  IMAD.MOV.U32 R4, RZ, RZ, R14 ;  /* 0x000000ffff047224 */ /* 0x000fce00078e000e */
[----:B------:R-:W-:Y:S05]  /*2b9e0*/  WARPSYNC.COLLECTIVE R15, `(.L_x_1989) ;  /* 0x000000000f087348 */ /* 0x000fea0003c00000 */
[----:B------:R0:W1:Y:S02]  /*2b9f0*/  SHFL.IDX P6, R14, R13, R12, R11 ;  /* 0x0000000c0d0e7389 */ /* 0x00006400000c000b */
[----:B01----:R-:W-:Y:S01]  /*2ba00*/  ENDCOLLECTIVE ;  /* 0x000000000000791b */ /* 0x003fe20003800000 */
.L_x_1989:
[----:B------:R-:W-:Y:S05]  /*2ba10*/  BRA `(.L_x_1990) ;  /* 0xfffffdf000487947 */ /* 0x000fea000383ffff */
.L_x_1681:
[----:B0-----:R0:W1:Y:S02]  /*2ba20*/  SYNCS.PHASECHK.TRANS64.TRYWAIT P0, [R16+URZ+0x2a800], R3 ;  /* 0x02a80003100075a7 */ /* 0x001064000800017f */
[----:B-1----:R-:W-:Y:S05]  /*2ba30*/  @!P0 NANOSLEEP.SYNCS 0x989680 ;  /* 0x009896800000895d */ /* 0x002fea0003900000 */
[----:B------:R-:W1:Y:S02]  /*2ba40*/  @!P0 SYNCS.PHASECHK.TRANS64 P0, [R16+URZ+0x2a800], R3 ;  /* 0x02a80003100085a7 */ /* 0x000e64000800007f */
[----:B-1----:R-:W-:Y:S05]  /*2ba50*/  @!P0 BRA `(.L_x_1681) ;  /* 0xfffffffc00f08947 */ /* 0x002fea000383ffff */
[----:B------:R-:W-:Y:S05]  /*2ba60*/  BRA `(.L_x_1991) ;  /* 0xfffffdf400947947 */ /* 0x000fea000383ffff */
.L_x_1693:
[----:B------:R-:W-:Y:S01]  /*2ba70*/  BSSY B1, `(.L_x_1992) ;  /* 0x0000007000017945 */ /* 0x000fe20003800000 */
[----:B------:R-:W-:Y:S02]  /*2ba80*/  IMAD.MOV.U32 R12, RZ, RZ, RZ ;  /* 0x000000ffff0c7224 */ /* 0x000fe400078e00ff */
[----:B------:R-:W-:Y:S02]  /*2ba90*/  IMAD.MOV.U32 R11, RZ, RZ, 0x1e1f ;  /* 0x00001e1fff0b7424 */ /* 0x000fe400078e00ff */
[----:B------:R-:W-:-:S07]  /*2baa0*/  IMAD.MOV.U32 R15, RZ, RZ, -0x1 ;  /* 0xffffffffff0f7424 */ /* 0x000fce00078e00ff */
[----:B------:R-:W-:Y:S05]  /*2bab0*/  WARPSYNC.COLLECTIVE R15, `(.L_x_1993) ;  /* 0x000000000f087348 */ /* 0x000fea0003c00000 */
[----:B------:R0:W1:Y:S02]  /*2bac0*/  SHFL.IDX P6, R14, R13, R12, R11 ;  /* 0x0000000c0d0e7389 */ /* 0x00006400000c000b */
[----:B01----:R-:W-:Y:S01]  /*2bad0*/  ENDCOLLECTIVE ;  /* 0x000000000000791b */ /* 0x003fe20003800000 */
.L_x_1993:
[----:B------:R-:W-:Y:S05]  /*2bae0*/  BSYNC B1 ;  /* 0x0000000000017941 */ /* 0x000fea0003800000 */
.L_x_1992:
        /* <DEDUP_REMOVED lines=8> */
.L_x_1994:
[----:B------:R-:W-:Y:S02]  /*2bb70*/  IMAD.MOV.U32 R13, RZ, RZ, R37 ;  /* 0x000000ffff0d7224 */ /* 0x000fe400078e0025 */
[----:B------:R-:W-:-:S07]  /*2bb80*/  IMAD.MOV.U32 R21, RZ, RZ, R14 ;  /* 0x000000ffff157224 */ /* 0x000fce00078e000e */
[----:B------:R-:W-:Y:S05]  /*2bb90*/  WARPSYNC.COLLECTIVE R15, `(.L_x_1995) ;  /* 0x000000000f087348 */ /* 0x000fea0003c00000 */
[----:B------:R0:W1:Y:S02]  /*2bba0*/  SHFL.IDX P6, R14, R13, R12, R11 ;  /* 0x0000000c0d0e7389 */ /* 0x00006400000c000b */
[----:B01----:R-:W-:Y:S01]  /*2bbb0*/  ENDCOLLECTIVE ;  /* 0x000000000000791b */ /* 0x003fe20003800000 */
.L_x_1995:
[----:B------:R-:W-:Y:S02]  /*2bbc0*/  IMAD.MOV.U32 R13, RZ, RZ, R39 ;  /* 0x000000ffff0d7224 */ /* 0x000fe400078e0027 */
[----:B------:R-:W-:-:S07]  /*2bbd0*/  IMAD.MOV.U32 R37, RZ, RZ, R14 ;  /* 0x000000ffff257224 */ /* 0x000fce00078e000e */
[----:B------:R-:W-:Y:S05]  /*2bbe0*/  WARPSYNC.COLLECTIVE R15, `(.L_x_1996) ;  /* 0x000000000f087348 */ /* 0x000fea0003c00000 */
[----:B------:R0:W1:Y:S02]  /*2bbf0*/  SHFL.IDX P6, R14, R13, R12, R11 ;  /* 0x0000000c0d0e7389 */ /* 0x00006400000c000b */
[----:B01----:R-:W-:Y:S01]  /*2bc00*/  ENDCOLLECTIVE ;  /* 0x000000000000791b */ /* 0x003fe20003800000 */
.L_x_1996:
[----:B------:R-:W-:Y:S01]  /*2bc10*/  MOV R39, R14 ;  /* 0x0000000e00277202 */ /* 0x000fe20000000f00 */
[----:B------:R-:W-:Y:S06]  /*2bc20*/  BRA `(.L_x_1997) ;  /* 0xfffffe2400647947 */ /* 0x000fec000383ffff */
.L_x_1697:
[----:B-1----:R1:W0:Y:S02]  /*2bc30*/  SYNCS.PHASECHK.TRANS64.TRYWAIT P0, [R16+URZ+0x2a800], R3 ;  /* 0x02a80003100075a7 */ /* 0x002224000800017f */
[----:B0-----:R-:W-:Y:S05]  /*2bc40*/  @!P0 NANOSLEEP.SYNCS 0x989680 ;  /* 0x009896800000895d */ /* 0x001fea0003900000 */
[----:B------:R-:W0:Y:S02]  /*2bc50*/  @!P0 SYNCS.PHASECHK.TRANS64 P0, [R16+URZ+0x2a800], R3 ;  /* 0x02a80003100085a7 */ /* 0x000e24000800007f */
[----:B0-----:R-:W-:Y:S05]  /*2bc60*/  @!P0 BRA `(.L_x_1697) ;  /* 0xfffffffc00f08947 */ /* 0x001fea000383ffff */
[----:B------:R-:W-:Y:S05]  /*2bc70*/  BRA `(.L_x_1998) ;  /* 0xfffffe28005c7947 */ /* 0x000fea000383ffff */
.L_x_1705:
[----:B-1----:R1:W2:Y:S02]  /*2bc80*/  SYNCS.PHASECHK.TRANS64.TRYWAIT P1, [R8+URZ+0x2a830], R3 ;  /* 0x02a83003080075a7 */ /* 0x0022a4000802017f */
[----:B--2---:R-:W-:Y:S05]  /*2bc90*/  @!P1 NANOSLEEP.SYNCS 0x989680 ;  /* 0x009896800000995d */ /* 0x004fea0003900000 */
[----:B------:R-:W2:Y:S02]  /*2bca0*/  @!P1 SYNCS.PHASECHK.TRANS64 P1, [R8+URZ+0x2a830], R3 ;  /* 0x02a83003080095a7 */ /* 0x000ea4000802007f */
[----:B--2---:R-:W-:Y:S05]  /*2bcb0*/  @!P1 BRA `(.L_x_1705) ;  /* 0xfffffffc00f09947 */ /* 0x004fea000383ffff */
[----:B------:R-:W-:Y:S05]  /*2bcc0*/  BRA `(.L_x_1704) ;  /* 0xfffffe5800a07947 */ /* 0x000fea000383ffff */
.L_x_1724:
[----:B-1----:R1:W2:Y:S02]  /*2bcd0*/  SYNCS.PHASECHK.TRANS64.TRYWAIT P4, [R7+URZ+0x2a830], R6 ;  /* 0x02a83006070075a7 */ /* 0x0022a4000808017f */
[----:B--2---:R-:W-:Y:S05]  /*2bce0*/  @!P4 NANOSLEEP.SYNCS 0x989680 ;  /* 0x009896800000c95d */ /* 0x004fea0003900000 */
[----:B------:R-:W2:Y:S02]  /*2bcf0*/  @!P4 SYNCS.PHASECHK.TRANS64 P4, [R7+URZ+0x2a830], R6 ;  /* 0x02a830060700c5a7 */ /* 0x000ea4000808007f */
[----:B--2---:R-:W-:Y:S05]  /*2bd00*/  @!P4 BRA `(.L_x_1724) ;  /* 0xfffffffc00f0c947 */ /* 0x004fea000383ffff */
[----:B------:R-:W-:Y:S05]  /*2bd10*/  BRA `(.L_x_1723) ;  /* 0xfffffe9400787947 */ /* 0x000fea000383ffff */
.L_x_1728:
[----:B-1----:R1:W2:Y:S02]  /*2bd20*/  SYNCS.PHASECHK.TRANS64.TRYWAIT P3, [R7+URZ+0x2a850], R6 ;  /* 0x02a85006070075a7 */ /* 0x0022a4000806017f */
[----:B--2---:R-:W-:Y:S05]  /*2bd30*/  @!P3 NANOSLEEP.SYNCS 0x989680 ;  /* 0x009896800000b95d */ /* 0x004fea0003900000 */
[----:B------:R-:W2:Y:S02]  /*2bd40*/  @!P3 SYNCS.PHASECHK.TRANS64 P3, [R7+URZ+0x2a850], R6 ;  /* 0x02a850060700b5a7 */ /* 0x000ea4000806007f */
[----:B--2---:R-:W-:Y:S05]  /*2bd50*/  @!P3 BRA `(.L_x_1728) ;  /* 0xfffffffc00f0b947 */ /* 0x004fea000383ffff */
[----:B------:R-:W-:Y:S05]  /*2bd60*/  BRA `(.L_x_1725) ;  /* 0xfffffe9800487947 */ /* 0x000fea000383ffff */
.L_x_1749:
[----:B-1----:R1:W2:Y:S02]  /*2bd70*/  SYNCS.PHASECHK.TRANS64.TRYWAIT P2, [R7+URZ+0x2a830], R8 ;  /* 0x02a83008070075a7 */ /* 0x0022a4000804017f */
[----:B--2---:R-:W-:Y:S05]  /*2bd80*/  @!P2 NANOSLEEP.SYNCS 0x989680 ;  /* 0x009896800000a95d */ /* 0x004fea0003900000 */
[----:B------:R-:W2:Y:S02]  /*2bd90*/  @!P2 SYNCS.PHASECHK.TRANS64 P2, [R7+URZ+0x2a830], R8 ;  /* 0x02a830080700a5a7 */ /* 0x000ea4000804007f */
[----:B--2---:R-:W-:Y:S05]  /*2bda0*/  @!P2 BRA `(.L_x_1749) ;  /* 0xfffffffc00f0a947 */ /* 0x004fea000383ffff */
[----:B------:R-:W-:Y:S05]  /*2bdb0*/  BRA `(.L_x_1748) ;  /* 0xfffffed0008c7947 */ /* 0x000fea000383ffff */
.L_x_1753:
[----:B-1----:R1:W2:Y:S02]  /*2bdc0*/  SYNCS.PHASECHK.TRANS64.TRYWAIT P1, [R7+URZ+0x2a850], R6 ;  /* 0x02a85006070075a7 */ /* 0x0022a4000802017f */
[----:B--2---:R-:W-:Y:S05]  /*2bdd0*/  @!P1 NANOSLEEP.SYNCS 0x989680 ;  /* 0x009896800000995d */ /* 0x004fea0003900000 */
[----:B------:R-:W2:Y:S02]  /*2bde0*/  @!P1 SYNCS.PHASECHK.TRANS64 P1, [R7+URZ+0x2a850], R6 ;  /* 0x02a85006070095a7 */ /* 0x000ea4000802007f */
[----:B--2---:R-:W-:Y:S05]  /*2bdf0*/  @!P1 BRA `(.L_x_1753) ;  /* 0xfffffffc00f09947 */ /* 0x004fea000383ffff */
[----:B------:R-:W-:Y:S05]  /*2be00*/  BRA `(.L_x_1750) ;  /* 0xfffffed400687947 */ /* 0x000fea000383ffff */
.L_x_1762:
[----:B-1----:R1:W2:Y:S02]  /*2be10*/  SYNCS.PHASECHK.TRANS64.TRYWAIT P2, [R7+URZ+0x2a830], R8 ;  /* 0x02a83008070075a7 */ /* 0x0022a4000804017f */
[----:B--2---:R-:W-:Y:S05]  /*2be20*/  @!P2 NANOSLEEP.SYNCS 0x989680 ;  /* 0x009896800000a95d */ /* 0x004fea0003900000 */
[----:B------:R-:W2:Y:S02]  /*2be30*/  @!P2 SYNCS.PHASECHK.TRANS64 P2, [R7+URZ+0x2a830], R8 ;  /* 0x02a830080700a5a7 */ /* 0x000ea4000804007f */
[----:B--2---:R-:W-:Y:S05]  /*2be40*/  @!P2 BRA `(.L_x_1762) ;  /* 0xfffffffc00f0a947 */ /* 0x004fea000383ffff */
[----:B------:R-:W-:Y:S05]  /*2be50*/  BRA `(.L_x_1761) ;  /* 0xfffffef800f07947 */ /* 0x000fea000383ffff */
.L_x_1766:
[----:B-1----:R1:W2:Y:S02]  /*2be60*/  SYNCS.PHASECHK.TRANS64.TRYWAIT P1, [R7+URZ+0x2a850], R6 ;  /* 0x02a85006070075a7 */ /* 0x0022a4000802017f */
[----:B--2---:R-:W-:Y:S05]  /*2be70*/  @!P1 NANOSLEEP.SYNCS 0x989680 ;  /* 0x009896800000995d */ /* 0x004fea0003900000 */
[----:B------:R-:W2:Y:S02]  /*2be80*/  @!P1 SYNCS.PHASECHK.TRANS64 P1, [R7+URZ+0x2a850], R6 ;  /* 0x02a85006070095a7 */ /* 0x000ea4000802007f */
[----:B--2---:R-:W-:Y:S05]  /*2be90*/  @!P1 BRA `(.L_x_1766) ;  /* 0xfffffffc00f09947 */ /* 0x004fea000383ffff */
[----:B------:R-:W-:Y:S05]  /*2bea0*/  BRA `(.L_x_1763) ;  /* 0xfffffefc00cc7947 */ /* 0x000fea000383ffff */
.L_x_1781:
[----:B-1----:R1:W2:Y:S02]  /*2beb0*/  SYNCS.PHASECHK.TRANS64.TRYWAIT P1, [R11+URZ+0x2a850], R0 ;  /* 0x02a850000b0075a7 */ /* 0x0022a4000802017f */
[----:B--2---:R-:W-:Y:S05]  /*2bec0*/  @!P1 NANOSLEEP.SYNCS 0x989680 ;  /* 0x009896800000995d */ /* 0x004fea0003900000 */
[----:B------:R-:W2:Y:S02]  /*2bed0*/  @!P1 SYNCS.PHASECHK.TRANS64 P1, [R11+URZ+0x2a850], R0 ;  /* 0x02a850000b0095a7 */ /* 0x000ea4000802007f */
[----:B--2---:R-:W-:Y:S05]  /*2bee0*/  @!P1 BRA `(.L_x_1781) ;  /* 0xfffffffc00f09947 */ /* 0x004fea000383ffff */
[----:B------:R-:W-:Y:S05]  /*2bef0*/  BRA `(.L_x_1780) ;  /* 0xffffff3400447947 */ /* 0x000fea000383ffff */
.L_x_1785:
[----:B------:R-:W-:Y:S01]  /*2bf00*/  SEL R25, R48, R49, P0 ;  /* 0x0000003130197207 */ /* 0x000fe20000000000 */
[----:B------:R-:W-:Y:S01]  /*2bf10*/  IMAD.MOV.U32 R11, RZ, RZ, 0x1c1f ;  /* 0x00001c1fff0b7424 */ /* 0x000fe200078e00ff */
[----:B------:R-:W-:Y:S01]  /*2bf20*/  SEL R24, R49, R48, P0 ;  /* 0x0000003031187207 */ /* 0x000fe20000000000 */
[----:B------:R-:W-:Y:S01]  /*2bf30*/  IMAD.MOV.U32 R15, RZ, RZ, -0x1 ;  /* 0xffffffffff0f7424 */ /* 0x000fe200078e00ff */
[----:B------:R-:W-:Y:S02]  /*2bf40*/  SEL R27, R56, R37, P0 ;  /* 0x00000025381b7207 */ /* 0x000fe40000000000 */
[----:B------:R-:W-:Y:S02]  /*2bf50*/  SEL R28, R37, R56, P0 ;  /* 0x00000038251c7207 */ /* 0x000fe40000000000 */
[----:B------:R-:W-:Y:S02]  /*2bf60*/  SEL R37, R45, R12, P0 ;  /* 0x0000000c2d257207 */ /* 0x000fe40000000000 */
[----:B------:R-:W-:Y:S01]  /*2bf70*/  SEL R48, R12, R45, P0 ;  /* 0x0000002d0c307207 */ /* 0x000fe20000000000 */
[----:B------:R-:W-:Y:S01]  /*2bf80*/  IMAD.MOV.U32 R12, RZ, RZ, R0 ;  /* 0x000000ffff0c7224 */ /* 0x000fe200078e0000 */
[----:B------:R-:W-:-:S02]  /*2bf90*/  SEL R7, R122, R31, P0 ;  /* 0x0000001f7a077207 */ /* 0x000fc40000000000 */
[----:B------:R-:W-:-:S07]  /*2bfa0*/  SEL R8, R31, R122, P0 ;  /* 0x0000007a1f087207 */ /* 0x000fce0000000000 */
[----:B0-----:R-:W-:Y:S05]  /*2bfb0*/  WARPSYNC.COLLECTIVE R15, `(.L_x_1999) ;  /* 0x000000000f087348 */ /* 0x001fea0003c00000 */
[----:B------:R1:W2:Y:S02]  /*2bfc0*/  SHFL.IDX P6, R14, R13, R12, R11 ;  /* 0x0000000c0d0e7389 */ /* 0x0002a400000c000b */
[----:B012---:R-:W-:Y:S01]  /*2bfd0*/  ENDCOLLECTIVE ;  /* 0x000000000000791b */ /* 0x007fe20003800000 */
.L_x_1999:
        /* <DEDUP_REMOVED lines=19> */
.L_x_2000:
        /* <DEDUP_REMOVED lines=19> */
.L_x_2001:
        /* <DEDUP_REMOVED lines=19> */
.L_x_2002:
[----:B------:R-:W-:Y:S01]  /*2c370*/  SEL R6, R5, R6, P0 ;  /* 0x0000000605067207 */ /* 0x000fe20000000000 */
[----:B------:R-:W-:Y:S02]  /*2c380*/  IMAD.MOV.U32 R13, RZ, RZ, R9 ;  /* 0x000000ffff0d7224 */ /* 0x000fe400078e0009 */
[----:B------:R-:W-:Y:S02]  /*2c390*/  IMAD.MOV.U32 R12, RZ, RZ, R0 ;  /* 0x000000ffff0c7224 */ /* 0x000fe400078e0000 */
[----:B------:R-:W-:-:S07]  /*2c3a0*/  IMAD.MOV.U32 R7, RZ, RZ, R14 ;  /* 0x000000ffff077224 */ /* 0x000fce00078e000e */
[----:B------:R-:W-:Y:S05]  /*2c3b0*/  WARPSYNC.COLLECTIVE R15, `(.L_x_2003) ;  /* 0x000000000f087348 */ /* 0x000fea0003c00000 */
[----:B------:R0:W1:Y:S02]  /*2c3c0*/  SHFL.IDX P6, R14, R13, R12, R11 ;  /* 0x0000000c0d0e7389 */ /* 0x00006400000c000b */
[----:B01----:R-:W-:Y:S01]  /*2c3d0*/  ENDCOLLECTIVE ;  /* 0x000000000000791b */ /* 0x003fe20003800000 */
.L_x_2003:
        /* <DEDUP_REMOVED lines=8> */
.L_x_2004:
[----:B------:R-:W-:Y:S02]  /*2c460*/  IMAD.MOV.U32 R13, RZ, RZ, R25 ;  /* 0x000000ffff0d7224 */ /* 0x000fe400078e0019 */
[----:B------:R-:W-:Y:S02]  /*2c470*/  IMAD.MOV.U32 R12, RZ, RZ, R0 ;  /* 0x000000ffff0c7224 */ /* 0x000fe400078e0000 */
[----:B------:R-:W-:-:S07]  /*2c480*/  IMAD.MOV.U32 R20, RZ, RZ, R14 ;  /* 0x000000ffff147224 */ /* 0x000fce00078e000e */
[----:B------:R-:W-:Y:S05]  /*2c490*/  WARPSYNC.COLLECTIVE R15, `(.L_x_2005) ;  /* 0x000000000f087348 */ /* 0x000fea0003c00000 */
[----:B------:R0:W1:Y:S02]  /*2c4a0*/  SHFL.IDX P6, R14, R13, R12, R11 ;  /* 0x0000000c0d0e7389 */ /* 0x00006400000c000b */
[----:B01----:R-:W-:Y:S01]  /*2c4b0*/  ENDCOLLECTIVE ;  /* 0x000000000000791b */ /* 0x003fe20003800000 */
.L_x_2005:
[----:B------:R-:W-:Y:S02]  /*2c4c0*/  IMAD.MOV.U32 R13, RZ, RZ, R24 ;  /* 0x000000ffff0d7224 */ /* 0x000fe400078e0018 */
[----:B------:R-:W-:Y:S02]  /*2c4d0*/  IMAD.MOV.U32 R12, RZ, RZ, R3 ;  /* 0x000000ffff0c7224 */ /* 0x000fe400078e0003 */
[----:B------:R-:W-:-:S07]  /*2c4e0*/  IMAD.MOV.U32 R26, RZ, RZ, R14 ;  /* 0x000000ffff1a7224 */ /* 0x000fce00078e000e */
[----:B------:R-:W-:Y:S05]  /*2c4f0*/  WARPSYNC.COLLECTIVE R15, `(.L_x_2006) ;  /* 0x000000000f087348 */ /* 0x000fea0003c00000 */
[----:B------:R0:W1:Y:S02]  /*2c500*/  SHFL.IDX P6, R14, R13, R12, R11 ;  /* 0x0000000c0d0e7389 */ /* 0x00006400000c000b */
[----:B01----:R-:W-:Y:S01]  /*2c510*/  ENDCOLLECTIVE ;  /* 0x000000000000791b */ /* 0x003fe20003800000 */
.L_x_2006:
[----:B------:R-:W-:Y:S02]  /*2c520*/  IMAD.MOV.U32 R13, RZ, RZ, R27 ;  /* 0x000000ffff0d7224 */ /* 0x000fe400078e001b */
[----:B------:R-:W-:Y:S02]  /*2c530*/  IMAD.MOV.U32 R12, RZ, RZ, R0 ;  /* 0x000000ffff0c7224 */ /* 0x000fe400078e0000 */
[----:B------:R-:W-:-:S07]  /*2c540*/  IMAD.MOV.U32 R25, RZ, RZ, R14 ;  /* 0x000000ffff197224 */ /* 0x000fce00078e000e */
[----:B------:R-:W-:Y:S05]  /*2c550*/  WARPSYNC.COLLECTIVE R15, `(.L_x_2007) ;  /* 0x000000000f087348 */ /* 0x000fea0003c00000 */
[----:B------:R0:W1:Y:S02]  /*2c560*/  SHFL.IDX P6, R14, R13, R12, R11 ;  /* 0x0000000c0d0e7389 */ /* 0x00006400000c000b */
[----:B01----:R-:W-:Y:S01]  /*2c570*/  ENDCOLLECTIVE ;  /* 0x000000000000791b */ /* 0x003fe20003800000 */
.L_x_2007:
        /* <DEDUP_REMOVED lines=8> */
.L_x_2008:
[----:B------:R-:W-:Y:S02]  /*2c600*/  IMAD.MOV.U32 R13, RZ, RZ, R29 ;  /* 0x000000ffff0d7224 */ /* 0x000fe400078e001d */
[----:B------:R-:W-:Y:S02]  /*2c610*/  IMAD.MOV.U32 R12, RZ, RZ, R0 ;  /* 0x000000ffff0c7224 */ /* 0x000fe400078e0000 */
[----:B------:R-:W-:-:S07]  /*2c620*/  IMAD.MOV.U32 R27, RZ, RZ, R14 ;  /* 0x000000ffff1b7224 */ /* 0x000fce00078e000e */
[----:B------:R-:W-:Y:S05]  /*2c630*/  WARPSYNC.COLLECTIVE R15, `(.L_x_2009) ;  /* 0x000000000f087348 */ /* 0x000fea0003c00000 */
[----:B------:R0:W1:Y:S02]  /*2c640*/  SHFL.IDX P6, R14, R13, R12, R11 ;  /* 0x0000000c0d0e7389 */ /* 0x00006400000c000b */
[----:B01----:R-:W-:Y:S01]  /*2c650*/  ENDCOLLECTIVE ;  /* 0x000000000000791b */ /* 0x003fe20003800000 */
.L_x_2009:
        /* <DEDUP_REMOVED lines=8> */
.L_x_2010:
[----:B------:R-:W-:Y:S02]  /*2c6e0*/  IMAD.MOV.U32 R13, RZ, RZ, R31 ;  /* 0x000000ffff0d7224 */ /* 0x000fe400078e001f */
[----:B------:R-:W-:Y:S02]  /*2c6f0*/  IMAD.MOV.U32 R12, RZ, RZ, R0 ;  /* 0x000000ffff0c7224 */ /* 0x000fe400078e0000 */
[----:B------:R-:W-:-:S07]  /*2c700*/  IMAD.MOV.U32 R29, RZ, RZ, R14 ;  /* 0x000000ffff1d7224 */ /* 0x000fce00078e000e */
[----:B------:R-:W-:Y:S05]  /*2c710*/  WARPSYNC.COLLECTIVE R15, `(.L_x_2011) ;  /* 0x000000000f087348 */ /* 0x000fea0003c00000 */
[----:B------:R0:W1:Y:S02]  /*2c720*/  SHFL.IDX P6, R14, R13, R12, R11 ;  /* 0x0000000c0d0e7389 */ /* 0x00006400000c000b */
[----:B01----:R-:W-:Y:S01]  /*2c730*/  ENDCOLLECTIVE ;  /* 0x000000000000791b */ /* 0x003fe20003800000 */
.L_x_2011:
        /* <DEDUP_REMOVED lines=8> */
.L_x_2012:
[----:B------:R-:W-:Y:S02]  /*2c7c0*/  IMAD.MOV.U32 R13, RZ, RZ, R33 ;  /* 0x000000ffff0d7224 */ /* 0x000fe400078e0021 */
[----:B------:R-:W-:Y:S02]  /*2c7d0*/  IMAD.MOV.U32 R12, RZ, RZ, R0 ;  /* 0x000000ffff0c7224 */ /* 0x000fe400078e0000 */
[----:B------:R-:W-:-:S07]  /*2c7e0*/  IMAD.MOV.U32 R31, RZ, RZ, R14 ;  /* 0x000000ffff1f7224 */ /* 0x000fce00078e000e */
[----:B------:R-:W-:Y:S05]  /*2c7f0*/  WARPSYNC.COLLECTIVE R15, `(.L_x_2013) ;  /* 0x000000000f087348 */ /* 0x000fea0003c00000 */
[----:B------:R0:W1:Y:S02]  /*2c800*/  SHFL.IDX P6, R14, R13, R12, R11 ;  /* 0x0000000c0d0e7389 */ /* 0x00006400000c000b */
[----:B01----:R-:W-:Y:S01]  /*2c810*/  ENDCOLLECTIVE ;  /* 0x000000000000791b */ /* 0x003fe20003800000 */
.L_x_2013:
        /* <DEDUP_REMOVED lines=8> */
.L_x_2014:
[----:B------:R-:W-:Y:S02]  /*2c8a0*/  IMAD.MOV.U32 R13, RZ, RZ, R35 ;  /* 0x000000ffff0d7224 */ /* 0x000fe400078e0023 */
[----:B------:R-:W-:Y:S02]  /*2c8b0*/  IMAD.MOV.U32 R12, RZ, RZ, R0 ;  /* 0x000000ffff0c7224 */ /* 0x000fe400078e0000 */
[----:B------:R-:W-:-:S07]  /*2c8c0*/  IMAD.MOV.U32 R33, RZ, RZ, R14 ;  /* 0x000000ffff217224 */ /* 0x000fce00078e000e */
[----:B------:R-:W-:Y:S05]  /*2c8d0*/  WARPSYNC.COLLECTIVE R15, `(.L_x_2015) ;  /* 0x000000000f087348 */ /* 0x000fea0003c00000 */
[----:B------:R0:W1:Y:S02]  /*2c8e0*/  SHFL.IDX P6, R14, R13, R12, R11 ;  /* 0x0000000c0d0e7389 */ /* 0x00006400000c000b */
[----:B01----:R-:W-:Y:S01]  /*2c8f0*/  ENDCOLLECTIVE ;  /* 0x000000000000791b */ /* 0x003fe20003800000 */
.L_x_2015:
        /* <DEDUP_REMOVED lines=8> */
.L_x_2016:
[----:B------:R-:W-:Y:S02]  /*2c980*/  IMAD.MOV.U32 R13, RZ, RZ, R37 ;  /* 0x000000ffff0d7224 */ /* 0x000fe400078e0025 */
[----:B------:R-:W-:Y:S02]  /*2c990*/  IMAD.MOV.U32 R12, RZ, RZ, R0 ;  /* 0x000000ffff0c7224 */ /* 0x000fe400078e0000 */
[----:B------:R-:W-:-:S07]  /*2c9a0*/  IMAD.MOV.U32 R35, RZ, RZ, R14 ;  /* 0x000000ffff237224 */ /* 0x000fce00078e000e */
[----:B------:R-:W-:Y:S05]  /*2c9b0*/  WARPSYNC.COLLECTIVE R15, `(.L_x_2017) ;  /* 0x000000000f087348 */ /* 0x000fea0003c00000 */
[----:B------:R0:W1:Y:S02]  /*2c9c0*/  SHFL.IDX P6, R14, R13, R12, R11 ;  /* 0x0000000c0d0e7389 */ /* 0x00006400000c000b */
[----:B01----:R-:W-:Y:S01]  /*2c9d0*/  ENDCOLLECTIVE ;  /* 0x000000000000791b */ /* 0x003fe20003800000 */
.L_x_2017:
        /* <DEDUP_REMOVED lines=8> */
.L_x_2018:
[----:B------:R-:W-:Y:S02]  /*2ca60*/  IMAD.MOV.U32 R13, RZ, RZ, R39 ;  /* 0x000000ffff0d7224 */ /* 0x000fe400078e0027 */
[----:B------:R-:W-:Y:S02]  /*2ca70*/  IMAD.MOV.U32 R12, RZ, RZ, R0 ;  /* 0x000000ffff0c7224 */ /* 0x000fe400078e0000 */
[----:B------:R-:W-:-:S07]  /*2ca80*/  IMAD.MOV.U32 R37, RZ, RZ, R14 ;  /* 0x000000ffff257224 */ /* 0x000fce00078e000e */
[----:B------:R-:W-:Y:S05]  /*2ca90*/  WARPSYNC.COLLECTIVE R15, `(.L_x_2019) ;  /* 0x000000000f087348 */ /* 0x000fea0003c00000 */
[----:B------:R0:W1:Y:S02]  /*2caa0*/  SHFL.IDX P6, R14, R13, R12, R11 ;  /* 0x0000000c0d0e7389 */ /* 0x00006400000c000b */
[----:B01----:R-:W-:Y:S01]  /*2cab0*/  ENDCOLLECTIVE ;  /* 0x000000000000791b */ /* 0x003fe20003800000 */
.L_x_2019:
        /* <DEDUP_REMOVED lines=8> */
.L_x_2020:
[----:B------:R-:W-:Y:S02]  /*2cb40*/  IMAD.MOV.U32 R13, RZ, RZ, R41 ;  /* 0x000000ffff0d7224 */ /* 0x000fe400078e0029 */
[----:B------:R-:W-:Y:S02]  /*2cb50*/  IMAD.MOV.U32 R12, RZ, RZ, R0 ;  /* 0x000000ffff0c7224 */ /* 0x000fe400078e0000 */
[----:B------:R-:W-:-:S07]  /*2cb60*/  IMAD.MOV.U32 R39, RZ, RZ, R14 ;  /* 0x000000ffff277224 */ /* 0x000fce00078e000e */
[----:B------:R-:W-:Y:S05]  /*2cb70*/  WARPSYNC.COLLECTIVE R15, `(.L_x_2021) ;  /* 0x000000000f087348 */ /* 0x000fea0003c00000 */
[----:B------:R0:W1:Y:S02]  /*2cb80*/  SHFL.IDX P6, R14, R13, R12, R11 ;  /* 0x0000000c0d0e7389 */ /* 0x00006400000c000b */
[----:B01----:R-:W-:Y:S01]  /*2cb90*/  ENDCOLLECTIVE ;  /* 0x000000000000791b */ /* 0x003fe20003800000 */
.L_x_2021:
        /* <DEDUP_REMOVED lines=8> */
.L_x_2022:
[----:B------:R-:W-:Y:S02]  /*2cc20*/  IMAD.MOV.U32 R13, RZ, RZ, R43 ;  /* 0x000000ffff0d7224 */ /* 0x000fe400078e002b */
[----:B------:R-:W-:Y:S02]  /*2cc30*/  IMAD.MOV.U32 R12, RZ, RZ, R0 ;  /* 0x000000ffff0c7224 */ /* 0x000fe400078e0000 */
[----:B------:R-:W-:-:S07]  /*2cc40*/  IMAD.MOV.U32 R41, RZ, RZ, R14 ;  /* 0x000000ffff297224 */ /* 0x000fce00078e000e */
[----:B------:R-:W-:Y:S05]  /*2cc50*/  WARPSYNC.COLLECTIVE R15, `(.L_x_2023) ;  /* 0x000000000f087348 */ /* 0x000fea0003c00000 */
[----:B------:R0:W1:Y:S02]  /*2cc60*/  SHFL.IDX P6, R14, R13, R12, R11 ;  /* 0x0000000c0d0e7389 */ /* 0x00006400000c000b */
[----:B01----:R-:W-:Y:S01]  /*2cc70*/  ENDCOLLECTIVE ;  /* 0x000000000000791b */ /* 0x003fe20003800000 */
.L_x_2023:
        /* <DEDUP_REMOVED lines=8> */
.L_x_2024:
[----:B------:R-:W-:Y:S02]  /*2cd00*/  IMAD.MOV.U32 R13, RZ, RZ, R45 ;  /* 0x000000ffff0d7224 */ /* 0x000fe400078e002d */
[----:B------:R-:W-:Y:S02]  /*2cd10*/  IMAD.MOV.U32 R12, RZ, RZ, R0 ;  /* 0x000000ffff0c7224 */ /* 0x000fe400078e0000 */
[----:B------:R-:W-:-:S07]  /*2cd20*/  IMAD.MOV.U32 R62, RZ, RZ, R14 ;  /* 0x000000ffff3e7224 */ /* 0x000fce00078e000e */
[----:B------:R-:W-:Y:S05]  /*2cd30*/  WARPSYNC.COLLECTIVE R15, `(.L_x_2025) ;  /* 0x000000000f087348 */ /* 0x000fea0003c00000 */
[----:B------:R0:W1:Y:S02]  /*2cd40*/  SHFL.IDX P6, R14, R13, R12, R11 ;  /* 0x0000000c0d0e7389 */ /* 0x00006400000c000b */
[----:B01----:R-:W-:Y:S01]  /*2cd50*/  ENDCOLLECTIVE ;  /* 0x000000000000791b */ /* 0x003fe20003800000 */
.L_x_2025:
        /* <DEDUP_REMOVED lines=8> */
.L_x_2026:
[----:B------:R-:W-:Y:S02]  /*2cde0*/  IMAD.MOV.U32 R13, RZ, RZ, R47 ;  /* 0x000000ffff0d7224 */ /* 0x000fe400078e002f */
[----:B------:R-:W-:Y:S02]  /*2cdf0*/  IMAD.MOV.U32 R12, RZ, RZ, R0 ;  /* 0x000000ffff0c7224 */ /* 0x000fe400078e0000 */
[----:B------:R-:W-:-:S07]  /*2ce00*/  IMAD.MOV.U32 R64, RZ, RZ, R14 ;  /* 0x000000ffff407224 */ /* 0x000fce00078e000e */
[----:B------:R-:W-:Y:S05]  /*2ce10*/  WARPSYNC.COLLECTIVE R15, `(.L_x_2027) ;  /* 0x000000000f087348 */ /* 0x000fea0003c00000 */
[----:B------:R0:W1:Y:S02]  /*2ce20*/  SHFL.IDX P6, R14, R13, R12, R11 ;  /* 0x0000000c0d0e7389 */ /* 0x00006400000c000b */
[----:B01----:R-:W-:Y:S01]  /*2ce30*/  ENDCOLLECTIVE ;  /* 0x000000000000791b */ /* 0x003fe20003800000 */
.L_x_2027:
[----:B------:R-:W-:Y:S01]  /*2ce40*/  IMAD.MOV.U32 R13, RZ, RZ, R66 ;  /* 0x000000ffff0d7224 */ /* 0x000fe200078e0042 */
[----:B------:R-:W-:Y:S01]  /*2ce50*/  MOV R12, R3 ;  /* 0x00000003000c7202 */ /* 0x000fe20000000f00 */
[----:B------:R-:W-:-:S07]  /*2ce60*/  IMAD.MOV.U32 R47, RZ, RZ, R14 ;  /* 0x000000ffff2f7224 */ /* 0x000fce00078e000e */
[----:B------:R-:W-:Y:S05]  /*2ce70*/  WARPSYNC.COLLECTIVE R15, `(.L_x_2028) ;  /* 0x000000000f087348 */ /* 0x000fea0003c00000 */
[----:B------:R0:W1:Y:S02]  /*2ce80*/  SHFL.IDX P6, R14, R13, R12, R11 ;  /* 0x0000000c0d0e7389 */ /* 0x00006400000c000b */
[----:B01----:R-:W-:Y:S01]  /*2ce90*/  ENDCOLLECTIVE ;  /* 0x000000000000791b */ /* 0x003fe20003800000 */
.L_x_2028:
[----:B------:R-:W-:Y:S02]  /*2cea0*/  IMAD.MOV.U32 R13, RZ, RZ, R49 ;  /* 0x000000ffff0d7224 */ /* 0x000fe400078e0031 */
[----:B------:R-:W-:Y:S02]  /*2ceb0*/  IMAD.MOV.U32 R12, RZ, RZ, R0 ;  /* 0x000000ffff0c7224 */ /* 0x000fe400078e0000 */
[----:B------:R-:W-:-:S07]  /*2cec0*/  IMAD.MOV.U32 R66, RZ, RZ, R14 ;  /* 0x000000ffff427224 */ /* 0x000fce00078e000e */
[----:B------:R-:W-:Y:S05]  /*2ced0*/  WARPSYNC.COLLECTIVE R15, `(.L_x_2029) ;  /* 0x000000000f087348 */ /* 0x000fea0003c00000 */
[----:B------:R0:W1:Y:S02]  /*2cee0*/  SHFL.IDX P6, R14, R13, R12, R11 ;  /* 0x0000000c0d0e7389 */ /* 0x00006400000c000b */
[----:B01----:R-:W-:Y:S01]  /*2cef0*/  ENDCOLLECTIVE ;  /* 0x000000000000791b */ /* 0x003fe20003800000 */
.L_x_2029:
[----:B------:R-:W-:Y:S02]  /*2cf00*/  IMAD.MOV.U32 R13, RZ, RZ, R68 ;  /* 0x000000ffff0d7224 */ /* 0x000fe400078e0044 */
[----:B------:R-:W-:Y:S02]  /*2cf10*/  IMAD.MOV.U32 R12, RZ, RZ, R3 ;  /* 0x000000ffff0c7224 */ /* 0x000fe400078e0003 */
[----:B------:R-:W-:-:S07]  /*2cf20*/  IMAD.MOV.U32 R49, RZ, RZ, R14 ;  /* 0x000000ffff317224 */ /* 0x000fce00078e000e */
[----:B------:R-:W-:Y:S05]  /*2cf30*/  WARPSYNC.COLLECTIVE R15, `(.L_x_2030) ;  /* 0x000000000f087348 */ /* 0x000fea0003c00000 */
[----:B------:R0:W1:Y:S02]  /*2cf40*/  SHFL.IDX P6, R14, R13, R12, R11 ;  /* 0x0000000c0d0e7389 */ /* 0x00006400000c000b */
[----:B01----:R-:W-:Y:S01]  /*2cf50*/  ENDCOLLECTIVE ;  /* 0x000000000000791b */ /* 0x003fe20003800000 */
.L_x_2030:
[----:B------:R-:W-:Y:S02]  /*2cf60*/  IMAD.MOV.U32 R13, RZ, RZ, R51 ;  /* 0x000000ffff0d7224 */ /* 0x000fe400078e0033 */
[----:B------:R-:W-:Y:S02]  /*2cf70*/  IMAD.MOV.U32 R12, RZ, RZ, R0 ;  /* 0x000000ffff0c7224 */ /* 0x000fe400078e0000 */
[----:B------:R-:W-:-:S07]  /*2cf80*/  IMAD.MOV.U32 R68, RZ, RZ, R14 ;  /* 0x000000ffff447224 */ /* 0x000fce00078e000e */
[----:B------:R-:W-:Y:S05]  /*2cf90*/  WARPSYNC.COLLECTIVE R15, `(.L_x_2031) ;  /* 0x000000000f087348 */ /* 0x000fea0003c00000 */
[----:B------:R0:W1:Y:S02]  /*2cfa0*/  SHFL.IDX P6, R14, R13, R12, R11 ;  /* 0x0000000c0d0e7389 */ /* 0x00006400000c000b */
[----:B01----:R-:W-:Y:S01]  /*2cfb0*/  ENDCOLLECTIVE ;  /* 0x000000000000791b */ /* 0x003fe20003800000 */
.L_x_2031:
        /* <DEDUP_REMOVED lines=8> */
.L_x_2032:
[----:B------:R-:W-:Y:S02]  /*2d040*/  IMAD.MOV.U32 R13, RZ, RZ, R53 ;  /* 0x000000ffff0d7224 */ /* 0x000fe400078e0035 */
[----:B------:R-:W-:Y:S02]  /*2d050*/  IMAD.MOV.U32 R12, RZ, RZ, R0 ;  /* 0x000000ffff0c7224 */ /* 0x000fe400078e0000 */
[----:B------:R-:W-:-:S07]  /*2d060*/  IMAD.MOV.U32 R70, RZ, RZ, R14 ;  /* 0x000000ffff467224 */ /* 0x000fce00078e000e */
[----:B------:R-:W-:Y:S05]  /*2d070*/  WARPSYNC.COLLECTIVE R15, `(.L_x_2033) ;  /* 0x000000000f087348 */ /* 0x000fea0003c00000 */
[----:B------:R0:W1:Y:S02]  /*2d080*/  SHFL.IDX P6, R14, R13, R12, R11 ;  /* 0x0000000c0d0e7389 */ /* 0x00006400000c000b */
[----:B01----:R-:W-:Y:S01]  /*2d090*/  ENDCOLLECTIVE ;  /* 0x000000000000791b */ /* 0x003fe20003800000 */
.L_x_2033:
        /* <DEDUP_REMOVED lines=8> */
.L_x_2034:
[----:B------:R-:W-:Y:S02]  /*2d120*/  IMAD.MOV.U32 R13, RZ, RZ, R55 ;  /* 0x000000ffff0d7224 */ /* 0x000fe400078e0037 */
[----:B------:R-:W-:Y:S02]  /*2d130*/  IMAD.MOV.U32 R12, RZ, RZ, R0 ;  /* 0x000000ffff0c7224 */ /* 0x000fe400078e0000 */
[----:B------:R-:W-:-:S07]  /*2d140*/  IMAD.MOV.U32 R72, RZ, RZ, R14 ;  /* 0x000000ffff487224 */ /* 0x000fce00078e000e */
[----:B------:R-:W-:Y:S05]  /*2d150*/  WARPSYNC.COLLECTIVE R15, `(.L_x_2035) ;  /* 0x000000000f087348 */ /* 0x000fea0003c00000 */
[----:B------:R0:W1:Y:S02]  /*2d160*/  SHFL.IDX P6, R14, R13, R12, R11 ;  /* 0x0000000c0d0e7389 */ /* 0x00006400000c000b */
[----:B01----:R-:W-:Y:S01]  /*2d170*/  ENDCOLLECTIVE ;  /* 0x000000000000791b */ /* 0x003fe20003800000 */
.L_x_2035:
        /* <DEDUP_REMOVED lines=8> */
.L_x_2036:
[----:B------:R-:W-:Y:S02]  /*2d200*/  IMAD.MOV.U32 R13, RZ, RZ, R57 ;  /* 0x000000ffff0d7224 */ /* 0x000fe400078e0039 */
[----:B------:R-:W-:Y:S02]  /*2d210*/  IMAD.MOV.U32 R12, RZ, RZ, R0 ;  /* 0x000000ffff0c7224 */ /* 0x000fe400078e0000 */
[----:B------:R-:W-:-:S07]  /*2d220*/  IMAD.MOV.U32 R74, RZ, RZ, R14 ;  /* 0x000000ffff4a7224 */ /* 0x000fce00078e000e */
[----:B------:R-:W-:Y:S05]  /*2d230*/  WARPSYNC.COLLECTIVE R15, `(.L_x_2037) ;  /* 0x000000000f087348 */ /* 0x000fea0003c00000 */
[----:B------:R0:W1:Y:S02]  /*2d240*/  SHFL.IDX P6, R14, R13, R12, R11 ;  /* 0x0000000c0d0e7389 */ /* 0x00006400000c000b */
[----:B01----:R-:W-:Y:S01]  /*2d250*/  ENDCOLLECTIVE ;  /* 0x000000000000791b */ /* 0x003fe20003800000 */
.L_x_2037:
        /* <DEDUP_REMOVED lines=8> */
.L_x_2038:
[----:B------:R-:W-:Y:S02]  /*2d2e0*/  IMAD.MOV.U32 R13, RZ, RZ, R59 ;  /* 0x000000ffff0d7224 */ /* 0x000fe400078e003b */
[----:B------:R-:W-:Y:S02]  /*2d2f0*/  IMAD.MOV.U32 R12, RZ, RZ, R0 ;  /* 0x000000ffff0c7224 */ /* 0x000fe400078e0000 */
[----:B------:R-:W-:-:S07]  /*2d300*/  IMAD.MOV.U32 R76, RZ, RZ, R14 ;  /* 0x000000ffff4c7224 */ /* 0x000fce00078e000e */
[----:B------:R-:W-:Y:S05]  /*2d310*/  WARPSYNC.COLLECTIVE R15, `(.L_x_2039) ;  /* 0x000000000f087348 */ /* 0x000fea0003c00000 */
[----:B------:R0:W1:Y:S02]  /*2d320*/  SHFL.IDX P6, R14, R13, R12, R11 ;  /* 0x0000000c0d0e7389 */ /* 0x00006400000c000b */
[----:B01----:R-:W-:Y:S01]  /*2d330*/  ENDCOLLECTIVE ;  /* 0x000000000000791b */ /* 0x003fe20003800000 */
.L_x_2039:
        /* <DEDUP_REMOVED lines=8> */
.L_x_2040:
[----:B------:R-:W-:Y:S02]  /*2d3c0*/  IMAD.MOV.U32 R13, RZ, RZ, R63 ;  /* 0x000000ffff0d7224 */ /* 0x000fe400078e003f */
[----:B------:R-:W-:Y:S02]  /*2d3d0*/  IMAD.MOV.U32 R12, RZ, RZ, R0 ;  /* 0x000000ffff0c7224 */ /* 0x000fe400078e0000 */
[----:B------:R-:W-:-:S07]  /*2d3e0*/  IMAD.MOV.U32 R78, RZ, RZ, R14 ;  /* 0x000000ffff4e7224 */ /* 0x000fce00078e000e */
[----:B------:R-:W-:Y:S05]  /*2d3f0*/  WARPSYNC.COLLECTIVE R15, `(.L_x_2041) ;  /* 0x000000000f087348 */ /* 0x000fea0003c00000 */
[----:B------:R0:W1:Y:S02]  /*2d400*/  SHFL.IDX P6, R14, R13, R12, R11 ;  /* 0x0000000c0d0e7389 */ /* 0x00006400000c000b */
[----:B01----:R-:W-:Y:S01]  /*2d410*/  ENDCOLLECTIVE ;  /* 0x000000000000791b */ /* 0x003fe20003800000 */
.L_x_2041:
[----:B------:R-:W-:Y:S02]  /*2d420*/  IMAD.MOV.U32 R13, RZ, RZ, R80 ;  /* 0x000000ffff0d7224 */ /* 0x000fe400078e0050 */
[----:B------:R-:W-:Y:S02]  /*2d430*/  IMAD.MOV.U32 R12, RZ, RZ, R3 ;  /* 0x000000ffff0c7224 */ /* 0x000fe400078e0003 */
[----:B------:R-:W-:-:S07]  /*2d440*/  IMAD.MOV.U32 R63, RZ, RZ, R14 ;  /* 0x000000ffff3f7224 */ /* 0x000fce00078e000e */
[----:B------:R-:W-:Y:S05]  /*2d450*/  WARPSYNC.COLLECTIVE R15, `(.L_x_2042) ;  /* 0x000000000f087348 */ /* 0x000fea0003c00000 */
[----:B------:R0:W1:Y:S02]  /*2d460*/  SHFL.IDX P6, R14, R13, R12, R11 ;  /* 0x0000000c0d0e7389 */ /* 0x00006400000c000b */
[----:B01----:R-:W-:Y:S01]  /*2d470*/  ENDCOLLECTIVE ;  /* 0x000000000000791b */ /* 0x003fe20003800000 */
.L_x_2042:
[----:B------:R-:W-:Y:S02]  /*2d480*/  IMAD.MOV.U32 R13, RZ, RZ, R65 ;  /* 0x000000ffff0d7224 */ /* 0x000fe400078e0041 */
[----:B------:R-:W-:Y:S02]  /*2d490*/  IMAD.MOV.U32 R12, RZ, RZ, R0 ;  /* 0x000000ffff0c7224 */ /* 0x000fe400078e0000 */
[----:B------:R-:W-:-:S07]  /*2d4a0*/  IMAD.MOV.U32 R80, RZ, RZ, R14 ;  /* 0x000000ffff507224 */ /* 0x000fce00078e000e */
[----:B------:R-:W-:Y:S05]  /*2d4b0*/  WARPSYNC.COLLECTIVE R15, `(.L_x_2043) ;  /* 0x000000000f087348 */ /* 0x000fea0003c00000 */
[----:B------:R0:W1:Y:S02]  /*2d4c0*/  SHFL.IDX P6, R14, R13, R12, R11 ;  /* 0x0000000c0d0e7389 */ /* 0x00006400000c000b */
[----:B01----:R-:W-:Y:S01]  /*2d4d0*/  ENDCOLLECTIVE ;  /* 0x000000000000791b */ /* 0x003fe20003800000 */
.L_x_2043:
        /* <DEDUP_REMOVED lines=8> */
.L_x_2044:
[----:B------:R-:W-:Y:S02]  /*2d560*/  IMAD.MOV.U32 R13, RZ, RZ, R67 ;  /* 0x000000ffff0d7224 */ /* 0x000fe400078e0043 */
[----:B------:R-:W-:Y:S02]  /*2d570*/  IMAD.MOV.U32 R12, RZ, RZ, R0 ;  /* 0x000000ffff0c7224 */ /* 0x000fe400078e0000 */
[----:B------:R-:W-:Y:S02]  /*2d580*/  IMAD.MOV.U32 R0, RZ, RZ, RZ ;  /* 0x000000ffff007224 */ /* 0x000fe400078e00ff */
[----:B------:R-:W-:-:S07]  /*2d590*/  IMAD.MOV.U32 R82, RZ, RZ, R14 ;  /* 0x000000ffff527224 */ /* 0x000fce00078e000e */
[----:B------:R-:W-:Y:S05]  /*2d5a0*/  WARPSYNC.COLLECTIVE R15, `(.L_x_2045) ;  /* 0x000000000f087348 */ /* 0x000fea0003c00000 */
[----:B------:R0:W1:Y:S02]  /*2d5b0*/  SHFL.IDX P6, R14, R13, R12, R11 ;  /* 0x0000000c0d0e7389 */ /* 0x00006400000c000b */
[----:B01----:R-:W-:Y:S01]  /*2d5c0*/  ENDCOLLECTIVE ;  /* 0x000000000000791b */ /* 0x003fe20003800000 */
.L_x_2045:
        /* <DEDUP_REMOVED lines=8> */
.L_x_2046:
        /* <DEDUP_REMOVED lines=8> */
[----:B------:R-:W-:Y:S01]  /*2d6d0*/  SEL R45, R59, R78, P0 ;  /* 0x0000004e3b2d7207 */ /* 0x000fe20000000000 */
[----:B------:R-:W-:Y:S06]  /*2d6e0*/  BRA `(.L_x_2047) ;  /* 0xffffff3800bc7947 */ /* 0x000fec000383ffff */
.L_x_1797:
[----:B------:R-:W-:Y:S02]  /*2d6f0*/  IMAD.MOV.U32 R13, RZ, RZ, R2 ;  /* 0x000000ffff0d7224 */ /* 0x000fe400078e0002 */
[----:B------:R-:W-:Y:S02]  /*2d700*/  IMAD.MOV.U32 R12, RZ, RZ, RZ ;  /* 0x000000ffff0c7224 */ /* 0x000fe400078e00ff */
[----:B------:R-:W-:Y:S02]  /*2d710*/  IMAD.MOV.U32 R11, RZ, RZ, 0x181f ;  /* 0x0000181fff0b7424 */ /* 0x000fe400078e00ff */
[----:B------:R-:W-:-:S07]  /*2d720*/  IMAD.MOV.U32 R15, RZ, RZ, -0x1 ;  /* 0xffffffffff0f7424 */ /* 0x000fce00078e00ff */
[----:B------:R-:W-:Y:S05]  /*2d730*/  WARPSYNC.COLLECTIVE R15, `(.L_x_2048) ;  /* 0x000000000f087348 */ /* 0x000fea0003c00000 */
[----:B------:R0:W1:Y:S02]  /*2d740*/  SHFL.IDX P6, R14, R13, R12, R11 ;  /* 0x0000000c0d0e7389 */ /* 0x00006400000c000b */
[----:B01----:R-:W-:Y:S01]  /*2d750*/  ENDCOLLECTIVE ;  /* 0x000000000000791b */ /* 0x003fe20003800000 */
.L_x_2048:
[----:B------:R-:W-:Y:S02]  /*2d760*/  IMAD.MOV.U32 R13, RZ, RZ, R0 ;  /* 0x000000ffff0d7224 */ /* 0x000fe400078e0000 */
[----:B------:R-:W-:-:S07]  /*2d770*/  IMAD.MOV.U32 R3, RZ, RZ, R14 ;  /* 0x000000ffff037224 */ /* 0x000fce00078e000e */
[----:B------:R-:W-:Y:S05]  /*2d780*/  WARPSYNC.COLLECTIVE R15, `(.L_x_2049) ;  /* 0x000000000f087348 */ /* 0x000fea0003c00000 */
[----:B------:R0:W1:Y:S02]  /*2d790*/  SHFL.IDX P6, R14, R13, R12, R11 ;  /* 0x0000000c0d0e7389 */ /* 0x00006400000c000b */
[----:B01----:R-:W-:Y:S01]  /*2d7a0*/  ENDCOLLECTIVE ;  /* 0x000000000000791b */ /* 0x003fe20003800000 */
.L_x_2049:
[----:B------:R-:W-:Y:S05]  /*2d7b0*/  BRA `(.L_x_2050) ;  /* 0xffffff5400487947 */ /* 0x000fea000383ffff */
.L_x_1800:
[----:B------:R-:W-:Y:S01]  /*2d7c0*/  BSSY B1, `(.L_x_2051) ;  /* 0x0000008000017945 */ /* 0x000fe20003800000 */
[----:B------:R-:W-:Y:S02]  /*2d7d0*/  IMAD.MOV.U32 R13, RZ, RZ, R2 ;  /* 0x000000ffff0d7224 */ /* 0x000fe400078e0002 */
[----:B------:R-:W-:Y:S02]  /*2d7e0*/  IMAD.MOV.U32 R12, RZ, RZ, 0x1 ;  /* 0x00000001ff0c7424 */ /* 0x000fe400078e00ff */
[----:B------:R-:W-:Y:S02]  /*2d7f0*/  IMAD.MOV.U32 R11, RZ, RZ, 0x181f ;  /* 0x0000181fff0b7424 */ /* 0x000fe400078e00ff */
[----:B---3--:R-:W-:-:S07]  /*2d800*/  IMAD.MOV.U32 R15, RZ, RZ, -0x1 ;  /* 0xffffffffff0f7424 */ /* 0x008fce00078e00ff */
[----:B012---:R-:W-:Y:S05]  /*2d810*/  WARPSYNC.COLLECTIVE R15, `(.L_x_2052) ;  /* 0x000000000f087348 */ /* 0x007fea0003c00000 */
[----:B--2---:R2:W3:Y:S02]  /*2d820*/  SHFL.IDX P6, R14, R13, R12, R11 ;  /* 0x0000000c0d0e7389 */ /* 0x0044e400000c000b */
[----:B0123--:R-:W-:Y:S01]  /*2d830*/  ENDCOLLECTIVE ;  /* 0x000000000000791b */ /* 0x00ffe20003800000 */
.L_x_2052:
[----:B------:R-:W-:Y:S05]  /*2d840*/  BSYNC B1 ;  /* 0x0000000000017941 */ /* 0x000fea0003800000 */
.L_x_2051:
[----:B------:R-:W-:Y:S02]  /*2d850*/  IMAD.MOV.U32 R13, RZ, RZ, R0 ;  /* 0x000000ffff0d7224 */ /* 0x000fe400078e0000 */
[----:B------:R-:W-:Y:S02]  /*2d860*/  IMAD.MOV.U32 R12, RZ, RZ, 0x1 ;  /* 0x00000001ff0c7424 */ /* 0x000fe400078e00ff */
[----:B------:R-:W-:Y:S02]  /*2d870*/  IMAD.MOV.U32 R11, RZ, RZ, 0x181f ;  /* 0x0000181fff0b7424 */ /* 0x000fe400078e00ff */
[----:B------:R-:W-:Y:S02]  /*2d880*/  IMAD.MOV.U32 R15, RZ, RZ, -0x1 ;  /* 0xffffffffff0f7424 */ /* 0x000fe400078e00ff */
[----:B------:R-:W-:-:S07]  /*2d890*/  IMAD.MOV.U32 R3, RZ, RZ, R14 ;  /* 0x000000ffff037224 */ /* 0x000fce00078e000e */
[----:B------:R-:W-:Y:S05]  /*2d8a0*/  WARPSYNC.COLLECTIVE R15, `(.L_x_2053) ;  /* 0x000000000f087348 */ /* 0x000fea0003c00000 */
[----:B------:R0:W1:Y:S02]  /*2d8b0*/  SHFL.IDX P6, R14, R13, R12, R11 ;  /* 0x0000000c0d0e7389 */ /* 0x00006400000c000b */
[----:B01----:R-:W-:Y:S01]  /*2d8c0*/  ENDCOLLECTIVE ;  /* 0x000000000000791b */ /* 0x003fe20003800000 */
.L_x_2053:
[----:B------:R-:W-:Y:S05]  /*2d8d0*/  BRA `(.L_x_2054) ;  /* 0xffffff5400787947 */ /* 0x000fea000383ffff */
.L_x_1803:
[----:B------:R-:W-:Y:S01]  /*2d8e0*/  BSSY B1, `(.L_x_2055) ;  /* 0x0000008000017945 */ /* 0x000fe20003800000 */
[----:B------:R-:W-:Y:S01]  /*2d8f0*/  MOV R13, R2 ;  /* 0x00000002000d7202 */ /* 0x000fe20000000f00 */
[----:B------:R-:W-:Y:S02]  /*2d900*/  IMAD.MOV.U32 R12, RZ, RZ, 0x2 ;  /* 0x00000002ff0c7424 */ /* 0x000fe400078e00ff */
[----:B------:R-:W-:Y:S02]  /*2d910*/  IMAD.MOV.U32 R11, RZ, RZ, 0x181f ;  /* 0x0000181fff0b7424 */ /* 0x000fe400078e00ff */
[----:B---3--:R-:W-:-:S07]  /*2d920*/  IMAD.MOV.U32 R15, RZ, RZ, -0x1 ;  /* 0xffffffffff0f7424 */ /* 0x008fce00078e00ff */
[----:B012-4-:R-:W-:Y:S05]  /*2d930*/  WARPSYNC.COLLECTIVE R15, `(.L_x_2056) ;  /* 0x000000000f087348 */ /* 0x017fea0003c00000 */
[----:B--2---:R2:W3:Y:S02]  /*2d940*/  SHFL.IDX P6, R14, R13, R12, R11 ;  /* 0x0000000c0d0e7389 */ /* 0x0044e400000c000b */
[----:B01234-:R-:W-:Y:S01]  /*2d950*/  ENDCOLLECTIVE ;  /* 0x000000000000791b */ /* 0x01ffe20003800000 */
.L_x_2056:
[----:B------:R-:W-:Y:S05]  /*2d960*/  BSYNC B1 ;  /* 0x0000000000017941 */ /* 0x000fea0003800000 */
.L_x_2055:
        /* <DEDUP_REMOVED lines=8> */
.L_x_2057:
[----:B------:R-:W-:Y:S05]  /*2d9f0*/  BRA `(.L_x_2058) ;  /* 0xffffff5400a47947 */ /* 0x000fea000383ffff */
.L_x_1806:
[----:B------:R-:W-:Y:S01]  /*2da00*/  BSSY B1, `(.L_x_2059) ;  /* 0x0000008000017945 */ /* 0x000fe20003800000 */
[----:B------:R-:W-:Y:S02]  /*2da10*/  IMAD.MOV.U32 R13, RZ, RZ, R2 ;  /* 0x000000ffff0d7224 */ /* 0x000fe400078e0002 */
[----:B------:R-:W-:Y:S02]  /*2da20*/  IMAD.MOV.U32 R12, RZ, RZ, 0x3 ;  /* 0x00000003ff0c7424 */ /* 0x000fe400078e00ff */
[----:B------:R-:W-:Y:S02]  /*2da30*/  IMAD.MOV.U32 R11, RZ, RZ, 0x181f ;  /* 0x0000181fff0b7424 */ /* 0x000fe400078e00ff */
[----:B---3--:R-:W-:-:S07]  /*2da40*/  IMAD.MOV.U32 R15, RZ, RZ, -0x1 ;  /* 0xffffffffff0f7424 */ /* 0x008fce00078e00ff */
[----:B012-4-:R-:W-:Y:S05]  /*2da50*/  WARPSYNC.COLLECTIVE R15, `(.L_x_2060) ;  /* 0x000000000f087348 */ /* 0x017fea0003c00000 */
[----:B--2---:R2:W3:Y:S02]  /*2da60*/  SHFL.IDX P6, R14, R13, R12, R11 ;  /* 0x0000000c0d0e7389 */ /* 0x0044e400000c000b */
[----:B01234-:R-:W-:Y:S01]  /*2da70*/  ENDCOLLECTIVE ;  /* 0x000000000000791b */ /* 0x01ffe20003800000 */
.L_x_2060:
[----:B------:R-:W-:Y:S05]  /*2da80*/  BSYNC B1 ;  /* 0x0000000000017941 */ /* 0x000fea0003800000 */
.L_x_2059:
        /* <DEDUP_REMOVED lines=8> */
.L_x_2061:
[----:B------:R-:W-:Y:S05]  /*2db10*/  BRA `(.L_x_2062) ;  /* 0xffffff5400d07947 */ /* 0x000fea000383ffff */
.L_x_1830:
[----:B------:R-:W0:Y:S01]  /*2db20*/  S2R R12, SR_TID.X ;  /* 0x00000000000c7919 */ /* 0x000e220000002100 */
[----:B------:R-:W-:Y:S01]  /*2db30*/  BSSY B1, `(.L_x_2063) ;  /* 0x000000a000017945 */ /* 0x000fe20003800000 */
[----:B------:R-:W-:Y:S02]  /*2db40*/  IMAD.MOV.U32 R11, RZ, RZ, 0x1f ;  /* 0x0000001fff0b7424 */ /* 0x000fe400078e00ff */
[----:B------:R-:W-:Y:S01]  /*2db50*/  IMAD.MOV.U32 R15, RZ, RZ, -0x1 ;  /* 0xffffffffff0f7424 */ /* 0x000fe200078e00ff */
[----:B0-----:R-:W-:-:S04]  /*2db60*/  SHF.R.U32.HI R12, RZ, 0x5, R12 ;  /* 0x00000005ff0c7819 */ /* 0x001fc8000001160c */
[----:B------:R-:W-:-:S04]  /*2db70*/  LOP3.LUT R12, R12, 0x3, RZ, 0xc0, !PT ;  /* 0x000000030c0c7812 */ /* 0x000fc800078ec0ff */
[----:B------:R-:W-:Y:S01]  /*2db80*/  MOV R13, R12 ;  /* 0x0000000c000d7202 */ /* 0x000fe20000000f00 */
[----:B------:R-:W-:-:S07]  /*2db90*/  IMAD.MOV.U32 R12, RZ, RZ, RZ ;  /* 0x000000ffff0c7224 */ /* 0x000fce00078e00ff */
[----:B------:R-:W-:Y:S05]  /*2dba0*/  WARPSYNC.COLLECTIVE R15, `(.L_x_2064) ;  /* 0x000000000f087348 */ /* 0x000fea0003c00000 */
[----:B------:R0:W1:Y:S02]  /*2dbb0*/  SHFL.IDX P6, R14, R13, R12, R11 ;  /* 0x0000000c0d0e7389 */ /* 0x00006400000c000b */
[----:B01----:R-:W-:Y:S01]  /*2dbc0*/  ENDCOLLECTIVE ;  /* 0x000000000000791b */ /* 0x003fe20003800000 */
.L_x_2064:
[----:B------:R-:W-:Y:S05]  /*2dbd0*/  BSYNC B1 ;  /* 0x0000000000017941 */ /* 0x000fea0003800000 */
.L_x_2063:
[----:B------:R-:W-:Y:S05]  /*2dbe0*/  BRA `(.L_x_2065) ;  /* 0xffffff7000507947 */ /* 0x000fea000383ffff */
.L_x_1832:
[----:B------:R-:W-:Y:S01]  /*2dbf0*/  BSSY B1, `(.L_x_2066) ;  /* 0x0000006000017945 */ /* 0x000fe20003800000 */
[----:B------:R-:W-:-:S07]  /*2dc00*/  IMAD.MOV.U32 R15, RZ, RZ, -0x1 ;  /* 0xffffffffff0f7424 */ /* 0x000fce00078e00ff */
[----:B0-----:R-:W-:Y:S05]  /*2dc10*/  WARPSYNC.COLLECTIVE R15, `(.L_x_2067) ;  /* 0x000000000f0c7348 */ /* 0x001fea0003c00000 */
[----:B------:R-:W-:Y:S02]  /*2dc20*/  ELECT P6, UR62, PT ;  /* 0x00000000003e782f */ /* 0x000fe400038c0000 */
[----:B------:R-:W-:Y:S01]  /*2dc30*/  MOV R14, UR62 ;  /* 0x0000003e000e7c02 */ /* 0x000fe20008000f00 */
[----:B0-----:R-:W-:Y:S10]  /*2dc40*/  ENDCOLLECTIVE ;  /* 0x000000000000791b */ /* 0x001ff40003800000 */
.L_x_2067:
[----:B------:R-:W-:Y:S05]  /*2dc50*/  BSYNC B1 ;  /* 0x0000000000017941 */ /* 0x000fea0003800000 */
.L_x_2066:
[----:B------:R-:W-:Y:S05]  /*2dc60*/  BRA `(.L_x_1831) ;  /* 0xffffff7000487947 */ /* 0x000fea000383ffff */
.L_x_1834:
[----:B0-----:R0:W1:Y:S02]  /*2dc70*/  SYNCS.PHASECHK.TRANS64.TRYWAIT P0, [R22+URZ+0x2a820], R3 ;  /* 0x02a82003160075a7 */ /* 0x001064000800017f */
[----:B-1----:R-:W-:Y:S05]  /*2dc80*/  @!P0 NANOSLEEP.SYNCS 0x989680 ;  /* 0x009896800000895d */ /* 0x002fea0003900000 */
[----:B------:R-:W1:Y:S02]  /*2dc90*/  @!P0 SYNCS.PHASECHK.TRANS64 P0, [R22+URZ+0x2a820], R3 ;  /* 0x02a82003160085a7 */ /* 0x000e64000800007f */
[----:B-1----:R-:W-:Y:S05]  /*2dca0*/  @!P0 BRA `(.L_x_1834) ;  /* 0xfffffffc00f08947 */ /* 0x002fea000383ffff */
[----:B------:R-:W-:Y:S05]  /*2dcb0*/  BRA `(.L_x_2068) ;  /* 0xffffff7000587947 */ /* 0x000fea000383ffff */
.L_x_1838:
[----:B-1----:R1:W2:Y:S02]  /*2dcc0*/  SYNCS.PHASECHK.TRANS64.TRYWAIT P0, [R12+URZ+0x2a8a0], R11 ;  /* 0x02a8a00b0c0075a7 */ /* 0x0022a4000800017f */
[----:B--2---:R-:W-:Y:S05]  /*2dcd0*/  @!P0 NANOSLEEP.SYNCS 0x989680 ;  /* 0x009896800000895d */ /* 0x004fea0003900000 */
[----:B------:R-:W2:Y:S02]  /*2dce0*/  @!P0 SYNCS.PHASECHK.TRANS64 P0, [R12+URZ+0x2a8a0], R11 ;  /* 0x02a8a00b0c0085a7 */ /* 0x000ea4000800007f */
[----:B--2---:R-:W-:Y:S05]  /*2dcf0*/  @!P0 BRA `(.L_x_1838) ;  /* 0xfffffffc00f08947 */ /* 0x004fea000383ffff */
[----:B------:R-:W-:Y:S05]  /*2dd00*/  BRA `(.L_x_2069) ;  /* 0xffffff7000707947 */ /* 0x000fea000383ffff */
.L_x_1845:
[----:B0-----:R0:W2:Y:S02]  /*2dd10*/  SYNCS.PHASECHK.TRANS64.TRYWAIT P0, [R12+URZ+0x2a8c0], R11 ;  /* 0x02a8c00b0c0075a7 */ /* 0x0010a4000800017f */
[----:B--2---:R-:W-:Y:S05]  /*2dd20*/  @!P0 NANOSLEEP.SYNCS 0x989680 ;  /* 0x009896800000895d */ /* 0x004fea0003900000 */
[----:B------:R-:W2:Y:S02]  /*2dd30*/  @!P0 SYNCS.PHASECHK.TRANS64 P0, [R12+URZ+0x2a8c0], R11 ;  /* 0x02a8c00b0c0085a7 */ /* 0x000ea4000800007f */
[----:B--2---:R-:W-:Y:S05]  /*2dd40*/  @!P0 BRA `(.L_x_1845) ;  /* 0xfffffffc00f08947 */ /* 0x004fea000383ffff */
[----:B------:R-:W-:Y:S05]  /*2dd50*/  BRA `(.L_x_2070) ;  /* 0xffffff74006c7947 */ /* 0x000fea000383ffff */
.L_x_1854:
[----:B0-----:R0:W1:Y:S02]  /*2dd60*/  SYNCS.PHASECHK.TRANS64.TRYWAIT P1, [R6+URZ+0x2a8a0], R3 ;  /* 0x02a8a003060075a7 */ /* 0x001064000802017f */
[----:B-1----:R-:W-:Y:S05]  /*2dd70*/  @!P1 NANOSLEEP.SYNCS 0x989680 ;  /* 0x009896800000995d */ /* 0x002fea0003900000 */
[----:B------:R-:W1:Y:S02]  /*2dd80*/  @!P1 SYNCS.PHASECHK.TRANS64 P1, [R6+URZ+0x2a8a0], R3 ;  /* 0x02a8a003060095a7 */ /* 0x000e64000802007f */
[----:B-1----:R-:W-:Y:S05]  /*2dd90*/  @!P1 BRA `(.L_x_1854) ;  /* 0xfffffffc00f09947 */ /* 0x002fea000383ffff */
[----:B------:R-:W-:Y:S05]  /*2dda0*/  BRA `(.L_x_2071) ;  /* 0xffffff7800a07947 */ /* 0x000fea000383ffff */
.L_x_1861:
[----:B-1----:R1:W2:Y:S02]  /*2ddb0*/  SYNCS.PHASECHK.TRANS64.TRYWAIT P1, [R6+URZ+0x2a8c0], R3 ;  /* 0x02a8c003060075a7 */ /* 0x0022a4000802017f */
[----:B--2---:R-:W-:Y:S05]  /*2ddc0*/  @!P1 NANOSLEEP.SYNCS 0x989680 ;  /* 0x009896800000995d */ /* 0x004fea0003900000 */
[----:B------:R-:W2:Y:S02]  /*2ddd0*/  @!P1 SYNCS.PHASECHK.TRANS64 P1, [R6+URZ+0x2a8c0], R3 ;  /* 0x02a8c003060095a7 */ /* 0x000ea4000802007f */
[----:B--2---:R-:W-:Y:S05]  /*2dde0*/  @!P1 BRA `(.L_x_1861) ;  /* 0xfffffffc00f09947 */ /* 0x004fea000383ffff */
[----:B------:R-:W-:Y:S05]  /*2ddf0*/  BRA `(.L_x_2072) ;  /* 0xffffff7c00987947 */ /* 0x000fea000383ffff */
.L_x_1886:
[----:B------:R-:W0:Y:S01]  /*2de00*/  S2R R21, SR_TID.X ;  /* 0x0000000000157919 */ /* 0x000e220000002100 */
[----:B------:R-:W-:Y:S01]  /*2de10*/  BSSY B0, `(.L_x_2073) ;  /* 0x000000a000007945 */ /* 0x000fe20003800000 */
        /* <DEDUP_REMOVED lines=9> */
.L_x_2074:
[----:B------:R-:W-:Y:S05]  /*2deb0*/  BSYNC B0 ;  /* 0x0000000000007941 */ /* 0x000fea0003800000 */
.L_x_2073:
[----:B------:R-:W-:Y:S05]  /*2dec0*/  BRA `(.L_x_2075) ;  /* 0xffffff9000107947 */ /* 0x000fea000383ffff */
.L_x_1889:
[----:B0-----:R0:W1:Y:S02]  /*2ded0*/  SYNCS.PHASECHK.TRANS64.TRYWAIT P0, [R4+URZ+0x2a880], R21 ;  /* 0x02a88015040075a7 */ /* 0x001064000800017f */
[----:B-1----:R-:W-:Y:S05]  /*2dee0*/  @!P0 NANOSLEEP.SYNCS 0x989680 ;  /* 0x009896800000895d */ /* 0x002fea0003900000 */
[----:B------:R-:W1:Y:S02]  /*2def0*/  @!P0 SYNCS.PHASECHK.TRANS64 P0, [R4+URZ+0x2a880], R21 ;  /* 0x02a88015040085a7 */ /* 0x000e64000800007f */
[----:B-1----:R-:W-:Y:S05]  /*2df00*/  @!P0 BRA `(.L_x_1889) ;  /* 0xfffffffc00f08947 */ /* 0x002fea000383ffff */
[----:B------:R-:W-:Y:S05]  /*2df10*/  BRA `(.L_x_2076) ;  /* 0xffffff9000247947 */ /* 0x000fea000383ffff */
.L_x_1890:
        /* <DEDUP_REMOVED lines=8> */
.L_x_2078:
[----:B------:R-:W-:Y:S05]  /*2dfa0*/  BSYNC B0 ;  /* 0x0000000000007941 */ /* 0x000fea0003800000 */
.L_x_2077:
[----:B------:R-:W-:Y:S01]  /*2dfb0*/  IMAD.MOV.U32 R13, RZ, RZ, R5 ;  /* 0x000000ffff0d7224 */ /* 0x000fe200078e0005 */
[----:B------:R-:W-:Y:S01]  /*2dfc0*/  MOV R15, 0xffffffff ;  /* 0xffffffff000f7802 */ /* 0x000fe20000000f00 */
[----:B------:R-:W-:Y:S01]  /*2dfd0*/  IMAD.MOV.U32 R12, RZ, RZ, RZ ;  /* 0x000000ffff0c7224 */ /* 0x000fe200078e00ff */
[----:B------:R-:W-:Y:S01]  /*2dfe0*/  LOP3.LUT R32, R32, 0xffffffef, RZ, 0xc0, !PT ;  /* 0xffffffef20207812 */ /* 0x000fe200078ec0ff */
[----:B------:R-:W-:Y:S01]  /*2dff0*/  IMAD.MOV.U32 R11, RZ, RZ, 0x1c1f ;  /* 0x00001c1fff0b7424 */ /* 0x000fe200078e00ff */
[----:B------:R-:W-:Y:S01]  /*2e000*/  ISETP.GE.AND P4, PT, R27, 0x21, PT ;  /* 0x000000211b00780c */ /* 0x000fe20003f86270 */
[----:B------:R-:W-:-:S12]  /*2e010*/  IMAD.MOV.U32 R0, RZ, RZ, R14 ;  /* 0x000000ffff007224 */ /* 0x000fd800078e000e */
[----:B------:R-:W-:Y:S05]  /*2e020*/  WARPSYNC.COLLECTIVE R15, `(.L_x_2079) ;  /* 0x000000000f087348 */ /* 0x000fea0003c00000 */
[----:B------:R0:W1:Y:S02]  /*2e030*/  SHFL.IDX P6, R14, R13, R12, R11 ;  /* 0x0000000c0d0e7389 */ /* 0x00006400000c000b */
[----:B01----:R-:W-:Y:S01]  /*2e040*/  ENDCOLLECTIVE ;  /* 0x000000000000791b */ /* 0x003fe20003800000 */
.L_x_2079:
        /* <DEDUP_REMOVED lines=25> */
.L_x_2080:
        /* <DEDUP_REMOVED lines=9> */
.L_x_2081:
[----:B------:R-:W-:Y:S02]  /*2e270*/  IMAD.MOV.U32 R13, RZ, RZ, R8 ;  /* 0x000000ffff0d7224 */ /* 0x000fe400078e0008 */
[----:B------:R-:W-:Y:S02]  /*2e280*/  IMAD.MOV.U32 R12, RZ, RZ, 0x2 ;  /* 0x00000002ff0c7424 */ /* 0x000fe400078e00ff */
[----:B------:R-:W-:-:S07]  /*2e290*/  IMAD.MOV.U32 R2, RZ, RZ, R14 ;  /* 0x000000ffff027224 */ /* 0x000fce00078e000e */
[----:B------:R-:W-:Y:S05]  /*2e2a0*/  WARPSYNC.COLLECTIVE R15, `(.L_x_2082) ;  /* 0x000000000f087348 */ /* 0x000fea0003c00000 */
[----:B------:R0:W1:Y:S02]  /*2e2b0*/  SHFL.IDX P6, R14, R13, R12, R11 ;  /* 0x0000000c0d0e7389 */ /* 0x00006400000c000b */
[----:B01----:R-:W-:Y:S01]  /*2e2c0*/  ENDCOLLECTIVE ;  /* 0x000000000000791b */ /* 0x003fe20003800000 */
.L_x_2082:
        /* <DEDUP_REMOVED lines=16> */
.L_x_2083:
[----:B------:R-:W-:Y:S02]  /*2e3d0*/  IMAD.MOV.U32 R13, RZ, RZ, R8 ;  /* 0x000000ffff0d7224 */ /* 0x000fe400078e0008 */
[----:B------:R-:W-:Y:S02]  /*2e3e0*/  IMAD.MOV.U32 R12, RZ, RZ, 0x3 ;  /* 0x00000003ff0c7424 */ /* 0x000fe400078e00ff */
[----:B------:R-:W-:-:S07]  /*2e3f0*/  IMAD.MOV.U32 R2, RZ, RZ, R14 ;  /* 0x000000ffff027224 */ /* 0x000fce00078e000e */
[----:B------:R-:W-:Y:S05]  /*2e400*/  WARPSYNC.COLLECTIVE R15, `(.L_x_2084) ;  /* 0x000000000f087348 */ /* 0x000fea0003c00000 */
[----:B------:R0:W1:Y:S02]  /*2e410*/  SHFL.IDX P6, R14, R13, R12, R11 ;  /* 0x0000000c0d0e7389 */ /* 0x00006400000c000b */
[----:B01----:R-:W-:Y:S01]  /*2e420*/  ENDCOLLECTIVE ;  /* 0x000000000000791b */ /* 0x003fe20003800000 */
.L_x_2084:
[----:B------:R-:W-:-:S04]  /*2e430*/  IADD3 R2, P1, R30, R2, RZ ;  /* 0x000000021e027210 */ /* 0x000fc80007f3e0ff */
[----:B------:R-:W-:Y:S02]  /*2e440*/  IADD3.X R3, RZ, R3, RZ, P1, !PT ;  /* 0x00000003ff037210 */ /* 0x000fe40000ffe4ff */
        /* <DEDUP_REMOVED lines=11> */
.L_x_2085:
        /* <DEDUP_REMOVED lines=11> */
.L_x_1895:
[----:B---3--:R3:W4:Y:S02]  /*2e5b0*/  SYNCS.PHASECHK.TRANS64.TRYWAIT P0, [R4+URZ+0x2a840], R21 ;  /* 0x02a84015040075a7 */ /* 0x008724000800017f */
[----:B----4-:R-:W-:Y:S05]  /*2e5c0*/  @!P0 NANOSLEEP.SYNCS 0x989680 ;  /* 0x009896800000895d */ /* 0x010fea0003900000 */
[----:B------:R-:W4:Y:S02]  /*2e5d0*/  @!P0 SYNCS.PHASECHK.TRANS64 P0, [R4+URZ+0x2a840], R21 ;  /* 0x02a84015040085a7 */ /* 0x000f24000800007f */
[----:B----4-:R-:W-:Y:S05]  /*2e5e0*/  @!P0 BRA `(.L_x_1895) ;  /* 0xfffffffc00f08947 */ /* 0x010fea000383ffff */
[----:B------:R-:W-:Y:S05]  /*2e5f0*/  BRA `(.L_x_2087) ;  /* 0xffffff8c00f87947 */ /* 0x000fea000383ffff */
.L_x_1896:
        /* <DEDUP_REMOVED lines=8> */
.L_x_2089:
[----:B------:R-:W-:Y:S05]  /*2e680*/  BSYNC B0 ;  /* 0x0000000000007941 */ /* 0x000fea0003800000 */
.L_x_2088:
        /* <DEDUP_REMOVED lines=8> */
.L_x_2090:
        /* <DEDUP_REMOVED lines=16> */
.L_x_2091:
        /* <DEDUP_REMOVED lines=11> */
.L_x_2092:
[----:B------:R-:W-:Y:S02]  /*2e8c0*/  IMAD.MOV.U32 R13, RZ, RZ, R6 ;  /* 0x000000ffff0d7224 */ /* 0x000fe400078e0006 */
[----:B------:R-:W-:Y:S02]  /*2e8d0*/  IMAD.MOV.U32 R12, RZ, RZ, 0x2 ;  /* 0x00000002ff0c7424 */ /* 0x000fe400078e00ff */
[----:B------:R-:W-:-:S07]  /*2e8e0*/  IMAD.MOV.U32 R3, RZ, RZ, R14 ;  /* 0x000000ffff037224 */ /* 0x000fce00078e000e */
[----:B------:R-:W-:Y:S05]  /*2e8f0*/  WARPSYNC.COLLECTIVE R15, `(.L_x_2093) ;  /* 0x000000000f087348 */ /* 0x000fea0003c00000 */
[----:B------:R0:W1:Y:S02]  /*2e900*/  SHFL.IDX P6, R14, R13, R12, R11 ;  /* 0x0000000c0d0e7389 */ /* 0x00006400000c000b */
[----:B01----:R-:W-:Y:S01]  /*2e910*/  ENDCOLLECTIVE ;  /* 0x000000000000791b */ /* 0x003fe20003800000 */
.L_x_2093:
[----:B------:R-:W-:-:S05]  /*2e920*/  @P4 IADD3 R3, P0, R30, R3, RZ ;  /* 0x000000031e034210 */ /* 0x000fca0007f1e0ff */
[----:B------:R-:W-:-:S05]  /*2e930*/  @P4 IMAD.X R2, RZ, RZ, R2, P0 ;  /* 0x000000ffff024224 */ /* 0x000fca00000e0602 */
[----:B------:R-:W-:Y:S01]  /*2e940*/  @P4 LOP3.LUT R3, R3, R2, RZ, 0x3c, !PT ;  /* 0x0000000203034212 */ /* 0x000fe200078e3cff */
[----:B------:R-:W-:-:S03]  /*2e950*/  IMAD.MOV.U32 R13, RZ, RZ, R5 ;  /* 0x000000ffff0d7224 */ /* 0x000fc600078e0005 */
[----:B------:R-:W-:-:S04]  /*2e960*/  @P4 LOP3.LUT R2, R3, R2, RZ, 0x3c, !PT ;  /* 0x0000000203024212 */ /* 0x000fc800078e3cff */
[----:B------:R-:W-:-:S05]  /*2e970*/  @P4 LOP3.LUT R3, R3, R2, RZ, 0x3c, !PT ;  /* 0x0000000203034212 */ /* 0x000fca00078e3cff */
[----:B------:R-:W-:Y:S01]  /*2e980*/  @!PT LDS RZ, [RZ] ;  /* 0x00000000fffff984 */ /* 0x000fe20000000800 */
[----:B------:R-:W-:Y:S01]  /*2e990*/  @!PT LDS RZ, [RZ] ;  /* 0x00000000fffff984 */ /* 0x000fe20000000800 */
[----:B------:R-:W-:Y:S01]  /*2e9a0*/  @!PT LDS RZ, [RZ] ;  /* 0x00000000fffff984 */ /* 0x000fe20000000800 */
[----:B------:R-:W-:Y:S04]  /*2e9b0*/  @P4 LDGSTS.E.BYPASS.LTC128B.128 [R0+0x1ec00], desc[UR42][R2.64], !P5 ;  /* 0x1ec0000002004fae */ /* 0x000fe8000e901d6a */
[----:B------:R-:W-:Y:S04]  /*2e9c0*/  @P4 LDGSTS.E.BYPASS.LTC128B.128 [R0+0x20c00], desc[UR42][R2.64+0x40], !P3 ;  /* 0x20c0004002004fae */ /* 0x000fe8000d901d6a */
[----:B------:R0:W-:Y:S02]  /*2e9d0*/  @P4 LDGSTS.E.BYPASS.LTC128B.128 [R0+0x22c00], desc[UR42][R2.64+0x80], !P2 ;  /* 0x22c0008002004fae */ /* 0x0001e4000d101d6a */
[----:B0-----:R-:W-:-:S07]  /*2e9e0*/  IMAD.MOV.U32 R2, RZ, RZ, R14 ;  /* 0x000000ffff027224 */ /* 0x001fce00078e000e */
[----:B------:R-:W-:Y:S05]  /*2e9f0*/  WARPSYNC.COLLECTIVE R15, `(.L_x_2094) ;  /* 0x000000000f087348 */ /* 0x000fea0003c00000 */
[----:B------:R0:W1:Y:S02]  /*2ea00*/  SHFL.IDX P6, R14, R13, R12, R11 ;  /* 0x0000000c0d0e7389 */ /* 0x00006400000c000b */
[----:B01----:R-:W-:Y:S01]  /*2ea10*/  ENDCOLLECTIVE ;  /* 0x000000000000791b */ /* 0x003fe20003800000 */
.L_x_2094:
[----:B------:R-:W-:Y:S02]  /*2ea20*/  IMAD.MOV.U32 R13, RZ, RZ, R6 ;  /* 0x000000ffff0d7224 */ /* 0x000fe400078e0006 */
[----:B------:R-:W-:Y:S02]  /*2ea30*/  IMAD.MOV.U32 R12, RZ, RZ, 0x3 ;  /* 0x00000003ff0c7424 */ /* 0x000fe400078e00ff */
[----:B------:R-:W-:-:S07]  /*2ea40*/  IMAD.MOV.U32 R3, RZ, RZ, R14 ;  /* 0x000000ffff037224 */ /* 0x000fce00078e000e */
[----:B------:R-:W-:Y:S05]  /*2ea50*/  WARPSYNC.COLLECTIVE R15, `(.L_x_2095) ;  /* 0x000000000f087348 */ /* 0x000fea0003c00000 */
[----:B------:R0:W1:Y:S02]  /*2ea60*/  SHFL.IDX P6, R14, R13, R12, R11 ;  /* 0x0000000c0d0e7389 */ /* 0x00006400000c000b */
[----:B01----:R-:W-:Y:S01]  /*2ea70*/  ENDCOLLECTIVE ;  /* 0x000000000000791b */ /* 0x003fe20003800000 */
.L_x_2095:
        /* <DEDUP_REMOVED lines=10> */
.L_x_2096:
[----:B------:R-:W-:Y:S01]  /*2eb20*/  @!PT LDS RZ, [RZ] ;  /* 0x00000000fffff984 */ /* 0x000fe20000000800 */
[----:B------:R-:W-:Y:S01]  /*2eb30*/  @!PT LDS RZ, [RZ] ;  /* 0x00000000fffff984 */ /* 0x000fe20000000800 */
[----:B------:R-:W-:Y:S01]  /*2eb40*/  @!PT LDS RZ, [RZ] ;  /* 0x00000000fffff984 */ /* 0x000fe20000000800 */
[----:B------:R0:W-:Y:S04]  /*2eb50*/  @P1 LDGSTS.E.BYPASS.LTC128B.128 [R0+0x1f400], desc[UR42][R2.64], !P5 ;  /* 0x1f40000002001fae */ /* 0x0001e8000e901d6a */
[----:B------:R0:W-:Y:S04]  /*2eb60*/  @P1 LDGSTS.E.BYPASS.LTC128B.128 [R0+0x21400], desc[UR42][R2.64+0x40], !P3 ;  /* 0x2140004002001fae */ /* 0x0001e8000d901d6a */
[----:B------:R0:W-:Y:S01]  /*2eb70*/  @P1 LDGSTS.E.BYPASS.LTC128B.128 [R0+0x23400], desc[UR42][R2.64+0x80], !P2 ;  /* 0x2340008002001fae */ /* 0x0001e2000d101d6a */
[----:B------:R-:W-:Y:S01]  /*2eb80*/  IMAD.MOV.U32 R5, RZ, RZ, R14 ;  /* 0x000000ffff057224 */ /* 0x000fe200078e000e */
[----:B------:R-:W-:Y:S06]  /*2eb90*/  BRA `(.L_x_2097) ;  /* 0xffffff8c007c7947 */ /* 0x000fec000383ffff */
.L_x_1901:
[----:B------:R-:W-:Y:S01]  /*2eba0*/  MOV R13, R4 ;  /* 0x00000004000d7202 */ /* 0x000fe20000000f00 */
[----:B------:R-:W-:Y:S02]  /*2ebb0*/  IMAD.MOV.U32 R12, RZ, RZ, RZ ;  /* 0x000000ffff0c7224 */ /* 0x000fe400078e00ff */
[----:B------:R-:W-:Y:S02]  /*2ebc0*/  IMAD.MOV.U32 R11, RZ, RZ, 0x1c1f ;  /* 0x00001c1fff0b7424 */ /* 0x000fe400078e00ff */
[----:B------:R-:W-:Y:S02]  /*2ebd0*/  IMAD.MOV.U32 R15, RZ, RZ, -0x1 ;  /* 0xffffffffff0f7424 */ /* 0x000fe400078e00ff */
[----:B------:R-:W-:Y:S02]  /*2ebe0*/  IMAD R35, R35, R7, RZ ;  /* 0x0000000723237224 */ /* 0x000fe400078e02ff */
[----:B------:R-:W-:-:S07]  /*2ebf0*/  IMAD.IADD R17, R9, 0x1, R17 ;  /* 0x0000000109117824 */ /* 0x000fce00078e0211 */
[----:B-----5:R-:W-:Y:S05]  /*2ec00*/  WARPSYNC.COLLECTIVE R15, `(.L_x_2098) ;  /* 0x000000000f087348 */ /* 0x020fea0003c00000 */
[----:B------:R0:W1:Y:S02]  /*2ec10*/  SHFL.IDX P6, R14, R13, R12, R11 ;  /* 0x0000000c0d0e7389 */ /* 0x00006400000c000b */
[----:B01---5:R-:W-:Y:S01]  /*2ec20*/  ENDCOLLECTIVE ;  /* 0x000000000000791b */ /* 0x023fe20003800000 */
.L_x_2098:
[C---:B------:R-:W-:Y:S01]  /*2ec30*/  VIADD R6, R17.reuse, 0x20 ;  /* 0x0000002011067836 */ /* 0x040fe20000000000 */
[----:B------:R-:W-:Y:S01]  /*2ec40*/  ISETP.GE.AND P2, PT, R17, R35, PT ;  /* 0x000000231100720c */ /* 0x000fe20003f46270 */
[----:B------:R-:W-:Y:S02]  /*2ec50*/  IMAD.MOV.U32 R13, RZ, RZ, R0 ;  /* 0x000000ffff0d7224 */ /* 0x000fe400078e0000 */
[----:B------:R-:W-:-:S10]  /*2ec60*/  IMAD.MOV.U32 R2, RZ, RZ, R14 ;  /* 0x000000ffff027224 */ /* 0x000fd400078e000e */
[----:B------:R-:W-:Y:S05]  /*2ec70*/  WARPSYNC.COLLECTIVE R15, `(.L_x_2099) ;  /* 0x000000000f087348 */ /* 0x000fea0003c00000 */
[----:B------:R0:W1:Y:S02]  /*2ec80*/  SHFL.IDX P6, R14, R13, R12, R11 ;  /* 0x0000000c0d0e7389 */ /* 0x00006400000c000b */
[----:B01----:R-:W-:Y:S01]  /*2ec90*/  ENDCOLLECTIVE ;  /* 0x000000000000791b */ /* 0x003fe20003800000 */
.L_x_2099:
[----:B------:R-:W-:Y:S02]  /*2eca0*/  IMAD.MOV.U32 R13, RZ, RZ, R4 ;  /* 0x000000ffff0d7224 */ /* 0x000fe400078e0004 */
[----:B------:R-:W-:Y:S02]  /*2ecb0*/  IMAD.MOV.U32 R12, RZ, RZ, 0x1 ;  /* 0x00000001ff0c7424 */ /* 0x000fe400078e00ff */
[----:B------:R-:W-:-:S07]  /*2ecc0*/  IMAD.MOV.U32 R3, RZ, RZ, R14 ;  /* 0x000000ffff037224 */ /* 0x000fce00078e000e */
[----:B------:R-:W-:Y:S05]  /*2ecd0*/  WARPSYNC.COLLECTIVE R15, `(.L_x_2100) ;  /* 0x000000000f087348 */ /* 0x000fea0003c00000 */
[----:B------:R0:W1:Y:S02]  /*2ece0*/  SHFL.IDX P6, R14, R13, R12, R11 ;  /* 0x0000000c0d0e7389 */ /* 0x00006400000c000b */
[----:B01----:R-:W-:Y:S01]  /*2ecf0*/  ENDCOLLECTIVE ;  /* 0x000000000000791b */ /* 0x003fe20003800000 */
.L_x_2100:
        /* <DEDUP_REMOVED lines=13> */
[----:B0-----:R-:W-:-:S12]  /*2edd0*/  IMAD.MOV.U32 R2, RZ, RZ, R14 ;  /* 0x000000ffff027224 */ /* 0x001fd800078e000e */
[----:B------:R-:W-:Y:S05]  /*2ede0*/  WARPSYNC.COLLECTIVE R15, `(.L_x_2101) ;  /* 0x000000000f087348 */ /* 0x000fea0003c00000 */
[----:B------:R0:W1:Y:S02]  /*2edf0*/  SHFL.IDX P6, R14, R13, R12, R11 ;  /* 0x0000000c0d0e7389 */ /* 0x00006400000c000b */
[----:B01----:R-:W-:Y:S01]  /*2ee00*/  ENDCOLLECTIVE ;  /* 0x000000000000791b */ /* 0x003fe20003800000 */
.L_x_2101:
[----:B------:R-:W-:Y:S01]  /*2ee10*/  MOV R13, R4 ;  /* 0x00000004000d7202 */ /* 0x000fe20000000f00 */
[----:B------:R-:W-:Y:S02]  /*2ee20*/  IMAD.MOV.U32 R12, RZ, RZ, 0x2 ;  /* 0x00000002ff0c7424 */ /* 0x000fe400078e00ff */
[----:B------:R-:W-:-:S07]  /*2ee30*/  IMAD.MOV.U32 R3, RZ, RZ, R14 ;  /* 0x000000ffff037224 */ /* 0x000fce00078e000e */
[----:B------:R-:W-:Y:S05]  /*2ee40*/  WARPSYNC.COLLECTIVE R15, `(.L_x_2102) ;  /* 0x000000000f087348 */ /* 0x000fea0003c00000 */
[----:B------:R0:W1:Y:S02]  /*2ee50*/  SHFL.IDX P6, R14, R13, R12, R11 ;  /* 0x0000000c0d0e7389 */ /* 0x00006400000c000b */
[----:B01----:R-:W-:Y:S01]  /*2ee60*/  ENDCOLLECTIVE ;  /* 0x000000000000791b */ /* 0x003fe20003800000 */
.L_x_2102:
        /* <DEDUP_REMOVED lines=11> */
[----:B------:R0:W-:Y:S02]  /*2ef20*/  @!P2 LDGSTS.E.BYPASS.LTC128B.128 [R8+0x1cc00], desc[UR42][R2.64+0x80], !P1 ;  /* 0x1cc000800208afae */ /* 0x0001e4000c901d6a */
[----:B0-----:R-:W-:-:S05]  /*2ef30*/  VIADD R2, R17, 0x40 ;  /* 0x0000004011027836 */ /* 0x001fca0000000000 */
[----:B------:R-:W-:Y:S01]  /*2ef40*/  ISETP.GE.AND P2, PT, R2, R35, PT ;  /* 0x000000230200720c */ /* 0x000fe20003f46270 */
[----:B------:R-:W-:-:S12]  /*2ef50*/  IMAD.MOV.U32 R2, RZ, RZ, R14 ;  /* 0x000000ffff027224 */ /* 0x000fd800078e000e */
[----:B------:R-:W-:Y:S05]  /*2ef60*/  WARPSYNC.COLLECTIVE R15, `(.L_x_2103) ;  /* 0x000000000f087348 */ /* 0x000fea0003c00000 */
[----:B------:R0:W1:Y:S02]  /*2ef70*/  SHFL.IDX P6, R14, R13, R12, R11 ;  /* 0x0000000c0d0e7389 */ /* 0x00006400000c000b */
[----:B01----:R-:W-:Y:S01]  /*2ef80*/  ENDCOLLECTIVE ;  /* 0x000000000000791b */ /* 0x003fe20003800000 */
.L_x_2103:
[----:B------:R-:W-:Y:S02]  /*2ef90*/  IMAD.MOV.U32 R13, RZ, RZ, R4 ;  /* 0x000000ffff0d7224 */ /* 0x000fe400078e0004 */
[----:B------:R-:W-:Y:S02]  /*2efa0*/  IMAD.MOV.U32 R12, RZ, RZ, 0x3 ;  /* 0x00000003ff0c7424 */ /* 0x000fe400078e00ff */
[----:B------:R-:W-:-:S07]  /*2efb0*/  IMAD.MOV.U32 R3, RZ, RZ, R14 ;  /* 0x000000ffff037224 */ /* 0x000fce00078e000e */
[----:B------:R-:W-:Y:S05]  /*2efc0*/  WARPSYNC.COLLECTIVE R15, `(.L_x_2104) ;  /* 0x000000000f087348 */ /* 0x000fea0003c00000 */
[----:B------:R0:W1:Y:S02]  /*2efd0*/  SHFL.IDX P6, R14, R13, R12, R11 ;  /* 0x0000000c0d0e7389 */ /* 0x00006400000c000b */
[----:B01----:R-:W-:Y:S01]  /*2efe0*/  ENDCOLLECTIVE ;  /* 0x000000000000791b */ /* 0x003fe20003800000 */
.L_x_2104:
[----:B------:R-:W-:-:S05]  /*2eff0*/  @!P2 IADD3 R3, P4, R30, R3, RZ ;  /* 0x000000031e03a210 */ /* 0x000fca0007f9e0ff */
[----:B------:R-:W-:-:S05]  /*2f000*/  @!P2 IMAD.X R2, RZ, RZ, R2, P4 ;  /* 0x000000ffff02a224 */ /* 0x000fca00020e0602 */
[----:B------:R-:W-:Y:S01]  /*2f010*/  @!P2 LOP3.LUT R3, R3, R2, RZ, 0x3c, !PT ;  /* 0x000000020303a212 */ /* 0x000fe200078e3cff */
[----:B------:R-:W-:-:S03]  /*2f020*/  IMAD.MOV.U32 R13, RZ, RZ, R0 ;  /* 0x000000ffff0d7224 */ /* 0x000fc600078e0000 */
[----:B------:R-:W-:-:S04]  /*2f030*/  @!P2 LOP3.LUT R2, R3, R2, RZ, 0x3c, !PT ;  /* 0x000000020302a212 */ /* 0x000fc800078e3cff */
[----:B------:R-:W-:Y:S01]  /*2f040*/  @!P2 LOP3.LUT R3, R3, R2, RZ, 0x3c, !PT ;  /* 0x000000020303a212 */ /* 0x000fe200078e3cff */
[----:B------:R-:W-:-:S07]  /*2f050*/  IMAD.MOV.U32 R4, RZ, RZ, R14 ;  /* 0x000000ffff047224 */ /* 0x000fce00078e000e */
[----:B------:R-:W-:Y:S05]  /*2f060*/  WARPSYNC.COLLECTIVE R15, `(.L_x_2105) ;  /* 0x000000000f087348 */ /* 0x000fea0003c00000 */
[----:B------:R0:W1:Y:S02]  /*2f070*/  SHFL.IDX P6, R14, R13, R12, R11 ;  /* 0x0000000c0d0e7389 */ /* 0x00006400000c000b */
[----:B01----:R-:W-:Y:S01]  /*2f080*/  ENDCOLLECTIVE ;  /* 0x000000000000791b */ /* 0x003fe20003800000 */
.L_x_2105:
[----:B------:R-:W-:Y:S01]  /*2f090*/  @!PT LDS RZ, [RZ] ;  /* 0x00000000fffff984 */ /* 0x000fe20000000800 */
[----:B------:R-:W-:Y:S01]  /*2f0a0*/  @!PT LDS RZ, [RZ] ;  /* 0x00000000fffff984 */ /* 0x000fe20000000800 */
[----:B------:R-:W-:Y:S01]  /*2f0b0*/  @!PT LDS RZ, [RZ] ;  /* 0x00000000fffff984 */ /* 0x000fe20000000800 */
[----:B------:R1:W-:Y:S04]  /*2f0c0*/  @!P2 LDGSTS.E.BYPASS.LTC128B.128 [R8+0x19400], desc[UR42][R2.64], !P3 ;  /* 0x194000000208afae */ /* 0x0003e8000d901d6a */
[----:B------:R1:W-:Y:S04]  /*2f0d0*/  @!P2 LDGSTS.E.BYPASS.LTC128B.128 [R8+0x1b400], desc[UR42][R2.64+0x40], !P0 ;  /* 0x1b4000400208afae */ /* 0x0003e8000c101d6a */
[----:B------:R1:W-:Y:S01]  /*2f0e0*/  @!P2 LDGSTS.E.BYPASS.LTC128B.128 [R8+0x1d400], desc[UR42][R2.64+0x80], !P1 ;  /* 0x1d4000800208afae */ /* 0x0003e2000c901d6a */
[----:B------:R-:W-:Y:S01]  /*2f0f0*/  IMAD.MOV.U32 R0, RZ, RZ, R14 ;  /* 0x000000ffff007224 */ /* 0x000fe200078e000e */
[----:B------:R-:W-:Y:S06]  /*2f100*/  BRA `(.L_x_2106) ;  /* 0xffffff9000a07947 */ /* 0x000fec000383ffff */
.L_x_1906:
[----:B0-----:R0:W1:Y:S02]  /*2f110*/  SYNCS.PHASECHK.TRANS64.TRYWAIT P1, [R22+URZ+0x2a820], R3 ;  /* 0x02a82003160075a7 */ /* 0x001064000802017f */
[----:B-1----:R-:W-:Y:S05]  /*2f120*/  @!P1 NANOSLEEP.SYNCS 0x989680 ;  /* 0x009896800000995d */ /* 0x002fea0003900000 */
[----:B------:R-:W1:Y:S02]  /*2f130*/  @!P1 SYNCS.PHASECHK.TRANS64 P1, [R22+URZ+0x2a820], R3 ;  /* 0x02a82003160095a7 */ /* 0x000e64000802007f */
[----:B-1----:R-:W-:Y:S05]  /*2f140*/  @!P1 BRA `(.L_x_1906) ;  /* 0xfffffffc00f09947 */ /* 0x002fea000383ffff */
[----:B------:R-:W-:Y:S05]  /*2f150*/  BRA `(.L_x_2107) ;  /* 0xffffff94001c7947 */ /* 0x000fea000383ffff */
.L_x_1910:
[----:B0-----:R0:W1:Y:S02]  /*2f160*/  SYNCS.PHASECHK.TRANS64.TRYWAIT P0, [R4+URZ+0x2a880], R17 ;  /* 0x02a88011040075a7 */ /* 0x001064000800017f */
[----:B-1----:R-:W-:Y:S05]  /*2f170*/  @!P0 NANOSLEEP.SYNCS 0x989680 ;  /* 0x009896800000895d */ /* 0x002fea0003900000 */
[----:B------:R-:W1:Y:S02]  /*2f180*/  @!P0 SYNCS.PHASECHK.TRANS64 P0, [R4+URZ+0x2a880], R17 ;  /* 0x02a88011040085a7 */ /* 0x000e64000800007f */
[----:B-1----:R-:W-:Y:S05]  /*2f190*/  @!P0 BRA `(.L_x_1910) ;  /* 0xfffffffc00f08947 */ /* 0x002fea000383ffff */
[----:B------:R-:W-:Y:S05]  /*2f1a0*/  BRA `(.L_x_2108) ;  /* 0xffffff9400cc7947 */ /* 0x000fea000383ffff */
.L_x_1911:
        /* <DEDUP_REMOVED lines=8> */
.L_x_2110:
[----:B------:R-:W-:Y:S05]  /*2f230*/  BSYNC B0 ;  /* 0x0000000000007941 */ /* 0x000fea0003800000 */
.L_x_2109:
[----:B------:R-:W-:Y:S01]  /*2f240*/  IMAD.MOV.U32 R13, RZ, RZ, R21 ;  /* 0x000000ffff0d7224 */ /* 0x000fe200078e0015 */
[----:B------:R-:W-:Y:S01]  /*2f250*/  MOV R12, RZ ;  /* 0x000000ff000c7202 */ /* 0x000fe20000000f00 */
[----:B------:R-:W-:Y:S02]  /*2f260*/  IMAD.MOV.U32 R11, RZ, RZ, 0x1c1f ;  /* 0x00001c1fff0b7424 */ /* 0x000fe400078e00ff */
[----:B------:R-:W-:Y:S02]  /*2f270*/  IMAD.MOV.U32 R15, RZ, RZ, -0x1 ;  /* 0xffffffffff0f7424 */ /* 0x000fe400078e00ff */
[----:B------:R-:W-:-:S07]  /*2f280*/  IMAD.MOV.U32 R0, RZ, RZ, R14 ;  /* 0x000000ffff007224 */ /* 0x000fce00078e000e */
[----:B------:R-:W-:Y:S05]  /*2f290*/  WARPSYNC.COLLECTIVE R15, `(.L_x_2111) ;  /* 0x000000000f087348 */ /* 0x000fea0003c00000 */
[----:B------:R0:W1:Y:S02]  /*2f2a0*/  SHFL.IDX P6, R14, R13, R12, R11 ;  /* 0x0000000c0d0e7389 */ /* 0x00006400000c000b */
[----:B01----:R-:W-:Y:S01]  /*2f2b0*/  ENDCOLLECTIVE ;  /* 0x000000000000791b */ /* 0x003fe20003800000 */
.L_x_2111:
[----:B------:R-:W-:Y:S02]  /*2f2c0*/  IMAD.MOV.U32 R13, RZ, RZ, R27 ;  /* 0x000000ffff0d7224 */ /* 0x000fe400078e001b */
[----:B------:R-:W-:Y:S02]  /*2f2d0*/  IMAD.MOV.U32 R12, RZ, RZ, 0x1 ;  /* 0x00000001ff0c7424 */ /* 0x000fe400078e00ff */
[----:B------:R-:W-:-:S07]  /*2f2e0*/  IMAD.MOV.U32 R2, RZ, RZ, R14 ;  /* 0x000000ffff027224 */ /* 0x000fce00078e000e */
[----:B------:R-:W-:Y:S05]  /*2f2f0*/  WARPSYNC.COLLECTIVE R15, `(.L_x_2112) ;  /* 0x000000000f087348 */ /* 0x000fea0003c00000 */
[----:B------:R0:W1:Y:S02]  /*2f300*/  SHFL.IDX P6, R14, R13, R12, R11 ;  /* 0x0000000c0d0e7389 */ /* 0x00006400000c000b */
[----:B01----:R-:W-:Y:S01]  /*2f310*/  ENDCOLLECTIVE ;  /* 0x000000000000791b */ /* 0x003fe20003800000 */
.L_x_2112:
        /* <DEDUP_REMOVED lines=14> */
.L_x_2113:
[----:B------:R-:W-:Y:S02]  /*2f400*/  IMAD.MOV.U32 R13, RZ, RZ, R27 ;  /* 0x000000ffff0d7224 */ /* 0x000fe400078e001b */
[----:B------:R-:W-:Y:S02]  /*2f410*/  IMAD.MOV.U32 R12, RZ, RZ, 0x2 ;  /* 0x00000002ff0c7424 */ /* 0x000fe400078e00ff */
[----:B------:R-:W-:-:S07]  /*2f420*/  IMAD.MOV.U32 R2, RZ, RZ, R14 ;  /* 0x000000ffff027224 */ /* 0x000fce00078e000e */
[----:B------:R-:W-:Y:S05]  /*2f430*/  WARPSYNC.COLLECTIVE R15, `(.L_x_2114) ;  /* 0x000000000f087348 */ /* 0x000fea0003c00000 */
[----:B------:R0:W1:Y:S02]  /*2f440*/  SHFL.IDX P6, R14, R13, R12, R11 ;  /* 0x0000000c0d0e7389 */ /* 0x00006400000c000b */
[----:B01----:R-:W-:Y:S01]  /*2f450*/  ENDCOLLECTIVE ;  /* 0x000000000000791b */ /* 0x003fe20003800000 */
.L_x_2114:
        /* <DEDUP_REMOVED lines=13> */
.L_x_2115:
[----:B------:R-:W-:Y:S02]  /*2f530*/  IMAD.MOV.U32 R13, RZ, RZ, R27 ;  /* 0x000000ffff0d7224 */ /* 0x000fe400078e001b */
[----:B------:R-:W-:Y:S02]  /*2f540*/  IMAD.MOV.U32 R12, RZ, RZ, 0x3 ;  /* 0x00000003ff0c7424 */ /* 0x000fe400078e00ff */
[----:B------:R-:W-:-:S07]  /*2f550*/  IMAD.MOV.U32 R2, RZ, RZ, R14 ;  /* 0x000000ffff027224 */ /* 0x000fce00078e000e */
[----:B------:R-:W-:Y:S05]  /*2f560*/  WARPSYNC.COLLECTIVE R15, `(.L_x_2116) ;  /* 0x000000000f087348 */ /* 0x000fea0003c00000 */
[----:B------:R0:W1:Y:S02]  /*2f570*/  SHFL.IDX P6, R14, R13, R12, R11 ;  /* 0x0000000c0d0e7389 */ /* 0x00006400000c000b */
[----:B01----:R-:W-:Y:S01]  /*2f580*/  ENDCOLLECTIVE ;  /* 0x000000000000791b */ /* 0x003fe20003800000 */
.L_x_2116:
[----:B------:R-:W-:-:S04]  /*2f590*/  IADD3 R2, P0, R30, R2, RZ ;  /* 0x000000021e027210 */ /* 0x000fc80007f1e0ff */
[----:B------:R-:W-:-:S05]  /*2f5a0*/  IADD3.X R3, RZ, R35, RZ, P0, !PT ;  /* 0x00000023ff037210 */ /* 0x000fca00007fe4ff */
        /* <DEDUP_REMOVED lines=11> */
.L_x_2117:
[----:B------:R-:W-:Y:S01]  /*2f660*/  IMAD.MOV.U32 R2, RZ, RZ, R14 ;  /* 0x000000ffff027224 */ /* 0x000fe200078e000e */
[----:B------:R-:W-:Y:S06]  /*2f670*/  BRA `(.L_x_2118) ;  /* 0xffffff9400687947 */ /* 0x000fec000383ffff */
.L_x_1916:
[----:B---3--:R3:W4:Y:S02]  /*2f680*/  SYNCS.PHASECHK.TRANS64.TRYWAIT P0, [R4+URZ+0x2a840], R17 ;  /* 0x02a84011040075a7 */ /* 0x008724000800017f */
[----:B----4-:R-:W-:Y:S05]  /*2f690*/  @!P0 NANOSLEEP.SYNCS 0x989680 ;  /* 0x009896800000895d */ /* 0x010fea0003900000 */
[----:B------:R-:W4:Y:S02]  /*2f6a0*/  @!P0 SYNCS.PHASECHK.TRANS64 P0, [R4+URZ+0x2a840], R17 ;  /* 0x02a84011040085a7 */ /* 0x000f24000800007f */
[----:B----4-:R-:W-:Y:S05]  /*2f6b0*/  @!P0 BRA `(.L_x_1916) ;  /* 0xfffffffc00f08947 */ /* 0x010fea000383ffff */
[----:B------:R-:W-:Y:S05]  /*2f6c0*/  BRA `(.L_x_2119) ;  /* 0xffffff9400c07947 */ /* 0x000fea000383ffff */
.L_x_1917:
        /* <DEDUP_REMOVED lines=8> */
.L_x_2121:
[----:B------:R-:W-:Y:S05]  /*2f750*/  BSYNC B0 ;  /* 0x0000000000007941 */ /* 0x000fea0003800000 */
.L_x_2120:
        /* <DEDUP_REMOVED lines=8> */
.L_x_2122:
[----:B------:R-:W-:Y:S01]  /*2f7e0*/  MOV R13, R8 ;  /* 0x00000008000d7202 */ /* 0x000fe20000000f00 */
[----:B------:R-:W-:Y:S02]  /*2f7f0*/  IMAD.MOV.U32 R12, RZ, RZ, 0x1 ;  /* 0x00000001ff0c7424 */ /* 0x000fe400078e00ff */
[----:B------:R-:W-:-:S07]  /*2f800*/  IMAD.MOV.U32 R2, RZ, RZ, R14 ;  /* 0x000000ffff027224 */ /* 0x000fce00078e000e */
[----:B------:R-:W-:Y:S05]  /*2f810*/  WARPSYNC.COLLECTIVE R15, `(.L_x_2123) ;  /* 0x000000000f087348 */ /* 0x000fea0003c00000 */
[----:B------:R0:W1:Y:S02]  /*2f820*/  SHFL.IDX P6, R14, R13, R12, R11 ;  /* 0x0000000c0d0e7389 */ /* 0x00006400000c000b */
[----:B01----:R-:W-:Y:S01]  /*2f830*/  ENDCOLLECTIVE ;  /* 0x000000000000791b */ /* 0x003fe20003800000 */
.L_x_2123:
        /* <DEDUP_REMOVED lines=13> */
.L_x_2124:
[----:B------:R-:W-:Y:S02]  /*2f910*/  IMAD.MOV.U32 R13, RZ, RZ, R8 ;  /* 0x000000ffff0d7224 */ /* 0x000fe400078e0008 */
[----:B------:R-:W-:Y:S02]  /*2f920*/  IMAD.MOV.U32 R12, RZ, RZ, 0x2 ;  /* 0x00000002ff0c7424 */ /* 0x000fe400078e00ff */
[----:B------:R-:W-:-:S07]  /*2f930*/  IMAD.MOV.U32 R2, RZ, RZ, R14 ;  /* 0x000000ffff027224 */ /* 0x000fce00078e000e */
[----:B------:R-:W-:Y:S05]  /*2f940*/  WARPSYNC.COLLECTIVE R15, `(.L_x_2125) ;  /* 0x000000000f087348 */ /* 0x000fea0003c00000 */
[----:B------:R0:W1:Y:S02]  /*2f950*/  SHFL.IDX P6, R14, R13, R12, R11 ;  /* 0x0000000c0d0e7389 */ /* 0x00006400000c000b */
[----:B01----:R-:W-:Y:S01]  /*2f960*/  ENDCOLLECTIVE ;  /* 0x000000000000791b */ /* 0x003fe20003800000 */
.L_x_2125:
        /* <DEDUP_REMOVED lines=13> */
.L_x_2126:
[----:B------:R-:W-:Y:S02]  /*2fa40*/  IMAD.MOV.U32 R13, RZ, RZ, R8 ;  /* 0x000000ffff0d7224 */ /* 0x000fe400078e0008 */
[----:B------:R-:W-:Y:S02]  /*2fa50*/  IMAD.MOV.U32 R12, RZ, RZ, 0x3 ;  /* 0x00000003ff0c7424 */ /* 0x000fe400078e00ff */
[----:B------:R-:W-:-:S07]  /*2fa60*/  IMAD.MOV.U32 R2, RZ, RZ, R14 ;  /* 0x000000ffff027224 */ /* 0x000fce00078e000e */
[----:B------:R-:W-:Y:S05]  /*2fa70*/  WARPSYNC.COLLECTIVE R15, `(.L_x_2127) ;  /* 0x000000000f087348 */ /* 0x000fea0003c00000 */
[----:B------:R0:W1:Y:S02]  /*2fa80*/  SHFL.IDX P6, R14, R13, R12, R11 ;  /* 0x0000000c0d0e7389 */ /* 0x00006400000c000b */
[----:B01----:R-:W-:Y:S01]  /*2fa90*/  ENDCOLLECTIVE ;  /* 0x000000000000791b */ /* 0x003fe20003800000 */
.L_x_2127:
        /* <DEDUP_REMOVED lines=13> */
.L_x_2128:
[----:B------:R-:W-:Y:S01]  /*2fb70*/  IMAD.MOV.U32 R2, RZ, RZ, R14 ;  /* 0x000000ffff027224 */ /* 0x000fe200078e000e */
[----:B------:R-:W-:Y:S06]  /*2fb80*/  BRA `(.L_x_2129) ;  /* 0xffffff9400547947 */ /* 0x000fec000383ffff */
.L_x_1922:
[----:B------:R0:W0:Y:S02]  /*2fb90*/  SYNCS.PHASECHK.TRANS64.TRYWAIT P2, [R0+URZ+0x2a870], R2 ;  /* 0x02a87002000075a7 */ /* 0x000024000804017f */
[----:B0-----:R-:W-:Y:S05]  /*2fba0*/  @!P2 NANOSLEEP.SYNCS 0x989680 ;  /* 0x009896800000a95d */ /* 0x001fea0003900000 */
[----:B------:R-:W0:Y:S02]  /*2fbb0*/  @!P2 SYNCS.PHASECHK.TRANS64 P2, [R0+URZ+0x2a870], R2 ;  /* 0x02a870020000a5a7 */ /* 0x000e24000804007f */
[----:B0-----:R-:W-:Y:S05]  /*2fbc0*/  @!P2 BRA `(.L_x_1922) ;  /* 0xfffffffc00f0a947 */ /* 0x001fea000383ffff */
[----:B------:R-:W-:Y:S05]  /*2fbd0*/  BRA `(.L_x_2130) ;  /* 0xffffff9400c07947 */ /* 0x000fea000383ffff */
.L_x_1924:
[----:B------:R0:W0:Y:S02]  /*2fbe0*/  SYNCS.PHASECHK.TRANS64.TRYWAIT P2, [R0+URZ+0x2a860], R3 ;  /* 0x02a86003000075a7 */ /* 0x000024000804017f */
[----:B0-----:R-:W-:Y:S05]  /*2fbf0*/  @!P2 NANOSLEEP.SYNCS 0x989680 ;  /* 0x009896800000a95d */ /* 0x001fea0003900000 */
[----:B------:R-:W0:Y:S02]  /*2fc00*/  @!P2 SYNCS.PHASECHK.TRANS64 P2, [R0+URZ+0x2a860], R3 ;  /* 0x02a860030000a5a7 */ /* 0x000e24000804007f */
[----:B0-----:R-:W-:Y:S05]  /*2fc10*/  @!P2 BRA `(.L_x_1924) ;  /* 0xfffffffc00f0a947 */ /* 0x001fea000383ffff */
[----:B------:R-:W-:Y:S05]  /*2fc20*/  BRA `(.L_x_2131) ;  /* 0xffffff9400d07947 */ /* 0x000fea000383ffff */
.L_x_1932:
[----:B0-----:R0:W2:Y:S02]  /*2fc30*/  SYNCS.PHASECHK.TRANS64.TRYWAIT P1, [R12+URZ+0x2a870], R3 ;  /* 0x02a870030c0075a7 */ /* 0x0010a4000802017f */
[----:B--2---:R-:W-:Y:S05]  /*2fc40*/  @!P1 NANOSLEEP.SYNCS 0x989680 ;  /* 0x009896800000995d */ /* 0x004fea0003900000 */
[----:B------:R-:W2:Y:S02]  /*2fc50*/  @!P1 SYNCS.PHASECHK.TRANS64 P1, [R12+URZ+0x2a870], R3 ;  /* 0x02a870030c0095a7 */ /* 0x000ea4000802007f */
[----:B--2---:R-:W-:Y:S05]  /*2fc60*/  @!P1 BRA `(.L_x_1932) ;  /* 0xfffffffc00f09947 */ /* 0x004fea000383ffff */
[----:B------:R-:W-:Y:S05]  /*2fc70*/  BRA `(.L_x_2132) ;  /* 0xffffff9c00c47947 */ /* 0x000fea000383ffff */
.L_x_1934:
[----:B0-----:R0:W2:Y:S02]  /*2fc80*/  SYNCS.PHASECHK.TRANS64.TRYWAIT P1, [R12+URZ+0x2a860], R3 ;  /* 0x02a860030c0075a7 */ /* 0x0010a4000802017f */
[----:B--2---:R-:W-:Y:S05]  /*2fc90*/  @!P1 NANOSLEEP.SYNCS 0x989680 ;  /* 0x009896800000995d */ /* 0x004fea0003900000 */
[----:B------:R-:W2:Y:S02]  /*2fca0*/  @!P1 SYNCS.PHASECHK.TRANS64 P1, [R12+URZ+0x2a860], R3 ;  /* 0x02a860030c0095a7 */ /* 0x000ea4000802007f */
[----:B--2---:R-:W-:Y:S05]  /*2fcb0*/  @!P1 BRA `(.L_x_1934) ;  /* 0xfffffffc00f09947 */ /* 0x004fea000383ffff */
[----:B------:R-:W-:Y:S05]  /*2fcc0*/  BRA `(.L_x_2133) ;  /* 0xffffff9c00d07947 */ /* 0x000fea000383ffff */
.L_x_1939:
[----:B------:R-:W-:Y:S01]  /*2fcd0*/  BSSY B0, `(.L_x_2134) ;  /* 0x0000008000007945 */ /* 0x000fe20003800000 */
[----:B------:R-:W-:Y:S01]  /*2fce0*/  MOV R13, R16 ;  /* 0x00000010000d7202 */ /* 0x000fe20000000f00 */
[----:B--2---:R-:W-:Y:S02]  /*2fcf0*/  IMAD.MOV.U32 R12, RZ, RZ, RZ ;  /* 0x000000ffff0c7224 */ /* 0x004fe400078e00ff */
[----:B------:R-:W-:Y:S02]  /*2fd00*/  IMAD.MOV.U32 R11, RZ, RZ, 0x1f ;  /* 0x0000001fff0b7424 */ /* 0x000fe400078e00ff */
[----:B------:R-:W-:-:S07]  /*2fd10*/  IMAD.MOV.U32 R15, RZ, RZ, -0x1 ;  /* 0xffffffffff0f7424 */ /* 0x000fce00078e00ff */
[----:B-1----:R-:W-:Y:S05]  /*2fd20*/  WARPSYNC.COLLECTIVE R15, `(.L_x_2135) ;  /* 0x000000000f087348 */ /* 0x002fea0003c00000 */
[----:B------:R0:W2:Y:S02]  /*2fd30*/  SHFL.IDX P6, R14, R13, R12, R11 ;  /* 0x0000000c0d0e7389 */ /* 0x0000a400000c000b */
[----:B012---:R-:W-:Y:S01]  /*2fd40*/  ENDCOLLECTIVE ;  /* 0x000000000000791b */ /* 0x007fe20003800000 */
.L_x_2135:
[----:B------:R-:W-:Y:S05]  /*2fd50*/  BSYNC B0 ;  /* 0x0000000000007941 */ /* 0x000fea0003800000 */
.L_x_2134:
[----:B------:R-:W-:Y:S02]  /*2fd60*/  IMAD.MOV.U32 R13, RZ, RZ, R16 ;  /* 0x000000ffff0d7224 */ /* 0x000fe400078e0010 */
[----:B------:R-:W-:Y:S02]  /*2fd70*/  IMAD.MOV.U32 R12, RZ, RZ, 0x1 ;  /* 0x00000001ff0c7424 */ /* 0x000fe400078e00ff */
[----:B------:R-:W-:Y:S02]  /*2fd80*/  IMAD.MOV.U32 R11, RZ, RZ, 0x1f ;  /* 0x0000001fff0b7424 */ /* 0x000fe400078e00ff */
[----:B------:R-:W-:Y:S02]  /*2fd90*/  IMAD.MOV.U32 R15, RZ, RZ, -0x1 ;  /* 0xffffffffff0f7424 */ /* 0x000fe400078e00ff */
[----:B------:R-:W-:Y:S02]  /*2fda0*/  IMAD.IADD R7, R19, 0x1, R8 ;  /* 0x0000000113077824 */ /* 0x000fe400078e0208 */
[----:B------:R-:W-:-:S07]  /*2fdb0*/  IMAD.MOV.U32 R0, RZ, RZ, R14 ;  /* 0x000000ffff007224 */ /* 0x000fce00078e000e */
[----:B------:R-:W-:Y:S05]  /*2fdc0*/  WARPSYNC.COLLECTIVE R15, `(.L_x_2136) ;  /* 0x000000000f087348 */ /* 0x000fea0003c00000 */
[----:B------:R0:W1:Y:S02]  /*2fdd0*/  SHFL.IDX P6, R14, R13, R12, R11 ;  /* 0x0000000c0d0e7389 */ /* 0x00006400000c000b */
[----:B01----:R-:W-:Y:S01]  /*2fde0*/  ENDCOLLECTIVE ;  /* 0x000000000000791b */ /* 0x003fe20003800000 */
.L_x_2136:
[----:B------:R-:W-:Y:S02]  /*2fdf0*/  ULDC UR4, c[0x0][0xc3c] ;  /* 0x00030f0000047ab9 */ /* 0x000fe40000000800 */
[----:B------:R-:W-:-:S13]  /*2fe00*/  ISETP.GE.OR P1, PT, R7, UR4, !P0 ;  /* 0x0000000407007c0c */ /* 0x000fda000c726670 */
[----:B------:R-:W0:Y:S01]  /*2fe10*/  @!P1 LDC.64 R2, c[0x0][0xc80] ;  /* 0x00032000ff029b82 */ /* 0x000e220000000a00 */
[----:B------:R-:W-:Y:S02]  /*2fe20*/  IMAD.MOV.U32 R17, RZ, RZ, RZ ;  /* 0x000000ffff117224 */ /* 0x000fe400078e00ff */
[----:B------:R-:W-:Y:S02]  /*2fe30*/  IMAD.MOV.U32 R11, RZ, RZ, RZ ;  /* 0x000000ffff0b7224 */ /* 0x000fe400078e00ff */
[----:B------:R-:W-:Y:S02]  /*2fe40*/  IMAD.MOV.U32 R5, RZ, RZ, R14 ;  /* 0x000000ffff057224 */ /* 0x000fe400078e000e */
[----:B0-----:R-:W-:-:S06]  /*2fe50*/  @!P1 IMAD.WIDE R2, R7, 0x4, R2 ;  /* 0x0000000407029825 */ /* 0x001fcc00078e0202 */
[----:B------:R-:W2:Y:S01]  /*2fe60*/  @!P1 LDG.E R2, desc[UR42][R2.64] ;  /* 0x0000002a02029981 */ /* 0x000ea2000c1e1900 */
[C---:B------:R-:W-:Y:S02]  /*2fe70*/  ISETP.GE.U32.AND P2, PT, R8.reuse, 0x2, PT ;  /* 0x000000020800780c */ /* 0x040fe40003f46070 */
[C---:B------:R-:W-:Y:S02]  /*2fe80*/  ISETP.GE.U32.AND P3, PT, R8.reuse, 0x4, PT ;  /* 0x000000040800780c */ /* 0x040fe40003f66070 */
[C---:B------:R-:W-:Y:S02]  /*2fe90*/  ISETP.GE.U32.AND P4, PT, R8.reuse, 0x8, PT ;  /* 0x000000080800780c */ /* 0x040fe40003f86070 */
[C---:B------:R-:W-:Y:S01]  /*2fea0*/  ISETP.GE.U32.AND P5, PT, R8.reuse, 0x10, PT ;  /* 0x000000100800780c */ /* 0x040fe20003fa6070 */
[----:B--2---:R-:W-:Y:S01]  /*2feb0*/  @!P1 IMAD.MOV.U32 R17, RZ, RZ, R2 ;  /* 0x000000ffff119224 */ /* 0x004fe200078e0002 */
[----:B------:R-:W-:-:S03]  /*2fec0*/  ISETP.NE.AND P1, PT, R8, RZ, PT ;  /* 0x000000ff0800720c */ /* 0x000fc60003f25270 */
[----:B------:R-:W-:-:S10]  /*2fed0*/  IMAD.MOV.U32 R13, RZ, RZ, R17 ;  /* 0x000000ffff0d7224 */ /* 0x000fd400078e0011 */
[----:B------:R-:W-:Y:S05]  /*2fee0*/  WARPSYNC.COLLECTIVE R15, `(.L_x_2137) ;  /* 0x000000000f087348 */ /* 0x000fea0003c00000 */
[----:B------:R0:W1:Y:S02]  /*2fef0*/  SHFL.UP P6, R14, R13, R12, R11 ;  /* 0x0400000c0d0e7389 */ /* 0x00006400000c000b */
[----:B01----:R-:W-:Y:S01]  /*2ff00*/  ENDCOLLECTIVE ;  /* 0x000000000000791b */ /* 0x003fe20003800000 */
.L_x_2137:
[----:B------:R-:W-:Y:S02]  /*2ff10*/  MOV R12, 0x2 ;  /* 0x00000002000c7802 */ /* 0x000fe40000000f00 */
[----:B------:R-:W-:-:S05]  /*2ff20*/  SEL R4, R14, RZ, P1 ;  /* 0x000000ff0e047207 */ /* 0x000fca0000800000 */
[----:B------:R-:W-:-:S04]  /*2ff30*/  IMAD.IADD R4, R17, 0x1, R4 ;  /* 0x0000000111047824 */ /* 0x000fc800078e0204 */
[----:B------:R-:W-:-:S07]  /*2ff40*/  IMAD.MOV.U32 R13, RZ, RZ, R4 ;  /* 0x000000ffff0d7224 */ /* 0x000fce00078e0004 */
[----:B------:R-:W-:Y:S05]  /*2ff50*/  WARPSYNC.COLLECTIVE R15, `(.L_x_2138) ;  /* 0x000000000f087348 */ /* 0x000fea0003c00000 */
[----:B------:R0:W1:Y:S02]  /*2ff60*/  SHFL.UP P6, R14, R13, R12, R11 ;  /* 0x0400000c0d0e7389 */ /* 0x00006400000c000b */
[----:B01----:R-:W-:Y:S01]  /*2ff70*/  ENDCOLLECTIVE ;  /* 0x000000000000791b */ /* 0x003fe20003800000 */
.L_x_2138:
[----:B------:R-:W-:Y:S01]  /*2ff80*/  IMAD.MOV.U32 R12, RZ, RZ, 0x4 ;  /* 0x00000004ff0c7424 */ /* 0x000fe200078e00ff */
[----:B------:R-:W-:-:S05]  /*2ff90*/  SEL R3, R14, RZ, P2 ;  /* 0x000000ff0e037207 */ /* 0x000fca0001000000 */
[----:B------:R-:W-:-:S04]  /*2ffa0*/  IMAD.IADD R6, R4, 0x1, R3 ;  /* 0x0000000104067824 */ /* 0x000fc800078e0203 */
[----:B------:R-:W-:-:S07]  /*2ffb0*/  IMAD.MOV.U32 R13, RZ, RZ, R6 ;  /* 0x000000ffff0d7224 */ /* 0x000fce00078e0006 */
[----:B------:R-:W-:Y:S05]  /*2ffc0*/  WARPSYNC.COLLECTIVE R15, `(.L_x_2139) ;  /* 0x000000000f087348 */ /* 0x000fea0003c00000 */
[----:B------:R0:W1:Y:S02]  /*2ffd0*/  SHFL.UP P6, R14, R13, R12, R11 ;  /* 0x0400000c0d0e7389 */ /* 0x00006400000c000b */
[----:B01----:R-:W-:Y:S01]  /*2ffe0*/  ENDCOLLECTIVE ;  /* 0x000000000000791b */ /* 0x003fe20003800000 */
.L_x_2139:
[----:B------:R-:W-:Y:S01]  /*2fff0*/  IMAD.MOV.U32 R12, RZ, RZ, 0x8 ;  /* 0x00000008ff0c7424 */ /* 0x000fe200078e00ff */
[----:B------:R-:W-:-:S05]  /*30000*/  SEL R3, R14, RZ, P3 ;  /* 0x000000ff0e037207 */ /* 0x000fca0001800000 */
[----:B------:R-:W-:-:S04]  /*30010*/  IMAD.IADD R2, R6, 0x1, R3 ;  /* 0x0000000106027824 */ /* 0x000fc800078e0203 */
[----:B------:R-:W-:-:S07]  /*30020*/  IMAD.MOV.U32 R13, RZ, RZ, R2 ;  /* 0x000000ffff0d7224 */ /* 0x000fce00078e0002 */
[----:B------:R-:W-:Y:S05]  /*30030*/  WARPSYNC.COLLECTIVE R15, `(.L_x_2140) ;  /* 0x000000000f087348 */ /* 0x000fea0003c00000 */
[----:B------:R0:W1:Y:S02]  /*30040*/  SHFL.UP P6, R14, R13, R12, R11 ;  /* 0x0400000c0d0e7389 */ /* 0x00006400000c000b */
[----:B01----:R-:W-:Y:S01]  /*30050*/  ENDCOLLECTIVE ;  /* 0x000000000000791b */ /* 0x003fe20003800000 */
.L_x_2140:
[----:B------:R-:W-:Y:S01]  /*30060*/  IMAD.MOV.U32 R12, RZ, RZ, 0x10 ;  /* 0x00000010ff0c7424 */ /* 0x000fe200078e00ff */
[----:B------:R-:W-:-:S05]  /*30070*/  SEL R3, R14, RZ, P4 ;  /* 0x000000ff0e037207 */ /* 0x000fca0002000000 */
[----:B------:R-:W-:-:S04]  /*30080*/  IMAD.IADD R3, R2, 0x1, R3 ;  /* 0x0000000102037824 */ /* 0x000fc800078e0203 */
[----:B------:R-:W-:-:S07]  /*30090*/  IMAD.MOV.U32 R13, RZ, RZ, R3 ;  /* 0x000000ffff0d7224 */ /* 0x000fce00078e0003 */
[----:B------:R-:W-:Y:S05]  /*300a0*/  WARPSYNC.COLLECTIVE R15, `(.L_x_2141) ;  /* 0x000000000f087348 */ /* 0x000fea0003c00000 */
[----:B------:R0:W1:Y:S02]  /*300b0*/  SHFL.UP P6, R14, R13, R12, R11 ;  /* 0x0400000c0d0e7389 */ /* 0x00006400000c000b */
[----:B01----:R-:W-:Y:S01]  /*300c0*/  ENDCOLLECTIVE ;  /* 0x000000000000791b */ /* 0x003fe20003800000 */
.L_x_2141:
[----:B------:R-:W-:Y:S02]  /*300d0*/  IMAD.MOV.U32 R12, RZ, RZ, 0x1f ;  /* 0x0000001fff0c7424 */ /* 0x000fe400078e00ff */
[----:B------:R-:W-:Y:S01]  /*300e0*/  IMAD.MOV.U32 R11, RZ, RZ, 0x1f ;  /* 0x0000001fff0b7424 */ /* 0x000fe200078e00ff */
[----:B------:R-:W-:-:S05]  /*300f0*/  SEL R14, R14, RZ, P5 ;  /* 0x000000ff0e0e7207 */ /* 0x000fca0002800000 */
[----:B------:R-:W-:-:S04]  /*30100*/  IMAD.IADD R3, R3, 0x1, R14 ;  /* 0x0000000103037824 */ /* 0x000fc800078e020e */
[----:B------:R-:W-:-:S07]  /*30110*/  IMAD.MOV.U32 R13, RZ, RZ, R3 ;  /* 0x000000ffff0d7224 */ /* 0x000fce00078e0003 */
[----:B------:R-:W-:Y:S05]  /*30120*/  WARPSYNC.COLLECTIVE R15, `(.L_x_2142) ;  /* 0x000000000f087348 */ /* 0x000fea0003c00000 */
[----:B------:R0:W1:Y:S02]  /*30130*/  SHFL.IDX P6, R14, R13, R12, R11 ;  /* 0x0000000c0d0e7389 */ /* 0x00006400000c000b */
[----:B01----:R-:W-:Y:S01]  /*30140*/  ENDCOLLECTIVE ;  /* 0x000000000000791b */ /* 0x003fe20003800000 */
.L_x_2142:
[----:B------:R-:W-:Y:S05]  /*30150*/  BRA `(.L_x_2143) ;  /* 0xffffffa4000c7947 */ /* 0x000fea000383ffff */
.L_x_1944:
[----:B------:R-:W-:Y:S01]  /*30160*/  BSSY B0, `(.L_x_2144) ;  /* 0x0000008000007945 */ /* 0x000fe20003800000 */
[----:B-----5:R-:W-:Y:S01]  /*30170*/  IMAD.MOV.U32 R13, RZ, RZ, R17 ;  /* 0x000000ffff0d7224 */ /* 0x020fe200078e0011 */
[----:B------:R-:W-:Y:S01]  /*30180*/  MOV R15, 0xffffffff ;  /* 0xffffffff000f7802 */ /* 0x000fe20000000f00 */
[----:B--2---:R-:W-:Y:S02]  /*30190*/  IMAD.MOV.U32 R12, RZ, RZ, 0x1 ;  /* 0x00000001ff0c7424 */ /* 0x004fe400078e00ff */
[----:B------:R-:W-:-:S07]  /*301a0*/  IMAD.MOV.U32 R11, RZ, RZ, RZ ;  /* 0x000000ffff0b7224 */ /* 0x000fce00078e00ff */
[----:B01----:R-:W-:Y:S05]  /*301b0*/  WARPSYNC.COLLECTIVE R15, `(.L_x_2145) ;  /* 0x000000000f087348 */ /* 0x003fea0003c00000 */
[----:B------:R2:W3:Y:S02]  /*301c0*/  SHFL.UP P6, R14, R13, R12, R11 ;  /* 0x0400000c0d0e7389 */ /* 0x0004e400000c000b */
[----:B0123--:R-:W-:Y:S01]  /*301d0*/  ENDCOLLECTIVE ;  /* 0x000000000000791b */ /* 0x00ffe20003800000 */
.L_x_2145:
[----:B------:R-:W-:Y:S05]  /*301e0*/  BSYNC B0 ;  /* 0x0000000000007941 */ /* 0x000fea0003800000 */
.L_x_2144:
[----:B------:R-:W-:Y:S01]  /*301f0*/  SEL R14, R14, RZ, P1 ;  /* 0x000000ff0e0e7207 */ /* 0x000fe20000800000 */
[----:B------:R-:W-:Y:S02]  /*30200*/  IMAD.MOV.U32 R12, RZ, RZ, 0x2 ;  /* 0x00000002ff0c7424 */ /* 0x000fe400078e00ff */
[----:B------:R-:W-:Y:S02]  /*30210*/  IMAD.MOV.U32 R11, RZ, RZ, RZ ;  /* 0x000000ffff0b7224 */ /* 0x000fe400078e00ff */
[----:B------:R-:W-:Y:S02]  /*30220*/  IMAD.IADD R13, R17, 0x1, R14 ;  /* 0x00000001110d7824 */ /* 0x000fe400078e020e */
[----:B------:R-:W-:-:S07]  /*30230*/  IMAD.MOV.U32 R15, RZ, RZ, -0x1 ;  /* 0xffffffffff0f7424 */ /* 0x000fce00078e00ff */
[----:B------:R-:W-:Y:S05]  /*30240*/  WARPSYNC.COLLECTIVE R15, `(.L_x_2146) ;  /* 0x000000000f087348 */ /* 0x000fea0003c00000 */
[----:B------:R0:W1:Y:S02]  /*30250*/  SHFL.UP P6, R14, R13, R12, R11 ;  /* 0x0400000c0d0e7389 */ /* 0x00006400000c000b */
[----:B01----:R-:W-:Y:S01]  /*30260*/  ENDCOLLECTIVE ;  /* 0x000000000000791b */ /* 0x003fe20003800000 */
.L_x_2146:
[----:B------:R-:W-:Y:S01]  /*30270*/  IMAD.MOV.U32 R12, RZ, RZ, 0x4 ;  /* 0x00000004ff0c7424 */ /* 0x000fe200078e00ff */
[----:B------:R-:W-:-:S05]  /*30280*/  SEL R2, R14, RZ, P2 ;  /* 0x000000ff0e027207 */ /* 0x000fca0001000000 */
[----:B------:R-:W-:-:S04]  /*30290*/  IMAD.IADD R2, R13, 0x1, R2 ;  /* 0x000000010d027824 */ /* 0x000fc800078e0202 */
[----:B------:R-:W-:-:S07]  /*302a0*/  IMAD.MOV.U32 R13, RZ, RZ, R2 ;  /* 0x000000ffff0d7224 */ /* 0x000fce00078e0002 */
[----:B------:R-:W-:Y:S05]  /*302b0*/  WARPSYNC.COLLECTIVE R15, `(.L_x_2147) ;  /* 0x000000000f087348 */ /* 0x000fea0003c00000 */
[----:B------:R0:W1:Y:S02]  /*302c0*/  SHFL.UP P6, R14, R13, R12, R11 ;  /* 0x0400000c0d0e7389 */ /* 0x00006400000c000b */
[----:B01----:R-:W-:Y:S01]  /*302d0*/  ENDCOLLECTIVE ;  /* 0x000000000000791b */ /* 0x003fe20003800000 */
.L_x_2147:
[----:B------:R-:W-:Y:S01]  /*302e0*/  IMAD.MOV.U32 R12, RZ, RZ, 0x8 ;  /* 0x00000008ff0c7424 */ /* 0x000fe200078e00ff */
[----:B------:R-:W-:-:S05]  /*302f0*/  SEL R3, R14, RZ, P3 ;  /* 0x000000ff0e037207 */ /* 0x000fca0001800000 */
[----:B------:R-:W-:-:S04]  /*30300*/  IMAD.IADD R3, R2, 0x1, R3 ;  /* 0x0000000102037824 */ /* 0x000fc800078e0203 */
[----:B------:R-:W-:-:S07]  /*30310*/  IMAD.MOV.U32 R13, RZ, RZ, R3 ;  /* 0x000000ffff0d7224 */ /* 0x000fce00078e0003 */
[----:B------:R-:W-:Y:S05]  /*30320*/  WARPSYNC.COLLECTIVE R15, `(.L_x_2148) ;  /* 0x000000000f087348 */ /* 0x000fea0003c00000 */
[----:B------:R0:W1:Y:S02]  /*30330*/  SHFL.UP P6, R14, R13, R12, R11 ;  /* 0x0400000c0d0e7389 */ /* 0x00006400000c000b */
[----:B01----:R-:W-:Y:S01]  /*30340*/  ENDCOLLECTIVE ;  /* 0x000000000000791b */ /* 0x003fe20003800000 */
.L_x_2148:
[----:B------:R-:W-:Y:S01]  /*30350*/  IMAD.MOV.U32 R12, RZ, RZ, 0x10 ;  /* 0x00000010ff0c7424 */ /* 0x000fe200078e00ff */
[----:B------:R-:W-:-:S05]  /*30360*/  SEL R4, R14, RZ, P4 ;  /* 0x000000ff0e047207 */ /* 0x000fca0002000000 */
[----:B------:R-:W-:-:S04]  /*30370*/  IMAD.IADD R4, R3, 0x1, R4 ;  /* 0x0000000103047824 */ /* 0x000fc800078e0204 */
[----:B------:R-:W-:-:S07]  /*30380*/  IMAD.MOV.U32 R13, RZ, RZ, R4 ;  /* 0x000000ffff0d7224 */ /* 0x000fce00078e0004 */
[----:B------:R-:W-:Y:S05]  /*30390*/  WARPSYNC.COLLECTIVE R15, `(.L_x_2149) ;  /* 0x000000000f087348 */ /* 0x000fea0003c00000 */
[----:B------:R0:W1:Y:S02]  /*303a0*/  SHFL.UP P6, R14, R13, R12, R11 ;  /* 0x0400000c0d0e7389 */ /* 0x00006400000c000b */
[----:B01----:R-:W-:Y:S01]  /*303b0*/  ENDCOLLECTIVE ;  /* 0x000000000000791b */ /* 0x003fe20003800000 */
.L_x_2149:
[----:B------:R-:W-:Y:S01]  /*303c0*/  IMAD.MOV.U32 R12, RZ, RZ, 0x1f ;  /* 0x0000001fff0c7424 */ /* 0x000fe200078e00ff */
[----:B------:R-:W-:Y:S02]  /*303d0*/  MOV R11, 0x1f ;  /* 0x0000001f000b7802 */ /* 0x000fe40000000f00 */
[----:B------:R-:W-:-:S05]  /*303e0*/  SEL R3, R14, RZ, P5 ;  /* 0x000000ff0e037207 */ /* 0x000fca0002800000 */
[----:B------:R-:W-:-:S04]  /*303f0*/  IMAD.IADD R3, R4, 0x1, R3 ;  /* 0x0000000104037824 */ /* 0x000fc800078e0203 */
[----:B------:R-:W-:-:S07]  /*30400*/  IMAD.MOV.U32 R13, RZ, RZ, R3 ;  /* 0x000000ffff0d7224 */ /* 0x000fce00078e0003 */
[----:B------:R-:W-:Y:S05]  /*30410*/  WARPSYNC.COLLECTIVE R15, `(.L_x_2150) ;  /* 0x000000000f087348 */ /* 0x000fea0003c00000 */
[----:B------:R0:W1:Y:S02]  /*30420*/  SHFL.IDX P6, R14, R13, R12, R11 ;  /* 0x0000000c0d0e7389 */ /* 0x00006400000c000b */
[----:B01----:R-:W-:Y:S01]  /*30430*/  ENDCOLLECTIVE ;  /* 0x000000000000791b */ /* 0x003fe20003800000 */
.L_x_2150:
[----:B------:R-:W-:Y:S05]  /*30440*/  BRA `(.L_x_2151) ;  /* 0xffffffa000ec7947 */ /* 0x000fea000383ffff */
.L_x_1946:
[----:B------:R-:W-:Y:S01]  /*30450*/  BSSY B0, `(.L_x_2152) ;  /* 0x0000006000007945 */ /* 0x000fe20003800000 */
[----:B------:R-:W-:Y:S01]  /*30460*/  PLOP3.LUT P6, PT, P6, PT, PT, 0x8, 0x0 ;  /* 0x000000000000781c */ /* 0x000fe200037ce170 */
[----:B------:R-:W-:-:S12]  /*30470*/  IMAD.MOV.U32 R15, RZ, RZ, -0x1 ;  /* 0xffffffffff0f7424 */ /* 0x000fd800078e00ff */
[----:B012---:R-:W-:Y:S05]  /*30480*/  WARPSYNC.COLLECTIVE R15, `(.L_x_2153) ;  /* 0x000000000f087348 */ /* 0x007fea0003c00000 */
[----:B------:R-:W-:Y:S01]  /*30490*/  VOTE.ANY R14, PT, P6 ;  /* 0x00000000000e7806 */ /* 0x000fe200030e0100 */
[----:B012---:R-:W-:Y:S06]  /*304a0*/  ENDCOLLECTIVE ;  /* 0x000000000000791b */ /* 0x007fec0003800000 */
.L_x_2153:
[----:B------:R-:W-:Y:S05]  /*304b0*/  BSYNC B0 ;  /* 0x0000000000007941 */ /* 0x000fea0003800000 */
.L_x_2152:
[----:B------:R-:W-:Y:S02]  /*304c0*/  IMAD.MOV.U32 R2, RZ, RZ, R14 ;  /* 0x000000ffff027224 */ /* 0x000fe400078e000e */
[----:B------:R-:W-:Y:S02]  /*304d0*/  IMAD.MOV.U32 R13, RZ, RZ, R17 ;  /* 0x000000ffff0d7224 */ /* 0x000fe400078e0011 */
[----:B------:R-:W0:Y:S01]  /*304e0*/  POPC R6, R2 ;  /* 0x0000000200067309 */ /* 0x000e220000000000 */
[----:B------:R-:W-:Y:S02]  /*304f0*/  IMAD.MOV.U32 R11, RZ, RZ, 0x1f ;  /* 0x0000001fff0b7424 */ /* 0x000fe400078e00ff */
[----:B------:R-:W-:Y:S02]  /*30500*/  IMAD.MOV.U32 R15, RZ, RZ, -0x1 ;  /* 0xffffffffff0f7424 */ /* 0x000fe400078e00ff */
[----:B0-----:R-:W-:-:S07]  /*30510*/  IMAD.MOV.U32 R12, RZ, RZ, R6 ;  /* 0x000000ffff0c7224 */ /* 0x001fce00078e0006 */
[----:B------:R-:W-:Y:S05]  /*30520*/  WARPSYNC.COLLECTIVE R15, `(.L_x_2154) ;  /* 0x000000000f087348 */ /* 0x000fea0003c00000 */
[----:B------:R0:W1:Y:S02]  /*30530*/  SHFL.IDX P6, R14, R13, R12, R11 ;  /* 0x0000000c0d0e7389 */ /* 0x00006400000c000b */
[----:B01----:R-:W-:Y:S01]  /*30540*/  ENDCOLLECTIVE ;  /* 0x000000000000791b */ /* 0x003fe20003800000 */
.L_x_2154:
[----:B------:R-:W-:Y:S01]  /*30550*/  IMAD.MOV.U32 R17, RZ, RZ, R14 ;  /* 0x000000ffff117224 */ /* 0x000fe200078e000e */
[----:B------:R-:W-:Y:S06]  /*30560*/  BRA `(.L_x_2155) ;  /* 0xffffffa000dc7947 */ /* 0x000fec000383ffff */
.L_x_1948:
[----:B------:R-:W-:Y:S01]  /*30570*/  BSSY B0, `(.L_x_2156) ;  /* 0x0000007000007945 */ /* 0x000fe20003800000 */
[----:B------:R-:W-:Y:S02]  /*30580*/  IMAD.MOV.U32 R13, RZ, RZ, R3 ;  /* 0x000000ffff0d7224 */ /* 0x000fe400078e0003 */
[----:B------:R-:W-:Y:S02]  /*30590*/  IMAD.MOV.U32 R11, RZ, RZ, 0x1f ;  /* 0x0000001fff0b7424 */ /* 0x000fe400078e00ff */
[----:B------:R-:W-:-:S07]  /*305a0*/  IMAD.MOV.U32 R15, RZ, RZ, -0x1 ;  /* 0xffffffffff0f7424 */ /* 0x000fce00078e00ff */
[----:B01-34-:R-:W-:Y:S05]  /*305b0*/  WARPSYNC.COLLECTIVE R15, `(.L_x_2157) ;  /* 0x000000000f087348 */ /* 0x01bfea0003c00000 */
[----:B------:R2:W0:Y:S02]  /*305c0*/  SHFL.IDX P6, R14, R13, R12, R11 ;  /* 0x0000000c0d0e7389 */ /* 0x00042400000c000b */
[----:B01234-:R-:W-:Y:S01]  /*305d0*/  ENDCOLLECTIVE ;  /* 0x000000000000791b */ /* 0x01ffe20003800000 */
.L_x_2157:
[----:B------:R-:W-:Y:S05]  /*305e0*/  BSYNC B0 ;  /* 0x0000000000007941 */ /* 0x000fea0003800000 */
.L_x_2156:
[----:B------:R-:W-:Y:S05]  /*305f0*/  BRA `(.L_x_1947) ;  /* 0xffffffa000d47947 */ /* 0x000fea000383ffff */
.L_x_1952:
[----:B0-----:R0:W2:Y:S02]  /*30600*/  SYNCS.PHASECHK.TRANS64.TRYWAIT P0, [R5+URZ+0x2a820], R0 ;  /* 0x02a82000050075a7 */ /* 0x0010a4000800017f */
[----:B--2---:R-:W-:Y:S05]  /*30610*/  @!P0 NANOSLEEP.SYNCS 0x989680 ;  /* 0x009896800000895d */ /* 0x004fea0003900000 */
[----:B------:R-:W2:Y:S02]  /*30620*/  @!P0 SYNCS.PHASECHK.TRANS64 P0, [R5+URZ+0x2a820], R0 ;  /* 0x02a82000050085a7 */ /* 0x000ea4000800007f */
[----:B--2---:R-:W-:Y:S05]  /*30630*/  @!P0 BRA `(.L_x_1952) ;  /* 0xfffffffc00f08947 */ /* 0x004fea000383ffff */
[----:B------:R-:W-:Y:S05]  /*30640*/  BRA `(.L_x_2158) ;  /* 0xffffffa8004c7947 */ /* 0x000fea000383ffff */
.L_x_1953:
        /* <DEDUP_REMOVED lines=8> */
[----:B01--4-:R-:W-:Y:S05]  /*306d0*/  WARPSYNC.COLLECTIVE R15, `(.L_x_2160) ;  /* 0x000000000f087348 */ /* 0x013fea0003c00000 */
[----:B------:R2:W3:Y:S02]  /*306e0*/  SHFL.IDX P6, R14, R13, R12, R11 ;  /* 0x0000000c0d0e7389 */ /* 0x0004e400000c000b */
[----:B01234-:R-:W-:Y:S01]  /*306f0*/  ENDCOLLECTIVE ;  /* 0x000000000000791b */ /* 0x01ffe20003800000 */
.L_x_2160:
[----:B------:R-:W-:Y:S05]  /*30700*/  BSYNC B0 ;  /* 0x0000000000007941 */ /* 0x000fea0003800000 */
.L_x_2159:
[----:B------:R-:W-:Y:S05]  /*30710*/  BRA `(.L_x_2161) ;  /* 0xffffffa800347947 */ /* 0x000fea000383ffff */
.L_x_1954:
[----:B------:R-:W-:Y:S01]  /*30720*/  BSSY B0, `(.L_x_2162) ;  /* 0x0000006000007945 */ /* 0x000fe20003800000 */
[----:B------:R-:W-:-:S07]  /*30730*/  IMAD.MOV.U32 R15, RZ, RZ, -0x1 ;  /* 0xffffffffff0f7424 */ /* 0x000fce00078e00ff */
[----:B01--4-:R-:W-:Y:S05]  /*30740*/  WARPSYNC.COLLECTIVE R15, `(.L_x_2163) ;  /* 0x000000000f0c7348 */ /* 0x013fea0003c00000 */
[----:B------:R-:W-:Y:S02]  /*30750*/  ELECT P6, UR62, PT ;  /* 0x00000000003e782f */ /* 0x000fe400038c0000 */
[----:B------:R-:W-:Y:S01]  /*30760*/  MOV R14, UR62 ;  /* 0x0000003e000e7c02 */ /* 0x000fe20008000f00 */
[----:B01--4-:R-:W-:Y:S10]  /*30770*/  ENDCOLLECTIVE ;  /* 0x000000000000791b */ /* 0x013ff40003800000 */
.L_x_2163:
[----:B------:R-:W-:Y:S05]  /*30780*/  BSYNC B0 ;  /* 0x0000000000007941 */ /* 0x000fea0003800000 */
.L_x_2162:
[----:B------:R-:W-:Y:S05]  /*30790*/  BRA `(.L_x_2164) ;  /* 0xffffffa800287947 */ /* 0x000fea000383ffff */
.L_x_1956:
[----:B0-----:R0:W2:Y:S02]  /*307a0*/  SYNCS.PHASECHK.TRANS64.TRYWAIT P1, [R3+URZ+0x2a840], R2 ;  /* 0x02a84002030075a7 */ /* 0x0010a4000802017f */
[----:B--2---:R-:W-:Y:S05]  /*307b0*/  @!P1 NANOSLEEP.SYNCS 0x989680 ;  /* 0x009896800000995d */ /* 0x004fea0003900000 */
[----:B------:R-:W2:Y:S02]  /*307c0*/  @!P1 SYNCS.PHASECHK.TRANS64 P1, [R3+URZ+0x2a840], R2 ;  /* 0x02a84002030095a7 */ /* 0x000ea4000802007f */
[----:B--2---:R-:W-:Y:S05]  /*307d0*/  @!P1 BRA `(.L_x_1956) ;  /* 0xfffffffc00f09947 */ /* 0x004fea000383ffff */
[----:B------:R-:W-:Y:S05]  /*307e0*/  BRA `(.L_x_2165) ;  /* 0xffffffa800487947 */ /* 0x000fea000383ffff */
.L_x_1958:
[----:B--2---:R2:W3:Y:S02]  /*307f0*/  SYNCS.PHASECHK.TRANS64.TRYWAIT P1, [R23+URZ+0x2a840], R0 ;  /* 0x02a84000170075a7 */ /* 0x0044e4000802017f */
[----:B---3--:R-:W-:Y:S05]  /*30800*/  @!P1 NANOSLEEP.SYNCS 0x989680 ;  /* 0x009896800000995d */ /* 0x008fea0003900000 */
[----:B------:R-:W3:Y:S02]  /*30810*/  @!P1 SYNCS.PHASECHK.TRANS64 P1, [R23+URZ+0x2a840], R0 ;  /* 0x02a84000170095a7 */ /* 0x000ee4000802007f */
[----:B---3--:R-:W-:Y:S05]  /*30820*/  @!P1 BRA `(.L_x_1958) ;  /* 0xfffffffc00f09947 */ /* 0x008fea000383ffff */
[----:B------:R-:W-:Y:S05]  /*30830*/  BRA `(.L_x_2166) ;  /* 0xffffffa800547947 */ /* 0x000fea000383ffff */
.L_x_1960:
[----:B---3--:R3:W0:Y:S02]  /*30840*/  SYNCS.PHASECHK.TRANS64.TRYWAIT P1, [R3+URZ+0x2a860], R2 ;  /* 0x02a86002030075a7 */ /* 0x008624000802017f */
[----:B0-----:R-:W-:Y:S05]  /*30850*/  @!P1 NANOSLEEP.SYNCS 0x989680 ;  /* 0x009896800000995d */ /* 0x001fea0003900000 */
[----:B------:R-:W0:Y:S02]  /*30860*/  @!P1 SYNCS.PHASECHK.TRANS64 P1, [R3+URZ+0x2a860], R2 ;  /* 0x02a86002030095a7 */ /* 0x000e24000802007f */
[----:B0-----:R-:W-:Y:S05]  /*30870*/  @!P1 BRA `(.L_x_1960) ;  /* 0xfffffffc00f09947 */ /* 0x001fea000383ffff */
[----:B------:R-:W-:Y:S05]  /*30880*/  BRA `(.L_x_2167) ;  /* 0xffffffa800507947 */ /* 0x000fea000383ffff */
.L_x_1962:
[----:B------:R0:W0:Y:S02]  /*30890*/  SYNCS.PHASECHK.TRANS64.TRYWAIT P1, [R23+URZ+0x2a860], R0 ;  /* 0x02a86000170075a7 */ /* 0x000024000802017f */
[----:B0-----:R-:W-:Y:S05]  /*308a0*/  @!P1 NANOSLEEP.SYNCS 0x989680 ;  /* 0x009896800000995d */ /* 0x001fea0003900000 */
[----:B------:R-:W0:Y:S02]  /*308b0*/  @!P1 SYNCS.PHASECHK.TRANS64 P1, [R23+URZ+0x2a860], R0 ;  /* 0x02a86000170095a7 */ /* 0x000e24000802007f */
[----:B0-----:R-:W-:Y:S05]  /*308c0*/  @!P1 BRA `(.L_x_1962) ;  /* 0xfffffffc00f09947 */ /* 0x001fea000383ffff */
[----:B------:R-:W-:Y:S05]  /*308d0*/  BRA `(.L_x_2168) ;  /* 0xffffffa8004c7947 */ /* 0x000fea000383ffff */
.L_x_1964:
[----:B------:R0:W0:Y:S02]  /*308e0*/  SYNCS.PHASECHK.TRANS64.TRYWAIT P1, [R3+URZ+0x2a880], R2 ;  /* 0x02a88002030075a7 */ /* 0x000024000802017f */
[----:B0-----:R-:W-:Y:S05]  /*308f0*/  @!P1 NANOSLEEP.SYNCS 0x989680 ;  /* 0x009896800000995d */ /* 0x001fea0003900000 */
[----:B------:R-:W0:Y:S02]  /*30900*/  @!P1 SYNCS.PHASECHK.TRANS64 P1, [R3+URZ+0x2a880], R2 ;  /* 0x02a88002030095a7 */ /* 0x000e24000802007f */
[----:B0-----:R-:W-:Y:S05]  /*30910*/  @!P1 BRA `(.L_x_1964) ;  /* 0xfffffffc00f09947 */ /* 0x001fea000383ffff */
[----:B------:R-:W-:Y:S05]  /*30920*/  BRA `(.L_x_2169) ;  /* 0xffffffa800487947 */ /* 0x000fea000383ffff */
.L_x_2170:
        /* <DEDUP_REMOVED lines=13> */
.L_x_3251:


//--------------------- .text._ZN7cutlass13device_kernelIN5flash11enable_sm90INS1_16FlashAttnFwdSm90INS1_25CollectiveMainloopFwdSm90ILi2EN4cute5tupleIJNS5_1CILi1EEES8_S8_EEENS6_IJNS7_ILi128EEENS7_ILi160EEENS7_ILi192EEEEEELi192ENS_12float_e4m3_tEfNS_4arch4Sm90ELb1ELb0ELb1ELb0ELb1ELb0ELb0ELb1ELb1ELb1ELb0ELb0EEENS1_21CollectiveEpilogueFwdINS6_IJSA_SC_SB_EEES9_NS_10bfloat16_tESG_Li256ELb0ELb1ELb0ELb1EEENS1_30DynamicPersistentTileSchedulerILi256ELi128ELb0ELb1ELb1EEEEEEEEEvNT_6ParamsE --------------------------
	.section	.text._ZN7cutlass13device_kernelIN5flash11enable_sm90INS1_16FlashAttnFwdSm90INS1_25CollectiveMainloopFwdSm90ILi2EN4cute5tupleIJNS5_1CILi1EEES8_S8_EEENS6_IJNS7_ILi128EEENS7_ILi160EEENS7_ILi192EEEEEELi192ENS_12float_e4m3_tEfNS_4arch4Sm90ELb1ELb0ELb1ELb0ELb1ELb0ELb0ELb1ELb1ELb1ELb0ELb0EEENS1_21CollectiveEpilogueFwdINS6_IJSA_SC_SB_EEES9_NS_10bfloat16_tESG_Li256ELb0ELb1ELb0ELb1EEENS1_30DynamicPersistentTileSchedulerILi256ELi128ELb0ELb1ELb1EEEEEEEEEvNT_6ParamsE,"ax",@progbits
	.align	128
.text._ZN7cutlass13device_kernelIN5flash11enable_sm90INS1_16FlashAttnFwdSm90INS1_25CollectiveMainloopFwdSm90ILi2EN4cute5tupleIJNS5_1CILi1EEES8_S8_EEENS6_IJNS7_ILi128EEENS7_ILi160EEENS7_ILi192EEEEEELi192ENS_12float_e4m3_tEfNS_4arch4Sm90ELb1ELb0ELb1ELb0ELb1ELb0ELb0ELb1ELb1ELb1ELb0ELb0EEENS1_21CollectiveEpilogueFwdINS6_IJSA_SC_SB_EEES9_NS_10bfloat16_tESG_Li256ELb0ELb1ELb0ELb1EEENS1_30DynamicPersistentTileSchedulerILi256ELi128ELb0ELb1ELb1EEEEEEEEEvNT_6ParamsE:
        .type           _ZN7cutlass13device_kernelIN5flash11enable_sm90INS1_16FlashAttnFwdSm90INS1_25CollectiveMainloopFwdSm90ILi2EN4cute5tupleIJNS5_1CILi1EEES8_S8_EEENS6_IJNS7_ILi128EEENS7_ILi160EEENS7_ILi192EEEEEELi192ENS_12float_e4m3_tEfNS_4arch4Sm90ELb1ELb0ELb1ELb0ELb1ELb0ELb0ELb1ELb1ELb1ELb0ELb0EEENS1_21CollectiveEpilogueFwdINS6_IJSA_SC_SB_EEES9_NS_10bfloat16_tESG_Li256ELb0ELb1ELb0ELb1EEENS1_30DynamicPersistentTileSchedulerILi256ELi128ELb0ELb1ELb1EEEEEEEEEvNT_6ParamsE,@function
        .size           _ZN7cutlass13device_kernelIN5flash11enable_sm90INS1_16FlashAttnFwdSm90INS1_25CollectiveMainloopFwdSm90ILi2EN4cute5tupleIJNS5_1CILi1EEES8_S8_EEENS6_IJNS7_ILi128EEENS7_ILi160EEENS7_ILi192EEEEEELi192ENS_12float_e4m3_tEfNS_4arch4Sm90ELb1ELb0ELb1ELb0ELb1ELb0ELb0ELb1ELb1ELb1ELb0ELb0EEENS1_21CollectiveEpilogueFwdINS6_IJSA_SC_SB_EEES9_NS_10bfloat16_tESG_Li256ELb0ELb1ELb0ELb1EEENS1_30DynamicPersistentTileSchedulerILi256ELi128ELb0ELb1ELb1EEEEEEEEEvNT_6ParamsE,(.L_x_3252 - _ZN7cutlass13device_kernelIN5flash11enable_sm90INS1_16FlashAttnFwdSm90INS1_25CollectiveMainloopFwdSm90ILi2EN4cute5tupleIJNS5_1CILi1EEES8_S8_EEENS6_IJNS7_ILi128EEENS7_ILi160EEENS7_ILi192EEEEEELi192ENS_12float_e4m3_tEfNS_4arch4Sm90ELb1ELb0ELb1ELb0ELb1ELb0ELb0ELb1ELb1ELb1ELb0ELb0EEENS1_21CollectiveEpilogueFwdINS6_IJSA_SC_SB_EEES9_NS_10bfloat16_tESG_Li256ELb0ELb1ELb0ELb1EEENS1_30DynamicPersistentTileSchedulerILi256ELi128ELb0ELb1ELb1EEEEEEEEEvNT_6ParamsE)
        .other          _ZN7cutlass13device_kernelIN5flash11enable_sm90INS1_16FlashAttnFwdSm90INS1_25CollectiveMainloopFwdSm90ILi2EN4cute5tupleIJNS5_1CILi1EEES8_S8_EEENS6_IJNS7_ILi128EEENS7_ILi160EEENS7_ILi192EEEEEELi192ENS_12float_e4m3_tEfNS_4arch4Sm90ELb1ELb0ELb1ELb0ELb1ELb0ELb0ELb1ELb1ELb1ELb0ELb0EEENS1_21CollectiveEpilogueFwdINS6_IJSA_SC_SB_EEES9_NS_10bfloat16_tESG_Li256ELb0ELb1ELb0ELb1EEENS1_30DynamicPersistentTileSchedulerILi256ELi128ELb0ELb1ELb1EEEEEEEEEvNT_6ParamsE,@"STO_CUDA_ENTRY STV_DEFAULT"
_ZN7cutlass13device_kernelIN5flash11enable_sm90INS1_16FlashAttnFwdSm90INS1_25CollectiveMainloopFwdSm90ILi2EN4cute5tupleIJNS5_1CILi1EEES8_S8_EEENS6_IJNS7_ILi128EEENS7_ILi160EEENS7_ILi192EEEEEELi192ENS_12float_e4m3_tEfNS_4arch4Sm90ELb1ELb0ELb1ELb0ELb1ELb0ELb0ELb1ELb1ELb1ELb0ELb0EEENS1_21CollectiveEpilogueFwdINS6_IJSA_SC_SB_EEES9_NS_10bfloat16_tESG_Li256ELb0ELb1ELb0ELb1EEENS1_30DynamicPersistentTileSchedulerILi256ELi128ELb0ELb1ELb1EEEEEEEEEvNT_6ParamsE:
        /* <DEDUP_REMOVED lines=45> */
.L_x_2171:
        /* <DEDUP_REMOVED lines=22> */
.L_x_2172:
        /* <DEDUP_REMOVED lines=18> */
.L_x_2173:
        /* <DEDUP_REMOVED lines=22> */
.L_x_2174:
        /* <DEDUP_REMOVED lines=24> */
.L_x_2175:
        /* <DEDUP_REMOVED lines=9> */
.L_x_2177:
        /* <DEDUP_REMOVED lines=69> */
.L_x_2234:
        /* <DEDUP_REMOVED lines=21> */
.L_x_2178:
[----:B------:R-:W-:Y:S01]  /*0e60*/  ULDC UR8, c[0x0][0xc54] ;  /* 0x0003150000087ab9 */ /* 0x000fe20000000800 */
[----:B------:R-:W-:Y:S01]  /*0e70*/  UMOV UR4, UR9 ;  /* 0x0000000900047c82 */ /* 0x000fe20008000000 */
[----:B------:R-:W-:-:S11]  /*0e80*/  UISETP.NE.AND UP0, UPT, UR8, 0x1, UPT ;  /* 0x000000010800788c */ /* 0x000fd6000bf05270 */
[----:B------:R-:W-:Y:S02]  /*0e90*/  @UP0 ULDC.64 UR10, c[0x0][0xc58] ;  /* 0x00031600000a0ab9 */ /* 0x000fe40000000a00 */
[----:B------:R-:W-:-:S04]  /*0ea0*/  UIMAD.WIDE.U32 UR6, UR9, UR10, URZ ;  /* 0x0000000a090672a5 */ /* 0x000fc8000f8e003f */
[----:B------:R-:W-:-:S04]  /*0eb0*/  @UP0 USHF.R.U32.HI UR4, URZ, UR11, UR7 ;  /* 0x0000000b3f040299 */ /* 0x000fc80008011607 */
[----:B------:R-:W-:-:S12]  /*0ec0*/  UIMAD UR6, UR4, UR8, URZ ;  /* 0x00000008040672a4 */ /* 0x000fd8000f8e023f */
.L_x_2179:
[----:B------:R-:W-:Y:S01]  /*0ed0*/  ULOP3.LUT UR4, URZ, UR4, URZ, 0x33, !UPT ;  /* 0x000000043f047292 */ /* 0x000fe2000f8e333f */
[----:B------:R-:W-:Y:S01]  /*0ee0*/  PLOP3.LUT P0, PT, PT, PT, PT, 0x80, 0x0 ;  /* 0x000000000000781c */ /* 0x000fe20003f0f070 */
[----:B------:R-:W-:Y:S01]  /*0ef0*/  UIADD3 UR10, UR9, -UR6, URZ ;  /* 0x80000006090a7290 */ /* 0x000fe2000fffe03f */
[----:B------:R-:W-:Y:S01]  /*0f00*/  IMAD.MOV.U32 R0, RZ, RZ, RZ ;  /* 0x000000ffff007224 */ /* 0x000fe200078e00ff */
[----:B------:R-:W-:Y:S01]  /*0f10*/  ULDC UR7, c[0x0][0x448] ;  /* 0x0001120000077ab9 */ /* 0x000fe20000000800 */
[----:B------:R-:W-:Y:S01]  /*0f20*/  ULDC UR6, c[0x0][0xc3c] ;  /* 0x00030f0000067ab9 */ /* 0x000fe20000000800 */
[----:B------:R-:W-:Y:S01]  /*0f30*/  UISETP.NE.AND UP2, UPT, UR7, 0x1, UPT ;  /* 0x000000010700788c */ /* 0x000fe2000bf45270 */
[----:B------:R-:W-:Y:S01]  /*0f40*/  IMAD.MOV.U32 R2, RZ, RZ, RZ ;  /* 0x000000ffff027224 */ /* 0x000fe200078e00ff */
[----:B------:R-:W-:Y:S01]  /*0f50*/  UIADD3 UR4, UR4, UR6, URZ ;  /* 0x0000000604047290 */ /* 0x000fe2000fffe03f */
[----:B------:R-:W-:Y:S01]  /*0f60*/  CS2R R118, SRZ ;  /* 0x0000000000767805 */ /* 0x000fe2000001ff00 */
[----:B------:R-:W-:Y:S01]  /*0f70*/  ULDC.64 UR12, c[0x0][0x418] ;  /* 0x00010600000c7ab9 */ /* 0x000fe20000000a00 */
[----:B------:R-:W-:Y:S01]  /*0f80*/  ULDC UR48, c[0x0][0x424] ;  /* 0x0001090000307ab9 */ /* 0x000fe20000000800 */
[----:B------:R-:W-:Y:S01]  /*0f90*/  UISETP.NE.U32.AND UP0, UPT, UR12, URZ, UPT ;  /* 0x0000003f0c00728c */ /* 0x000fe2000bf05070 */
[----:B------:R-:W-:Y:S01]  /*0fa0*/  CS2R R6, SRZ ;  /* 0x0000000000067805 */ /* 0x000fe2000001ff00 */
[----:B------:R-:W-:Y:S01]  /*0fb0*/  USHF.L.U32 UR37, UR4, 0x7, URZ ;  /* 0x0000000704257899 */ /* 0x000fe2000800063f */
[----:B------:R-:W-:Y:S01]  /*0fc0*/  CS2R R116, SRZ ;  /* 0x0000000000747805 */ /* 0x000fe2000001ff00 */
[----:B------:R-:W-:Y:S01]  /*0fd0*/  UISETP.NE.AND.EX UP0, UPT, UR13, URZ, UPT, UP0 ;  /* 0x0000003f0d00728c */ /* 0x000fe2000bf05300 */
[----:B------:R-:W-:Y:S01]  /*0fe0*/  CS2R R8, SRZ ;  /* 0x0000000000087805 */ /* 0x000fe2000001ff00 */
[----:B------:R-:W-:Y:S01]  /*0ff0*/  UIADD3 UR4, UR37, 0x7f, URZ ;  /* 0x0000007f25047890 */ /* 0x000fe2000fffe03f */
[----:B------:R-:W-:Y:S01]  /*1000*/  CS2R R110, SRZ ;  /* 0x00000000006e7805 */ /* 0x000fe2000001ff00 */
[----:B------:R-:W-:Y:S01]  /*1010*/  ULDC UR8, c[0x0][0x288] ;  /* 0x0000a20000087ab9 */ /* 0x000fe20000000800 */
[----:B------:R-:W-:Y:S01]  /*1020*/  @UP2 ULDC UR6, c[0x0][0x44c] ;  /* 0x0001130000062ab9 */ /* 0x000fe20000000800 */
[----:B------:R-:W-:Y:S01]  /*1030*/  UIADD3 UR8, -UR8, 0xa0, URZ ;  /* 0x000000a008087890 */ /* 0x000fe2000fffe13f */
[----:B------:R-:W-:Y:S01]  /*1040*/  CS2R R10, SRZ ;  /* 0x00000000000a7805 */ /* 0x000fe2000001ff00 */
[----:B------:R-:W-:Y:S01]  /*1050*/  UIMAD.WIDE.U32 UR6, UR4, UR6, URZ ;  /* 0x00000006040672a5 */ /* 0x000fe2000f8e003f */
[----:B------:R-:W-:Y:S01]  /*1060*/  CS2R R108, SRZ ;  /* 0x00000000006c7805 */ /* 0x000fe2000001ff00 */
[----:B------:R-:W-:Y:S01]  /*1070*/  USEL UR48, UR48, 0x1, UP0 ;  /* 0x0000000130307887 */ /* 0x000fe20008000000 */
[----:B------:R-:W-:Y:S01]  /*1080*/  CS2R R12, SRZ ;  /* 0x00000000000c7805 */ /* 0x000fe2000001ff00 */
[----:B------:R-:W-:Y:S01]  /*1090*/  ULDC UR9, c[0x0][0x2f0] ;  /* 0x0000bc0000097ab9 */ /* 0x000fe20000000800 */
[----:B------:R-:W-:Y:S01]  /*10a0*/  @UP2 ULDC UR12, c[0x0][0x450] ;  /* 0x00011400000c2ab9 */ /* 0x000fe20000000800 */
[----:B------:R-:W-:Y:S01]  /*10b0*/  UIMAD UR8, UR48, UR9, UR8 ;  /* 0x00000009300872a4 */ /* 0x000fe2000f8e0208 */
[----:B------:R-:W-:Y:S01]  /*10c0*/  CS2R R102, SRZ ;  /* 0x0000000000667805 */ /* 0x000fe2000001ff00 */
[----:B------:R-:W-:Y:S01]  /*10d0*/  @UP2 USHF.R.U32.HI UR4, URZ, UR12, UR7 ;  /* 0x0000000c3f042299 */ /* 0x000fe20008011607 */
[----:B------:R-:W-:Y:S01]  /*10e0*/  CS2R R14, SRZ ;  /* 0x00000000000e7805 */ /* 0x000fe2000001ff00 */
[----:B------:R-:W-:Y:S01]  /*10f0*/  UIMAD UR6, UR48, UR9, 0x9f ;  /* 0x0000009f300674a4 */ /* 0x000fe2000f8e0209 */
[----:B------:R-:W-:Y:S01]  /*1100*/  CS2R R100, SRZ ;  /* 0x0000000000647805 */ /* 0x000fe2000001ff00 */
[----:B------:R-:W-:Y:S01]  /*1110*/  UIADD3 UR8, UR8, UR4, URZ ;  /* 0x0000000408087290 */ /* 0x000fe2000fffe03f */
[----:B------:R-:W-:Y:S01]  /*1120*/  CS2R R20, SRZ ;  /* 0x0000000000147805 */ /* 0x000fe2000001ff00 */
[----:B------:R-:W-:Y:S01]  /*1130*/  UIMAD.WIDE UR6, UR6, 0x66666667, URZ ;  /* 0x66666667060678a5 */ /* 0x000fe2000f8e023f */
[----:B------:R-:W-:Y:S01]  /*1140*/  CS2R R94, SRZ ;  /* 0x00000000005e7805 */ /* 0x000fe2000001ff00 */
[----:B------:R-:W-:Y:S01]  /*1150*/  UIMAD.WIDE UR8, UR8, 0x66666667, URZ ;  /* 0x66666667080878a5 */ /* 0x000fe2000f8e023f */
[----:B------:R-:W-:Y:S01]  /*1160*/  CS2R R24, SRZ ;  /* 0x0000000000187805 */ /* 0x000fe2000001ff00 */
[----:B------:R-:W-:Y:S01]  /*1170*/  ULDC UR11, c[0x0][0xc54] ;  /* 0x00031500000b7ab9 */ /* 0x000fe20000000800 */
[----:B------:R-:W-:Y:S01]  /*1180*/  USHF.R.U32.HI UR4, URZ, 0x1f, UR7 ;  /* 0x0000001f3f047899 */ /* 0x000fe20008011607 */
[----:B------:R-:W-:Y:S01]  /*1190*/  CS2R R92, SRZ ;  /* 0x00000000005c7805 */ /* 0x000fe2000001ff00 */
[----:B------:R-:W-:Y:S01]  /*11a0*/  UIMAD UR11, UR5, UR11, UR10 ;  /* 0x0000000b050b72a4 */ /* 0x000fe2000f8e020a */
[----:B------:R-:W-:Y:S01]  /*11b0*/  CS2R R28, SRZ ;  /* 0x00000000001c7805 */ /* 0x000fe2000001ff00 */
[----:B------:R-:W-:Y:S01]  /*11c0*/  USHF.R.U32.HI UR5, URZ, 0x1f, UR9 ;  /* 0x0000001f3f057899 */ /* 0x000fe20008011609 */
[----:B------:R-:W-:Y:S01]  /*11d0*/  CS2R R86, SRZ ;  /* 0x0000000000567805 */ /* 0x000fe2000001ff00 */
[----:B------:R-:W-:Y:S01]  /*11e0*/  ULEA.HI.SX32 UR7, UR7, UR4, 0x1a ;  /* 0x0000000407077291 */ /* 0x000fe2000f8fd23f */
[----:B------:R-:W-:Y:S01]  /*11f0*/  CS2R R26, SRZ ;  /* 0x00000000001a7805 */ /* 0x000fe2000001ff00 */
[----:B------:R-:W-:Y:S01]  /*1200*/  ULEA.HI.SX32 UR9, UR9, UR5, 0x1a ;  /* 0x0000000509097291 */ /* 0x000fe2000f8fd23f */
[----:B------:R-:W-:Y:S01]  /*1210*/  CS2R R84, SRZ ;  /* 0x0000000000547805 */ /* 0x000fe2000001ff00 */
[----:B------:R-:W-:Y:S01]  /*1220*/  ULDC UR38, c[0x0][0xc48] ;  /* 0x0003120000267ab9 */ /* 0x000fe20000000800 */
[----:B------:R-:W-:Y:S01]  /*1230*/  UMOV UR42, UR11 ;  /* 0x0000000b002a7c82 */ /* 0x000fe20008000000 */
[----:B------:R-:W-:Y:S01]  /*1240*/  UISETP.LT.AND UP0, UPT, UR7, UR9, UPT ;  /* 0x000000090700728c */ /* 0x000fe2000bf01270 */
[----:B------:R-:W-:Y:S01]  /*1250*/  CS2R R32, SRZ ;  /* 0x0000000000207805 */ /* 0x000fe2000001ff00 */
[----:B------:R-:W-:Y:S01]  /*1260*/  UISETP.NE.AND UP1, UPT, UR38, 0x1, UPT ;  /* 0x000000012600788c */ /* 0x000fe2000bf25270 */
[----:B------:R-:W-:Y:S01]  /*1270*/  CS2R R78, SRZ ;  /* 0x00000000004e7805 */ /* 0x000fe2000001ff00 */
[----:B------:R-:W-:Y:S01]  /*1280*/  USEL UR52, UR7, UR9, UP0 ;  /* 0x0000000907347287 */ /* 0x000fe20008000000 */
[----:B------:R-:W-:Y:S01]  /*1290*/  CS2R R30, SRZ ;  /* 0x00000000001e7805 */ /* 0x000fe2000001ff00 */
[----:B------:R-:W-:Y:S01]  /*12a0*/  UP2UR UR49, UPR, URZ, 0x4 ;  /* 0x000000043f317883 */ /* 0x000fe20008000000 */
[----:B------:R-:W-:Y:S01]  /*12b0*/  CS2R R76, SRZ ;  /* 0x00000000004c7805 */ /* 0x000fe2000001ff00 */
[----:B------:R-:W-:Y:S01]  /*12c0*/  UISETP.GE.AND UP0, UPT, UR52, 0x1, UPT ;  /* 0x000000013400788c */ /* 0x000fe2000bf06270 */
[----:B------:R-:W-:-:S02]  /*12d0*/  CS2R R36, SRZ ;  /* 0x0000000000247805 */ /* 0x000fc4000001ff00 */
[----:B------:R-:W-:Y:S02]  /*12e0*/  CS2R R70, SRZ ;  /* 0x0000000000467805 */ /* 0x000fe4000001ff00 */
[----:B------:R-:W-:Y:S02]  /*12f0*/  CS2R R38, SRZ ;  /* 0x0000000000267805 */ /* 0x000fe4000001ff00 */
[----:B------:R-:W-:Y:S01]  /*1300*/  CS2R R68, SRZ ;  /* 0x0000000000447805 */ /* 0x000fe2000001ff00 */
[----:B------:R-:W-:Y:S01]  /*1310*/  @UP1 ULDC UR10, c[0x0][0xc4c] ;  /* 0x00031300000a1ab9 */ /* 0x000fe20000000800 */
[----:B------:R-:W-:Y:S01]  /*1320*/  PLOP3.LUT P1, PT, PT, PT, UP0, 0x80, 0x0 ;  /* 0x000000000000781c */ /* 0x000fe20003f2f008 */
[----:B------:R-:W-:Y:S01]  /*1330*/  UIMAD.WIDE.U32 UR4, UR11, UR10, URZ ;  /* 0x0000000a0b0472a5 */ /* 0x000fe2000f8e003f */
[----:B------:R-:W-:Y:S01]  /*1340*/  CS2R R40, SRZ ;  /* 0x0000000000287805 */ /* 0x000fe2000001ff00 */
[----:B------:R-:W-:Y:S01]  /*1350*/  @UP1 ULDC UR6, c[0x0][0xc50] ;  /* 0x0003140000061ab9 */ /* 0x000fe20000000800 */
[----:B------:R-:W-:Y:S01]  /*1360*/  IMAD.MOV.U32 R35, RZ, RZ, RZ ;  /* 0x000000ffff237224 */ /* 0x000fe200078e00ff */
[----:B------:R-:W-:Y:S01]  /*1370*/  @UP1 USHF.R.U32.HI UR42, URZ, UR6, UR5 ;  /* 0x000000063f2a1299 */ /* 0x000fe20008011605 */
[----:B------:R-:W-:-:S02]  /*1380*/  CS2R R62, SRZ ;  /* 0x00000000003e7805 */ /* 0x000fc4000001ff00 */
[----:B------:R-:W-:Y:S02]  /*1390*/  CS2R R42, SRZ ;  /* 0x00000000002a7805 */ /* 0x000fe4000001ff00 */
[----:B------:R-:W-:Y:S01]  /*13a0*/  CS2R R60, SRZ ;  /* 0x00000000003c7805 */ /* 0x000fe2000001ff00 */
[----:B------:R-:W-:Y:S01]  /*13b0*/  UIADD3 UR4, -UR42, URZ, URZ ;  /* 0x0000003f2a047290 */ /* 0x000fe2000fffe13f */
[----:B------:R-:W-:Y:S02]  /*13c0*/  CS2R R44, SRZ ;  /* 0x00000000002c7805 */ /* 0x000fe4000001ff00 */
[----:B------:R-:W-:Y:S02]  /*13d0*/  CS2R R54, SRZ ;  /* 0x0000000000367805 */ /* 0x000fe4000001ff00 */
[----:B------:R-:W-:Y:S01]  /*13e0*/  CS2R R46, SRZ ;  /* 0x00000000002e7805 */ /* 0x000fe2000001ff00 */
[----:B------:R-:W-:Y:S01]  /*13f0*/  UIMAD UR38, UR38, UR4, UR11 ;  /* 0x00000004262672a4 */ /* 0x000fe2000f8e020b */
        /* <DEDUP_REMOVED lines=11> */
[----:B------:R-:W-:Y:S01]  /*14b0*/  IMAD.MOV.U32 R88, RZ, RZ, RZ ;  /* 0x000000ffff587224 */ /* 0x000fe200078e00ff */
[----:B------:R-:W-:Y:S01]  /*14c0*/  CS2R R130, SRZ ;  /* 0x0000000000827805 */ /* 0x000fe2000001ff00 */
[----:B------:R-:W-:Y:S02]  /*14d0*/  IMAD.MOV.U32 R96, RZ, RZ, RZ ;  /* 0x000000ffff607224 */ /* 0x000fe400078e00ff */
        /* <DEDUP_REMOVED lines=33> */
.L_x_2181:
        /* <DEDUP_REMOVED lines=19> */
[----:B------:R-:W-:Y:S02]  /*1820*/  @UP1 UIMAD.WIDE.U32 UR10, UR42, UR14, URZ ;  /* 0x0000000e2a0a12a5 */ /* 0x000fe4000f8e003f */
[----:B------:R-:W-:Y:S02]  /*1830*/  @UP1 UIMAD UR18, UR42, UR15, UR12 ;  /* 0x0000000f2a1212a4 */ /* 0x000fe4000f8e020c */
[----:B------:R-:W-:Y:S01]  /*1840*/  @UP1 USHF.R.S32.HI UR19, URZ, 0x1f, UR38 ;  /* 0x0000001f3f131899 */ /* 0x000fe20008011426 */
[----:B------:R-:W-:Y:S01]  /*1850*/  @UP0 ULDC.64 UR14, c[0x0][0x9b0] ;  /* 0x00026c00000e0ab9 */ /* 0x000fe20000000a00 */
[----:B------:R-:W-:Y:S01]  /*1860*/  @UP1 ULDC.64 UR12, c[0x0][0x9c0] ;  /* 0x00027000000c1ab9 */ /* 0x000fe20000000a00 */
[----:B------:R-:W-:Y:S02]  /*1870*/  @UP0 UIMAD UR16, UR16, UR14, URZ ;  /* 0x0000000e101002a4 */ /* 0x000fe4000f8e023f */
[----:B------:R-:W-:-:S02]  /*1880*/  @UP0 UIADD3 UR9, UR9, UR17, URZ ;  /* 0x0000001109090290 */ /* 0x000fc4000fffe03f */
        /* <DEDUP_REMOVED lines=30> */
.L_x_2320:
[----:B------:R-:W-:Y:S05]  /*1a70*/  @!P0 BRA `(.L_x_2183) ;  /* 0x0000000000048947 */ /* 0x000fea0003800000 */
[----:B------:R-:W-:Y:S01]  /*1a80*/  BPT.TRAP 0x1 ;  /* 0x000000040000795c */ /* 0x000fe20000300000 */
.L_x_2183:
[----:B------:R-:W-:Y:S02]  /*1a90*/  IMAD.U32 R2, RZ, RZ, UR43 ;  /* 0x0000002bff027e24 */ /* 0x000fe4000f8e00ff */
[----:B0-----:R-:W-:-:S03]  /*1aa0*/  IMAD.U32 R3, RZ, RZ, UR44 ;  /* 0x0000002cff037e24 */ /* 0x001fc6000f8e00ff */
[----:B------:R-:W-:Y:S02]  /*1ab0*/  LEA R2, R2, UR41, 0x3 ;  /* 0x0000002902027c11 */ /* 0x000fe4000f8e18ff */
[----:B------:R-:W-:-:S04]  /*1ac0*/  SHF.L.U32 R3, R3, 0x1f, RZ ;  /* 0x0000001f03037819 */ /* 0x000fc800000006ff */
[----:B------:R0:W1:Y:S01]  /*1ad0*/  SYNCS.PHASECHK.TRANS64.TRYWAIT P1, [R2+URZ+0x33430], R3 ;  /* 0x03343003020075a7 */ /* 0x000062000802017f */
[----:B------:R-:W-:Y:S05]  /*1ae0*/  @!P0 BRA `(.L_x_2184) ;  /* 0x0000000000048947 */ /* 0x000fea0003800000 */
[----:B------:R-:W-:Y:S01]  /*1af0*/  BPT.TRAP 0x1 ;  /* 0x000000040000795c */ /* 0x000fe20000300000 */
.L_x_2184:
[----:B-1----:R-:W-:Y:S05]  /*1b00*/  @P1 BRA `(.L_x_2185) ;  /* 0x0000000000081947 */ /* 0x002fea0003800000 */
[----:B------:R-:W1:Y:S02]  /*1b10*/  SYNCS.PHASECHK.TRANS64.TRYWAIT P1, [R2+URZ+0x33430], R3 ;  /* 0x03343003020075a7 */ /* 0x000e64000802017f */
[----:B-1----:R-:W-:Y:S05]  /*1b20*/  @!P1 BRA `(.L_x_2186) ;  /* 0x0000014c002c9947 */ /* 0x002fea0003800000 */
.L_x_2185:
        /* <DEDUP_REMOVED lines=204> */
.L_x_2187:
[----:B------:R-:W-:Y:S01]  /*27f0*/  UISETP.NE.AND UP0, UPT, UR49, URZ, UPT ;  /* 0x0000003f3100728c */ /* 0x000fe2000bf05270 */
[C---:B------:R-:W-:Y:S01]  /*2800*/  FMUL.FTZ R74, R0.reuse, R74 ;  /* 0x0000004a004a7220 */ /* 0x040fe20000410000 */
[C---:B------:R-:W-:Y:S01]  /*2810*/  FMUL.FTZ R13, R0.reuse, R76 ;  /* 0x0000004c000d7220 */ /* 0x040fe20000410000 */
[----:B01----:R-:W-:Y:S01]  /*2820*/  FMUL.FTZ R3, R0, R88 ;  /* 0x0000005800037220 */ /* 0x003fe20000410000 */
[----:B------:R-:W-:Y:S01]  /*2830*/  VIADD R76, R18, UR37 ;  /* 0x00000025124c7c36 */ /* 0x000fe20008000000 */
[----:B------:R0:W-:Y:S01]  /*2840*/  MUFU.TANH R88, R74 ;  /* 0x0000004a00587308 */ /* 0x0001e20000002400 */
[----:B------:R-:W-:Y:S01]  /*2850*/  PLOP3.LUT P1, PT, PT, PT, UP0, 0x80, 0x0 ;  /* 0x000000000000781c */ /* 0x000fe20003f2f008 */
[C---:B------:R-:W-:Y:S01]  /*2860*/  FMUL.FTZ R63, R0.reuse, R63 ;  /* 0x0000003f003f7220 */ /* 0x040fe20000410000 */
[----:B------:R-:W-:Y:S01]  /*2870*/  PLOP3.LUT P2, PT, PT, PT, UP0, 0x80, 0x0 ;  /* 0x000000000000781c */ /* 0x000fe20003f4f008 */
[C---:B------:R-:W-:Y:S01]  /*2880*/  FMUL.FTZ R78, R0.reuse, R78 ;  /* 0x0000004e004e7220 */ /* 0x040fe20000410000 */
[----:B------:R-:W-:Y:S01]  /*2890*/  ULDC UR14, c[0x0][0x2f0] ;  /* 0x0000bc00000e7ab9 */ /* 0x000fe20000000800 */
[----:B------:R-:W-:Y:S01]  /*28a0*/  @UP0 ULDC UR6, c[0x0][0x44c] ;  /* 0x0001130000060ab9 */ /* 0x000fe20000000800 */
[C---:B------:R-:W-:Y:S01]  /*28b0*/  FMUL.FTZ R12, R0.reuse, R73 ;  /* 0x00000049000c7220 */ /* 0x040fe20000410000 */
[----:B------:R1:W-:Y:S01]  /*28c0*/  MUFU.TANH R106, R63 ;  /* 0x0000003f006a7308 */ /* 0x0003e20000002400 */
[C---:B0-----:R-:W-:Y:S01]  /*28d0*/  FMUL.FTZ R74, R0.reuse, R58 ;  /* 0x0000003a004a7220 */ /* 0x041fe20000410000 */
[C---:B------:R-:W-:Y:S01]  /*28e0*/  FMUL.FTZ R58, R0.reuse, R61 ;  /* 0x0000003d003a7220 */ /* 0x040fe20000410000 */
[C---:B------:R-:W-:Y:S01]  /*28f0*/  FMUL.FTZ R14, R0.reuse, R77 ;  /* 0x0000004d000e7220 */ /* 0x040fe20000410000 */
[C---:B------:R-:W-:Y:S01]  /*2900*/  FMUL.FTZ R73, R0.reuse, R56 ;  /* 0x0000003800497220 */ /* 0x040fe20000410000 */
[----:B------:R-:W-:Y:S01]  /*2910*/  FMUL.FTZ R67, R0, R67 ;  /* 0x0000004300437220 */ /* 0x000fe20000410000 */
[----:B------:R-:W-:Y:S01]  /*2920*/  @P1 IMAD.HI.U32 R61, R76, UR6, RZ ;  /* 0x000000064c3d1c27 */ /* 0x000fe2000f8e00ff */
[----:B------:R-:W-:Y:S01]  /*2930*/  @UP0 ULDC UR6, c[0x0][0x450] ;  /* 0x0001140000060ab9 */ /* 0x000fe20000000800 */
[----:B------:R0:W-:Y:S02]  /*2940*/  MUFU.TANH R77, R78 ;  /* 0x0000004e004d7308 */ /* 0x0001e40000002400 */
[C---:B------:R-:W-:Y:S01]  /*2950*/  FMUL.FTZ R56, R0.reuse, R57 ;  /* 0x0000003900387220 */ /* 0x040fe20000410000 */
[C---:B------:R-:W-:Y:S01]  /*2960*/  FMUL.FTZ R57, R0.reuse, R60 ;  /* 0x0000003c00397220 */ /* 0x040fe20000410000 */
[----:B------:R-:W-:Y:S01]  /*2970*/  @P2 SHF.R.U32.HI R76, RZ, UR6, R61 ;  /* 0x00000006ff4c2c19 */ /* 0x000fe2000801163d */
[----:B------:R-:W-:Y:S01]  /*2980*/  UIMAD UR6, UR52, -0xa0, URZ ;  /* 0xffffff60340678a4 */ /* 0x000fe2000f8e023f */
[C---:B------:R-:W-:Y:S01]  /*2990*/  FMUL.FTZ R90, R0.reuse, R90 ;  /* 0x0000005a005a7220 */ /* 0x040fe20000410000 */
[C---:B------:R-:W-:Y:S01]  /*29a0*/  FMUL.FTZ R91, R0.reuse, R91 ;  /* 0x0000005b005b7220 */ /* 0x040fe20000410000 */
[C---:B------:R-:W-:Y:S01]  /*29b0*/  FMUL.FTZ R60, R0.reuse, R65 ;  /* 0x00000041003c7220 */ /* 0x040fe20000410000 */
[----:B-1----:R-:W1:Y:S01]  /*29c0*/  SHFL.IDX PT, R63, R76, 0x1, 0x1c1f ;  /* 0x003c1f004c3f7f89 */ /* 0x002e6200000e0000 */
[----:B------:R-:W-:Y:S01]  /*29d0*/  UIADD3 UR7, UR6, 0xa1, URZ ;  /* 0x000000a106077890 */ /* 0x000fe2000fffe03f */
[----:B------:R2:W-:Y:S01]  /*29e0*/  MUFU.TANH R65, R67 ;  /* 0x0000004300417308 */ /* 0x0005e20000002400 */
[----:B------:R-:W-:Y:S01]  /*29f0*/  UIMAD UR6, UR48, UR14, UR6 ;  /* 0x0000000e300672a4 */ /* 0x000fe2000f8e0206 */
[C---:B------:R-:W-:Y:S01]  /*2a00*/  FMUL.FTZ R94, R0.reuse, R94 ;  /* 0x0000005e005e7220 */ /* 0x040fe20000410000 */
[C---:B------:R-:W-:Y:S01]  /*2a10*/  FMUL.FTZ R15, R0.reuse, R80 ;  /* 0x00000050000f7220 */ /* 0x040fe20000410000 */
[C---:B------:R-:W-:Y:S01]  /*2a20*/  FMUL.FTZ R95, R0.reuse, R95 ;  /* 0x0000005f005f7220 */ /* 0x040fe20000410000 */
[----:B0-----:R-:W-:Y:S01]  /*2a30*/  IMAD.U32 R78, RZ, RZ, UR7 ;  /* 0x00000007ff4e7e24 */ /* 0x001fe2000f8e00ff */
[----:B------:R-:W-:Y:S01]  /*2a40*/  UIADD3 UR6, UR6, 0xa0, URZ ;  /* 0x000000a006067890 */ /* 0x000fe2000fffe03f */
[----:B------:R-:W-:Y:S01]  /*2a50*/  FMUL.FTZ R82, R0, R82 ;  /* 0x0000005200527220 */ /* 0x000fe20000410000 */
[----:B------:R-:W0:Y:S01]  /*2a60*/  MUFU.TANH R90, R90 ;  /* 0x0000005a005a7308 */ /* 0x000e220000002400 */
[----:B--2---:R-:W-:Y:S01]  /*2a70*/  IMAD.U32 R67, RZ, RZ, UR14 ;  /* 0x0000000eff437e24 */ /* 0x004fe2000f8e00ff */
[----:B------:R-:W-:Y:S01]  /*2a80*/  ULDC UR15, c[0x0][0x288] ;  /* 0x0000a200000f7ab9 */ /* 0x000fe20000000800 */
[----:B------:R-:W-:-:S02]  /*2a90*/  IMAD R78, R17, -0x2, R78 ;  /* 0xfffffffe114e7824 */ /* 0x000fc400078e024e */
[C---:B------:R-:W-:Y:S01]  /*2aa0*/  FMUL.FTZ R98, R0.reuse, R98 ;  /* 0x0000006200627220 */ /* 0x040fe20000410000 */
[----:B------:R-:W-:Y:S02]  /*2ab0*/  IMAD.U32 R80, RZ, RZ, UR6 ;  /* 0x00000006ff507e24 */ /* 0x000fe4000f8e00ff */
[C---:B------:R-:W-:Y:S01]  /*2ac0*/  FMUL.FTZ R7, R0.reuse, R96 ;  /* 0x0000006000077220 */ /* 0x040fe20000410000 */
[----:B------:R-:W-:Y:S01]  /*2ad0*/  IMAD R78, R67, UR48, R78 ;  /* 0x00000030434e7c24 */ /* 0x000fe2000f8e024e */
[----:B------:R-:W-:Y:S01]  /*2ae0*/  MUFU.TANH R91, R91 ;  /* 0x0000005b005b7308 */ /* 0x000fe20000002400 */
[----:B------:R-:W-:Y:S02]  /*2af0*/  IMAD R80, R17, -0x2, R80 ;  /* 0xfffffffe11507824 */ /* 0x000fe400078e0250 */
[C---:B------:R-:W-:Y:S01]  /*2b00*/  FMUL.FTZ R99, R0.reuse, R99 ;  /* 0x0000006300637220 */ /* 0x040fe20000410000 */
[C---:B------:R-:W-:Y:S01]  /*2b10*/  FMUL.FTZ R75, R0.reuse, R75 ;  /* 0x0000004b004b7220 */ /* 0x040fe20000410000 */
[C---:B------:R-:W-:Y:S01]  /*2b20*/  FMUL.FTZ R6, R0.reuse, R93 ;  /* 0x0000005d00067220 */ /* 0x040fe20000410000 */
[C---:B------:R-:W-:Y:S01]  /*2b30*/  FMUL.FTZ R9, R0.reuse, R101 ;  /* 0x0000006500097220 */ /* 0x040fe20000410000 */
[----:B-1----:R-:W-:Y:S01]  /*2b40*/  IADD3 R63, R63, -UR15, R78 ;  /* 0x8000000f3f3f7c10 */ /* 0x002fe2000fffe04e */
        /* <DEDUP_REMOVED lines=25> */
[----:B------:R-:W4:Y:S01]  /*2ce0*/  MUFU.TANH R98, R98 ;  /* 0x0000006200627308 */ /* 0x000f220000002400 */
[----:B---3--:R-:W-:Y:S01]  /*2cf0*/  VIMNMX R82, R80, R63, PT ;  /* 0x0000003f50527248 */ /* 0x008fe20003fe0100 */
[C---:B------:R-:W-:Y:S01]  /*2d00*/  FMUL.FTZ R63, R0.reuse, R40 ;  /* 0x00000028003f7220 */ /* 0x040fe20000410000 */
[C---:B------:R-:W-:Y:S01]  /*2d10*/  FMUL.FTZ R40, R0.reuse, R41 ;  /* 0x0000002900287220 */ /* 0x040fe20000410000 */
[----:B------:R-:W-:Y:S01]  /*2d20*/  FMUL.FTZ R46, R0, R46 ;  /* 0x0000002e002e7220 */ /* 0x000fe20000410000 */
[----:B------:R-:W-:Y:S01]  /*2d30*/  ISETP.GT.AND P1, PT, R82, RZ, PT ;  /* 0x000000ff5200720c */ /* 0x000fe20003f24270 */
[----:B------:R-:W-:Y:S01]  /*2d40*/  FMUL.FTZ R50, R0, R50 ;  /* 0x0000003200327220 */ /* 0x000fe20000410000 */
[C---:B------:R-:W-:Y:S01]  /*2d50*/  ISETP.GT.AND P2, PT, R82.reuse, 0x1, PT ;  /* 0x000000015200780c */ /* 0x040fe20003f44270 */
[----:B------:R3:W5:Y:S01]  /*2d60*/  MUFU.TANH R93, R99 ;  /* 0x00000063005d7308 */ /* 0x0007620000002400 */
[----:B------:R-:W-:Y:S01]  /*2d70*/  ISETP.GT.AND P3, PT, R82, 0x8, PT ;  /* 0x000000085200780c */ /* 0x000fe20003f64270 */
[----:B------:R-:W-:Y:S01]  /*2d80*/  FMUL.FTZ R26, R0, R26 ;  /* 0x0000001a001a7220 */ /* 0x000fe20000410000 */
[----:B0-----:R-:W-:Y:S01]  /*2d90*/  FSEL R101, R90, -INF , P1 ;  /* 0xff8000005a657808 */ /* 0x001fe20000800000 */
[----:B------:R-:W-:Y:S01]  /*2da0*/  FMUL.FTZ R51, R0, R51 ;  /* 0x0000003300337220 */ /* 0x000fe20000410000 */
[----:B------:R-:W-:Y:S01]  /*2db0*/  ISETP.GT.AND P1, PT, R82, 0x9, PT ;  /* 0x000000095200780c */ /* 0x000fe20003f24270 */
[----:B------:R-:W-:Y:S01]  /*2dc0*/  FMUL.FTZ R54, R0, R54 ;  /* 0x0000003600367220 */ /* 0x000fe20000410000 */
[----:B-1----:R-:W-:Y:S01]  /*2dd0*/  FSEL R97, R94, -INF , P3 ;  /* 0xff8000005e617808 */ /* 0x002fe20001800000 */
[----:B------:R0:W-:Y:S01]  /*2de0*/  MUFU.TANH R92, R75 ;  /* 0x0000004b005c7308 */ /* 0x0001e20000002400 */
[----:B---3--:R-:W-:Y:S01]  /*2df0*/  FSEL R99, R91, -INF , P2 ;  /* 0xff8000005b637808 */ /* 0x008fe20001000000 */
[----:B------:R-:W-:Y:S01]  /*2e00*/  FMUL.FTZ R55, R0, R55 ;  /* 0x0000003700377220 */ /* 0x000fe20000410000 */
[----:B------:R-:W-:Y:S01]  /*2e10*/  ISETP.GT.AND P2, PT, R82, 0x10, PT ;  /* 0x000000105200780c */ /* 0x000fe20003f44270 */
[C---:B------:R-:W-:Y:S01]  /*2e20*/  FMUL.FTZ R30, R0.reuse, R30 ;  /* 0x0000001e001e7220 */ /* 0x040fe20000410000 */
[----:B--2---:R-:W-:Y:S01]  /*2e30*/  FSEL R95, R95, -INF , P1 ;  /* 0xff8000005f5f7808 */ /* 0x004fe20000800000 */
[----:B------:R-:W-:Y:S01]  /*2e40*/  FMUL.FTZ R31, R0, R31 ;  /* 0x0000001f001f7220 */ /* 0x000fe20000410000 */
[----:B------:R-:W-:Y:S01]  /*2e50*/  ISETP.GT.AND P1, PT, R82, 0x11, PT ;  /* 0x000000115200780c */ /* 0x000fe20003f24270 */
[----:B------:R-:W1:Y:S01]  /*2e60*/  MUFU.TANH R89, R102 ;  /* 0x0000006600597308 */ /* 0x000e620000002400 */
[C---:B0-----:R-:W-:Y:S01]  /*2e70*/  FMUL.FTZ R75, R0.reuse, R59 ;  /* 0x0000003b004b7220 */ /* 0x041fe20000410000 */
[C---:B------:R-:W-:Y:S01]  /*2e80*/  FMUL.FTZ R59, R0.reuse, R64 ;  /* 0x00000040003b7220 */ /* 0x040fe20000410000 */
[----:B------:R-:W-:Y:S01]  /*2e90*/  FMNMX.FTZ R64, R101, R99, !PT ;  /* 0x0000006365407209 */ /* 0x000fe20007810000 */
[----:B------:R-:W-:Y:S01]  /*2ea0*/  FMUL.FTZ R34, R0, R34 ;  /* 0x0000002200227220 */ /* 0x000fe20000410000 */
[----:B----4-:R-:W-:Y:S01]  /*2eb0*/  FSEL R91, R98, -INF , P2 ;  /* 0xff800000625b7808 */ /* 0x010fe20001000000 */
[----:B------:R-:W-:Y:S01]  /*2ec0*/  FMUL.FTZ R45, R0, R45 ;  /* 0x0000002d002d7220 */ /* 0x000fe20000410000 */
[----:B------:R-:W-:Y:S01]  /*2ed0*/  FMNMX.FTZ R64, R97, R64, !PT ;  /* 0x0000004061407209 */ /* 0x000fe20007810000 */
[----:B------:R-:W0:Y:S01]  /*2ee0*/  MUFU.TANH R103, R103 ;  /* 0x0000006700677308 */ /* 0x000e220000002400 */
[----:B------:R-:W-:Y:S01]  /*2ef0*/  ISETP.GT.AND P2, PT, R82, 0x18, PT ;  /* 0x000000185200780c */ /* 0x000fe20003f44270 */
[----:B------:R-:W-:Y:S01]  /*2f00*/  SHFL.IDX PT, R76, R76, RZ, 0x1c1f ;  /* 0x001c1fff4c4c7589 */ /* 0x000fe200000e0000 */
[----:B------:R-:W-:Y:S01]  /*2f10*/  FMNMX.FTZ R64, R95, R64, !PT ;  /* 0x000000405f407209 */ /* 0x000fe20007810000 */
[----:B------:R-:W-:Y:S01]  /*2f20*/  FMUL.FTZ R25, R0, R25 ;  /* 0x0000001900197220 */ /* 0x000fe20000410000 */
[----:B-----5:R-:W-:Y:S01]  /*2f30*/  FSEL R93, R93, -INF , P1 ;  /* 0xff8000005d5d7808 */ /* 0x020fe20000800000 */
[----:B------:R-:W-:Y:S01]  /*2f40*/  ULDC UR6, c[0x0][0x988] ;  /* 0x0002620000067ab9 */ /* 0x000fe20000000800 */
[----:B------:R-:W-:Y:S01]  /*2f50*/  FMNMX.FTZ R64, R91, R64, !PT ;  /* 0x000000405b407209 */ /* 0x000fe20007810000 */
[----:B------:R-:W2:Y:S01]  /*2f60*/  MUFU.TANH R79, R79 ;  /* 0x0000004f004f7308 */ /* 0x000ea20000002400 */
[----:B------:R-:W-:Y:S01]  /*2f70*/  ISETP.GT.AND P1, PT, R82, 0x19, PT ;  /* 0x000000195200780c */ /* 0x000fe20003f24270 */
[C---:B------:R-:W-:Y:S01]  /*2f80*/  FMUL.FTZ R48, R0.reuse, R48 ;  /* 0x0000003000307220 */ /* 0x040fe20000410000 */
[----:B-1----:R-:W-:Y:S01]  /*2f90*/  FSEL R89, R89, -INF , P2 ;  /* 0xff80000059597808 */ /* 0x002fe20001000000 */
[C---:B------:R-:W-:Y:S01]  /*2fa0*/  FMUL.FTZ R49, R0.reuse, R49 ;  /* 0x0000003100317220 */ /* 0x040fe20000410000 */
[----:B------:R-:W-:Y:S01]  /*2fb0*/  FMNMX.FTZ R64, R93, R64, !PT ;  /* 0x000000405d407209 */ /* 0x000fe20007810000 */
[----:B------:R-:W-:Y:S01]  /*2fc0*/  FMUL.FTZ R52, R0, R52 ;  /* 0x0000003400347220 */ /* 0x000fe20000410000 */
[----:B------:R-:W-:Y:S01]  /*2fd0*/  ISETP.GT.AND P2, PT, R82, 0x20, PT ;  /* 0x000000205200780c */ /* 0x000fe20003f44270 */
[----:B------:R0:W-:Y:S01]  /*2fe0*/  MUFU.TANH R84, R87 ;  /* 0x0000005700547308 */ /* 0x0001e20000002400 */
[----:B------:R-:W-:Y:S01]  /*2ff0*/  FMNMX.FTZ R64, R89, R64, !PT ;  /* 0x0000004059407209 */ /* 0x000fe20007810000 */
[----:B------:R-:W-:Y:S01]  /*3000*/  FMUL.FTZ R53, R0, R53 ;  /* 0x0000003500357220 */ /* 0x000fe20000410000 */
[----:B------:R-:W-:Y:S01]  /*3010*/  FSEL R85, R88, -INF , P2 ;  /* 0xff80000058557808 */ /* 0x000fe20001000000 */
[----:B------:R-:W-:Y:S01]  /*3020*/  @UP0 ULDC UR10, c[0x0][0x44c] ;  /* 0x00011300000a0ab9 */ /* 0x000fe20000000800 */
[----:B------:R-:W-:Y:S01]  /*3030*/  ISETP.GT.AND P2, PT, R82, 0x28, PT ;  /* 0x000000285200780c */ /* 0x000fe20003f44270 */
[----:B------:R-:W-:Y:S01]  /*3040*/  UIMAD.WIDE.U32 UR10, UR37, UR10, URZ ;  /* 0x0000000a250a72a5 */ /* 0x000fe2000f8e003f */
[----:B------:R-:W-:Y:S01]  /*3050*/  R2UR UR18, R2 ;  /* 0x00000000021272ca */ /* 0x000fe200000e0000 */
[----:B------:R1:W3:Y:S01]  /*3060*/  MUFU.TANH R100, R83 ;  /* 0x0000005300647308 */ /* 0x0002e20000002400 */
[----:B0-----:R-:W-:Y:S01]  /*3070*/  FSEL R87, R103, -INF , P1 ;  /* 0xff80000067577808 */ /* 0x001fe20000800000 */
[----:B------:R-:W-:Y:S01]  /*3080*/  @UP0 ULDC UR19, c[0x0][0x450] ;  /* 0x0001140000130ab9 */ /* 0x000fe20000000800 */
[----:B------:R-:W-:Y:S01]  /*3090*/  ISETP.GT.AND P1, PT, R82, 0x21, PT ;  /* 0x000000215200780c */ /* 0x000fe20003f24270 */
[----:B------:R-:W-:Y:S01]  /*30a0*/  UMOV UR7, UR37 ;  /* 0x0000002500077c82 */ /* 0x000fe20008000000 */
[----:B------:R-:W-:Y:S01]  /*30b0*/  FMNMX.FTZ R64, R87, R64, !PT ;  /* 0x0000004057407209 */ /* 0x000fe20007810000 */
[----:B------:R-:W-:Y:S01]  /*30c0*/  UIMAD UR14, UR48, UR14, -UR15 ;  /* 0x0000000e300e72a4 */ /* 0x000fe2000f8e0a0f */
[----:B------:R-:W-:Y:S01]  /*30d0*/  FSEL R81, R77, -INF , P2 ;  /* 0xff8000004d517808 */ /* 0x000fe20001000000 */
[----:B------:R-:W0:Y:S01]  /*30e0*/  MUFU.TANH R86, R86 ;  /* 0x0000005600567308 */ /* 0x000e220000002400 */
[----:B-1----:R-:W-:Y:S01]  /*30f0*/  FSEL R83, R92, -INF , P1 ;  /* 0xff8000005c537808 */ /* 0x002fe20000800000 */
[----:B------:R-:W-:Y:S01]  /*3100*/  @UP0 USHF.R.U32.HI UR7, URZ, UR19, UR11 ;  /* 0x000000133f070299 */ /* 0x000fe2000801160b */
[----:B------:R-:W-:Y:S01]  /*3110*/  FMNMX.FTZ R64, R85, R64, !PT ;  /* 0x0000004055407209 */ /* 0x000fe20007810000 */
[----:B------:R-:W-:Y:S01]  /*3120*/  UIADD3 UR56, UR52, -0x2, URZ ;  /* 0xfffffffe34387890 */ /* 0x000fe2000fffe03f */
[C---:B------:R-:W-:Y:S01]  /*3130*/  ISETP.GT.AND P1, PT, R82.reuse, 0x29, PT ;  /* 0x000000295200780c */ /* 0x040fe20003f24270 */
[----:B------:R-:W-:Y:S01]  /*3140*/  UIADD3 UR10, UR14, UR7, URZ ;  /* 0x000000070e0a7290 */ /* 0x000fe2000fffe03f */
[----:B------:R-:W-:Y:S01]  /*3150*/  FMNMX.FTZ R64, R83, R64, !PT ;  /* 0x0000004053407209 */ /* 0x000fe20007810000 */
[----:B------:R-:W-:Y:S01]  /*3160*/  MUFU.TANH R102, R74 ;  /* 0x0000004a00667308 */ /* 0x000fe20000002400 */
[----:B------:R-:W-:Y:S01]  /*3170*/  ISETP.GT.AND P2, PT, R82, 0x30, PT ;  /* 0x000000305200780c */ /* 0x000fe20003f44270 */
[----:B------:R-:W-:Y:S01]  /*3180*/  UIMAD.WIDE UR10, UR10, 0x66666667, URZ ;  /* 0x666666670a0a78a5 */ /* 0x000fe2000f8e023f */
[----:B--2---:R-:W-:-:S02]  /*3190*/  FSEL R79, R79, -INF , P1 ;  /* 0xff8000004f4f7808 */ /* 0x004fc40000800000 */
[----:B------:R-:W-:Y:S02]  /*31a0*/  CS2R R118, SRZ ;  /* 0x0000000000767805 */ /* 0x000fe4000001ff00 */
[----:B------:R-:W-:Y:S01]  /*31b0*/  FMNMX.FTZ R64, R81, R64, !PT ;  /* 0x0000004051407209 */ /* 0x000fe20007810000 */
[----:B------:R-:W-:Y:S01]  /*31c0*/  USHF.R.U32.HI UR7, URZ, 0x1f, UR11 ;  /* 0x0000001f3f077899 */ /* 0x000fe2000801160b */
[----:B------:R-:W-:Y:S01]  /*31d0*/  ISETP.GT.AND P1, PT, R82, 0x31, PT ;  /* 0x000000315200780c */ /* 0x000fe20003f24270 */
[----:B------:R3:W1:Y:S01]  /*31e0*/  MUFU.TANH R104, R75 ;  /* 0x0000004b00687308 */ /* 0x0006620000002400 */
[----:B------:R-:W-:Y:S01]  /*31f0*/  FSEL R77, R96, -INF , P2 ;  /* 0xff800000604d7808 */ /* 0x000fe20001000000 */
[----:B------:R-:W-:Y:S01]  /*3200*/  ULEA.HI.SX32 UR11, UR11, UR7, 0x1a ;  /* 0x000000070b0b7291 */ /* 0x000fe2000f8fd23f */
[----:B------:R-:W-:Y:S01]  /*3210*/  FMNMX.FTZ R64, R79, R64, !PT ;  /* 0x000000404f407209 */ /* 0x000fe20007810000 */
[----:B------:R-:W-:Y:S01]  /*3220*/  UIADD3 UR7, UR18, 0x33440, URZ ;  /* 0x0003344012077890 */ /* 0x000fe2000fffe03f */
[----:B------:R-:W-:Y:S01]  /*3230*/  ISETP.GT.AND P2, PT, R82, 0x38, PT ;  /* 0x000000385200780c */ /* 0x000fe20003f44270 */
[----:B------:R-:W-:Y:S01]  /*3240*/  UISETP.LT.AND UP0, UPT, URZ, UR11, UPT ;  /* 0x0000000b3f00728c */ /* 0x000fe2000bf01270 */
[----:B------:R-:W-:Y:S01]  /*3250*/  FMNMX.FTZ R64, R77, R64, !PT ;  /* 0x000000404d407209 */ /* 0x000fe20007810000 */
[----:B------:R2:W4:Y:S01]  /*3260*/  MUFU.TANH R105, R62 ;  /* 0x0000003e00697308 */ /* 0x0005220000002400 */
[----:B---3--:R-:W-:Y:S01]  /*3270*/  FSEL R75, R100, -INF , P1 ;  /* 0xff800000644b7808 */ /* 0x008fe20000800000 */
[----:B------:R-:W-:Y:S01]  /*3280*/  FMUL.FTZ R100, R0, R24 ;  /* 0x0000001800647220 */ /* 0x000fe20000410000 */
[----:B------:R-:W-:Y:S01]  /*3290*/  ISETP.GT.AND P1, PT, R82, 0x39, PT ;  /* 0x000000395200780c */ /* 0x000fe20003f24270 */
[----:B------:R-:W-:Y:S01]  /*32a0*/  USEL UR54, URZ, UR11, !UP0 ;  /* 0x0000000b3f367287 */ /* 0x000fe2000c000000 */
[----:B0-----:R-:W-:Y:S01]  /*32b0*/  FSEL R74, R86, -INF , P2 ;  /* 0xff800000564a7808 */ /* 0x001fe20001000000 */
[----:B------:R-:W-:Y:S01]  /*32c0*/  UPRMT UR7, UR39, 0x654, UR7 ;  /* 0x0000065427077896 */ /* 0x000fe20008000007 */
[----:B------:R-:W-:Y:S01]  /*32d0*/  FMNMX.FTZ R41, R75, R64, !PT ;  /* 0x000000404b297209 */ /* 0x000fe20007810000 */
[----:B------:R0:W-:Y:S01]  /*32e0*/  MUFU.TANH R108, R71 ;  /* 0x00000047006c7308 */ /* 0x0001e20000002400 */
[----:B------:R-:W-:Y:S01]  /*32f0*/  ISETP.GT.AND P2, PT, R82, 0x40, PT ;  /* 0x000000405200780c */ /* 0x000fe20003f44270 */
[----:B--2---:R-:W-:Y:S01]  /*3300*/  FMUL.FTZ R62, R0, R68 ;  /* 0x00000044003e7220 */ /* 0x004fe20000410000 */
[----:B------:R-:W-:Y:S01]  /*3310*/  UISETP.GE.AND UP0, UPT, UR56, UR54, UPT ;  /* 0x000000363800728c */ /* 0x000fe2000bf06270 */
[----:B------:R-:W-:-:S02]  /*3320*/  CS2R R116, SRZ ;  /* 0x0000000000747805 */ /* 0x000fc4000001ff00 */
[----:B------:R-:W-:Y:S02]  /*3330*/  CS2R R114, SRZ ;  /* 0x0000000000727805 */ /* 0x000fe4000001ff00 */
[----:B------:R-:W-:Y:S01]  /*3340*/  CS2R R112, SRZ ;  /* 0x0000000000707805 */ /* 0x000fe2000001ff00 */
[----:B------:R-:W-:Y:S01]  /*3350*/  SYNCS.ARRIVE.TRANS64.RED.A1T0 RZ, [UR7], RZ ;  /* 0x000000ffffff79a7 */ /* 0x000fe20008100407 */
[----:B------:R2:W-:Y:S01]  /*3360*/  MUFU.TANH R90, R42 ;  /* 0x0000002a005a7308 */ /* 0x0005e20000002400 */
[----:B0-----:R-:W-:Y:S02]  /*3370*/  FSEL R71, R84, -INF , P1 ;  /* 0xff80000054477808 */ /* 0x001fe40000800000 */
[----:B------:R-:W-:Y:S02]  /*3380*/  CS2R R110, SRZ ;  /* 0x00000000006e7805 */ /* 0x000fe4000001ff00 */
[----:B------:R-:W-:-:S04]  /*3390*/  ISETP.GT.AND P1, PT, R82, 0x41, PT ;  /* 0x000000415200780c */ /* 0x000fc80003f24270 */
[----:B-1----:R-:W-:Y:S01]  /*33a0*/  FSEL R69, R104, -INF , P1 ;  /* 0xff80000068457808 */ /* 0x002fe20000800000 */
[----:B------:R-:W0:Y:S01]  /*33b0*/  MUFU.TANH R66, R66 ;  /* 0x0000004200427308 */ /* 0x000e220000002400 */
[----:B--2---:R-:W-:Y:S02]  /*33c0*/  FMNMX.FTZ R42, R74, R41, !PT ;  /* 0x000000294a2a7209 */ /* 0x004fe40007810000 */
[----:B------:R-:W-:Y:S02]  /*33d0*/  ISETP.GT.AND P1, PT, R82, 0x49, PT ;  /* 0x000000495200780c */ /* 0x000fe40003f24270 */
[----:B------:R-:W-:Y:S02]  /*33e0*/  FMNMX.FTZ R41, R71, R42, !PT ;  /* 0x0000002a47297209 */ /* 0x000fe40007810000 */
[----:B------:R-:W-:Y:S01]  /*33f0*/  FSEL R67, R106, -INF , P1 ;  /* 0xff8000006a437808 */ /* 0x000fe20000800000 */
[----:B------:R1:W2:Y:S01]  /*3400*/  MUFU.TANH R107, R70 ;  /* 0x00000046006b7308 */ /* 0x0002a20000002400 */
[----:B------:R-:W-:-:S07]  /*3410*/  ISETP.GT.AND P1, PT, R82, 0x51, PT ;  /* 0x000000515200780c */ /* 0x000fce0003f24270 */
[----:B------:R-:W3:Y:S01]  /*3420*/  MUFU.TANH R94, R43 ;  /* 0x0000002b005e7308 */ /* 0x000ee20000002400 */
[----:B-1----:R-:W-:Y:S02]  /*3430*/  FSEL R70, R102, -INF , P2 ;  /* 0xff80000066467808 */ /* 0x002fe40001000000 */
[----:B------:R-:W-:Y:S02]  /*3440*/  ISETP.GT.AND P2, PT, R82, 0x48, PT ;  /* 0x000000485200780c */ /* 0x000fe40003f44270 */
[----:B------:R-:W-:Y:S02]  /*3450*/  FMNMX.FTZ R42, R70, R41, !PT ;  /* 0x00000029462a7209 */ /* 0x000fe40007810000 */
[----:B----4-:R-:W-:Y:S01]  /*3460*/  FSEL R68, R105, -INF , P2 ;  /* 0xff80000069447808 */ /* 0x010fe20001000000 */
[----:B------:R1:W4:Y:S01]  /*3470*/  MUFU.TANH R92, R47 ;  /* 0x0000002f005c7308 */ /* 0x0003220000002400 */
[----:B------:R-:W-:Y:S02]  /*3480*/  FMNMX.FTZ R41, R69, R42, !PT ;  /* 0x0000002a45297209 */ /* 0x000fe40007810000 */
[----:B------:R-:W-:-:S02]  /*3490*/  ISETP.GT.AND P2, PT, R82, 0x50, PT ;  /* 0x000000505200780c */ /* 0x000fc40003f44270 */
[----:B------:R-:W-:Y:S02]  /*34a0*/  FMNMX.FTZ R42, R68, R41, !PT ;  /* 0x00000029442a7209 */ /* 0x000fe40007810000 */
[----:B0-----:R-:W-:Y:S01]  /*34b0*/  FSEL R66, R66, -INF , P2 ;  /* 0xff80000042427808 */ /* 0x001fe20001000000 */
[----:B------:R0:W5:Y:S01]  /*34c0*/  MUFU.TANH R88, R46 ;  /* 0x0000002e00587308 */ /* 0x0001620000002400 */
[----:B------:R-:W-:Y:S02]  /*34d0*/  FMNMX.FTZ R41, R67, R42, !PT ;  /* 0x0000002a43297209 */ /* 0x000fe40007810000 */
[----:B------:R-:W-:Y:S02]  /*34e0*/  ISETP.GT.AND P2, PT, R82, 0x58, PT ;  /* 0x000000585200780c */ /* 0x000fe40003f44270 */
[----:B-1----:R-:W-:Y:S02]  /*34f0*/  FSEL R47, R65, -INF , P1 ;  /* 0xff800000412f7808 */ /* 0x002fe40000800000 */
[----:B------:R-:W-:Y:S01]  /*3500*/  FMNMX.FTZ R42, R66, R41, !PT ;  /* 0x00000029422a7209 */ /* 0x000fe20007810000 */
[----:B------:R-:W1:Y:S01]  /*3510*/  MUFU.TANH R96, R50 ;  /* 0x0000003200607308 */ /* 0x000e620000002400 */
[----:B------:R-:W-:Y:S01]  /*3520*/  ISETP.GT.AND P1, PT, R82, 0x59, PT ;  /* 0x000000595200780c */ /* 0x000fe20003f24270 */
[----:B0-----:R-:W-:Y:S01]  /*3530*/  FMUL.FTZ R46, R0, R27 ;  /* 0x0000001b002e7220 */ /* 0x001fe20000410000 */
[----:B--2---:R-:W-:-:S02]  /*3540*/  FSEL R43, R107, -INF , P2 ;  /* 0xff8000006b2b7808 */ /* 0x004fc40001000000 */
[----:B------:R-:W-:Y:S02]  /*3550*/  FMNMX.FTZ R42, R47, R42, !PT ;  /* 0x0000002a2f2a7209 */ /* 0x000fe40007810000 */
[----:B------:R-:W-:Y:S01]  /*3560*/  ISETP.GT.AND P2, PT, R82, 0x60, PT ;  /* 0x000000605200780c */ /* 0x000fe20003f44270 */
[----:B------:R0:W-:Y:S01]  /*3570*/  MUFU.TANH R86, R26 ;  /* 0x0000001a00567308 */ /* 0x0001e20000002400 */
[----:B------:R-:W-:Y:S02]  /*3580*/  FSEL R41, R108, -INF , P1 ;  /* 0xff8000006c297808 */ /* 0x000fe40000800000 */
[----:B------:R-:W-:Y:S02]  /*3590*/  CS2R R108, SRZ ;  /* 0x00000000006c7805 */ /* 0x000fe4000001ff00 */
[----:B------:R-:W-:Y:S02]  /*35a0*/  FMNMX.FTZ R42, R43, R42, !PT ;  /* 0x0000002a2b2a7209 */ /* 0x000fe40007810000 */
[----:B------:R-:W-:-:S02]  /*35b0*/  ISETP.GT.AND P1, PT, R82, 0x61, PT ;  /* 0x000000615200780c */ /* 0x000fc40003f24270 */
[----:B------:R-:W-:Y:S01]  /*35c0*/  FSEL R27, R90, -INF , P2 ;  /* 0xff8000005a1b7808 */ /* 0x000fe20001000000 */
[----:B------:R2:W1:Y:S01]  /*35d0*/  MUFU.TANH R64, R51 ;  /* 0x0000003300407308 */ /* 0x0004620000002400 */
[----:B0-----:R-:W-:Y:S02]  /*35e0*/  FMNMX.FTZ R26, R41, R42, !PT ;  /* 0x0000002a291a7209 */ /* 0x001fe40007810000 */
[----:B------:R-:W-:Y:S02]  /*35f0*/  ISETP.GT.AND P2, PT, R82, 0x68, PT ;  /* 0x000000685200780c */ /* 0x000fe40003f44270 */
[----:B---3--:R-:W-:Y:S02]  /*3600*/  FSEL R42, R94, -INF , P1 ;  /* 0xff8000005e2a7808 */ /* 0x008fe40000800000 */
[----:B------:R-:W-:Y:S01]  /*3610*/  ISETP.GT.AND P1, PT, R82, 0x69, PT ;  /* 0x000000695200780c */ /* 0x000fe20003f24270 */
[----:B------:R-:W0:Y:S01]  /*3620*/  MUFU.TANH R54, R54 ;  /* 0x0000003600367308 */ /* 0x000e220000002400 */
[----:B--2---:R-:W-:-:S02]  /*3630*/  FMNMX.FTZ R51, R27, R26, !PT ;  /* 0x0000001a1b337209 */ /* 0x004fc40007810000 */
[----:B----4-:R-:W-:Y:S02]  /*3640*/  FSEL R50, R92, -INF , P1 ;  /* 0xff8000005c327808 */ /* 0x010fe40000800000 */
[----:B------:R-:W-:Y:S02]  /*3650*/  FMNMX.FTZ R51, R42, R51, !PT ;  /* 0x000000332a337209 */ /* 0x000fe40007810000 */
[----:B------:R-:W-:Y:S01]  /*3660*/  ISETP.GT.AND P1, PT, R82, 0x71, PT ;  /* 0x000000715200780c */ /* 0x000fe20003f24270 */
[----:B------:R5:W-:Y:S08]  /*3670*/  MUFU.TANH R98, R46 ;  /* 0x0000002e00627308 */ /* 0x000bf00000002400 */
[----:B------:R2:W3:Y:S01]  /*3680*/  MUFU.TANH R84, R55 ;  /* 0x0000003700547308 */ /* 0x0004e20000002400 */
[----:B-----5:R-:W-:-:S02]  /*3690*/  FSEL R46, R88, -INF , P2 ;  /* 0xff800000582e7808 */ /* 0x020fc40001000000 */
[----:B------:R-:W-:Y:S02]  /*36a0*/  ISETP.GT.AND P2, PT, R82, 0x70, PT ;  /* 0x000000705200780c */ /* 0x000fe40003f44270 */
[----:B------:R-:W-:Y:S02]  /*36b0*/  FMNMX.FTZ R51, R46, R51, !PT ;  /* 0x000000332e337209 */ /* 0x000fe40007810000 */
[----:B-1----:R-:W-:Y:S01]  /*36c0*/  FSEL R65, R96, -INF , P2 ;  /* 0xff80000060417808 */ /* 0x002fe20001000000 */
[----:B------:R1:W4:Y:S01]  /*36d0*/  MUFU.TANH R90, R30 ;  /* 0x0000001e005a7308 */ /* 0x0003220000002400 */
[----:B------:R-:W-:Y:S01]  /*36e0*/  FMNMX.FTZ R26, R50, R51, !PT ;  /* 0x00000033321a7209 */ /* 0x000fe20007810000 */
[----:B------:R-:W-:Y:S01]  /*36f0*/  FMUL.FTZ R96, R0, R44 ;  /* 0x0000002c00607220 */ /* 0x000fe20000410000 */
[----:B------:R-:W-:Y:S02]  /*3700*/  ISETP.GT.AND P2, PT, R82, 0x78, PT ;  /* 0x000000785200780c */ /* 0x000fe40003f44270 */
[----:B--2---:R-:W-:-:S02]  /*3710*/  FSEL R55, R64, -INF , P1 ;  /* 0xff80000040377808 */ /* 0x004fc40000800000 */
[----:B------:R-:W-:Y:S01]  /*3720*/  ISETP.GT.AND P1, PT, R82, 0x79, PT ;  /* 0x000000795200780c */ /* 0x000fe20003f24270 */
[----:B------:R2:W5:Y:S01]  /*3730*/  MUFU.TANH R88, R31 ;  /* 0x0000001f00587308 */ /* 0x0005620000002400 */
[----:B-1----:R-:W-:Y:S01]  /*3740*/  FMNMX.FTZ R30, R65, R26, !PT ;  /* 0x0000001a411e7209 */ /* 0x002fe20007810000 */
[----:B------:R-:W-:Y:S01]  /*3750*/  FMUL.FTZ R26, R0, R35 ;  /* 0x00000023001a7220 */ /* 0x000fe20000410000 */
[----:B0-----:R-:W-:Y:S02]  /*3760*/  FSEL R54, R54, -INF , P2 ;  /* 0xff80000036367808 */ /* 0x001fe40001000000 */
[----:B------:R-:W-:Y:S02]  /*3770*/  ISETP.GT.AND P2, PT, R82, 0x80, PT ;  /* 0x000000805200780c */ /* 0x000fe40003f44270 */
[----:B---3--:R-:W-:Y:S01]  /*3780*/  FSEL R35, R84, -INF , P1 ;  /* 0xff80000054237808 */ /* 0x008fe20000800000 */
[----:B------:R0:W1:Y:S01]  /*3790*/  MUFU.TANH R92, R34 ;  /* 0x00000022005c7308 */ /* 0x0000620000002400 */
[----:B--2---:R-:W-:Y:S01]  /*37a0*/  FMNMX.FTZ R31, R55, R30, !PT ;  /* 0x0000001e371f7209 */ /* 0x004fe20007810000 */
[----:B------:R-:W-:Y:S01]  /*37b0*/  FMUL.FTZ R30, R0, R38 ;  /* 0x00000026001e7220 */ /* 0x000fe20000410000 */
[----:B------:R-:W-:-:S02]  /*37c0*/  ISETP.GT.AND P1, PT, R82, 0x81, PT ;  /* 0x000000815200780c */ /* 0x000fc40003f24270 */
[----:B------:R-:W-:Y:S01]  /*37d0*/  FSEL R64, R86, -INF , P2 ;  /* 0xff80000056407808 */ /* 0x000fe20001000000 */
[----:B------:R-:W-:Y:S01]  /*37e0*/  FMUL.FTZ R86, R0, R33 ;  /* 0x0000002100567220 */ /* 0x000fe20000410000 */
[----:B------:R-:W-:Y:S01]  /*37f0*/  ISETP.GT.AND P2, PT, R82, 0x88, PT ;  /* 0x000000885200780c */ /* 0x000fe20003f44270 */
[----:B------:R2:W3:Y:S01]  /*3800*/  MUFU.TANH R94, R26 ;  /* 0x0000001a005e7308 */ /* 0x0004e20000002400 */
[----:B0-----:R-:W-:Y:S01]  /*3810*/  FMNMX.FTZ R34, R54, R31, !PT ;  /* 0x0000001f36227209 */ /* 0x001fe20007810000 */
[----:B------:R-:W-:Y:S01]  /*3820*/  VIADD R33, R78, -UR15 ;  /* 0x8000000f4e217c36 */ /* 0x000fe20008000000 */
[----:B------:R-:W-:Y:S01]  /*3830*/  FSEL R51, R98, -INF , P1 ;  /* 0xff80000062337808 */ /* 0x000fe20000800000 */
[----:B------:R-:W-:Y:S01]  /*3840*/  FMUL.FTZ R98, R0, R28 ;  /* 0x0000001c00627220 */ /* 0x000fe20000410000 */
[----:B------:R-:W-:Y:S02]  /*3850*/  FMNMX.FTZ R31, R35, R34, !PT ;  /* 0x00000022231f7209 */ /* 0x000fe40007810000 */
[----:B------:R-:W-:Y:S01]  /*3860*/  ISETP.GT.AND P1, PT, R82, 0x89, PT ;  /* 0x000000895200780c */ /* 0x000fe20003f24270 */
[----:B------:R3:W0:Y:S01]  /*3870*/  MUFU.TANH R84, R30 ;  /* 0x0000001e00547308 */ /* 0x0006220000002400 */
[----:B------:R-:W-:Y:S01]  /*3880*/  FMNMX.FTZ R34, R64, R31, !PT ;  /* 0x0000001f40227209 */ /* 0x000fe20007810000 */
[----:B--2---:R-:W-:Y:S01]  /*3890*/  FMUL.FTZ R26, R0, R39 ;  /* 0x00000027001a7220 */ /* 0x004fe20000410000 */
[----:B----4-:R-:W-:-:S02]  /*38a0*/  FSEL R39, R90, -INF , P2 ;  /* 0xff8000005a277808 */ /* 0x010fc40001000000 */
[----:B------:R-:W-:Y:S02]  /*38b0*/  FMNMX.FTZ R34, R51, R34, !PT ;  /* 0x0000002233227209 */ /* 0x000fe40007810000 */
[----:B------:R-:W-:Y:S01]  /*38c0*/  ISETP.GT.AND P2, PT, R82, 0x90, PT ;  /* 0x000000905200780c */ /* 0x000fe20003f44270 */
[----:B------:R-:W2:Y:S01]  /*38d0*/  MUFU.TANH R26, R26 ;  /* 0x0000001a001a7308 */ /* 0x000ea20000002400 */
[----:B-----5:R-:W-:Y:S01]  /*38e0*/  FSEL R38, R88, -INF , P1 ;  /* 0xff80000058267808 */ /* 0x020fe20000800000 */
[----:B------:R-:W-:Y:S01]  /*38f0*/  FMUL.FTZ R88, R0, R37 ;  /* 0x0000002500587220 */ /* 0x000fe20000410000 */
[----:B------:R-:W-:Y:S02]  /*3900*/  FMNMX.FTZ R103, R39, R34, !PT ;  /* 0x0000002227677209 */ /* 0x000fe40007810000 */
[----:B------:R-:W-:Y:S02]  /*3910*/  ISETP.GT.AND P1, PT, R82, 0x91, PT ;  /* 0x000000915200780c */ /* 0x000fe40003f24270 */
[----:B-1----:R-:W-:Y:S01]  /*3920*/  FSEL R31, R92, -INF , P2 ;  /* 0xff8000005c1f7808 */ /* 0x002fe20001000000 */
[----:B------:R1:W-:Y:S01]  /*3930*/  MUFU.TANH R102, R45 ;  /* 0x0000002d00667308 */ /* 0x0003e20000002400 */
[----:B------:R-:W-:Y:S01]  /*3940*/  FMNMX.FTZ R34, R38, R103, !PT ;  /* 0x0000006726227209 */ /* 0x000fe20007810000 */
[----:B------:R-:W-:Y:S01]  /*3950*/  FMUL.FTZ R92, R0, R36 ;  /* 0x00000024005c7220 */ /* 0x000fe20000410000 */
[----:B------:R-:W-:-:S02]  /*3960*/  ISETP.GT.AND P2, PT, R82, 0x98, PT ;  /* 0x000000985200780c */ /* 0x000fc40003f44270 */
[----:B---3--:R-:W-:Y:S01]  /*3970*/  FSEL R30, R94, -INF , P1 ;  /* 0xff8000005e1e7808 */ /* 0x008fe20000800000 */
[----:B------:R-:W-:Y:S01]  /*3980*/  FMUL.FTZ R94, R0, R29 ;  /* 0x0000001d005e7220 */ /* 0x000fe20000410000 */
[----:B------:R-:W-:Y:S01]  /*3990*/  FMNMX.FTZ R103, R31, R34, !PT ;  /* 0x000000221f677209 */ /* 0x000fe20007810000 */
[----:B------:R-:W3:Y:S01]  /*39a0*/  MUFU.TANH R3, R3 ;  /* 0x0000000300037308 */ /* 0x000ee20000002400 */
[----:B------:R-:W-:Y:S02]  /*39b0*/  ISETP.GT.AND P1, PT, R82, 0x99, PT ;  /* 0x000000995200780c */ /* 0x000fe40003f24270 */
[----:B0-----:R-:W-:Y:S01]  /*39c0*/  FSEL R34, R84, -INF , P2 ;  /* 0xff80000054227808 */ /* 0x001fe20001000000 */
[----:B------:R-:W-:Y:S01]  /*39d0*/  FMUL.FTZ R84, R0, R32 ;  /* 0x0000002000547220 */ /* 0x000fe20000410000 */
[----:B------:R-:W-:Y:S02]  /*39e0*/  FMNMX.FTZ R103, R30, R103, !PT ;  /* 0x000000671e677209 */ /* 0x000fe40007810000 */
[----:B--2---:R-:W-:Y:S01]  /*39f0*/  FSEL R26, R26, -INF , P1 ;  /* 0xff8000001a1a7808 */ /* 0x004fe20000800000 */
[----:B------:R-:W0:Y:S01]  /*3a00*/  MUFU.TANH R4, R4 ;  /* 0x0000000400047308 */ /* 0x000e220000002400 */
[----:B------:R-:W-:-:S04]  /*3a10*/  FMNMX.FTZ R103, R34, R103, !PT ;  /* 0x0000006722677209 */ /* 0x000fc80007810000 */
[----:B------:R-:W-:-:S03]  /*3a20*/  FMNMX.FTZ R103, R26, R103, !PT ;  /* 0x000000671a677209 */ /* 0x000fc60007810000 */
[----:B------:R-:W2:Y:S02]  /*3a30*/  MUFU.TANH R5, R5 ;  /* 0x0000000500057308 */ /* 0x000ea40000002400 */
[----:B------:R-:W4:Y:S06]  /*3a40*/  SHFL.BFLY PT, R44, R103, 0x2, 0x1f ;  /* 0x0c401f00672c7f89 */ /* 0x000f2c00000e0000 */
[----:B------:R-:W5:Y:S08]  /*3a50*/  MUFU.TANH R6, R6 ;  /* 0x0000000600067308 */ /* 0x000f700000002400 */
[----:B------:R-:W5:Y:S08]  /*3a60*/  MUFU.TANH R7, R7 ;  /* 0x0000000700077308 */ /* 0x000f700000002400 */
[----:B------:R-:W5:Y:S01]  /*3a70*/  MUFU.TANH R8, R8 ;  /* 0x0000000800087308 */ /* 0x000f620000002400 */
[----:B----4-:R-:W-:-:S05]  /*3a80*/  FMNMX.FTZ R44, R103, R44, !PT ;  /* 0x0000002c672c7209 */ /* 0x010fca0007810000 */
[----:B-1----:R-:W1:Y:S02]  /*3a90*/  SHFL.BFLY PT, R45, R44, 0x1, 0x1f ;  /* 0x0c201f002c2d7f89 */ /* 0x002e6400000e0000 */
[----:B------:R4:W-:Y:S08]  /*3aa0*/  MUFU.TANH R103, R25 ;  /* 0x0000001900677308 */ /* 0x0009f00000002400 */
[----:B------:R-:W5:Y:S01]  /*3ab0*/  MUFU.TANH R10, R10 ;  /* 0x0000000a000a7308 */ /* 0x000f620000002400 */
[----:B----4-:R-:W-:-:S07]  /*3ac0*/  IMAD.U32 R25, RZ, RZ, UR6 ;  /* 0x00000006ff197e24 */ /* 0x010fce000f8e00ff */
[----:B------:R4:W-:Y:S01]  /*3ad0*/  MUFU.TANH R104, R48 ;  /* 0x0000003000687308 */ /* 0x0009e20000002400 */
[----:B-1----:R-:W-:-:S07]  /*3ae0*/  FMNMX.FTZ R120, R44, R45, !PT ;  /* 0x0000002d2c787209 */ /* 0x002fce0007810000 */
[----:B------:R-:W-:Y:S01]  /*3af0*/  MUFU.TANH R9, R9 ;  /* 0x0000000900097308 */ /* 0x000fe20000002400 */
[C---:B------:R-:W-:Y:S01]  /*3b00*/  FSETP.NEU.FTZ.AND P1, PT, R120.reuse, -INF , PT ;  /* 0xff8000007800780b */ /* 0x040fe20003f3d000 */
[----:B------:R-:W-:-:S06]  /*3b10*/  FFMA.FTZ R24, R120, R25, -8 ;  /* 0xc100000078187423 */ /* 0x000fcc0000010019 */
[----:B------:R-:W1:Y:S01]  /*3b20*/  MUFU.TANH R11, R11 ;  /* 0x0000000b000b7308 */ /* 0x000e620000002400 */
[----:B------:R-:W-:-:S05]  /*3b30*/  FSEL R24, R24, RZ, P1 ;  /* 0x000000ff18187208 */ /* 0x000fca0000800000 */
[----:B------:R-:W-:Y:S01]  /*3b40*/  FFMA.FTZ R32, R95, UR6, -R24 ;  /* 0x000000065f207c23 */ /* 0x000fe20008010818 */
[----:B------:R-:W-:Y:S01]  /*3b50*/  VIADDMNMX R95, R76, R33, R80, PT ;  /* 0x000000214c5f7246 */ /* 0x000fe20003800150 */
[----:B------:R1:W-:Y:S01]  /*3b60*/  MUFU.TANH R105, R49 ;  /* 0x0000003100697308 */ /* 0x0003e20000002400 */
[----:B------:R-:W-:-:S01]  /*3b70*/  FFMA.FTZ R70, R70, UR6, -R24 ;  /* 0x0000000646467c23 */ /* 0x000fc20008010818 */
[--C-:B------:R-:W-:Y:S01]  /*3b80*/  FFMA.FTZ R71, R71, UR6, -R24.reuse ;  /* 0x0000000647477c23 */ /* 0x100fe20008010818 */
[----:B------:R-:W-:Y:S01]  /*3b90*/  ISETP.GT.AND P1, PT, R95, RZ, PT ;  /* 0x000000ff5f00720c */ /* 0x000fe20003f24270 */
[--C-:B------:R-:W-:Y:S01]  /*3ba0*/  FFMA.FTZ R75, R75, UR6, -R24.reuse ;  /* 0x000000064b4b7c23 */ /* 0x100fe20008010818 */
[----:B------:R-:W-:Y:S01]  /*3bb0*/  ISETP.GT.AND P2, PT, R95, 0x1, PT ;  /* 0x000000015f00780c */ /* 0x000fe20003f44270 */
[--C-:B------:R-:W-:Y:S01]  /*3bc0*/  FFMA.FTZ R85, R85, UR6, -R24.reuse ;  /* 0x0000000655557c23 */ /* 0x100fe20008010818 */
[----:B------:R-:W-:Y:S01]  /*3bd0*/  ISETP.GT.AND P3, PT, R95, 0x8, PT ;  /* 0x000000085f00780c */ /* 0x000fe20003f64270 */
[----:B------:R-:W1:Y:S01]  /*3be0*/  MUFU.TANH R12, R12 ;  /* 0x0000000c000c7308 */ /* 0x000e620000002400 */
[----:B---3--:R-:W-:Y:S01]  /*3bf0*/  FSEL R44, R3, -INF , P1 ;  /* 0xff800000032c7808 */ /* 0x008fe20000800000 */
[--C-:B------:R-:W-:Y:S01]  /*3c00*/  FFMA.FTZ R3, R89, UR6, -R24.reuse ;  /* 0x0000000659037c23 */ /* 0x100fe20008010818 */
[----:B0-----:R-:W-:Y:S01]  /*3c10*/  FSEL R45, R4, -INF , P2 ;  /* 0xff800000042d7808 */ /* 0x001fe20001000000 */
[--C-:B------:R-:W-:Y:S01]  /*3c20*/  FFMA.FTZ R33, R91, UR6, -R24.reuse ;  /* 0x000000065b217c23 */ /* 0x100fe20008010818 */
[----:B------:R-:W-:Y:S01]  /*3c30*/  ISETP.GT.AND P1, PT, R95, 0x9, PT ;  /* 0x000000095f00780c */ /* 0x000fe20003f24270 */
[--C-:B------:R-:W-:Y:S01]  /*3c40*/  FFMA.FTZ R25, R101, UR6, -R24.reuse ;  /* 0x0000000665197c23 */ /* 0x100fe20008010818 */
[----:B--2---:R-:W-:Y:S01]  /*3c50*/  FSEL R37, R5, -INF , P3 ;  /* 0xff80000005257808 */ /* 0x004fe20001800000 */
[----:B------:R-:W0:Y:S01]  /*3c60*/  MUFU.TANH R13, R13 ;  /* 0x0000000d000d7308 */ /* 0x000e220000002400 */
[----:B----4-:R-:W-:Y:S01]  /*3c70*/  FMNMX.FTZ R48, R44, R45, !PT ;  /* 0x0000002d2c307209 */ /* 0x010fe20007810000 */
[--C-:B------:R-:W-:Y:S01]  /*3c80*/  FFMA.FTZ R28, R99, UR6, -R24.reuse ;  /* 0x00000006631c7c23 */ /* 0x100fe20008010818 */
[----:B------:R-:W-:Y:S01]  /*3c90*/  ISETP.GT.AND P2, PT, R95, 0x10, PT ;  /* 0x000000105f00780c */ /* 0x000fe20003f44270 */
[--C-:B------:R-:W-:Y:S01]  /*3ca0*/  FFMA.FTZ R29, R97, UR6, -R24.reuse ;  /* 0x00000006611d7c23 */ /* 0x100fe20008010818 */
[----:B-----5:R-:W-:Y:S01]  /*3cb0*/  FSEL R36, R6, -INF , P1 ;  /* 0xff80000006247808 */ /* 0x020fe20000800000 */
[--C-:B------:R-:W-:Y:S01]  /*3cc0*/  FFMA.FTZ R6, R87, UR6, -R24.reuse ;  /* 0x0000000657067c23 */ /* 0x100fe20008010818 */
[----:B------:R-:W-:Y:S01]  /*3cd0*/  FMNMX.FTZ R5, R37, R48, !PT ;  /* 0x0000003025057209 */ /* 0x000fe20007810000 */
[----:B------:R2:W-:Y:S01]  /*3ce0*/  MUFU.TANH R106, R52 ;  /* 0x00000034006a7308 */ /* 0x0005e20000002400 */
[----:B------:R-:W-:Y:S01]  /*3cf0*/  ISETP.GT.AND P1, PT, R95, 0x11, PT ;  /* 0x000000115f00780c */ /* 0x000fe20003f24270 */
[--C-:B------:R-:W-:Y:S01]  /*3d00*/  FFMA.FTZ R93, R93, UR6, -R24.reuse ;  /* 0x000000065d5d7c23 */ /* 0x100fe20008010818 */
[----:B------:R-:W-:Y:S01]  /*3d10*/  FSEL R48, R7, -INF , P2 ;  /* 0xff80000007307808 */ /* 0x000fe20001000000 */
[--C-:B------:R-:W-:Y:S01]  /*3d20*/  FFMA.FTZ R43, R43, UR6, -R24.reuse ;  /* 0x000000062b2b7c23 */ /* 0x100fe20008010818 */
[----:B------:R-:W-:Y:S01]  /*3d30*/  FMNMX.FTZ R5, R36, R5, !PT ;  /* 0x0000000524057209 */ /* 0x000fe20007810000 */
[--C-:B------:R-:W-:Y:S01]  /*3d40*/  FFMA.FTZ R27, R27, UR6, -R24.reuse ;  /* 0x000000061b1b7c23 */ /* 0x100fe20008010818 */
[----:B-1----:R-:W-:Y:S01]  /*3d50*/  FSEL R49, R8, -INF , P1 ;  /* 0xff80000008317808 */ /* 0x002fe20000800000 */
[----:B------:R-:W1:Y:S01]  /*3d60*/  MUFU.TANH R14, R14 ;  /* 0x0000000e000e7308 */ /* 0x000e620000002400 */
[C---:B------:R-:W-:Y:S01]  /*3d70*/  ISETP.GT.AND P2, PT, R95.reuse, 0x18, PT ;  /* 0x000000185f00780c */ /* 0x040fe20003f44270 */
[--C-:B------:R-:W-:Y:S01]  /*3d80*/  FFMA.FTZ R42, R42, UR6, -R24.reuse ;  /* 0x000000062a2a7c23 */ /* 0x100fe20008010818 */
[----:B------:R-:W-:Y:S01]  /*3d90*/  FMNMX.FTZ R8, R48, R5, !PT ;  /* 0x0000000530087209 */ /* 0x000fe20007810000 */
[--C-:B------:R-:W-:Y:S01]  /*3da0*/  FFMA.FTZ R50, R50, UR6, -R24.reuse ;  /* 0x0000000632327c23 */ /* 0x100fe20008010818 */
[----:B------:R-:W-:Y:S01]  /*3db0*/  ISETP.GT.AND P1, PT, R95, 0x19, PT ;  /* 0x000000195f00780c */ /* 0x000fe20003f24270 */
[--C-:B------:R-:W-:Y:S01]  /*3dc0*/  FFMA.FTZ R55, R55, UR6, -R24.reuse ;  /* 0x0000000637377c23 */ /* 0x100fe20008010818 */
[----:B--2---:R-:W-:Y:S01]  /*3dd0*/  FSEL R52, R10, -INF , P2 ;  /* 0xff8000000a347808 */ /* 0x004fe20001000000 */
[----:B------:R2:W-:Y:S01]  /*3de0*/  MUFU.TANH R107, R53 ;  /* 0x00000035006b7308 */ /* 0x0005e20000002400 */
[----:B------:R-:W-:Y:S01]  /*3df0*/  FMNMX.FTZ R5, R49, R8, !PT ;  /* 0x0000000831057209 */ /* 0x000fe20007810000 */
[--C-:B------:R-:W-:Y:S01]  /*3e00*/  FFMA.FTZ R54, R54, UR6, -R24.reuse ;  /* 0x0000000636367c23 */ /* 0x100fe20008010818 */
[----:B------:R-:W-:Y:S01]  /*3e10*/  ISETP.GT.AND P2, PT, R95, 0x20, PT ;  /* 0x000000205f00780c */ /* 0x000fe20003f44270 */
[--C-:B------:R-:W-:Y:S01]  /*3e20*/  FFMA.FTZ R39, R39, UR6, -R24.reuse ;  /* 0x0000000627277c23 */ /* 0x100fe20008010818 */
[----:B------:R-:W-:Y:S01]  /*3e30*/  FMNMX.FTZ R8, R52, R5, !PT ;  /* 0x0000000534087209 */ /* 0x000fe20007810000 */
[--C-:B------:R-:W-:Y:S01]  /*3e40*/  FFMA.FTZ R38, R38, UR6, -R24.reuse ;  /* 0x0000000626267c23 */ /* 0x100fe20008010818 */
[----:B------:R-:W-:Y:S01]  /*3e50*/  FSEL R76, R11, -INF , P2 ;  /* 0xff8000000b4c7808 */ /* 0x000fe20001000000 */
[----:B------:R-:W3:Y:S01]  /*3e60*/  MUFU.TANH R15, R15 ;  /* 0x0000000f000f7308 */ /* 0x000ee20000002400 */
[----:B--2---:R-:W-:Y:S01]  /*3e70*/  FSEL R53, R9, -INF , P1 ;  /* 0xff80000009357808 */ /* 0x004fe20000800000 */
[--C-:B------:R-:W-:Y:S01]  /*3e80*/  FFMA.FTZ R11, R81, UR6, -R24.reuse ;  /* 0x00000006510b7c23 */ /* 0x100fe20008010818 */
[----:B------:R-:W-:Y:S01]  /*3e90*/  ISETP.GT.AND P1, PT, R95, 0x21, PT ;  /* 0x000000215f00780c */ /* 0x000fe20003f24270 */
[--C-:B------:R-:W-:Y:S01]  /*3ea0*/  FFMA.FTZ R31, R31, UR6, -R24.reuse ;  /* 0x000000061f1f7c23 */ /* 0x100fe20008010818 */
[----:B------:R-:W-:Y:S01]  /*3eb0*/  FMNMX.FTZ R7, R53, R8, !PT ;  /* 0x0000000835077209 */ /* 0x000fe20007810000 */
[--C-:B------:R-:W-:Y:S01]  /*3ec0*/  FFMA.FTZ R8, R83, UR6, -R24.reuse ;  /* 0x0000000653087c23 */ /* 0x100fe20008010818 */
[C---:B------:R-:W-:Y:S01]  /*3ed0*/  ISETP.GT.AND P2, PT, R95.reuse, 0x28, PT ;  /* 0x000000285f00780c */ /* 0x040fe20003f44270 */
[----:B------:R-:W2:Y:S01]  /*3ee0*/  MUFU.TANH R20, R20 ;  /* 0x0000001400147308 */ /* 0x000ea20000002400 */
[----:B------:R-:W-:Y:S01]  /*3ef0*/  FSEL R78, R12, -INF , P1 ;  /* 0xff8000000c4e7808 */ /* 0x000fe20000800000 */
[--C-:B------:R-:W-:Y:S01]  /*3f00*/  FFMA.FTZ R30, R30, UR6, -R24.reuse ;  /* 0x000000061e1e7c23 */ /* 0x100fe20008010818 */
[----:B------:R-:W-:Y:S01]  /*3f10*/  FMNMX.FTZ R7, R76, R7, !PT ;  /* 0x000000074c077209 */ /* 0x000fe20007810000 */
[--C-:B------:R-:W-:Y:S01]  /*3f20*/  FFMA.FTZ R34, R34, UR6, -R24.reuse ;  /* 0x0000000622227c23 */ /* 0x100fe20008010818 */
[----:B------:R-:W-:Y:S01]  /*3f30*/  ISETP.GT.AND P1, PT, R95, 0x29, PT ;  /* 0x000000295f00780c */ /* 0x000fe20003f24270 */
[--C-:B------:R-:W-:Y:S01]  /*3f40*/  FFMA.FTZ R26, R26, UR6, -R24.reuse ;  /* 0x000000061a1a7c23 */ /* 0x100fe20008010818 */
[----:B0-----:R-:W-:Y:S01]  /*3f50*/  FSEL R80, R13, -INF , P2 ;  /* 0xff8000000d507808 */ /* 0x001fe20001000000 */
[----:B------:R-:W0:Y:S01]  /*3f60*/  MUFU.TANH R72, R72 ;  /* 0x0000004800487308 */ /* 0x000e220000002400 */
[----:B------:R-:W-:Y:S01]  /*3f70*/  FMNMX.FTZ R7, R78, R7, !PT ;  /* 0x000000074e077209 */ /* 0x000fe20007810000 */
[----:B------:R-:W-:Y:S01]  /*3f80*/  FFMA.FTZ R13, R79, UR6, -R24 ;  /* 0x000000064f0d7c23 */ /* 0x000fe20008010818 */
[----:B------:R-:W-:-:S02]  /*3f90*/  ISETP.GT.AND P2, PT, R95, 0x30, PT ;  /* 0x000000305f00780c */ /* 0x000fc40003f44270 */
[----:B-1----:R-:W-:Y:S02]  /*3fa0*/  FSEL R82, R14, -INF , P1 ;  /* 0xff8000000e527808 */ /* 0x002fe40000800000 */
[----:B------:R-:W-:Y:S01]  /*3fb0*/  FMNMX.FTZ R9, R80, R7, !PT ;  /* 0x0000000750097209 */ /* 0x000fe20007810000 */
[----:B------:R-:W1:Y:S01]  /*3fc0*/  MUFU.TANH R21, R21 ;  /* 0x0000001500157308 */ /* 0x000e620000002400 */
[----:B------:R-:W-:Y:S02]  /*3fd0*/  ISETP.GT.AND P1, PT, R95, 0x31, PT ;  /* 0x000000315f00780c */ /* 0x000fe40003f24270 */
[----:B---3--:R-:W-:Y:S02]  /*3fe0*/  FSEL R81, R15, -INF , P2 ;  /* 0xff8000000f517808 */ /* 0x008fe40001000000 */
[----:B------:R-:W-:Y:S02]  /*3ff0*/  FMNMX.FTZ R10, R82, R9, !PT ;  /* 0x00000009520a7209 */ /* 0x000fe40007810000 */
[----:B------:R-:W-:Y:S01]  /*4000*/  ISETP.GT.AND P2, PT, R95, 0x38, PT ;  /* 0x000000385f00780c */ /* 0x000fe20003f44270 */
[----:B------:R-:W3:Y:S01]  /*4010*/  MUFU.TANH R73, R73 ;  /* 0x0000004900497308 */ /* 0x000ee20000002400 */
[----:B--2---:R-:W-:-:S02]  /*4020*/  FSEL R83, R20, -INF , P1 ;  /* 0xff80000014537808 */ /* 0x004fc40000800000 */
[----:B------:R-:W-:Y:S02]  /*4030*/  FMNMX.FTZ R12, R81, R10, !PT ;  /* 0x0000000a510c7209 */ /* 0x000fe40007810000 */
[----:B------:R-:W-:Y:S02]  /*4040*/  ISETP.GT.AND P1, PT, R95, 0x39, PT ;  /* 0x000000395f00780c */ /* 0x000fe40003f24270 */
[----:B0-----:R-:W-:Y:S01]  /*4050*/  FSEL R72, R72, -INF , P2 ;  /* 0xff80000048487808 */ /* 0x001fe20001000000 */
[----:B------:R-:W-:Y:S01]  /*4060*/  MUFU.TANH R56, R56 ;  /* 0x0000003800387308 */ /* 0x000fe20000002400 */
[----:B------:R-:W-:Y:S02]  /*4070*/  FMNMX.FTZ R9, R83, R12, !PT ;  /* 0x0000000c53097209 */ /* 0x000fe40007810000 */
[----:B------:R-:W-:Y:S02]  /*4080*/  ISETP.GT.AND P2, PT, R95, 0x40, PT ;  /* 0x000000405f00780c */ /* 0x000fe40003f44270 */
[----:B-1----:R-:W-:Y:S01]  /*4090*/  FSEL R79, R21, -INF , P1 ;  /* 0xff800000154f7808 */ /* 0x002fe20000800000 */
[----:B------:R-:W-:Y:S01]  /*40a0*/  FFMA.FTZ R21, R68, UR6, -R24 ;  /* 0x0000000644157c23 */ /* 0x000fe20008010818 */
[----:B------:R-:W-:Y:S01]  /*40b0*/  FMNMX.FTZ R12, R72, R9, !PT ;  /* 0x00000009480c7209 */ /* 0x000fe20007810000 */
[----:B------:R-:W0:Y:S01]  /*40c0*/  MUFU.TANH R57, R57 ;  /* 0x0000003900397308 */ /* 0x000e220000002400 */
[----:B------:R-:W-:-:S02]  /*40d0*/  ISETP.GT.AND P1, PT, R95, 0x41, PT ;  /* 0x000000415f00780c */ /* 0x000fc40003f24270 */
[----:B---3--:R-:W-:Y:S02]  /*40e0*/  FSEL R73, R73, -INF , P2 ;  /* 0xff80000049497808 */ /* 0x008fe40001000000 */
[----:B------:R-:W-:Y:S02]  /*40f0*/  FMNMX.FTZ R12, R79, R12, !PT ;  /* 0x0000000c4f0c7209 */ /* 0x000fe40007810000 */
[----:B------:R-:W-:Y:S01]  /*4100*/  ISETP.GT.AND P2, PT, R95, 0x48, PT ;  /* 0x000000485f00780c */ /* 0x000fe20003f44270 */
[----:B------:R-:W1:Y:S01]  /*4110*/  MUFU.TANH R58, R58 ;  /* 0x0000003a003a7308 */ /* 0x000e620000002400 */
[----:B------:R-:W-:-:S07]  /*4120*/  FMNMX.FTZ R14, R73, R12, !PT ;  /* 0x0000000c490e7209 */ /* 0x000fce0007810000 */
[----:B------:R-:W2:Y:S01]  /*4130*/  MUFU.TANH R59, R59 ;  /* 0x0000003b003b7308 */ /* 0x000ea20000002400 */
[----:B0-----:R-:W-:Y:S02]  /*4140*/  FSEL R57, R57, -INF , P2 ;  /* 0xff80000039397808 */ /* 0x001fe40001000000 */
[----:B------:R-:W-:-:S05]  /*4150*/  ISETP.GT.AND P2, PT, R95, 0x50, PT ;  /* 0x000000505f00780c */ /* 0x000fca0003f44270 */
[----:B------:R0:W-:Y:S08]  /*4160*/  MUFU.EX2 R7, R11 ;  /* 0x0000000b00077308 */ /* 0x0001f00000000800 */
[----:B------:R-:W3:Y:S01]  /*4170*/  MUFU.TANH R60, R60 ;  /* 0x0000003c003c7308 */ /* 0x000ee20000002400 */
[----:B0-----:R-:W-:-:S01]  /*4180*/  FFMA.FTZ R11, R77, UR6, -R24 ;  /* 0x000000064d0b7c23 */ /* 0x001fc20008010818 */
[----:B------:R-:W-:Y:S01]  /*4190*/  FSEL R77, R56, -INF , P1 ;  /* 0xff800000384d7808 */ /* 0x000fe20000800000 */
[----:B------:R-:W-:-:S01]  /*41a0*/  FFMA.FTZ R56, R67, UR6, -R24 ;  /* 0x0000000643387c23 */ /* 0x000fc20008010818 */
[----:B------:R-:W-:-:S02]  /*41b0*/  ISETP.GT.AND P1, PT, R95, 0x49, PT ;  /* 0x000000495f00780c */ /* 0x000fc40003f24270 */
[----:B------:R-:W-:Y:S02]  /*41c0*/  FMNMX.FTZ R14, R77, R14, !PT ;  /* 0x0000000e4d0e7209 */ /* 0x000fe40007810000 */
[----:B------:R-:W0:Y:S01]  /*41d0*/  MUFU.TANH R62, R62 ;  /* 0x0000003e003e7308 */ /* 0x000e220000002400 */
[----:B-1----:R-:W-:Y:S02]  /*41e0*/  FSEL R58, R58, -INF , P1 ;  /* 0xff8000003a3a7808 */ /* 0x002fe40000800000 */
[----:B------:R-:W-:Y:S02]  /*41f0*/  ISETP.GT.AND P1, PT, R95, 0x51, PT ;  /* 0x000000515f00780c */ /* 0x000fe40003f24270 */
[----:B--2---:R-:W-:Y:S02]  /*4200*/  FSEL R59, R59, -INF , P2 ;  /* 0xff8000003b3b7808 */ /* 0x004fe40001000000 */
[----:B------:R-:W-:Y:S01]  /*4210*/  ISETP.GT.AND P2, PT, R95, 0x58, PT ;  /* 0x000000585f00780c */ /* 0x000fe20003f44270 */
[----:B------:R-:W1:Y:S01]  /*4220*/  MUFU.TANH R61, R61 ;  /* 0x0000003d003d7308 */ /* 0x000e620000002400 */
[----:B---3--:R-:W-:-:S02]  /*4230*/  FSEL R60, R60, -INF , P1 ;  /* 0xff8000003c3c7808 */ /* 0x008fc40000800000 */
[----:B------:R-:W-:-:S05]  /*4240*/  ISETP.GT.AND P1, PT, R95, 0x59, PT ;  /* 0x000000595f00780c */ /* 0x000fca0003f24270 */
[----:B------:R2:W3:Y:S01]  /*4250*/  MUFU.EX2 R10, R13 ;  /* 0x0000000d000a7308 */ /* 0x0004e20000000800 */
[----:B0-----:R-:W-:Y:S02]  /*4260*/  FSEL R62, R62, -INF , P2 ;  /* 0xff8000003e3e7808 */ /* 0x001fe40001000000 */
[----:B------:R-:W-:-:S05]  /*4270*/  ISETP.GT.AND P2, PT, R95, 0x60, PT ;  /* 0x000000605f00780c */ /* 0x000fca0003f44270 */
[----:B------:R-:W0:Y:S01]  /*4280*/  MUFU.TANH R63, R63 ;  /* 0x0000003f003f7308 */ /* 0x000e220000002400 */
[----:B--2---:R-:W-:Y:S02]  /*4290*/  FMNMX.FTZ R13, R57, R14, !PT ;  /* 0x0000000e390d7209 */ /* 0x004fe40007810000 */
[----:B-1----:R-:W-:Y:S02]  /*42a0*/  FSEL R89, R61, -INF , P1 ;  /* 0xff8000003d597808 */ /* 0x002fe40000800000 */
[----:B------:R-:W-:Y:S02]  /*42b0*/  FMNMX.FTZ R14, R58, R13, !PT ;  /* 0x0000000d3a0e7209 */ /* 0x000fe40007810000 */
[----:B------:R-:W-:Y:S01]  /*42c0*/  ISETP.GT.AND P1, PT, R95, 0x61, PT ;  /* 0x000000615f00780c */ /* 0x000fe20003f24270 */
[----:B------:R-:W1:Y:S01]  /*42d0*/  MUFU.TANH R40, R40 ;  /* 0x0000002800287308 */ /* 0x000e620000002400 */
[----:B------:R-:W-:Y:S02]  /*42e0*/  FMNMX.FTZ R13, R59, R14, !PT ;  /* 0x0000000e3b0d7209 */ /* 0x000fe40007810000 */
[----:B---3--:R-:W-:-:S02]  /*42f0*/  F2FP.SATFINITE.E4M3.F32.PACK_AB_MERGE_C R213, R10, R7, RZ ;  /* 0x000000070ad5723e */ /* 0x008fc400048070ff */
[----:B------:R-:W-:-:S03]  /*4300*/  FMNMX.FTZ R13, R60, R13, !PT ;  /* 0x0000000d3c0d7209 */ /* 0x000fc60007810000 */
[----:B------:R-:W2:Y:S01]  /*4310*/  MUFU.TANH R96, R96 ;  /* 0x0000006000607308 */ /* 0x000ea20000002400 */
[----:B------:R-:W-:Y:S02]  /*4320*/  FMNMX.FTZ R20, R62, R13, !PT ;  /* 0x0000000d3e147209 */ /* 0x000fe40007810000 */
[----:B0-----:R-:W-:Y:S02]  /*4330*/  FSEL R90, R63, -INF , P2 ;  /* 0xff8000003f5a7808 */ /* 0x001fe40001000000 */
[----:B------:R-:W-:Y:S01]  /*4340*/  FMNMX.FTZ R15, R89, R20, !PT ;  /* 0x00000014590f7209 */ /* 0x000fe20007810000 */
[----:B------:R-:W-:Y:S01]  /*4350*/  FFMA.FTZ R20, R69, UR6, -R24 ;  /* 0x0000000645147c23 */ /* 0x000fe20008010818 */
[----:B------:R-:W-:Y:S01]  /*4360*/  ISETP.GT.AND P2, PT, R95, 0x68, PT ;  /* 0x000000685f00780c */ /* 0x000fe20003f44270 */
[----:B------:R-:W0:Y:S01]  /*4370*/  MUFU.TANH R100, R100 ;  /* 0x0000006400647308 */ /* 0x000e220000002400 */
[----:B-1----:R-:W-:Y:S02]  /*4380*/  FSEL R63, R40, -INF , P1 ;  /* 0xff800000283f7808 */ /* 0x002fe40000800000 */
[----:B------:R-:W-:-:S02]  /*4390*/  FMNMX.FTZ R40, R90, R15, !PT ;  /* 0x0000000f5a287209 */ /* 0x000fc40007810000 */
[----:B------:R-:W-:Y:S02]  /*43a0*/  ISETP.GT.AND P1, PT, R95, 0x69, PT ;  /* 0x000000695f00780c */ /* 0x000fe40003f24270 */
[----:B------:R-:W-:Y:S01]  /*43b0*/  FMNMX.FTZ R40, R63, R40, !PT ;  /* 0x000000283f287209 */ /* 0x000fe20007810000 */
[----:B------:R1:W-:Y:S01]  /*43c0*/  MUFU.EX2 R13, R70 ;  /* 0x00000046000d7308 */ /* 0x0003e20000000800 */
[----:B--2---:R-:W-:Y:S02]  /*43d0*/  FSEL R69, R96, -INF , P2 ;  /* 0xff80000060457808 */ /* 0x004fe40001000000 */
[----:B------:R-:W-:Y:S02]  /*43e0*/  ISETP.GT.AND P2, PT, R95, 0x70, PT ;  /* 0x000000705f00780c */ /* 0x000fe40003f44270 */
[----:B------:R-:W-:Y:S02]  /*43f0*/  FSEL R61, R102, -INF , P1 ;  /* 0xff800000663d7808 */ /* 0x000fe40000800000 */
[----:B------:R-:W-:Y:S01]  /*4400*/  FMNMX.FTZ R40, R69, R40, !PT ;  /* 0x0000002845287209 */ /* 0x000fe20007810000 */
[----:B------:R-:W2:Y:S01]  /*4410*/  MUFU.TANH R98, R98 ;  /* 0x0000006200627308 */ /* 0x000ea20000002400 */
[----:B------:R-:W-:-:S02]  /*4420*/  ISETP.GT.AND P1, PT, R95, 0x71, PT ;  /* 0x000000715f00780c */ /* 0x000fc40003f24270 */
[----:B------:R-:W-:Y:S02]  /*4430*/  FSEL R68, R104, -INF , P2 ;  /* 0xff80000068447808 */ /* 0x000fe40001000000 */
[----:B------:R-:W-:Y:S02]  /*4440*/  FMNMX.FTZ R15, R61, R40, !PT ;  /* 0x000000283d0f7209 */ /* 0x000fe40007810000 */
[----:B------:R-:W-:Y:S01]  /*4450*/  ISETP.GT.AND P2, PT, R95, 0x78, PT ;  /* 0x000000785f00780c */ /* 0x000fe20003f44270 */
[----:B------:R-:W3:Y:S01]  /*4460*/  MUFU.TANH R94, R94 ;  /* 0x0000005e005e7308 */ /* 0x000ee20000002400 */
[----:B-1----:R-:W-:Y:S02]  /*4470*/  FSEL R70, R105, -INF , P1 ;  /* 0xff80000069467808 */ /* 0x002fe40000800000 */
[----:B------:R-:W-:Y:S02]  /*4480*/  CS2R R104, SRZ ;  /* 0x0000000000687805 */ /* 0x000fe4000001ff00 */
[----:B------:R-:W-:-:S02]  /*4490*/  FMNMX.FTZ R15, R68, R15, !PT ;  /* 0x0000000f440f7209 */ /* 0x000fc40007810000 */
[C---:B------:R-:W-:Y:S02]  /*44a0*/  ISETP.GT.AND P1, PT, R95.reuse, 0x79, PT ;  /* 0x000000795f00780c */ /* 0x040fe40003f24270 */
[----:B------:R-:W-:Y:S01]  /*44b0*/  FSEL R67, R106, -INF , P2 ;  /* 0xff8000006a437808 */ /* 0x000fe20001000000 */
[----:B------:R1:W-:Y:S01]  /*44c0*/  MUFU.EX2 R14, R71 ;  /* 0x00000047000e7308 */ /* 0x0003e20000000800 */
[----:B------:R-:W-:Y:S01]  /*44d0*/  FMNMX.FTZ R40, R70, R15, !PT ;  /* 0x0000000f46287209 */ /* 0x000fe20007810000 */
[----:B------:R-:W-:Y:S01]  /*44e0*/  FFMA.FTZ R15, R66, UR6, -R24 ;  /* 0x00000006420f7c23 */ /* 0x000fe20008010818 */
[----:B------:R-:W-:Y:S02]  /*44f0*/  ISETP.GT.AND P2, PT, R95, 0x80, PT ;  /* 0x000000805f00780c */ /* 0x000fe40003f44270 */
[----:B------:R-:W-:-:S03]  /*4500*/  FMNMX.FTZ R40, R67, R40, !PT ;  /* 0x0000002843287209 */ /* 0x000fc60007810000 */
[----:B------:R4:W-:Y:S01]  /*4510*/  MUFU.EX2 R9, R11 ;  /* 0x0000000b00097308 */ /* 0x0009e20000000800 */
[----:B-1----:R-:W-:Y:S02]  /*4520*/  FSEL R71, R107, -INF , P1 ;  /* 0xff8000006b477808 */ /* 0x002fe40000800000 */
[----:B------:R-:W-:Y:S02]  /*4530*/  CS2R R106, SRZ ;  /* 0x00000000006a7805 */ /* 0x000fe4000001ff00 */
[----:B------:R-:W-:-:S04]  /*4540*/  ISETP.GT.AND P1, PT, R95, 0x81, PT ;  /* 0x000000815f00780c */ /* 0x000fc80003f24270 */
[----:B------:R-:W-:Y:S01]  /*4550*/  FSEL R66, R103, -INF , P1 ;  /* 0xff80000067427808 */ /* 0x000fe20000800000 */
[----:B------:R-:W-:Y:S01]  /*4560*/  MUFU.TANH R84, R84 ;  /* 0x0000005400547308 */ /* 0x000fe20000002400 */
[----:B----4-:R-:W-:-:S01]  /*4570*/  FFMA.FTZ R11, R74, UR6, -R24 ;  /* 0x000000064a0b7c23 */ /* 0x010fc20008010818 */
[----:B0-----:R-:W-:Y:S02]  /*4580*/  FSEL R74, R100, -INF , P2 ;  /* 0xff800000644a7808 */ /* 0x001fe40001000000 */
[----:B------:R-:W-:Y:S02]  /*4590*/  CS2R R102, SRZ ;  /* 0x0000000000667805 */ /* 0x000fe4000001ff00 */
[C---:B------:R-:W-:Y:S02]  /*45a0*/  ISETP.GT.AND P2, PT, R95.reuse, 0x88, PT ;  /* 0x000000885f00780c */ /* 0x040fe40003f44270 */
[----:B------:R-:W-:Y:S02]  /*45b0*/  CS2R R100, SRZ ;  /* 0x0000000000647805 */ /* 0x000fe4000001ff00 */
[----:B------:R-:W-:Y:S01]  /*45c0*/  ISETP.GT.AND P1, PT, R95, 0x89, PT ;  /* 0x000000895f00780c */ /* 0x000fe20003f24270 */
[----:B------:R0:W-:Y:S08]  /*45d0*/  MUFU.EX2 R12, R75 ;  /* 0x0000004b000c7308 */ /* 0x0001f00000000800 */
[----:B------:R-:W1:Y:S01]  /*45e0*/  MUFU.TANH R86, R86 ;  /* 0x0000005600567308 */ /* 0x000e620000002400 */
[----:B0-----:R-:W-:Y:S01]  /*45f0*/  FMNMX.FTZ R75, R71, R40, !PT ;  /* 0x00000028474b7209 */ /* 0x001fe20007810000 */
[----:B------:R-:W-:Y:S01]  /*4600*/  FFMA.FTZ R40, R47, UR6, -R24 ;  /* 0x000000062f287c23 */ /* 0x000fe20008010818 */
[----:B--2---:R-:W-:-:S02]  /*4610*/  FSEL R47, R98, -INF , P2 ;  /* 0xff800000622f7808 */ /* 0x004fc40001000000 */
[----:B------:R-:W-:Y:S02]  /*4620*/  CS2R R98, SRZ ;  /* 0x0000000000627805 */ /* 0x000fe4000001ff00 */
[----:B------:R-:W-:Y:S02]  /*4630*/  FMNMX.FTZ R75, R74, R75, !PT ;  /* 0x0000004b4a4b7209 */ /* 0x000fe40007810000 */
[----:B------:R-:W-:Y:S01]  /*4640*/  ISETP.GT.AND P2, PT, R95, 0x90, PT ;  /* 0x000000905f00780c */ /* 0x000fe20003f44270 */
[----:B------:R-:W0:Y:S01]  /*4650*/  MUFU.TANH R92, R92 ;  /* 0x0000005c005c7308 */ /* 0x000e220000002400 */
[----:B------:R-:W-:Y:S02]  /*4660*/  FMNMX.FTZ R96, R66, R75, !PT ;  /* 0x0000004b42607209 */ /* 0x000fe40007810000 */
[----:B---3--:R-:W-:Y:S02]  /*4670*/  FSEL R75, R94, -INF , P1 ;  /* 0xff8000005e4b7808 */ /* 0x008fe40000800000 */
[----:B------:R-:W-:-:S02]  /*4680*/  FMNMX.FTZ R96, R47, R96, !PT ;  /* 0x000000602f607209 */ /* 0x000fc40007810000 */
[----:B------:R-:W-:Y:S01]  /*4690*/  ISETP.GT.AND P1, PT, R95, 0x91, PT ;  /* 0x000000915f00780c */ /* 0x000fe20003f24270 */
[----:B------:R-:W2:Y:S01]  /*46a0*/  MUFU.TANH R88, R88 ;  /* 0x0000005800587308 */ /* 0x000ea20000002400 */
[----:B------:R-:W-:Y:S02]  /*46b0*/  FMNMX.FTZ R96, R75, R96, !PT ;  /* 0x000000604b607209 */ /* 0x000fe40007810000 */
[----:B-1----:R-:W-:Y:S02]  /*46c0*/  FSEL R86, R86, -INF , P1 ;  /* 0xff80000056567808 */ /* 0x002fe40000800000 */
[----:B------:R-:W-:-:S03]  /*46d0*/  ISETP.GT.AND P1, PT, R95, 0x99, PT ;  /* 0x000000995f00780c */ /* 0x000fc60003f24270 */
[----:B------:R1:W-:Y:S08]  /*46e0*/  MUFU.EX2 R5, R85 ;  /* 0x0000005500057308 */ /* 0x0003f00000000800 */
[----:B------:R-:W-:Y:S01]  /*46f0*/  MUFU.EX2 R25, R25 ;  /* 0x0000001900197308 */ /* 0x000fe20000000800 */
[----:B-1----:R-:W-:Y:S01]  /*4700*/  FSEL R85, R84, -INF , P2 ;  /* 0xff80000054557808 */ /* 0x002fe20001000000 */
[----:B------:R-:W-:Y:S01]  /*4710*/  FFMA.FTZ R84, R41, UR6, -R24 ;  /* 0x0000000629547c23 */ /* 0x000fe20008010818 */
[----:B------:R-:W-:-:S02]  /*4720*/  ISETP.GT.AND P2, PT, R95, 0x98, PT ;  /* 0x000000985f00780c */ /* 0x000fc40003f44270 */
[----:B------:R-:W-:Y:S02]  /*4730*/  FMNMX.FTZ R41, R85, R96, !PT ;  /* 0x0000006055297209 */ /* 0x000fe40007810000 */
[----:B0-----:R-:W-:Y:S01]  /*4740*/  FSEL R87, R92, -INF , P2 ;  /* 0xff8000005c577808 */ /* 0x001fe20001000000 */
[----:B------:R-:W0:Y:S01]  /*4750*/  MUFU.EX2 R28, R28 ;  /* 0x0000001c001c7308 */ /* 0x000e220000000800 */
[----:B------:R-:W-:Y:S02]  /*4760*/  FMNMX.FTZ R92, R86, R41, !PT ;  /* 0x00000029565c7209 */ /* 0x000fe40007810000 */
[----:B--2---:R-:W-:Y:S02]  /*4770*/  FSEL R88, R88, -INF , P1 ;  /* 0xff80000058587808 */ /* 0x004fe40000800000 */
[----:B------:R-:W-:-:S03]  /*4780*/  FMNMX.FTZ R41, R87, R92, !PT ;  /* 0x0000005c57297209 */ /* 0x000fc60007810000 */
[----:B------:R-:W-:Y:S01]  /*4790*/  MUFU.EX2 R29, R29 ;  /* 0x0000001d001d7308 */ /* 0x000fe20000000800 */
[----:B------:R-:W-:Y:S01]  /*47a0*/  FMNMX.FTZ R91, R88, R41, !PT ;  /* 0x00000029585b7209 */ /* 0x000fe20007810000 */
[--C-:B------:R-:W-:Y:S01]  /*47b0*/  FFMA.FTZ R41, R46, UR6, -R24.reuse ;  /* 0x000000062e297c23 */ /* 0x100fe20008010818 */
[----:B------:R-:W-:-:S01]  /*47c0*/  FFMA.FTZ R46, R65, UR6, -R24 ;  /* 0x00000006412e7c23 */ /* 0x000fc20008010818 */
[--C-:B------:R-:W-:Y:S01]  /*47d0*/  FFMA.FTZ R65, R35, UR6, -R24.reuse ;  /* 0x0000000623417c23 */ /* 0x100fe20008010818 */
[----:B------:R-:W-:-:S01]  /*47e0*/  FFMA.FTZ R35, R64, UR6, -R24 ;  /* 0x0000000640237c23 */ /* 0x000fc20008010818 */
[----:B------:R-:W1:Y:S01]  /*47f0*/  SHFL.BFLY PT, R92, R91, 0x2, 0x1f ;  /* 0x0c401f005b5c7f89 */ /* 0x000e6200000e0000 */
[----:B------:R-:W-:-:S01]  /*4800*/  FFMA.FTZ R64, R51, UR6, -R24 ;  /* 0x0000000633407c23 */ /* 0x000fc20008010818 */
[----:B------:R-:W2:Y:S01]  /*4810*/  MUFU.EX2 R32, R32 ;  /* 0x0000002000207308 */ /* 0x000ea20000000800 */
[----:B0-----:R-:W-:-:S07]  /*4820*/  FADD.FTZ R96, R25, R28 ;  /* 0x0000001c19607221 */ /* 0x001fce0000010000 */
[----:B------:R-:W-:Y:S08]  /*4830*/  MUFU.EX2 R33, R33 ;  /* 0x0000002100217308 */ /* 0x000ff00000000800 */
[----:B------:R-:W-:Y:S01]  /*4840*/  MUFU.EX2 R4, R93 ;  /* 0x0000005d00047308 */ /* 0x000fe20000000800 */
[----:B--2---:R-:W-:-:S04]  /*4850*/  F2FP.SATFINITE.E4M3.F32.PACK_AB_MERGE_C R217, R32, R29, RZ ;  /* 0x0000001d20d9723e */ /* 0x004fc800048070ff */
[----:B------:R-:W-:Y:S02]  /*4860*/  F2FP.SATFINITE.E4M3.F32.PACK_AB_MERGE_C R217, R28, R25, R217 ;  /* 0x000000191cd9723e */ /* 0x000fe400048070d9 */
[----:B-1----:R-:W-:Y:S01]  /*4870*/  FMNMX.FTZ R92, R91, R92, !PT ;  /* 0x0000005c5b5c7209 */ /* 0x002fe20007810000 */
[----:B------:R-:W-:Y:S04]  /*4880*/  MUFU.EX2 R3, R3 ;  /* 0x0000000300037308 */ /* 0x000fe80000000800 */
[----:B------:R-:W0:Y:S04]  /*4890*/  SHFL.BFLY PT, R121, R92, 0x1, 0x1f ;  /* 0x0c201f005c797f89 */ /* 0x000e2800000e0000 */
[----:B------:R-:W1:Y:S08]  /*48a0*/  MUFU.EX2 R6, R6 ;  /* 0x0000000600067308 */ /* 0x000e700000000800 */
[----:B------:R-:W2:Y:S08]  /*48b0*/  MUFU.EX2 R8, R8 ;  /* 0x0000000800087308 */ /* 0x000eb00000000800 */
[----:B------:R-:W-:Y:S01]  /*48c0*/  MUFU.EX2 R11, R11 ;  /* 0x0000000b000b7308 */ /* 0x000fe20000000800 */
[----:B-1----:R-:W-:-:S02]  /*48d0*/  F2FP.SATFINITE.E4M3.F32.PACK_AB_MERGE_C R219, R6, R3, RZ ;  /* 0x0000000306db723e */ /* 0x002fc400048070ff */
[----:B0-----:R-:W-:Y:S01]  /*48e0*/  FMNMX.FTZ R121, R92, R121, !PT ;  /* 0x000000795c797209 */ /* 0x001fe20007810000 */
[----:B------:R-:W-:Y:S01]  /*48f0*/  IMAD.U32 R92, RZ, RZ, UR6 ;  /* 0x00000006ff5c7e24 */ /* 0x000fe2000f8e00ff */
[----:B------:R-:W-:Y:S02]  /*4900*/  F2FP.SATFINITE.E4M3.F32.PACK_AB_MERGE_C R219, R4, R33, R219 ;  /* 0x0000002104db723e */ /* 0x000fe400048070db */
[C---:B------:R-:W-:Y:S01]  /*4910*/  FSETP.NEU.FTZ.AND P1, PT, R121.reuse, -INF , PT ;  /* 0xff8000007900780b */ /* 0x040fe20003f3d000 */
[----:B------:R-:W-:Y:S01]  /*4920*/  FFMA.FTZ R51, R121, R92, -8 ;  /* 0xc100000079337423 */ /* 0x000fe2000001005c */
[----:B------:R-:W-:Y:S01]  /*4930*/  MUFU.EX2 R20, R20 ;  /* 0x0000001400147308 */ /* 0x000fe20000000800 */
[----:B--2---:R-:W-:-:S03]  /*4940*/  F2FP.SATFINITE.E4M3.F32.PACK_AB_MERGE_C R213, R8, R5, R213 ;  /* 0x0000000508d5723e */ /* 0x004fc600048070d5 */
[----:B------:R-:W-:Y:S02]  /*4950*/  FSEL R92, R51, RZ, P1 ;  /* 0x000000ff335c7208 */ /* 0x000fe40000800000 */
[----:B------:R-:W-:Y:S02]  /*4960*/  PLOP3.LUT P1, PT, PT, PT, UP0, 0x80, 0x0 ;  /* 0x000000000000781c */ /* 0x000fe40003f2f008 */
        /* <DEDUP_REMOVED lines=44> */
[----:B------:R-:W-:-:S04]  /*4c30*/  FFMA.FTZ R88, R88, UR6, -R92 ;  /* 0x0000000658587c23 */ /* 0x000fc8000801085c */
[----:B------:R-:W2:Y:S01]  /*4c40*/  MUFU.EX2 R37, R37 ;  /* 0x0000002500257308 */ /* 0x000ea20000000800 */
[----:B0-----:R-:W-:-:S04]  /*4c50*/  F2FP.SATFINITE.E4M3.F32.PACK_AB_MERGE_C R216, R94, R51, RZ ;  /* 0x000000335ed8723e */ /* 0x001fc800048070ff */
[----:B------:R-:W-:-:S03]  /*4c60*/  F2FP.SATFINITE.E4M3.F32.PACK_AB_MERGE_C R216, R45, R44, R216 ;  /* 0x0000002c2dd8723e */ /* 0x000fc600048070d8 */
[----:B------:R0:W-:Y:S08]  /*4c70*/  MUFU.EX2 R93, R82 ;  /* 0x00000052005d7308 */ /* 0x0001f00000000800 */
[----:B------:R-:W-:Y:S01]  /*4c80*/  MUFU.EX2 R91, R78 ;  /* 0x0000004e005b7308 */ /* 0x000fe20000000800 */
[----:B0-----:R-:W-:-:S01]  /*4c90*/  FADD.FTZ R82, R44, R45 ;  /* 0x0000002d2c527221 */ /* 0x001fc20000010000 */
[----:B------:R-:W-:-:S03]  /*4ca0*/  CS2R R44, SRZ ;  /* 0x00000000002c7805 */ /* 0x000fc6000001ff00 */
[----:B------:R-:W-:-:S03]  /*4cb0*/  FADD.FTZ R59, R51, R82 ;  /* 0x00000052333b7221 */ /* 0x000fc60000010000 */
[----:B------:R0:W-:Y:S01]  /*4cc0*/  MUFU.EX2 R78, R77 ;  /* 0x0000004d004e7308 */ /* 0x0001e20000000800 */
[----:B------:R-:W-:-:S01]  /*4cd0*/  FADD.FTZ R59, R94, R59 ;  /* 0x0000003b5e3b7221 */ /* 0x000fc20000010000 */
[----:B------:R-:W-:-:S03]  /*4ce0*/  CS2R R94, SRZ ;  /* 0x00000000005e7805 */ /* 0x000fc6000001ff00 */
[----:B-1----:R-:W-:-:S03]  /*4cf0*/  FADD.FTZ R2, R36, R59 ;  /* 0x0000003b24027221 */ /* 0x002fc60000010000 */
[----:B------:R-:W1:Y:S01]  /*4d00*/  MUFU.EX2 R52, R52 ;  /* 0x0000003400347308 */ /* 0x000e620000000800 */
[----:B0-----:R-:W-:-:S01]  /*4d10*/  FADD.FTZ R77, R29, R96 ;  /* 0x000000601d4d7221 */ /* 0x001fc20000010000 */
[----:B--2---:R-:W-:-:S03]  /*4d20*/  FADD.FTZ R59, R37, R2 ;  /* 0x00000002253b7221 */ /* 0x004fc60000010000 */
[----:B------:R-:W-:-:S03]  /*4d30*/  FADD.FTZ R82, R32, R77 ;  /* 0x0000004d20527221 */ /* 0x000fc60000010000 */
[----:B------:R-:W0:Y:S01]  /*4d40*/  MUFU.EX2 R53, R53 ;  /* 0x0000003500357308 */ /* 0x000e220000000800 */
[----:B------:R-:W-:-:S04]  /*4d50*/  FADD.FTZ R77, R33, R82 ;  /* 0x00000052214d7221 */ /* 0x000fc80000010000 */
[----:B------:R-:W-:-:S03]  /*4d60*/  FADD.FTZ R82, R4, R77 ;  /* 0x0000004d04527221 */ /* 0x000fc60000010000 */
[----:B------:R-:W2:Y:S01]  /*4d70*/  MUFU.EX2 R76, R76 ;  /* 0x0000004c004c7308 */ /* 0x000ea20000000800 */
[----:B------:R-:W-:-:S01]  /*4d80*/  FADD.FTZ R77, R3, R82 ;  /* 0x00000052034d7221 */ /* 0x000fc20000010000 */
[----:B-1----:R-:W-:-:S03]  /*4d90*/  FADD.FTZ R2, R52, R59 ;  /* 0x0000003b34027221 */ /* 0x002fc60000010000 */
[----:B------:R-:W-:-:S03]  /*4da0*/  FADD.FTZ R24, R6, R77 ;  /* 0x0000004d06187221 */ /* 0x000fc60000010000 */
[----:B------:R-:W1:Y:S01]  /*4db0*/  MUFU.EX2 R80, R80 ;  /* 0x0000005000507308 */ /* 0x000e620000000800 */
[----:B0-----:R-:W-:-:S01]  /*4dc0*/  FADD.FTZ R59, R53, R2 ;  /* 0x00000002353b7221 */ /* 0x001fc20000010000 */
[----:B------:R-:W-:Y:S01]  /*4dd0*/  FADD.FTZ R77, R5, R24 ;  /* 0x00000018054d7221 */ /* 0x000fe20000010000 */
[----:B------:R-:W-:-:S03]  /*4de0*/  F2FP.SATFINITE.E4M3.F32.PACK_AB_MERGE_C R218, R53, R52, RZ ;  /* 0x0000003435da723e */ /* 0x000fc600048070ff */
[----:B------:R-:W-:Y:S01]  /*4df0*/  FADD.FTZ R82, R8, R77 ;  /* 0x0000004d08527221 */ /* 0x000fe20000010000 */
[----:B------:R-:W-:Y:S01]  /*4e00*/  F2FP.SATFINITE.E4M3.F32.PACK_AB_MERGE_C R218, R37, R36, R218 ;  /* 0x0000002425da723e */ /* 0x000fe200048070da */
[----:B------:R-:W0:Y:S01]  /*4e10*/  MUFU.EX2 R48, R48 ;  /* 0x0000003000307308 */ /* 0x000e220000000800 */
[----:B--2---:R-:W-:-:S01]  /*4e20*/  FADD.FTZ R24, R76, R59 ;  /* 0x0000003b4c187221 */ /* 0x004fc20000010000 */
[----:B------:R-:W-:Y:S01]  /*4e30*/  FADD.FTZ R77, R7, R82 ;  /* 0x00000052074d7221 */ /* 0x000fe20000010000 */
[----:B------:R-:W-:Y:S02]  /*4e40*/  CS2R R36, SRZ ;  /* 0x0000000000247805 */ /* 0x000fe4000001ff00 */
[----:B------:R-:W-:Y:S01]  /*4e50*/  FADD.FTZ R59, R91, R24 ;  /* 0x000000185b3b7221 */ /* 0x000fe20000010000 */
[----:B------:R-:W-:-:S01]  /*4e60*/  FADD.FTZ R96, R10, R77 ;  /* 0x0000004d0a607221 */ /* 0x000fc20000010000 */
[----:B------:R-:W-:Y:S01]  /*4e70*/  FFMA.FTZ R24, R47, UR6, -R92 ;  /* 0x000000062f187c23 */ /* 0x000fe2000801085c */
[----:B------:R-:W2:Y:S01]  /*4e80*/  MUFU.EX2 R83, R83 ;  /* 0x0000005300537308 */ /* 0x000ea20000000800 */
[----:B-1----:R-:W-:-:S01]  /*4e90*/  FADD.FTZ R82, R80, R59 ;  /* 0x0000003b50527221 */ /* 0x002fc20000010000 */
[----:B------:R-:W-:-:S02]  /*4ea0*/  F2FP.SATFINITE.E4M3.F32.PACK_AB_MERGE_C R212, R93, R80, RZ ;  /* 0x000000505dd4723e */ /* 0x000fc400048070ff */
[----:B------:R-:W-:Y:S01]  /*4eb0*/  CS2R R80, SRZ ;  /* 0x0000000000507805 */ /* 0x000fe2000001ff00 */
[----:B------:R-:W-:Y:S01]  /*4ec0*/  FADD.FTZ R59, R93, R82 ;  /* 0x000000525d3b7221 */ /* 0x000fe20000010000 */
[----:B------:R-:W-:Y:S02]  /*4ed0*/  F2FP.SATFINITE.E4M3.F32.PACK_AB_MERGE_C R212, R91, R76, R212 ;  /* 0x0000004c5bd4723e */ /* 0x000fe400048070d4 */
[----:B------:R-:W-:Y:S01]  /*4ee0*/  CS2R R92, SRZ ;  /* 0x00000000005c7805 */ /* 0x000fe2000001ff00 */
[----:B------:R-:W1:Y:S01]  /*4ef0*/  MUFU.EX2 R72, R72 ;  /* 0x0000004800487308 */ /* 0x000e620000000800 */
[----:B0-----:R-:W-:-:S01]  /*4f00*/  FADD.FTZ R82, R48, R59 ;  /* 0x0000003b30527221 */ /* 0x001fc20000010000 */
[----:B------:R-:W-:-:S06]  /*4f10*/  CS2R R76, SRZ ;  /* 0x00000000004c7805 */ /* 0x000fcc000001ff00 */
[----:B------:R-:W0:Y:S01]  /*4f20*/  MUFU.EX2 R79, R79 ;  /* 0x0000004f004f7308 */ /* 0x000e220000000800 */
[----:B--2---:R-:W-:-:S07]  /*4f30*/  FADD.FTZ R59, R83, R82 ;  /* 0x00000052533b7221 */ /* 0x004fce0000010000 */
[----:B------:R2:W-:Y:S08]  /*4f40*/  MUFU.EX2 R2, R61 ;  /* 0x0000003d00027308 */ /* 0x0005f00000000800 */
[----:B------:R-:W3:Y:S01]  /*4f50*/  MUFU.EX2 R73, R73 ;  /* 0x0000004900497308 */ /* 0x000ee20000000800 */
[----:B--2---:R-:W-:-:S04]  /*4f60*/  FADD.FTZ R61, R9, R96 ;  /* 0x00000060093d7221 */ /* 0x004fc80000010000 */
[----:B------:R-:W-:-:S03]  /*4f70*/  FADD.FTZ R96, R12, R61 ;  /* 0x0000003d0c607221 */ /* 0x000fc60000010000 */
[----:B------:R-:W2:Y:S01]  /*4f80*/  MUFU.EX2 R57, R57 ;  /* 0x0000003900397308 */ /* 0x000ea20000000800 */
[----:B------:R-:W-:-:S01]  /*4f90*/  FADD.FTZ R61, R11, R96 ;  /* 0x000000600b3d7221 */ /* 0x000fc20000010000 */
[----:B------:R-:W-:-:S03]  /*4fa0*/  CS2R R96, SRZ ;  /* 0x0000000000607805 */ /* 0x000fc6000001ff00 */
[C---:B------:R-:W-:Y:S01]  /*4fb0*/  FADD.FTZ R32, R14.reuse, R61 ;  /* 0x0000003d0e207221 */ /* 0x040fe20000010000 */
[----:B------:R-:W-:Y:S02]  /*4fc0*/  F2FP.SATFINITE.E4M3.F32.PACK_AB_MERGE_C R14, R14, R11, RZ ;  /* 0x0000000b0e0e723e */ /* 0x000fe400048070ff */
[----:B------:R1:W-:Y:S01]  /*4fd0*/  MUFU.EX2 R47, R70 ;  /* 0x00000046002f7308 */ /* 0x0003e20000000800 */
[----:B------:R-:W-:-:S01]  /*4fe0*/  FADD.FTZ R29, R13, R32 ;  /* 0x000000200d1d7221 */ /* 0x000fc20000010000 */
[----:B------:R-:W-:-:S03]  /*4ff0*/  F2FP.SATFINITE.E4M3.F32.PACK_AB_MERGE_C R215, R12, R9, R14 ;  /* 0x000000090cd7723e */ /* 0x000fc6000480700e */
[----:B------:R-:W-:-:S03]  /*5000*/  FADD.FTZ R52, R20, R29 ;  /* 0x0000001d14347221 */ /* 0x000fc60000010000 */
[----:B------:R-:W4:Y:S01]  /*5010*/  MUFU.EX2 R56, R56 ;  /* 0x0000003800387308 */ /* 0x000f220000000800 */
[----:B-1----:R-:W-:-:S01]  /*5020*/  FADD.FTZ R70, R72, R59 ;  /* 0x0000003b48467221 */ /* 0x002fc20000010000 */
[----:B------:R-:W-:Y:S01]  /*5030*/  FADD.FTZ R29, R21, R52 ;  /* 0x00000034151d7221 */ /* 0x000fe20000010000 */
[C---:B0-----:R-:W-:Y:S02]  /*5040*/  F2FP.SATFINITE.E4M3.F32.PACK_AB_MERGE_C R72, R79.reuse, R72, RZ ;  /* 0x000000484f48723e */ /* 0x041fe400048070ff */
[----:B------:R-:W-:Y:S01]  /*5050*/  CS2R R52, SRZ ;  /* 0x0000000000347805 */ /* 0x000fe2000001ff00 */
[----:B------:R-:W-:-:S01]  /*5060*/  FADD.FTZ R70, R79, R70 ;  /* 0x000000464f467221 */ /* 0x000fc20000010000 */
[----:B------:R-:W-:Y:S01]  /*5070*/  F2FP.SATFINITE.E4M3.F32.PACK_AB_MERGE_C R214, R83, R48, R72 ;  /* 0x0000003053d6723e */ /* 0x000fe20004807048 */
[----:B------:R-:W0:Y:S02]  /*5080*/  MUFU.EX2 R58, R58 ;  /* 0x0000003a003a7308 */ /* 0x000e240000000800 */
[----:B---3--:R-:W-:-:S01]  /*5090*/  FADD.FTZ R3, R73, R70 ;  /* 0x0000004649037221 */ /* 0x008fc20000010000 */
[----:B------:R-:W-:-:S03]  /*50a0*/  CS2R R82, SRZ ;  /* 0x0000000000527805 */ /* 0x000fc6000001ff00 */
[----:B------:R-:W-:Y:S02]  /*50b0*/  FADD.FTZ R32, R78, R3 ;  /* 0x000000034e207221 */ /* 0x000fe40000010000 */
[----:B------:R-:W1:Y:S02]  /*50c0*/  MUFU.EX2 R15, R15 ;  /* 0x0000000f000f7308 */ /* 0x000e640000000800 */
[----:B--2---:R-:W-:-:S01]  /*50d0*/  FADD.FTZ R3, R57, R32 ;  /* 0x0000002039037221 */ /* 0x004fc20000010000 */
[C---:B----4-:R-:W-:Y:S01]  /*50e0*/  FADD.FTZ R32, R56.reuse, R29 ;  /* 0x0000001d38207221 */ /* 0x050fe20000010000 */
[----:B------:R-:W-:Y:S02]  /*50f0*/  F2FP.SATFINITE.E4M3.F32.PACK_AB_MERGE_C R21, R56, R21, RZ ;  /* 0x000000153815723e */ /* 0x000fe400048070ff */
[----:B------:R-:W-:Y:S02]  /*5100*/  CS2R R28, SRZ ;  /* 0x00000000001c7805 */ /* 0x000fe4000001ff00 */
[----:B------:R-:W-:Y:S01]  /*5110*/  F2FP.SATFINITE.E4M3.F32.PACK_AB_MERGE_C R209, R20, R13, R21 ;  /* 0x0000000d14d1723e */ /* 0x000fe20004807015 */
[----:B------:R-:W2:Y:S01]  /*5120*/  MUFU.EX2 R49, R49 ;  /* 0x0000003100317308 */ /* 0x000ea20000000800 */
[----:B0-----:R-:W-:-:S01]  /*5130*/  FADD.FTZ R10, R58, R3 ;  /* 0x000000033a0a7221 */ /* 0x001fc20000010000 */
[----:B------:R-:W-:-:S02]  /*5140*/  F2FP.SATFINITE.E4M3.F32.PACK_AB_MERGE_C R57, R58, R57, RZ ;  /* 0x000000393a39723e */ /* 0x000fc400048070ff */
[----:B------:R-:W-:Y:S02]  /*5150*/  CS2R R58, SRZ ;  /* 0x00000000003a7805 */ /* 0x000fe4000001ff00 */
[----:B------:R-:W-:Y:S02]  /*5160*/  F2FP.SATFINITE.E4M3.F32.PACK_AB_MERGE_C R208, R78, R73, R57 ;  /* 0x000000494ed0723e */ /* 0x000fe40004807039 */
[----:B------:R-:W-:Y:S01]  /*5170*/  CS2R R78, SRZ ;  /* 0x00000000004e7805 */ /* 0x000fe2000001ff00 */
[----:B------:R-:W0:Y:S01]  /*5180*/  MUFU.EX2 R40, R40 ;  /* 0x0000002800287308 */ /* 0x000e220000000800 */
[----:B-1----:R-:W-:-:S01]  /*5190*/  FADD.FTZ R11, R15, R32 ;  /* 0x000000200f0b7221 */ /* 0x002fc20000010000 */
[----:B------:R-:W-:Y:S02]  /*51a0*/  CS2R R72, SRZ ;  /* 0x0000000000487805 */ /* 0x000fe4000001ff00 */
[----:B------:R-:W-:Y:S02]  /*51b0*/  CS2R R56, SRZ ;  /* 0x0000000000387805 */ /* 0x000fe4000001ff00 */
[----:B------:R-:W-:-:S02]  /*51c0*/  CS2R R32, SRZ ;  /* 0x0000000000207805 */ /* 0x000fc4000001ff00 */
        /* <DEDUP_REMOVED lines=11> */
[C---:B-1----:R-:W-:Y:S01]  /*5280*/  F2FP.SATFINITE.E4M3.F32.PACK_AB_MERGE_C R43, R84.reuse, R43, RZ ;  /* 0x0000002b542b723e */ /* 0x042fe200048070ff */
[----:B------:R-:W-:-:S03]  /*5290*/  FADD.FTZ R84, R84, R11 ;  /* 0x0000000b54547221 */ /* 0x000fc60000010000 */
[----:B------:R-:W-:-:S03]  /*52a0*/  F2FP.SATFINITE.E4M3.F32.PACK_AB_MERGE_C R211, R40, R15, R43 ;  /* 0x0000000f28d3723e */ /* 0x000fc6000480702b */
[----:B------:R-:W1:Y:S01]  /*52b0*/  MUFU.EX2 R90, R90 ;  /* 0x0000005a005a7308 */ /* 0x000e620000000800 */
[C---:B--2---:R-:W-:Y:S01]  /*52c0*/  F2FP.SATFINITE.E4M3.F32.PACK_AB_MERGE_C R62, R89.reuse, R62, RZ ;  /* 0x0000003e593e723e */ /* 0x044fe200048070ff */
[----:B------:R-:W-:-:S03]  /*52d0*/  FADD.FTZ R89, R89, R4 ;  /* 0x0000000459597221 */ /* 0x000fc60000010000 */
[----:B------:R-:W-:Y:S02]  /*52e0*/  F2FP.SATFINITE.E4M3.F32.PACK_AB_MERGE_C R210, R60, R49, R62 ;  /* 0x000000313cd2723e */ /* 0x000fe4000480703e */
[----:B------:R-:W-:Y:S02]  /*52f0*/  CS2R R60, SRZ ;  /* 0x00000000003c7805 */ /* 0x000fe4000001ff00 */
[----:B------:R-:W-:Y:S01]  /*5300*/  CS2R R48, SRZ ;  /* 0x0000000000307805 */ /* 0x000fe2000001ff00 */
        /* <DEDUP_REMOVED lines=12> */
[----:B------:R-:W-:-:S03]  /*53d0*/  F2FP.SATFINITE.E4M3.F32.PACK_AB_MERGE_C R69, R2, R69, RZ ;  /* 0x000000450245723e */ /* 0x000fc600048070ff */
[----:B------:R-:W-:Y:S01]  /*53e0*/  FADD.FTZ R5, R2, R5 ;  /* 0x0000000502057221 */ /* 0x000fe20000010000 */
[----:B------:R-:W-:Y:S02]  /*53f0*/  F2FP.SATFINITE.E4M3.F32.PACK_AB_MERGE_C R204, R63, R90, R69 ;  /* 0x0000005a3fcc723e */ /* 0x000fe40004807045 */
[----:B------:R-:W-:Y:S01]  /*5400*/  CS2R R90, SRZ ;  /* 0x00000000005a7805 */ /* 0x000fe2000001ff00 */
[----:B------:R-:W2:Y:S01]  /*5410*/  MUFU.EX2 R68, R68 ;  /* 0x0000004400447308 */ /* 0x000ea20000000800 */
[----:B0-----:R-:W-:-:S01]  /*5420*/  FADD.FTZ R7, R50, R7 ;  /* 0x0000000732077221 */ /* 0x001fc20000010000 */
[----:B------:R-:W-:Y:S02]  /*5430*/  F2FP.SATFINITE.E4M3.F32.PACK_AB_MERGE_C R41, R50, R41, RZ ;  /* 0x000000293229723e */ /* 0x000fe400048070ff */
[----:B------:R-:W-:Y:S02]  /*5440*/  CS2R R62, SRZ ;  /* 0x00000000003e7805 */ /* 0x000fe4000001ff00 */
[----:B------:R-:W-:-:S02]  /*5450*/  CS2R R50, SRZ ;  /* 0x0000000000327805 */ /* 0x000fc4000001ff00 */
[----:B------:R-:W-:Y:S02]  /*5460*/  F2FP.SATFINITE.E4M3.F32.PACK_AB_MERGE_C R205, R42, R27, R41 ;  /* 0x0000001b2acd723e */ /* 0x000fe40004807029 */
[----:B------:R-:W-:Y:S01]  /*5470*/  CS2R R42, SRZ ;  /* 0x00000000002a7805 */ /* 0x000fe2000001ff00 */
[----:B------:R-:W0:Y:S01]  /*5480*/  MUFU.EX2 R55, R55 ;  /* 0x0000003700377308 */ /* 0x000e220000000800 */
[----:B-1----:R-:W-:-:S01]  /*5490*/  FADD.FTZ R4, R46, R7 ;  /* 0x000000072e047221 */ /* 0x002fc20000010000 */
[----:B------:R-:W-:-:S06]  /*54a0*/  CS2R R40, SRZ ;  /* 0x0000000000287805 */ /* 0x000fcc000001ff00 */
[----:B------:R-:W1:Y:S01]  /*54b0*/  MUFU.EX2 R54, R54 ;  /* 0x0000003600367308 */ /* 0x000e620000000800 */
[----:B--2---:R-:W-:-:S04]  /*54c0*/  FADD.FTZ R2, R68, R5 ;  /* 0x0000000544027221 */ /* 0x004fc80000010000 */
[----:B------:R-:W-:-:S03]  /*54d0*/  FADD.FTZ R2, R47, R2 ;  /* 0x000000022f027221 */ /* 0x000fc60000010000 */
[----:B------:R-:W2:Y:S01]  /*54e0*/  MUFU.EX2 R67, R67 ;  /* 0x0000004300437308 */ /* 0x000ea20000000800 */
[----:B0-----:R-:W-:-:S07]  /*54f0*/  FADD.FTZ R5, R55, R4 ;  /* 0x0000000437057221 */ /* 0x001fce0000010000 */
[----:B------:R-:W0:Y:S01]  /*5500*/  MUFU.EX2 R65, R65 ;  /* 0x0000004100417308 */ /* 0x000e220000000800 */
[----:B-1----:R-:W-:-:S07]  /*5510*/  FADD.FTZ R4, R54, R5 ;  /* 0x0000000536047221 */ /* 0x002fce0000010000 */
[----:B------:R1:W3:Y:S01]  /*5520*/  MUFU.EX2 R6, R71 ;  /* 0x0000004700067308 */ /* 0x0002e20000000800 */
[----:B--2---:R-:W-:-:S07]  /*5530*/  FADD.FTZ R5, R67, R2 ;  /* 0x0000000243057221 */ /* 0x004fce0000010000 */
[----:B------:R-:W2:Y:S01]  /*5540*/  MUFU.EX2 R35, R35 ;  /* 0x0000002300237308 */ /* 0x000ea20000000800 */
[----:B0-----:R-:W-:-:S01]  /*5550*/  FADD.FTZ R4, R65, R4 ;  /* 0x0000000441047221 */ /* 0x001fc20000010000 */
[----:B------:R-:W-:Y:S02]  /*5560*/  F2FP.SATFINITE.E4M3.F32.PACK_AB_MERGE_C R54, R65, R54, RZ ;  /* 0x000000364136723e */ /* 0x000fe400048070ff */
[----:B-1----:R-:W-:Y:S02]  /*5570*/  CS2R R70, SRZ ;  /* 0x0000000000467805 */ /* 0x002fe4000001ff00 */
[----:B------:R-:W-:Y:S02]  /*5580*/  F2FP.SATFINITE.E4M3.F32.PACK_AB_MERGE_C R207, R55, R46, R54 ;  /* 0x0000002e37cf723e */ /* 0x000fe40004807036 */
[----:B------:R-:W-:Y:S01]  /*5590*/  CS2R R54, SRZ ;  /* 0x0000000000367805 */ /* 0x000fe2000001ff00 */
[----:B------:R-:W0:Y:S01]  /*55a0*/  MUFU.EX2 R74, R74 ;  /* 0x0000004a004a7308 */ /* 0x000e220000000800 */
[----:B---3--:R-:W-:-:S01]  /*55b0*/  FADD.FTZ R5, R6, R5 ;  /* 0x0000000506057221 */ /* 0x008fc20000010000 */
[----:B------:R-:W-:-:S04]  /*55c0*/  F2FP.SATFINITE.E4M3.F32.PACK_AB_MERGE_C R67, R6, R67, RZ ;  /* 0x000000430643723e */ /* 0x000fc800048070ff */
[----:B------:R-:W-:Y:S02]  /*55d0*/  F2FP.SATFINITE.E4M3.F32.PACK_AB_MERGE_C R206, R47, R68, R67 ;  /* 0x000000442fce723e */ /* 0x000fe40004807043 */
[----:B------:R-:W-:Y:S01]  /*55e0*/  CS2R R68, SRZ ;  /* 0x0000000000447805 */ /* 0x000fe2000001ff00 */
[----:B------:R-:W1:Y:S01]  /*55f0*/  MUFU.EX2 R64, R64 ;  /* 0x0000004000407308 */ /* 0x000e620000000800 */
[----:B--2---:R-:W-:-:S01]  /*5600*/  FADD.FTZ R7, R35, R4 ;  /* 0x0000000423077221 */ /* 0x004fc20000010000 */
[----:B------:R-:W-:-:S06]  /*5610*/  CS2R R46, SRZ ;  /* 0x00000000002e7805 */ /* 0x000fcc000001ff00 */
[----:B------:R2:W3:Y:S01]  /*5620*/  MUFU.EX2 R3, R66 ;  /* 0x0000004200037308 */ /* 0x0004e20000000800 */
[----:B0-----:R-:W-:-:S07]  /*5630*/  FADD.FTZ R2, R74, R5 ;  /* 0x000000054a027221 */ /* 0x001fce0000010000 */
[----:B------:R-:W0:Y:S01]  /*5640*/  MUFU.EX2 R39, R39 ;  /* 0x0000002700277308 */ /* 0x000e220000000800 */
[----:B-1----:R-:W-:-:S01]  /*5650*/  FADD.FTZ R4, R64, R7 ;  /* 0x0000000740047221 */ /* 0x002fc20000010000 */
[----:B--2---:R-:W-:-:S06]  /*5660*/  CS2R R66, SRZ ;  /* 0x0000000000427805 */ /* 0x004fcc000001ff00 */
[----:B------:R-:W1:Y:S01]  /*5670*/  MUFU.EX2 R24, R24 ;  /* 0x0000001800187308 */ /* 0x000e620000000800 */
[----:B---3--:R-:W-:-:S07]  /*5680*/  FADD.FTZ R7, R3, R2 ;  /* 0x0000000203077221 */ /* 0x008fce0000010000 */
[----:B------:R-:W2:Y:S01]  /*5690*/  MUFU.EX2 R38, R38 ;  /* 0x0000002600267308 */ /* 0x000ea20000000800 */
[----:B0-----:R-:W-:-:S07]  /*56a0*/  FADD.FTZ R9, R39, R4 ;  /* 0x0000000427097221 */ /* 0x001fce0000010000 */
[----:B------:R-:W0:Y:S01]  /*56b0*/  MUFU.EX2 R75, R75 ;  /* 0x0000004b004b7308 */ /* 0x000e220000000800 */
[----:B-1----:R-:W-:-:S07]  /*56c0*/  FADD.FTZ R2, R24, R7 ;  /* 0x0000000718027221 */ /* 0x002fce0000010000 */
[----:B------:R-:W1:Y:S01]  /*56d0*/  MUFU.EX2 R31, R31 ;  /* 0x0000001f001f7308 */ /* 0x000e620000000800 */
[C---:B--2---:R-:W-:Y:S01]  /*56e0*/  F2FP.SATFINITE.E4M3.F32.PACK_AB_MERGE_C R39, R38.reuse, R39, RZ ;  /* 0x000000272627723e */ /* 0x044fe200048070ff */
[----:B------:R-:W-:-:S03]  /*56f0*/  FADD.FTZ R38, R38, R9 ;  /* 0x0000000926267221 */ /* 0x000fc60000010000 */
[----:B------:R-:W-:Y:S02]  /*5700*/  F2FP.SATFINITE.E4M3.F32.PACK_AB_MERGE_C R201, R64, R35, R39 ;  /* 0x0000002340c9723e */ /* 0x000fe40004807027 */
[----:B------:R-:W-:Y:S01]  /*5710*/  CS2R R64, SRZ ;  /* 0x0000000000407805 */ /* 0x000fe2000001ff00 */
[----:B------:R-:W2:Y:S01]  /*5720*/  MUFU.EX2 R85, R85 ;  /* 0x0000005500557308 */ /* 0x000ea20000000800 */
[----:B0-----:R-:W-:-:S01]  /*5730*/  FADD.FTZ R2, R75, R2 ;  /* 0x000000024b027221 */ /* 0x001fc20000010000 */
[----:B------:R-:W-:-:S04]  /*5740*/  F2FP.SATFINITE.E4M3.F32.PACK_AB_MERGE_C R24, R75, R24, RZ ;  /* 0x000000184b18723e */ /* 0x000fc800048070ff */
[----:B------:R-:W-:Y:S02]  /*5750*/  F2FP.SATFINITE.E4M3.F32.PACK_AB_MERGE_C R200, R3, R74, R24 ;  /* 0x0000004a03c8723e */ /* 0x000fe40004807018 */
[----:B------:R-:W-:Y:S01]  /*5760*/  CS2R R74, SRZ ;  /* 0x00000000004a7805 */ /* 0x000fe2000001ff00 */
[----:B------:R-:W0:Y:S01]  /*5770*/  MUFU.EX2 R30, R30 ;  /* 0x0000001e001e7308 */ /* 0x000e220000000800 */
[----:B-1----:R-:W-:-:S01]  /*5780*/  FADD.FTZ R9, R31, R38 ;  /* 0x000000261f097221 */ /* 0x002fc20000010000 */
[----:B------:R-:W-:Y:S02]  /*5790*/  CS2R R38, SRZ ;  /* 0x0000000000267805 */ /* 0x000fe4000001ff00 */
[----:B------:R-:W-:-:S04]  /*57a0*/  CS2R R24, SRZ ;  /* 0x0000000000187805 */ /* 0x000fc8000001ff00 */
[----:B------:R-:W1:Y:S01]  /*57b0*/  MUFU.EX2 R86, R86 ;  /* 0x0000005600567308 */ /* 0x000e620000000800 */
[----:B--2---:R-:W-:-:S07]  /*57c0*/  FADD.FTZ R7, R85, R2 ;  /* 0x0000000255077221 */ /* 0x004fce0000010000 */
[----:B------:R-:W-:Y:S01]  /*57d0*/  MUFU.EX2 R34, R34 ;  /* 0x0000002200227308 */ /* 0x000fe20000000800 */
[----:B0-----:R-:W-:-:S07]  /*57e0*/  FADD.FTZ R9, R30, R9 ;  /* 0x000000091e097221 */ /* 0x001fce0000010000 */
[----:B------:R0:W2:Y:S01]  /*57f0*/  MUFU.EX2 R5, R26 ;  /* 0x0000001a00057308 */ /* 0x0000a20000000800 */
[----:B-1----:R-:W-:-:S07]  /*5800*/  FADD.FTZ R2, R86, R7 ;  /* 0x0000000756027221 */ /* 0x002fce0000010000 */
[----:B------:R-:W1:Y:S01]  /*5810*/  MUFU.EX2 R87, R87 ;  /* 0x0000005700577308 */ /* 0x000e620000000800 */
[----:B0-----:R-:W-:-:S07]  /*5820*/  CS2R R26, SRZ ;  /* 0x00000000001a7805 */ /* 0x001fce000001ff00 */
[----:B------:R-:W0:Y:S01]  /*5830*/  MUFU.EX2 R88, R88 ;  /* 0x0000005800587308 */ /* 0x000e220000000800 */
[----:B--2---:R-:W-:Y:S01]  /*5840*/  F2FP.SATFINITE.E4M3.F32.PACK_AB_MERGE_C R6, R5, R34, RZ ;  /* 0x000000220506723e */ /* 0x004fe200048070ff */
[----:B------:R-:W-:-:S03]  /*5850*/  FADD.FTZ R34, R34, R9 ;  /* 0x0000000922227221 */ /* 0x000fc60000010000 */
[----:B------:R-:W-:Y:S02]  /*5860*/  F2FP.SATFINITE.E4M3.F32.PACK_AB_MERGE_C R203, R30, R31, R6 ;  /* 0x0000001f1ecb723e */ /* 0x000fe40004807006 */
[----:B------:R-:W-:Y:S01]  /*5870*/  CS2R R30, SRZ ;  /* 0x00000000001e7805 */ /* 0x000fe2000001ff00 */
[----:B-1----:R-:W-:Y:S01]  /*5880*/  FADD.FTZ R3, R87, R2 ;  /* 0x0000000257037221 */ /* 0x002fe20000010000 */
[----:B------:R-:W-:-:S01]  /*5890*/  FADD.FTZ R2, R5, R34 ;  /* 0x0000002205027221 */ /* 0x000fc20000010000 */
[----:B------:R-:W-:Y:S02]  /*58a0*/  CS2R R34, SRZ ;  /* 0x0000000000227805 */ /* 0x000fe4000001ff00 */
[C---:B0-----:R-:W-:Y:S01]  /*58b0*/  F2FP.SATFINITE.E4M3.F32.PACK_AB_MERGE_C R4, R88.reuse, R87, RZ ;  /* 0x000000575804723e */ /* 0x041fe200048070ff */
[----:B------:R-:W-:Y:S01]  /*58c0*/  FADD.FTZ R3, R88, R3 ;  /* 0x0000000358037221 */ /* 0x000fe20000010000 */
[----:B------:R-:W-:Y:S02]  /*58d0*/  CS2R R88, SRZ ;  /* 0x0000000000587805 */ /* 0x000fe4000001ff00 */
[----:B------:R-:W-:-:S02]  /*58e0*/  F2FP.SATFINITE.E4M3.F32.PACK_AB_MERGE_C R202, R86, R85, R4 ;  /* 0x0000005556ca723e */ /* 0x000fc40004807004 */
        /* <DEDUP_REMOVED lines=9> */
[----:B------:R-:W-:-:S05]  /*5980*/  ULDC UR52, c[0x0][0x988] ;  /* 0x0002620000347ab9 */ /* 0x000fca0000000800 */
.L_x_2199:
[----:B------:R-:W-:Y:S01]  /*5990*/  ISETP.NE.AND P2, PT, RZ, UR40, PT ;  /* 0x00000028ff007c0c */ /* 0x000fe2000bf45270 */
[----:B------:R-:W-:-:S04]  /*59a0*/  UISETP.NE.AND UP0, UPT, UR55, 0x1, UPT ;  /* 0x000000013700788c */ /* 0x000fc8000bf05270 */
[----:B------:R-:W-:-:S04]  /*59b0*/  USEL UR44, URZ, 0x1, UP0 ;  /* 0x000000013f2c7887 */ /* 0x000fc80008000000 */
[----:B------:R-:W-:-:S04]  /*59c0*/  ULOP3.LUT UR44, UR57, UR44, URZ, 0x3c, !UPT ;  /* 0x0000002c392c7292 */ /* 0x000fc8000f8e3c3f */
[----:B------:R-:W-:Y:S08]  /*59d0*/  @P2 BRA `(.L_x_2189) ;  /* 0x0000000000382947 */ /* 0x000ff00003800000 */
[----:B------:R-:W-:Y:S05]  /*59e0*/  @!P0 BRA `(.L_x_2190) ;  /* 0x0000000000048947 */ /* 0x000fea0003800000 */
[----:B------:R-:W-:Y:S01]  /*59f0*/  BPT.TRAP 0x1 ;  /* 0x000000040000795c */ /* 0x000fe20000300000 */
.L_x_2190:
        /* <DEDUP_REMOVED lines=9> */
.L_x_2191:
[----:B-1----:R-:W-:Y:S05]  /*5a90*/  @P1 BRA `(.L_x_2189) ;  /* 0x0000000000081947 */ /* 0x002fea0003800000 */
[----:B------:R-:W1:Y:S02]  /*5aa0*/  SYNCS.PHASECHK.TRANS64.TRYWAIT P1, [UR6+0x33430], R6 ;  /* 0x03343006ff0075a7 */ /* 0x000e640008020146 */
[----:B-1----:R-:W-:Y:S05]  /*5ab0*/  @!P1 BRA `(.L_x_2192) ;  /* 0x0000010c005c9947 */ /* 0x002fea0003800000 */
.L_x_2189:
[----:B-1----:R-:W1:Y:S01]  /*5ac0*/  S2R R7, SR_TID.X ;  /* 0x0000000000077919 */ /* 0x002e620000002100 */
[----:B------:R-:W-:Y:S01]  /*5ad0*/  UIADD3 UR43, UR55, 0x1, URZ ;  /* 0x00000001372b7890 */ /* 0x000fe2000fffe03f */
[----:B------:R-:W-:Y:S01]  /*5ae0*/  UMOV UR27, 0x80000020 ;  /* 0x80000020001b7882 */ /* 0x000fe20000000000 */
[----:B------:R-:W-:Y:S02]  /*5af0*/  UMOV UR28, UR24 ;  /* 0x00000018001c7c82 */ /* 0x000fe40008000000 */
[----:B------:R-:W-:Y:S01]  /*5b00*/  UISETP.NE.AND UP0, UPT, UR43, 0x2, UPT ;  /* 0x000000022b00788c */ /* 0x000fe2000bf05270 */
[----:B------:R-:W-:Y:S01]  /*5b10*/  UMOV UR29, UR25 ;  /* 0x00000019001d7c82 */ /* 0x000fe20008000000 */
[----:B------:R-:W-:Y:S02]  /*5b20*/  UMOV UR31, 0x80000020 ;  /* 0x80000020001f7882 */ /* 0x000fe40000000000 */
[----:B------:R-:W-:Y:S01]  /*5b30*/  USEL UR43, UR43, URZ, UP0 ;  /* 0x0000003f2b2b7287 */ /* 0x000fe20008000000 */
[----:B------:R-:W-:Y:S01]  /*5b40*/  UMOV UR32, UR24 ;  /* 0x0000001800207c82 */ /* 0x000fe20008000000 */
[----:B------:R-:W-:-:S02]  /*5b50*/  UMOV UR33, UR25 ;  /* 0x0000001900217c82 */ /* 0x000fc40008000000 */
[----:B------:R-:W-:Y:S01]  /*5b60*/  UIMAD UR58, UR43, 0x780, UR47 ;  /* 0x000007802b3a78a4 */ /* 0x000fe2000f8e022f */
[----:B------:R-:W-:Y:S01]  /*5b70*/  UMOV UR35, 0x80000020 ;  /* 0x8000002000237882 */ /* 0x000fe20000000000 */
[----:B------:R-:W-:Y:S02]  /*5b80*/  UMOV UR7, 0x80000020 ;  /* 0x8000002000077882 */ /* 0x000fe40000000000 */
[----:B------:R-:W-:Y:S02]  /*5b90*/  UIADD3 UR30, UR58, 0x80, URZ ;  /* 0x000000803a1e7890 */ /* 0x000fe4000fffe03f */
[----:B------:R-:W-:Y:S02]  /*5ba0*/  UIADD3 UR34, UR58, 0x100, URZ ;  /* 0x000001003a227890 */ /* 0x000fe4000fffe03f */
[----:B------:R-:W-:Y:S01]  /*5bb0*/  UMOV UR26, UR58 ;  /* 0x0000003a001a7c82 */ /* 0x000fe20008000000 */
[----:B------:R-:W-:Y:S02]  /*5bc0*/  UIADD3 UR6, UR58, 0x200, URZ ;  /* 0x000002003a067890 */ /* 0x000fe4000fffe03f */
[----:B------:R-:W-:Y:S01]  /*5bd0*/  UIADD3 UR10, UR58, 0x202, URZ ;  /* 0x000002023a0a7890 */ /* 0x000fe2000fffe03f */
[----:B------:R-:W-:Y:S01]  /*5be0*/  UMOV UR11, 0x80000020 ;  /* 0x80000020000b7882 */ /* 0x000fe20000000000 */
[----:B------:R-:W-:Y:S01]  /*5bf0*/  UIADD3 UR14, UR58, 0x282, URZ ;  /* 0x000002823a0e7890 */ /* 0x000fe2000fffe03f */
[----:B------:R-:W-:Y:S01]  /*5c00*/  UMOV UR15, 0x80000020 ;  /* 0x80000020000f7882 */ /* 0x000fe20000000000 */
[----:B------:R-:W-:Y:S01]  /*5c10*/  UIADD3 UR18, UR58, 0x500, URZ ;  /* 0x000005003a127890 */ /* 0x000fe2000fffe03f */
[----:B-1----:R-:W-:Y:S01]  /*5c20*/  SHF.R.U32.HI R7, RZ, 0x7, R7 ;  /* 0x00000007ff077819 */ /* 0x002fe20000011607 */
[----:B------:R-:W-:Y:S01]  /*5c30*/  UMOV UR19, 0x80000020 ;  /* 0x8000002000137882 */ /* 0x000fe20000000000 */
[----:B------:R-:W-:Y:S01]  /*5c40*/  UIADD3 UR22, UR58, 0x502, URZ ;  /* 0x000005023a167890 */ /* 0x000fe2000fffe03f */
[----:B------:R-:W-:-:S02]  /*5c50*/  UMOV UR23, 0x80000020 ;  /* 0x8000002000177882 */ /* 0x000fc40000000000 */
[----:B0-----:R-:W-:-:S05]  /*5c60*/  VIADD R6, R7, 0x8 ;  /* 0x0000000807067836 */ /* 0x001fca0000000000 */
[----:B------:R0:W-:Y:S06]  /*5c70*/  BAR.SYNC.DEFER_BLOCKING R6, 0x100 ;  /* 0x000400060000751d */ /* 0x0001ec0000010000 */
[----:B------:R-:W-:-:S06]  /*5c80*/  WARPGROUP.ARRIVE ;  /* 0x00000000000079c5 */ /* 0x000fcc0000000000 */
[----:B------:R-:W-:Y:S01]  /*5c90*/  QGMMA.64x32x32.F32.E4M3.E4M3 R184, gdesc[UR24], RZ, !UPT, gsb0 ;  /* 0x0060000018b879f3 */ /* 0x000fe2000c0008ff */
[----:B------:R-:W-:Y:S01]  /*5ca0*/  UIADD3 UR26, UR58, 0x180, URZ ;  /* 0x000001803a1a7890 */ /* 0x000fe2000fffe03f */
        /* <DEDUP_REMOVED lines=160> */
.L_x_2194:
[----:B------:R-:W-:Y:S01]  /*66b0*/  ULEA UR6, UR55, UR41, 0x3 ;  /* 0x0000002937067291 */ /* 0x000fe2000f8e183f */
[----:B------:R-:W-:-:S05]  /*66c0*/  IMAD.U32 R6, RZ, RZ, UR57 ;  /* 0x00000039ff067e24 */ /* 0x000fca000f8e00ff */
[----:B------:R-:W-:-:S04]  /*66d0*/  SHF.L.U32 R6, R6, 0x1f, RZ ;  /* 0x0000001f06067819 */ /* 0x000fc800000006ff */
[----:B------:R0:W1:Y:S01]  /*66e0*/  SYNCS.PHASECHK.TRANS64.TRYWAIT P1, [UR6+0x33450], R6 ;  /* 0x03345006ff0075a7 */ /* 0x0000620008020146 */
[----:B------:R-:W-:Y:S05]  /*66f0*/  @!P0 BRA `(.L_x_2195) ;  /* 0x0000000000048947 */ /* 0x000fea0003800000 */
[----:B------:R-:W-:Y:S01]  /*6700*/  BPT.TRAP 0x1 ;  /* 0x000000040000795c */ /* 0x000fe20000300000 */
.L_x_2195:
[----:B-1----:R-:W-:Y:S05]  /*6710*/  @P1 BRA `(.L_x_2193) ;  /* 0x0000000000081947 */ /* 0x002fea0003800000 */
[----:B------:R-:W1:Y:S02]  /*6720*/  SYNCS.PHASECHK.TRANS64.TRYWAIT P1, [UR6+0x33450], R6 ;  /* 0x03345006ff0075a7 */ /* 0x000e640008020146 */
[----:B-1----:R-:W-:Y:S05]  /*6730*/  @!P1 BRA `(.L_x_2196) ;  /* 0x0000010000549947 */ /* 0x002fea0003800000 */
.L_x_2193:
        /* <DEDUP_REMOVED lines=36> */
.L_x_2197:
[----:B------:R-:W-:Y:S01]  /*6980*/  UISETP.NE.AND UP0, UPT, UR49, URZ, UPT ;  /* 0x0000003f3100728c */ /* 0x000fe2000bf05270 */
[C---:B------:R-:W-:Y:S01]  /*6990*/  FMUL.FTZ R13, R0.reuse, R191 ;  /* 0x000000bf000d7220 */ /* 0x040fe20000410000 */
[C---:B------:R-:W-:Y:S01]  /*69a0*/  FMUL.FTZ R191, R0.reuse, R156 ;  /* 0x0000009c00bf7220 */ /* 0x040fe20000410000 */
[----:B------:R-:W-:Y:S01]  /*69b0*/  FMUL.FTZ R11, R0, R189 ;  /* 0x000000bd000b7220 */ /* 0x000fe20000410000 */
[----:B------:R-:W-:Y:S02]  /*69c0*/  VIADD R156, R18, UR37 ;  /* 0x00000025129c7c36 */ /* 0x000fe40008000000 */
[C---:B------:R-:W-:Y:S01]  /*69d0*/  FMUL.FTZ R189, R0.reuse, R152 ;  /* 0x0000009800bd7220 */ /* 0x040fe20000410000 */
[----:B------:R-:W-:Y:S01]  /*69e0*/  PLOP3.LUT P1, PT, PT, PT, UP0, 0x80, 0x0 ;  /* 0x000000000000781c */ /* 0x000fe20003f2f008 */
[C---:B------:R-:W-:Y:S01]  /*69f0*/  FMUL.FTZ R152, R0.reuse, R154 ;  /* 0x0000009a00987220 */ /* 0x040fe20000410000 */
[----:B------:R-:W-:Y:S01]  /*6a00*/  PLOP3.LUT P2, PT, PT, PT, UP0, 0x80, 0x0 ;  /* 0x000000000000781c */ /* 0x000fe20003f4f008 */
[C---:B------:R-:W-:Y:S01]  /*6a10*/  FMUL.FTZ R154, R0.reuse, R158 ;  /* 0x0000009e009a7220 */ /* 0x040fe20000410000 */
[C---:B0-----:R-:W-:Y:S01]  /*6a20*/  FMUL.FTZ R6, R0.reuse, R184 ;  /* 0x000000b800067220 */ /* 0x041fe20000410000 */
[----:B------:R-:W-:Y:S01]  /*6a30*/  @UP0 ULDC UR6, c[0x0][0x44c] ;  /* 0x0001130000060ab9 */ /* 0x000fe20000000800 */
[C---:B------:R-:W-:Y:S01]  /*6a40*/  FMUL.FTZ R184, R0.reuse, R196 ;  /* 0x000000c400b87220 */ /* 0x040fe20000410000 */
[C---:B------:R-:W-:Y:S01]  /*6a50*/  FMUL.FTZ R12, R0.reuse, R190 ;  /* 0x000000be000c7220 */ /* 0x040fe20000410000 */
[----:B------:R-:W0:Y:S01]  /*6a60*/  LDC R196, c[0x0][0x2f0] ;  /* 0x0000bc00ffc47b82 */ /* 0x000e220000000800 */
[C---:B------:R-:W-:Y:S01]  /*6a70*/  FMUL.FTZ R190, R0.reuse, R157 ;  /* 0x0000009d00be7220 */ /* 0x040fe20000410000 */
[C---:B------:R-:W-:Y:S01]  /*6a80*/  FMUL.FTZ R157, R0.reuse, R162 ;  /* 0x000000a2009d7220 */ /* 0x040fe20000410000 */
[C---:B------:R-:W-:Y:S01]  /*6a90*/  FMUL.FTZ R10, R0.reuse, R188 ;  /* 0x000000bc000a7220 */ /* 0x040fe20000410000 */
[----:B------:R-:W-:Y:S01]  /*6aa0*/  FMUL.FTZ R188, R0, R177 ;  /* 0x000000b100bc7220 */ /* 0x000fe20000410000 */
[----:B------:R-:W-:Y:S01]  /*6ab0*/  @P1 IMAD.HI.U32 R158, R156, UR6, RZ ;  /* 0x000000069c9e1c27 */ /* 0x000fe2000f8e00ff */
[----:B------:R-:W-:-:S03]  /*6ac0*/  @UP0 ULDC UR6, c[0x0][0x450] ;  /* 0x0001140000060ab9 */ /* 0x000fc60000000800 */
[C---:B------:R-:W-:Y:S01]  /*6ad0*/  FMUL.FTZ R177, R0.reuse, R178 ;  /* 0x000000b200b17220 */ /* 0x040fe20000410000 */
[C---:B------:R-:W-:Y:S01]  /*6ae0*/  FMUL.FTZ R178, R0.reuse, R179 ;  /* 0x000000b300b27220 */ /* 0x040fe20000410000 */
[C---:B------:R-:W-:Y:S01]  /*6af0*/  FMUL.FTZ R179, R0.reuse, R180 ;  /* 0x000000b400b37220 */ /* 0x040fe20000410000 */
[----:B------:R-:W-:Y:S01]  /*6b00*/  @P2 SHF.R.U32.HI R156, RZ, UR6, R158 ;  /* 0x00000006ff9c2c19 */ /* 0x000fe2000801169e */
[----:B------:R-:W-:Y:S01]  /*6b10*/  UMOV UR6, 0x1 ;  /* 0x0000000100067882 */ /* 0x000fe20000000000 */
[C---:B------:R-:W-:Y:S01]  /*6b20*/  FMUL.FTZ R15, R0.reuse, R193 ;  /* 0x000000c1000f7220 */ /* 0x040fe20000410000 */
[C---:B------:R-:W-:Y:S01]  /*6b30*/  FMUL.FTZ R180, R0.reuse, R181 ;  /* 0x000000b500b47220 */ /* 0x040fe20000410000 */
[----:B------:R-:W-:Y:S01]  /*6b40*/  UIMAD UR6, UR56, -0xa0, UR6 ;  /* 0xffffff60380678a4 */ /* 0x000fe2000f8e0206 */
[----:B------:R-:W1:Y:S01]  /*6b50*/  SHFL.IDX PT, R162, R156, RZ, 0x1c1f ;  /* 0x001c1fff9ca27589 */ /* 0x000e6200000e0000 */
[C---:B------:R-:W-:Y:S01]  /*6b60*/  FMUL.FTZ R181, R0.reuse, R182 ;  /* 0x000000b600b57220 */ /* 0x040fe20000410000 */
[C---:B------:R-:W-:Y:S01]  /*6b70*/  FMUL.FTZ R193, R0.reuse, R160 ;  /* 0x000000a000c17220 */ /* 0x040fe20000410000 */
[----:B------:R-:W-:Y:S01]  /*6b80*/  FMUL.FTZ R182, R0, R183 ;  /* 0x000000b700b67220 */ /* 0x000fe20000410000 */
[----:B------:R-:W-:-:S02]  /*6b90*/  IMAD.MOV.U32 R160, RZ, RZ, -0x2 ;  /* 0xfffffffeffa07424 */ /* 0x000fc400078e00ff */
[C---:B------:R-:W-:Y:S01]  /*6ba0*/  FMUL.FTZ R183, R0.reuse, R153 ;  /* 0x0000009900b77220 */ /* 0x040fe20000410000 */
[C---:B------:R-:W-:Y:S01]  /*6bb0*/  FMUL.FTZ R7, R0.reuse, R185 ;  /* 0x000000b900077220 */ /* 0x040fe20000410000 */
[C---:B------:R-:W-:Y:S01]  /*6bc0*/  FMUL.FTZ R153, R0.reuse, R155 ;  /* 0x0000009b00997220 */ /* 0x040fe20000410000 */
[C---:B------:R-:W-:Y:S01]  /*6bd0*/  FMUL.FTZ R155, R0.reuse, R159 ;  /* 0x0000009f009b7220 */ /* 0x040fe20000410000 */
[----:B------:R-:W2:Y:S01]  /*6be0*/  MUFU.TANH R6, R6 ;  /* 0x0000000600067308 */ /* 0x000ea20000002400 */
[----:B------:R-:W-:Y:S02]  /*6bf0*/  IMAD R159, R17, R160, UR6 ;  /* 0x00000006119f7e24 */ /* 0x000fe4000f8e02a0 */
[C---:B------:R-:W-:Y:S01]  /*6c00*/  FMUL.FTZ R14, R0.reuse, R192 ;  /* 0x000000c0000e7220 */ /* 0x040fe20000410000 */
[C---:B------:R-:W-:Y:S01]  /*6c10*/  FMUL.FTZ R158, R0.reuse, R163 ;  /* 0x000000a3009e7220 */ /* 0x040fe20000410000 */
[----:B------:R-:W-:Y:S01]  /*6c20*/  FMUL.FTZ R185, R0, R197 ;  /* 0x000000c500b97220 */ /* 0x000fe20000410000 */
[----:B0-----:R-:W-:-:S02]  /*6c30*/  IMAD R159, R196, UR48, R159 ;  /* 0x00000030c49f7c24 */ /* 0x001fc4000f8e029f */
        /* <DEDUP_REMOVED lines=8> */
[----:B------:R-:W-:Y:S01]  /*6cc0*/  FMUL.FTZ R169, R0, R169 ;  /* 0x000000a900a97220 */ /* 0x000fe20000410000 */
[--C-:B-1----:R-:W-:Y:S01]  /*6cd0*/  IADD3 R162, R162, -UR53, R159.reuse ;  /* 0x80000035a2a27c10 */ /* 0x102fe2000fffe09f */
[----:B------:R-:W1:Y:S01]  /*6ce0*/  MUFU.TANH R10, R10 ;  /* 0x0000000a000a7308 */ /* 0x000e620000002400 */
[C---:B------:R-:W-:Y:S01]  /*6cf0*/  FMUL.FTZ R172, R0.reuse, R172 ;  /* 0x000000ac00ac7220 */ /* 0x040fe20000410000 */
[----:B------:R-:W-:Y:S01]  /*6d00*/  FMUL.FTZ R173, R0, R173 ;  /* 0x000000ad00ad7220 */ /* 0x000fe20000410000 */
[----:B------:R-:W-:Y:S01]  /*6d10*/  ISETP.GT.AND P1, PT, R162, RZ, PT ;  /* 0x000000ffa200720c */ /* 0x000fe20003f24270 */
[----:B------:R-:W-:Y:S01]  /*6d20*/  FMUL.FTZ R176, R0, R176 ;  /* 0x000000b000b07220 */ /* 0x000fe20000410000 */
[----:B------:R-:W-:Y:S01]  /*6d30*/  ISETP.GT.AND P2, PT, R162, 0x1, PT ;  /* 0x00000001a200780c */ /* 0x000fe20003f44270 */
[----:B------:R-:W-:Y:S01]  /*6d40*/  FMUL.FTZ R192, R0, R161 ;  /* 0x000000a100c07220 */ /* 0x000fe20000410000 */
[----:B--2---:R-:W-:Y:S01]  /*6d50*/  FSEL R163, R6, -INF , P1 ;  /* 0xff80000006a37808 */ /* 0x004fe20000800000 */
[----:B------:R-:W2:Y:S01]  /*6d60*/  MUFU.TANH R11, R11 ;  /* 0x0000000b000b7308 */ /* 0x000ea20000002400 */
[----:B------:R-:W-:Y:S01]  /*6d70*/  ISETP.GT.AND P1, PT, R162, 0x8, PT ;  /* 0x00000008a200780c */ /* 0x000fe20003f24270 */
[C---:B------:R-:W-:Y:S01]  /*6d80*/  FMUL.FTZ R161, R0.reuse, R167 ;  /* 0x000000a700a17220 */ /* 0x040fe20000410000 */
[----:B0-----:R-:W-:Y:S01]  /*6d90*/  FSEL R7, R7, -INF , P2 ;  /* 0xff80000007077808 */ /* 0x001fe20001000000 */
[C---:B------:R-:W-:Y:S01]  /*6da0*/  FMUL.FTZ R167, R0.reuse, R140 ;  /* 0x0000008c00a77220 */ /* 0x040fe20000410000 */
[----:B------:R-:W-:Y:S01]  /*6db0*/  FMNMX.FTZ R6, R163, R4, !PT ;  /* 0x00000004a3067209 */ /* 0x000fe20007810000 */
[----:B------:R-:W-:Y:S01]  /*6dc0*/  FMUL.FTZ R21, R0, R195 ;  /* 0x000000c300157220 */ /* 0x000fe20000410000 */
[----:B------:R-:W-:Y:S01]  /*6dd0*/  ISETP.GT.AND P2, PT, R162, 0x9, PT ;  /* 0x00000009a200780c */ /* 0x000fe20003f44270 */
[----:B------:R-:W0:Y:S01]  /*6de0*/  MUFU.TANH R14, R14 ;  /* 0x0000000e000e7308 */ /* 0x000e220000002400 */
[----:B-1----:R-:W-:Y:S01]  /*6df0*/  FSEL R10, R10, -INF , P1 ;  /* 0xff8000000a0a7808 */ /* 0x002fe20000800000 */
[C---:B------:R-:W-:Y:S01]  /*6e00*/  FMUL.FTZ R195, R0.reuse, R141 ;  /* 0x0000008d00c37220 */ /* 0x040fe20000410000 */
[----:B------:R-:W-:Y:S01]  /*6e10*/  FMNMX.FTZ R137, R7, R6, !PT ;  /* 0x0000000607897209 */ /* 0x000fe20007810000 */
[----:B------:R-:W-:Y:S01]  /*6e20*/  FMUL.FTZ R6, R0, R138 ;  /* 0x0000008a00067220 */ /* 0x000fe20000410000 */
[----:B------:R-:W-:Y:S01]  /*6e30*/  ISETP.GT.AND P1, PT, R162, 0x10, PT ;  /* 0x00000010a200780c */ /* 0x000fe20003f24270 */
[----:B------:R-:W-:Y:S01]  /*6e40*/  FMUL.FTZ R196, R0, R144 ;  /* 0x0000009000c47220 */ /* 0x000fe20000410000 */
[----:B------:R-:W-:Y:S01]  /*6e50*/  FMNMX.FTZ R136, R10, R137, !PT ;  /* 0x000000890a887209 */ /* 0x000fe20007810000 */
[----:B------:R-:W1:Y:S01]  /*6e60*/  MUFU.TANH R15, R15 ;  /* 0x0000000f000f7308 */ /* 0x000e620000002400 */
[----:B--2---:R-:W-:Y:S01]  /*6e70*/  FSEL R11, R11, -INF , P2 ;  /* 0xff8000000b0b7808 */ /* 0x004fe20001000000 */
[----:B------:R-:W-:Y:S01]  /*6e80*/  FMUL.FTZ R197, R0, R145 ;  /* 0x0000009100c57220 */ /* 0x000fe20000410000 */
[----:B------:R-:W-:Y:S01]  /*6e90*/  ISETP.GT.AND P2, PT, R162, 0x11, PT ;  /* 0x00000011a200780c */ /* 0x000fe20003f44270 */
[C---:B------:R-:W-:Y:S01]  /*6ea0*/  FMUL.FTZ R8, R0.reuse, R186 ;  /* 0x000000ba00087220 */ /* 0x040fe20000410000 */
[----:B------:R-:W-:Y:S01]  /*6eb0*/  FMNMX.FTZ R137, R11, R136, !PT ;  /* 0x000000880b897209 */ /* 0x000fe20007810000 */
[C---:B------:R-:W-:Y:S01]  /*6ec0*/  FMUL.FTZ R136, R0.reuse, R139 ;  /* 0x0000008b00887220 */ /* 0x040fe20000410000 */
[----:B------:R-:W-:Y:S01]  /*6ed0*/  FMUL.FTZ R186, R0, R198 ;  /* 0x000000c600ba7220 */ /* 0x000fe20000410000 */
[----:B------:R-:W2:Y:S01]  /*6ee0*/  MUFU.TANH R184, R184 ;  /* 0x000000b800b87308 */ /* 0x000ea20000002400 */
[----:B0-----:R-:W-:Y:S01]  /*6ef0*/  FSEL R14, R14, -INF , P1 ;  /* 0xff8000000e0e7808 */ /* 0x001fe20000800000 */
[----:B------:R-:W-:Y:S01]  /*6f00*/  FMUL.FTZ R198, R0, R148 ;  /* 0x0000009400c67220 */ /* 0x000fe20000410000 */
[----:B------:R-:W-:Y:S01]  /*6f10*/  ISETP.GT.AND P1, PT, R162, 0x18, PT ;  /* 0x00000018a200780c */ /* 0x000fe20003f24270 */
[----:B------:R-:W-:Y:S01]  /*6f20*/  FMUL.FTZ R148, R0, R124 ;  /* 0x0000007c00947220 */ /* 0x000fe20000410000 */
[----:B------:R-:W-:Y:S01]  /*6f30*/  FMNMX.FTZ R138, R14, R137, !PT ;  /* 0x000000890e8a7209 */ /* 0x000fe20007810000 */
[C---:B------:R-:W-:Y:S01]  /*6f40*/  FMUL.FTZ R149, R0.reuse, R149 ;  /* 0x0000009500957220 */ /* 0x040fe20000410000 */
[----:B------:R-:W-:Y:S01]  /*6f50*/  FMUL.FTZ R121, R0, R121 ;  /* 0x0000007900797220 */ /* 0x000fe20000410000 */
[----:B------:R-:W0:Y:S01]  /*6f60*/  MUFU.TANH R185, R185 ;  /* 0x000000b900b97308 */ /* 0x000e220000002400 */
[----:B-1----:R-:W-:Y:S01]  /*6f70*/  FSEL R15, R15, -INF , P2 ;  /* 0xff8000000f0f7808 */ /* 0x002fe20001000000 */
[----:B------:R-:W1:Y:S01]  /*6f80*/  SHFL.IDX PT, R156, R156, 0x1, 0x1c1f ;  /* 0x003c1f009c9c7f89 */ /* 0x000e6200000e0000 */
[----:B------:R-:W-:Y:S01]  /*6f90*/  ISETP.GT.AND P2, PT, R162, 0x19, PT ;  /* 0x00000019a200780c */ /* 0x000fe20003f44270 */
[C---:B------:R-:W-:Y:S01]  /*6fa0*/  FMUL.FTZ R9, R0.reuse, R187 ;  /* 0x000000bb00097220 */ /* 0x040fe20000410000 */
[----:B------:R-:W-:Y:S01]  /*6fb0*/  FMNMX.FTZ R137, R15, R138, !PT ;  /* 0x0000008a0f897209 */ /* 0x000fe20007810000 */
[----:B------:R-:W-:Y:S01]  /*6fc0*/  UMOV UR6, UR52 ;  /* 0x0000003400067c82 */ /* 0x000fe20008000000 */
[----:B------:R-:W-:Y:S01]  /*6fd0*/  FMUL.FTZ R187, R0, R199 ;  /* 0x000000c700bb7220 */ /* 0x000fe20000410000 */
[----:B------:R-:W3:Y:S01]  /*6fe0*/  MUFU.TANH R168, R168 ;  /* 0x000000a800a87308 */ /* 0x000ee20000002400 */
[----:B--2---:R-:W-:Y:S01]  /*6ff0*/  FSEL R184, R184, -INF , P1 ;  /* 0xff800000b8b87808 */ /* 0x004fe20000800000 */
[----:B------:R-:W-:Y:S01]  /*7000*/  FMUL.FTZ R170, R0, R170 ;  /* 0x000000aa00aa7220 */ /* 0x000fe20000410000 */
[----:B------:R-:W-:Y:S01]  /*7010*/  ISETP.GT.AND P1, PT, R162, 0x20, PT ;  /* 0x00000020a200780c */ /* 0x000fe20003f24270 */
[----:B------:R-:W-:Y:S01]  /*7020*/  FMUL.FTZ R171, R0, R171 ;  /* 0x000000ab00ab7220 */ /* 0x000fe20000410000 */
[----:B------:R-:W-:Y:S01]  /*7030*/  FMNMX.FTZ R138, R184, R137, !PT ;  /* 0x00000089b88a7209 */ /* 0x000fe20007810000 */
[C---:B------:R-:W-:Y:S01]  /*7040*/  FMUL.FTZ R174, R0.reuse, R174 ;  /* 0x000000ae00ae7220 */ /* 0x040fe20000410000 */
[C---:B------:R-:W-:Y:S01]  /*7050*/  FMUL.FTZ R175, R0.reuse, R175 ;  /* 0x000000af00af7220 */ /* 0x040fe20000410000 */
[----:B------:R-:W2:Y:S01]  /*7060*/  MUFU.TANH R169, R169 ;  /* 0x000000a900a97308 */ /* 0x000ea20000002400 */
[----:B0-----:R-:W-:Y:S01]  /*7070*/  FSEL R185, R185, -INF , P2 ;  /* 0xff800000b9b97808 */ /* 0x001fe20001000000 */
[----:B------:R-:W-:Y:S01]  /*7080*/  FMUL.FTZ R146, R0, R146 ;  /* 0x0000009200927220 */ /* 0x000fe20000410000 */
[----:B------:R-:W-:Y:S01]  /*7090*/  ISETP.GT.AND P2, PT, R162, 0x21, PT ;  /* 0x00000021a200780c */ /* 0x000fe20003f44270 */
[C---:B------:R-:W-:Y:S01]  /*70a0*/  FMUL.FTZ R147, R0.reuse, R147 ;  /* 0x0000009300937220 */ /* 0x040fe20000410000 */
[----:B------:R-:W-:Y:S01]  /*70b0*/  FMNMX.FTZ R137, R185, R138, !PT ;  /* 0x0000008ab9897209 */ /* 0x000fe20007810000 */
[C---:B------:R-:W-:Y:S01]  /*70c0*/  FMUL.FTZ R150, R0.reuse, R150 ;  /* 0x0000009600967220 */ /* 0x040fe20000410000 */
[----:B------:R-:W-:Y:S01]  /*70d0*/  FMUL.FTZ R151, R0, R151 ;  /* 0x0000009700977220 */ /* 0x000fe20000410000 */
[----:B------:R-:W0:Y:S01]  /*70e0*/  MUFU.TANH R172, R172 ;  /* 0x000000ac00ac7308 */ /* 0x000e220000002400 */
[----:B---3--:R-:W-:Y:S01]  /*70f0*/  FSEL R168, R168, -INF , P1 ;  /* 0xff800000a8a87808 */ /* 0x008fe20000800000 */
[----:B------:R-:W-:Y:S01]  /*7100*/  FMUL.FTZ R122, R0, R122 ;  /* 0x0000007a007a7220 */ /* 0x000fe20000410000 */
[----:B------:R-:W-:Y:S01]  /*7110*/  ISETP.GT.AND P1, PT, R162, 0x28, PT ;  /* 0x00000028a200780c */ /* 0x000fe20003f24270 */
[----:B------:R-:W-:Y:S01]  /*7120*/  FMUL.FTZ R123, R0, R123 ;  /* 0x0000007b007b7220 */ /* 0x000fe20000410000 */
[----:B------:R-:W-:Y:S01]  /*7130*/  FMNMX.FTZ R138, R168, R137, !PT ;  /* 0x00000089a88a7209 */ /* 0x000fe20007810000 */
[----:B------:R-:W-:Y:S01]  /*7140*/  FMUL.FTZ R126, R0, R126 ;  /* 0x0000007e007e7220 */ /* 0x000fe20000410000 */
[----:B-1----:R-:W-:Y:S01]  /*7150*/  IADD3 R159, R156, -UR53, R159 ;  /* 0x800000359c9f7c10 */ /* 0x002fe2000fffe09f */
[----:B------:R-:W1:Y:S01]  /*7160*/  MUFU.TANH R173, R173 ;  /* 0x000000ad00ad7308 */ /* 0x000e620000002400 */
[----:B--2---:R-:W-:Y:S01]  /*7170*/  FSEL R169, R169, -INF , P2 ;  /* 0xff800000a9a97808 */ /* 0x004fe20001000000 */
[----:B------:R-:W-:Y:S01]  /*7180*/  FMUL.FTZ R127, R0, R127 ;  /* 0x0000007f007f7220 */ /* 0x000fe20000410000 */
[----:B------:R-:W-:Y:S01]  /*7190*/  ISETP.GT.AND P2, PT, R162, 0x29, PT ;  /* 0x00000029a200780c */ /* 0x000fe20003f44270 */
[C---:B------:R-:W-:Y:S01]  /*71a0*/  FMUL.FTZ R130, R0.reuse, R130 ;  /* 0x0000008200827220 */ /* 0x040fe20000410000 */
[----:B------:R-:W-:Y:S01]  /*71b0*/  FMNMX.FTZ R137, R169, R138, !PT ;  /* 0x0000008aa9897209 */ /* 0x000fe20007810000 */
[----:B------:R-:W-:Y:S01]  /*71c0*/  FMUL.FTZ R131, R0, R131 ;  /* 0x0000008300837220 */ /* 0x000fe20000410000 */
[----:B------:R-:W-:Y:S01]  /*71d0*/  ISETP.GT.AND P3, PT, R159, 0x1, PT ;  /* 0x000000019f00780c */ /* 0x000fe20003f64270 */
[----:B------:R-:W2:Y:S01]  /*71e0*/  MUFU.TANH R176, R176 ;  /* 0x000000b000b07308 */ /* 0x000ea20000002400 */
[----:B0-----:R-:W-:Y:S01]  /*71f0*/  FSEL R172, R172, -INF , P1 ;  /* 0xff800000acac7808 */ /* 0x001fe20000800000 */
[----:B------:R-:W-:Y:S01]  /*7200*/  FMUL.FTZ R135, R0, R135 ;  /* 0x0000008700877220 */ /* 0x000fe20000410000 */
[----:B------:R-:W-:Y:S01]  /*7210*/  ISETP.GT.AND P1, PT, R162, 0x30, PT ;  /* 0x00000030a200780c */ /* 0x000fe20003f24270 */
[----:B------:R-:W-:Y:S01]  /*7220*/  ULEA UR7, UR43, UR41, 0x3 ;  /* 0x000000292b077291 */ /* 0x000fe2000f8e183f */
[----:B------:R-:W-:-:S03]  /*7230*/  FMNMX.FTZ R138, R172, R137, !PT ;  /* 0x00000089ac8a7209 */ /* 0x000fc60007810000 */
[----:B------:R-:W0:Y:S01]  /*7240*/  MUFU.TANH R188, R188 ;  /* 0x000000bc00bc7308 */ /* 0x000e220000002400 */
[----:B-1----:R-:W-:Y:S01]  /*7250*/  FSEL R173, R173, -INF , P2 ;  /* 0xff800000adad7808 */ /* 0x002fe20001000000 */
[----:B------:R-:W-:Y:S01]  /*7260*/  UIADD3 UR7, UR7, 0x33440, URZ ;  /* 0x0003344007077890 */ /* 0x000fe2000fffe03f */
[----:B------:R-:W-:Y:S02]  /*7270*/  ISETP.GT.AND P2, PT, R162, 0x31, PT ;  /* 0x00000031a200780c */ /* 0x000fe40003f44270 */
[----:B------:R-:W-:Y:S01]  /*7280*/  FMNMX.FTZ R137, R173, R138, !PT ;  /* 0x0000008aad897209 */ /* 0x000fe20007810000 */
[----:B------:R-:W-:Y:S02]  /*7290*/  UPRMT UR7, UR39, 0x654, UR7 ;  /* 0x0000065427077896 */ /* 0x000fe40008000007 */
[----:B------:R-:W1:Y:S01]  /*72a0*/  MUFU.TANH R179, R179 ;  /* 0x000000b300b37308 */ /* 0x000e620000002400 */
[----:B--2---:R-:W-:Y:S02]  /*72b0*/  FSEL R176, R176, -INF , P1 ;  /* 0xff800000b0b07808 */ /* 0x004fe40000800000 */
[----:B------:R-:W-:-:S02]  /*72c0*/  ISETP.GT.AND P1, PT, R162, 0x38, PT ;  /* 0x00000038a200780c */ /* 0x000fc40003f24270 */
[----:B------:R-:W-:Y:S02]  /*72d0*/  FMNMX.FTZ R137, R176, R137, !PT ;  /* 0x00000089b0897209 */ /* 0x000fe40007810000 */
[----:B------:R-:W-:Y:S01]  /*72e0*/  SYNCS.ARRIVE.TRANS64.RED.A1T0 RZ, [UR7], RZ ;  /* 0x000000ffffff79a7 */ /* 0x000fe20008100407 */
[----:B------:R-:W2:Y:S01]  /*72f0*/  MUFU.TANH R180, R180 ;  /* 0x000000b400b47308 */ /* 0x000ea20000002400 */
[----:B0-----:R-:W-:Y:S02]  /*7300*/  FSEL R188, R188, -INF , P2 ;  /* 0xff800000bcbc7808 */ /* 0x001fe40001000000 */
[----:B------:R-:W-:Y:S02]  /*7310*/  ISETP.GT.AND P2, PT, R162, 0x39, PT ;  /* 0x00000039a200780c */ /* 0x000fe40003f44270 */
[----:B------:R-:W-:-:S03]  /*7320*/  FMNMX.FTZ R138, R188, R137, !PT ;  /* 0x00000089bc8a7209 */ /* 0x000fc60007810000 */
[----:B------:R-:W0:Y:S01]  /*7330*/  MUFU.TANH R189, R189 ;  /* 0x000000bd00bd7308 */ /* 0x000e220000002400 */
[----:B-1----:R-:W-:Y:S02]  /*7340*/  FSEL R179, R179, -INF , P1 ;  /* 0xff800000b3b37808 */ /* 0x002fe40000800000 */
[----:B------:R-:W-:Y:S02]  /*7350*/  ISETP.GT.AND P1, PT, R162, 0x40, PT ;  /* 0x00000040a200780c */ /* 0x000fe40003f24270 */
[----:B------:R-:W-:-:S03]  /*7360*/  FMNMX.FTZ R137, R179, R138, !PT ;  /* 0x0000008ab3897209 */ /* 0x000fc60007810000 */
[----:B------:R-:W1:Y:S01]  /*7370*/  MUFU.TANH R183, R183 ;  /* 0x000000b700b77308 */ /* 0x000e620000002400 */
[----:B--2---:R-:W-:Y:S02]  /*7380*/  FSEL R180, R180, -INF , P2 ;  /* 0xff800000b4b47808 */ /* 0x004fe40001000000 */
[----:B------:R-:W-:Y:S02]  /*7390*/  ISETP.GT.AND P2, PT, R162, 0x41, PT ;  /* 0x00000041a200780c */ /* 0x000fe40003f44270 */
[----:B------:R-:W-:-:S03]  /*73a0*/  FMNMX.FTZ R138, R180, R137, !PT ;  /* 0x00000089b48a7209 */ /* 0x000fc60007810000 */
        /* <DEDUP_REMOVED lines=13> */
[----:B0-----:R-:W-:Y:S01]  /*7480*/  FSEL R138, R190, -INF , P2 ;  /* 0xff800000be8a7808 */ /* 0x001fe20001000000 */
[----:B------:R-:W-:Y:S01]  /*7490*/  FMUL.FTZ R190, R0, R120 ;  /* 0x0000007800be7220 */ /* 0x000fe20000410000 */
        /* <DEDUP_REMOVED lines=15> */
[----:B-1----:R-:W-:Y:S01]  /*7590*/  FSEL R141, R164, -INF , P2 ;  /* 0xff800000a48d7808 */ /* 0x002fe20001000000 */
[----:B------:R-:W-:Y:S01]  /*75a0*/  FMUL.FTZ R164, R0, R125 ;  /* 0x0000007d00a47220 */ /* 0x000fe20000410000 */
[----:B------:R-:W-:Y:S02]  /*75b0*/  ISETP.GT.AND P2, PT, R162, 0x61, PT ;  /* 0x00000061a200780c */ /* 0x000fe40003f44270 */
[----:B------:R-:W-:-:S03]  /*75c0*/  FMNMX.FTZ R145, R141, R144, !PT ;  /* 0x000000908d917209 */ /* 0x000fc60007810000 */
[----:B------:R-:W1:Y:S01]  /*75d0*/  MUFU.TANH R167, R167 ;  /* 0x000000a700a77308 */ /* 0x000e620000002400 */
[----:B--2---:R-:W-:Y:S01]  /*75e0*/  FSEL R124, R165, -INF , P1 ;  /* 0xff800000a57c7808 */ /* 0x004fe20000800000 */
[----:B------:R-:W-:Y:S01]  /*75f0*/  FMUL.FTZ R165, R0, R128 ;  /* 0x0000008000a57220 */ /* 0x000fe20000410000 */
        /* <DEDUP_REMOVED lines=10> */
[----:B------:R-:W-:Y:S01]  /*76a0*/  MUFU.TANH R197, R197 ;  /* 0x000000c500c57308 */ /* 0x000fe20000002400 */
[----:B--2---:R-:W-:Y:S02]  /*76b0*/  FSEL R145, R195, -INF , P2 ;  /* 0xff800000c3917808 */ /* 0x004fe40001000000 */
[----:B------:R-:W-:Y:S02]  /*76c0*/  ISETP.GT.AND P2, PT, R162, 0x71, PT ;  /* 0x00000071a200780c */ /* 0x000fe40003f44270 */
[----:B------:R-:W-:Y:S01]  /*76d0*/  FMNMX.FTZ R167, R145, R166, !PT ;  /* 0x000000a691a77209 */ /* 0x000fe20007810000 */
[----:B------:R-:W-:Y:S02]  /*76e0*/  FMUL.FTZ R166, R0, R129 ;  /* 0x0000008100a67220 */ /* 0x000fe40000410000 */
[----:B------:R-:W1:Y:S01]  /*76f0*/  MUFU.TANH R198, R198 ;  /* 0x000000c600c67308 */ /* 0x000e620000002400 */
[----:B0-----:R-:W-:Y:S02]  /*7700*/  FSEL R128, R196, -INF , P1 ;  /* 0xff800000c4807808 */ /* 0x001fe40000800000 */
[----:B------:R-:W-:-:S02]  /*7710*/  ISETP.GT.AND P1, PT, R162, 0x78, PT ;  /* 0x00000078a200780c */ /* 0x000fc40003f24270 */
[----:B------:R-:W-:-:S03]  /*7720*/  FMNMX.FTZ R167, R128, R167, !PT ;  /* 0x000000a780a77209 */ /* 0x000fc60007810000 */
[----:B------:R-:W0:Y:S08]  /*7730*/  MUFU.TANH R149, R149 ;  /* 0x0000009500957308 */ /* 0x000e300000002400 */
[----:B------:R-:W2:Y:S01]  /*7740*/  MUFU.TANH R190, R190 ;  /* 0x000000be00be7308 */ /* 0x000ea20000002400 */
[----:B-1----:R-:W-:Y:S02]  /*7750*/  FSEL R129, R198, -INF , P1 ;  /* 0xff800000c6817808 */ /* 0x002fe40000800000 */
[----:B------:R-:W-:-:S05]  /*7760*/  ISETP.GT.AND P1, PT, R162, 0x80, PT ;  /* 0x00000080a200780c */ /* 0x000fca0003f24270 */
[----:B------:R-:W1:Y:S08]  /*7770*/  MUFU.TANH R121, R121 ;  /* 0x0000007900797308 */ /* 0x000e700000002400 */
[----:B------:R3:W4:Y:S08]  /*7780*/  MUFU.TANH R191, R148 ;  /* 0x0000009400bf7308 */ /* 0x0007300000002400 */
[----:B------:R5:W4:Y:S01]  /*7790*/  MUFU.TANH R192, R164 ;  /* 0x000000a400c07308 */ /* 0x000b220000002400 */
[----:B---3--:R-:W-:-:S02]  /*77a0*/  FSEL R148, R197, -INF , P2 ;  /* 0xff800000c5947808 */ /* 0x008fc40001000000 */
[----:B------:R-:W-:-:S04]  /*77b0*/  ISETP.GT.AND P2, PT, R162, 0x79, PT ;  /* 0x00000079a200780c */ /* 0x000fc80003f44270 */
[----:B0-----:R-:W-:Y:S01]  /*77c0*/  FSEL R149, R149, -INF , P2 ;  /* 0xff80000095957808 */ /* 0x001fe20001000000 */
[----:B------:R0:W3:Y:S01]  /*77d0*/  MUFU.TANH R193, R165 ;  /* 0x000000a500c17308 */ /* 0x0000e20000002400 */
[----:B-----5:R-:W-:Y:S01]  /*77e0*/  FMNMX.FTZ R164, R148, R167, !PT ;  /* 0x000000a794a47209 */ /* 0x020fe20007810000 */
[----:B------:R-:W-:Y:S01]  /*77f0*/  FMUL.FTZ R167, R0, R132 ;  /* 0x0000008400a77220 */ /* 0x000fe20000410000 */
[----:B------:R-:W-:Y:S02]  /*7800*/  ISETP.GT.AND P2, PT, R162, 0x81, PT ;  /* 0x00000081a200780c */ /* 0x000fe40003f44270 */
[----:B------:R-:W-:Y:S02]  /*7810*/  FMNMX.FTZ R164, R129, R164, !PT ;  /* 0x000000a481a47209 */ /* 0x000fe40007810000 */
[----:B--2---:R-:W-:Y:S01]  /*7820*/  FSEL R132, R190, -INF , P1 ;  /* 0xff800000be847808 */ /* 0x004fe20000800000 */
[----:B------:R2:W5:Y:S01]  /*7830*/  MUFU.TANH R194, R166 ;  /* 0x000000a600c27308 */ /* 0x0005620000002400 */
[----:B0-----:R-:W-:-:S02]  /*7840*/  FMNMX.FTZ R165, R149, R164, !PT ;  /* 0x000000a495a57209 */ /* 0x001fc40007810000 */
[----:B------:R-:W-:Y:S02]  /*7850*/  ISETP.GT.AND P1, PT, R162, 0x88, PT ;  /* 0x00000088a200780c */ /* 0x000fe40003f24270 */
[----:B-1----:R-:W-:Y:S01]  /*7860*/  FSEL R164, R121, -INF , P2 ;  /* 0xff80000079a47808 */ /* 0x002fe20001000000 */
[----:B------:R-:W-:Y:S01]  /*7870*/  FMUL.FTZ R121, R0, R133 ;  /* 0x0000008500797220 */ /* 0x000fe20000410000 */
[----:B------:R-:W-:Y:S01]  /*7880*/  FMNMX.FTZ R165, R132, R165, !PT ;  /* 0x000000a584a57209 */ /* 0x000fe20007810000 */
[----:B------:R3:W0:Y:S01]  /*7890*/  MUFU.TANH R195, R167 ;  /* 0x000000a700c37308 */ /* 0x0006220000002400 */
[----:B------:R-:W-:Y:S02]  /*78a0*/  ISETP.GT.AND P2, PT, R162, 0x89, PT ;  /* 0x00000089a200780c */ /* 0x000fe40003f44270 */
[----:B----4-:R-:W-:Y:S02]  /*78b0*/  FSEL R133, R191, -INF , P1 ;  /* 0xff800000bf857808 */ /* 0x010fe40000800000 */
[----:B--2---:R-:W-:-:S02]  /*78c0*/  FMNMX.FTZ R166, R164, R165, !PT ;  /* 0x000000a5a4a67209 */ /* 0x004fc40007810000 */
[----:B------:R-:W-:Y:S01]  /*78d0*/  ISETP.GT.AND P1, PT, R162, 0x90, PT ;  /* 0x00000090a200780c */ /* 0x000fe20003f24270 */
[----:B------:R1:W2:Y:S01]  /*78e0*/  MUFU.TANH R191, R121 ;  /* 0x0000007900bf7308 */ /* 0x0002a20000002400 */
[----:B------:R-:W-:Y:S02]  /*78f0*/  FSEL R165, R192, -INF , P2 ;  /* 0xff800000c0a57808 */ /* 0x000fe40001000000 */
[----:B------:R-:W-:Y:S01]  /*7900*/  FMNMX.FTZ R190, R133, R166, !PT ;  /* 0x000000a685be7209 */ /* 0x000fe20007810000 */
[----:B------:R-:W-:Y:S01]  /*7910*/  FMUL.FTZ R166, R0, R142 ;  /* 0x0000008e00a67220 */ /* 0x000fe20000410000 */
[----:B------:R-:W-:Y:S02]  /*7920*/  ISETP.GT.AND P2, PT, R162, 0x91, PT ;  /* 0x00000091a200780c */ /* 0x000fe40003f44270 */
[----:B---3--:R-:W-:Y:S01]  /*7930*/  FSEL R167, R193, -INF , P1 ;  /* 0xff800000c1a77808 */ /* 0x008fe20000800000 */
[----:B------:R-:W3:Y:S01]  /*7940*/  MUFU.TANH R8, R8 ;  /* 0x0000000800087308 */ /* 0x000ee20000002400 */
[----:B------:R-:W-:-:S02]  /*7950*/  FMNMX.FTZ R190, R165, R190, !PT ;  /* 0x000000bea5be7209 */ /* 0x000fc40007810000 */
[----:B------:R-:W-:Y:S02]  /*7960*/  ISETP.GT.AND P1, PT, R162, 0x98, PT ;  /* 0x00000098a200780c */ /* 0x000fe40003f24270 */
[----:B-----5:R-:W-:Y:S02]  /*7970*/  FSEL R142, R194, -INF , P2 ;  /* 0xff800000c28e7808 */ /* 0x020fe40001000000 */
[----:B-1----:R-:W-:Y:S01]  /*7980*/  FMNMX.FTZ R121, R167, R190, !PT ;  /* 0x000000bea7797209 */ /* 0x002fe20007810000 */
[----:B------:R-:W-:Y:S01]  /*7990*/  FMUL.FTZ R190, R0, R143 ;  /* 0x0000008f00be7220 */ /* 0x000fe20000410000 */
[----:B------:R-:W-:Y:S01]  /*79a0*/  ISETP.GT.AND P2, PT, R162, 0x99, PT ;  /* 0x00000099a200780c */ /* 0x000fe20003f44270 */
[----:B------:R-:W1:Y:S01]  /*79b0*/  MUFU.TANH R9, R9 ;  /* 0x0000000900097308 */ /* 0x000e620000002400 */
[----:B0-----:R-:W-:Y:S02]  /*79c0*/  FSEL R162, R195, -INF , P1 ;  /* 0xff800000c3a27808 */ /* 0x001fe40000800000 */
[----:B------:R-:W-:-:S02]  /*79d0*/  FMNMX.FTZ R121, R142, R121, !PT ;  /* 0x000000798e797209 */ /* 0x000fc40007810000 */
[----:B--2---:R-:W-:Y:S02]  /*79e0*/  FSEL R143, R191, -INF , P2 ;  /* 0xff800000bf8f7808 */ /* 0x004fe40001000000 */
[----:B------:R-:W-:Y:S01]  /*79f0*/  FMNMX.FTZ R192, R162, R121, !PT ;  /* 0x00000079a2c07209 */ /* 0x000fe20007810000 */
[----:B------:R-:W0:Y:S01]  /*7a00*/  MUFU.TANH R12, R12 ;  /* 0x0000000c000c7308 */ /* 0x000e220000002400 */
[----:B------:R-:W-:Y:S02]  /*7a10*/  ISETP.GT.AND P2, PT, R159, RZ, PT ;  /* 0x000000ff9f00720c */ /* 0x000fe40003f44270 */
[----:B------:R-:W-:Y:S02]  /*7a20*/  FMNMX.FTZ R192, R143, R192, !PT ;  /* 0x000000c08fc07209 */ /* 0x000fe40007810000 */
[----:B---3--:R-:W-:Y:S02]  /*7a30*/  FSEL R8, R8, -INF , P2 ;  /* 0xff80000008087808 */ /* 0x008fe40001000000 */
[----:B------:R-:W-:Y:S01]  /*7a40*/  ISETP.GT.AND P2, PT, R159, 0x8, PT ;  /* 0x000000089f00780c */ /* 0x000fe20003f44270 */
[----:B------:R-:W2:Y:S01]  /*7a50*/  SHFL.BFLY PT, R121, R192, 0x2, 0x1f ;  /* 0x0c401f00c0797f89 */ /* 0x000ea200000e0000 */
[----:B------:R-:W3:Y:S01]  /*7a60*/  MUFU.TANH R13, R13 ;  /* 0x0000000d000d7308 */ /* 0x000ee20000002400 */
[----:B-1----:R-:W-:-:S02]  /*7a70*/  FSEL R9, R9, -INF , P3 ;  /* 0xff80000009097808 */ /* 0x002fc40001800000 */
[----:B------:R-:W-:-:S05]  /*7a80*/  ISETP.GT.AND P3, PT, R159, 0x9, PT ;  /* 0x000000099f00780c */ /* 0x000fca0003f64270 */
[----:B------:R-:W1:Y:S01]  /*7a90*/  MUFU.TANH R20, R20 ;  /* 0x0000001400147308 */ /* 0x000e620000002400 */
[----:B0-----:R-:W-:Y:S02]  /*7aa0*/  FSEL R156, R12, -INF , P2 ;  /* 0xff8000000c9c7808 */ /* 0x001fe40001000000 */
[----:B------:R-:W-:-:S05]  /*7ab0*/  ISETP.GT.AND P2, PT, R159, 0x10, PT ;  /* 0x000000109f00780c */ /* 0x000fca0003f44270 */
[----:B------:R-:W0:Y:S01]  /*7ac0*/  MUFU.TANH R21, R21 ;  /* 0x0000001500157308 */ /* 0x000e220000002400 */
[----:B---3--:R-:W-:Y:S02]  /*7ad0*/  FSEL R13, R13, -INF , P3 ;  /* 0xff8000000d0d7808 */ /* 0x008fe40001800000 */
[----:B------:R-:W-:Y:S02]  /*7ae0*/  ISETP.GT.AND P3, PT, R159, 0x11, PT ;  /* 0x000000119f00780c */ /* 0x000fe40003f64270 */
[----:B--2---:R-:W-:-:S03]  /*7af0*/  FMNMX.FTZ R191, R192, R121, !PT ;  /* 0x00000079c0bf7209 */ /* 0x004fc60007810000 */
[----:B------:R-:W2:Y:S01]  /*7b00*/  MUFU.TANH R186, R186 ;  /* 0x000000ba00ba7308 */ /* 0x000ea20000002400 */
[----:B-1----:R-:W-:Y:S02]  /*7b10*/  FSEL R20, R20, -INF , P2 ;  /* 0xff80000014147808 */ /* 0x002fe40001000000 */
[----:B------:R-:W-:Y:S01]  /*7b20*/  ISETP.GT.AND P2, PT, R159, 0x18, PT ;  /* 0x000000189f00780c */ /* 0x000fe20003f44270 */
[----:B------:R-:W1:Y:S04]  /*7b30*/  SHFL.BFLY PT, R192, R191, 0x1, 0x1f ;  /* 0x0c201f00bfc07f89 */ /* 0x000e6800000e0000 */
[----:B------:R-:W3:Y:S01]  /*7b40*/  MUFU.TANH R187, R187 ;  /* 0x000000bb00bb7308 */ /* 0x000ee20000002400 */
[----:B0-----:R-:W-:Y:S02]  /*7b50*/  FSEL R21, R21, -INF , P3 ;  /* 0xff80000015157808 */ /* 0x001fe40001800000 */
[----:B------:R-:W-:-:S05]  /*7b60*/  ISETP.GT.AND P3, PT, R159, 0x19, PT ;  /* 0x000000199f00780c */ /* 0x000fca0003f64270 */
[----:B------:R-:W0:Y:S01]  /*7b70*/  MUFU.TANH R170, R170 ;  /* 0x000000aa00aa7308 */ /* 0x000e220000002400 */
[----:B--2---:R-:W-:Y:S02]  /*7b80*/  FSEL R186, R186, -INF , P2 ;  /* 0xff800000baba7808 */ /* 0x004fe40001000000 */
[----:B------:R-:W-:-:S05]  /*7b90*/  ISETP.GT.AND P2, PT, R159, 0x20, PT ;  /* 0x000000209f00780c */ /* 0x000fca0003f44270 */
[----:B------:R-:W2:Y:S01]  /*7ba0*/  MUFU.TANH R171, R171 ;  /* 0x000000ab00ab7308 */ /* 0x000ea20000002400 */
[----:B---3--:R-:W-:Y:S02]  /*7bb0*/  FSEL R187, R187, -INF , P3 ;  /* 0xff800000bbbb7808 */ /* 0x008fe40001800000 */
[----:B------:R-:W-:Y:S02]  /*7bc0*/  ISETP.GT.AND P3, PT, R159, 0x21, PT ;  /* 0x000000219f00780c */ /* 0x000fe40003f64270 */
[----:B-1----:R-:W-:Y:S01]  /*7bd0*/  FMNMX.FTZ R121, R191, R192, !PT ;  /* 0x000000c0bf797209 */ /* 0x002fe20007810000 */
[----:B------:R-:W-:Y:S01]  /*7be0*/  FMUL.FTZ R191, R0, R134 ;  /* 0x0000008600bf7220 */ /* 0x000fe20000410000 */
[----:B------:R-:W-:Y:S01]  /*7bf0*/  IMAD.U32 R134, RZ, RZ, UR6 ;  /* 0x00000006ff867e24 */ /* 0x000fe2000f8e00ff */
[----:B------:R-:W1:Y:S01]  /*7c00*/  MUFU.TANH R174, R174 ;  /* 0x000000ae00ae7308 */ /* 0x000e620000002400 */
[C---:B------:R-:W-:Y:S02]  /*7c10*/  FSETP.NEU.FTZ.AND P1, PT, R121.reuse, -INF , PT ;  /* 0xff8000007900780b */ /* 0x040fe40003f3d000 */
[----:B------:R-:W-:-:S01]  /*7c20*/  FFMA.FTZ R134, R121, R134, -8 ;  /* 0xc100000079867423 */ /* 0x000fc20000010086 */
[----:B0-----:R-:W-:-:S02]  /*7c30*/  FSEL R170, R170, -INF , P2 ;  /* 0xff800000aaaa7808 */ /* 0x001fc40001000000 */
[----:B------:R-:W-:Y:S02]  /*7c40*/  ISETP.GT.AND P2, PT, R159, 0x28, PT ;  /* 0x000000289f00780c */ /* 0x000fe40003f44270 */
[----:B------:R-:W-:Y:S01]  /*7c50*/  FSEL R134, R134, RZ, P1 ;  /* 0x000000ff86867208 */ /* 0x000fe20000800000 */
[----:B------:R-:W0:Y:S01]  /*7c60*/  MUFU.TANH R175, R175 ;  /* 0x000000af00af7308 */ /* 0x000e220000002400 */
[----:B--2---:R-:W-:Y:S02]  /*7c70*/  FSEL R171, R171, -INF , P3 ;  /* 0xff800000abab7808 */ /* 0x004fe40001800000 */
[----:B------:R-:W-:Y:S01]  /*7c80*/  ISETP.GT.AND P3, PT, R159, 0x29, PT ;  /* 0x000000299f00780c */ /* 0x000fe20003f64270 */
[----:B------:R-:W-:-:S01]  /*7c90*/  FFMA.FTZ R193, R184, UR6, -R134 ;  /* 0x00000006b8c17c23 */ /* 0x000fc20008010886 */
[----:B------:R-:W-:Y:S01]  /*7ca0*/  FMNMX.FTZ R184, R8, R5, !PT ;  /* 0x0000000508b87209 */ /* 0x000fe20007810000 */
[----:B------:R-:W-:-:S01]  /*7cb0*/  FFMA.FTZ R192, R163, UR6, -R134 ;  /* 0x00000006a3c07c23 */ /* 0x000fc20008010886 */
[--C-:B------:R-:W-:Y:S01]  /*7cc0*/  FFMA.FTZ R194, R185, UR6, -R134.reuse ;  /* 0x00000006b9c27c23 */ /* 0x100fe20008010886 */
[----:B------:R-:W2:Y:S01]  /*7cd0*/  MUFU.TANH R177, R177 ;  /* 0x000000b100b17308 */ /* 0x000ea20000002400 */
[----:B------:R-:W-:Y:S01]  /*7ce0*/  FMNMX.FTZ R163, R9, R184, !PT ;  /* 0x000000b809a37209 */ /* 0x000fe20007810000 */
[--C-:B------:R-:W-:Y:S01]  /*7cf0*/  FFMA.FTZ R195, R189, UR6, -R134.reuse ;  /* 0x00000006bdc37c23 */ /* 0x100fe20008010886 */
[----:B-1----:R-:W-:Y:S01]  /*7d00*/  FSEL R174, R174, -INF , P2 ;  /* 0xff800000aeae7808 */ /* 0x002fe20001000000 */
[--C-:B------:R-:W-:Y:S01]  /*7d10*/  FFMA.FTZ R7, R7, UR6, -R134.reuse ;  /* 0x0000000607077c23 */ /* 0x100fe20008010886 */
[----:B------:R-:W-:Y:S01]  /*7d20*/  FMNMX.FTZ R184, R156, R163, !PT ;  /* 0x000000a39cb87209 */ /* 0x000fe20007810000 */
[--C-:B------:R-:W-:Y:S01]  /*7d30*/  FFMA.FTZ R10, R10, UR6, -R134.reuse ;  /* 0x000000060a0a7c23 */ /* 0x100fe20008010886 */
[----:B------:R-:W-:Y:S01]  /*7d40*/  ISETP.GT.AND P2, PT, R159, 0x30, PT ;  /* 0x000000309f00780c */ /* 0x000fe20003f44270 */
[----:B------:R-:W1:Y:S01]  /*7d50*/  MUFU.TANH R178, R178 ;  /* 0x000000b200b27308 */ /* 0x000e620000002400 */
[----:B------:R-:W-:Y:S01]  /*7d60*/  FMNMX.FTZ R185, R13, R184, !PT ;  /* 0x000000b80db97209 */ /* 0x000fe20007810000 */
[--C-:B------:R-:W-:Y:S01]  /*7d70*/  FFMA.FTZ R11, R11, UR6, -R134.reuse ;  /* 0x000000060b0b7c23 */ /* 0x100fe20008010886 */
[----:B0-----:R-:W-:Y:S01]  /*7d80*/  FSEL R175, R175, -INF , P3 ;  /* 0xff800000afaf7808 */ /* 0x001fe20001800000 */
[--C-:B------:R-:W-:Y:S01]  /*7d90*/  FFMA.FTZ R14, R14, UR6, -R134.reuse ;  /* 0x000000060e0e7c23 */ /* 0x100fe20008010886 */
[----:B------:R-:W-:Y:S01]  /*7da0*/  FMNMX.FTZ R184, R20, R185, !PT ;  /* 0x000000b914b87209 */ /* 0x000fe20007810000 */
[--C-:B------:R-:W-:Y:S01]  /*7db0*/  FFMA.FTZ R15, R15, UR6, -R134.reuse ;  /* 0x000000060f0f7c23 */ /* 0x100fe20008010886 */
[----:B------:R-:W-:Y:S01]  /*7dc0*/  ISETP.GT.AND P3, PT, R159, 0x31, PT ;  /* 0x000000319f00780c */ /* 0x000fe20003f64270 */
[----:B------:R-:W0:Y:S01]  /*7dd0*/  MUFU.TANH R181, R181 ;  /* 0x000000b500b57308 */ /* 0x000e220000002400 */
[----:B------:R-:W-:Y:S01]  /*7de0*/  FMNMX.FTZ R185, R21, R184, !PT ;  /* 0x000000b815b97209 */ /* 0x000fe20007810000 */
[--C-:B------:R-:W-:Y:S01]  /*7df0*/  FFMA.FTZ R168, R168, UR6, -R134.reuse ;  /* 0x00000006a8a87c23 */ /* 0x100fe20008010886 */
[----:B--2---:R-:W-:Y:S01]  /*7e00*/  FSEL R177, R177, -INF , P2 ;  /* 0xff800000b1b17808 */ /* 0x004fe20001000000 */
[--C-:B------:R-:W-:Y:S01]  /*7e10*/  FFMA.FTZ R169, R169, UR6, -R134.reuse ;  /* 0x00000006a9a97c23 */ /* 0x100fe20008010886 */
[----:B------:R-:W-:Y:S01]  /*7e20*/  FMNMX.FTZ R184, R186, R185, !PT ;  /* 0x000000b9bab87209 */ /* 0x000fe20007810000 */
[--C-:B------:R-:W-:Y:S01]  /*7e30*/  FFMA.FTZ R172, R172, UR6, -R134.reuse ;  /* 0x00000006acac7c23 */ /* 0x100fe20008010886 */
[----:B------:R-:W-:Y:S01]  /*7e40*/  ISETP.GT.AND P2, PT, R159, 0x38, PT ;  /* 0x000000389f00780c */ /* 0x000fe20003f44270 */
        /* <DEDUP_REMOVED lines=29> */
[----:B------:R-:W-:Y:S01]  /*8020*/  ISETP.GT.AND P2, PT, R159, 0x48, PT ;  /* 0x000000489f00780c */ /* 0x000fe20003f44270 */
[--C-:B------:R-:W-:Y:S01]  /*8030*/  FFMA.FTZ R128, R128, UR6, -R134.reuse ;  /* 0x0000000680807c23 */ /* 0x100fe20008010886 */
[----:B------:R-:W-:-:S01]  /*8040*/  FFMA.FTZ R129, R129, UR6, -R134 ;  /* 0x0000000681817c23 */ /* 0x000fc20008010886 */
[----:B------:R-:W1:Y:S01]  /*8050*/  MUFU.TANH R155, R155 ;  /* 0x0000009b009b7308 */ /* 0x000e620000002400 */
[----:B0-----:R-:W-:Y:S01]  /*8060*/  FSEL R153, R153, -INF , P3 ;  /* 0xff80000099997808 */ /* 0x001fe20001800000 */
[--C-:B------:R-:W-:Y:S01]  /*8070*/  FFMA.FTZ R132, R132, UR6, -R134.reuse ;  /* 0x0000000684847c23 */ /* 0x100fe20008010886 */
[----:B------:R-:W-:Y:S01]  /*8080*/  ISETP.GT.AND P3, PT, R159, 0x49, PT ;  /* 0x000000499f00780c */ /* 0x000fe20003f64270 */
[--C-:B------:R-:W-:Y:S01]  /*8090*/  FFMA.FTZ R133, R133, UR6, -R134.reuse ;  /* 0x0000000685857c23 */ /* 0x100fe20008010886 */
[----:B------:R-:W-:-:S01]  /*80a0*/  FFMA.FTZ R142, R142, UR6, -R134 ;  /* 0x000000068e8e7c23 */ /* 0x000fc20008010886 */
[--C-:B------:R-:W-:Y:S01]  /*80b0*/  FFMA.FTZ R162, R162, UR6, -R134.reuse ;  /* 0x00000006a2a27c23 */ /* 0x100fe20008010886 */
[----:B------:R-:W-:-:S01]  /*80c0*/  FFMA.FTZ R143, R143, UR6, -R134 ;  /* 0x000000068f8f7c23 */ /* 0x000fc20008010886 */
[----:B------:R0:W-:Y:S01]  /*80d0*/  MUFU.EX2 R12, R193 ;  /* 0x000000c1000c7308 */ /* 0x0001e20000000800 */
[----:B--2---:R-:W-:-:S02]  /*80e0*/  FSEL R179, R154, -INF , P2 ;  /* 0xff8000009ab37808 */ /* 0x004fc40001000000 */
[----:B------:R-:W-:-:S05]  /*80f0*/  ISETP.GT.AND P2, PT, R159, 0x50, PT ;  /* 0x000000509f00780c */ /* 0x000fca0003f44270 */
[----:B------:R-:W-:Y:S01]  /*8100*/  MUFU.TANH R157, R157 ;  /* 0x0000009d009d7308 */ /* 0x000fe20000002400 */
[----:B0-----:R-:W-:Y:S02]  /*8110*/  FMNMX.FTZ R193, R181, R184, !PT ;  /* 0x000000b8b5c17209 */ /* 0x001fe40007810000 */
[----:B-1----:R-:W-:Y:S02]  /*8120*/  FSEL R155, R155, -INF , P3 ;  /* 0xff8000009b9b7808 */ /* 0x002fe40001800000 */
[----:B------:R-:W-:Y:S02]  /*8130*/  FMNMX.FTZ R193, R182, R193, !PT ;  /* 0x000000c1b6c17209 */ /* 0x000fe40007810000 */
[----:B------:R-:W-:Y:S01]  /*8140*/  ISETP.GT.AND P3, PT, R159, 0x51, PT ;  /* 0x000000519f00780c */ /* 0x000fe20003f64270 */
[----:B------:R-:W0:Y:S01]  /*8150*/  MUFU.TANH R158, R158 ;  /* 0x0000009e009e7308 */ /* 0x000e220000002400 */
[----:B------:R-:W-:-:S04]  /*8160*/  FMNMX.FTZ R184, R152, R193, !PT ;  /* 0x000000c198b87209 */ /* 0x000fc80007810000 */
[----:B------:R-:W-:-:S03]  /*8170*/  FMNMX.FTZ R184, R153, R184, !PT ;  /* 0x000000b899b87209 */ /* 0x000fc60007810000 */
[----:B------:R-:W1:Y:S01]  /*8180*/  MUFU.TANH R160, R160 ;  /* 0x000000a000a07308 */ /* 0x000e620000002400 */
[----:B------:R-:W-:-:S04]  /*8190*/  FMNMX.FTZ R184, R179, R184, !PT ;  /* 0x000000b8b3b87209 */ /* 0x000fc80007810000 */
[----:B------:R-:W-:-:S03]  /*81a0*/  FMNMX.FTZ R193, R155, R184, !PT ;  /* 0x000000b89bc17209 */ /* 0x000fc60007810000 */
[----:B------:R-:W2:Y:S01]  /*81b0*/  MUFU.TANH R161, R161 ;  /* 0x000000a100a17308 */ /* 0x000ea20000002400 */
[----:B0-----:R-:W-:Y:S02]  /*81c0*/  FSEL R158, R158, -INF , P3 ;  /* 0xff8000009e9e7808 */ /* 0x001fe40001800000 */
[----:B------:R-:W-:-:S05]  /*81d0*/  ISETP.GT.AND P3, PT, R159, 0x59, PT ;  /* 0x000000599f00780c */ /* 0x000fca0003f64270 */
[----:B------:R0:W-:Y:S08]  /*81e0*/  MUFU.EX2 R163, R194 ;  /* 0x000000c200a37308 */ /* 0x0001f00000000800 */
[----:B------:R-:W3:Y:S01]  /*81f0*/  MUFU.TANH R6, R6 ;  /* 0x0000000600067308 */ /* 0x000ee20000002400 */
[----:B0-----:R-:W-:-:S01]  /*8200*/  FFMA.FTZ R194, R180, UR6, -R134 ;  /* 0x00000006b4c27c23 */ /* 0x001fc20008010886 */
[----:B------:R-:W-:-:S02]  /*8210*/  FSEL R180, R157, -INF , P2 ;  /* 0xff8000009db47808 */ /* 0x000fc40001000000 */
[C---:B------:R-:W-:Y:S02]  /*8220*/  ISETP.GT.AND P2, PT, R159.reuse, 0x58, PT ;  /* 0x000000589f00780c */ /* 0x040fe40003f44270 */
[----:B------:R-:W-:Y:S02]  /*8230*/  FMNMX.FTZ R193, R180, R193, !PT ;  /* 0x000000c1b4c17209 */ /* 0x000fe40007810000 */
[----:B------:R-:W0:Y:S01]  /*8240*/  MUFU.TANH R136, R136 ;  /* 0x0000008800887308 */ /* 0x000e220000002400 */
[----:B-1----:R-:W-:Y:S02]  /*8250*/  FSEL R184, R160, -INF , P2 ;  /* 0xff800000a0b87808 */ /* 0x002fe40001000000 */
[----:B------:R-:W-:Y:S02]  /*8260*/  FMNMX.FTZ R193, R158, R193, !PT ;  /* 0x000000c19ec17209 */ /* 0x000fe40007810000 */
[----:B------:R-:W-:Y:S02]  /*8270*/  ISETP.GT.AND P2, PT, R159, 0x60, PT ;  /* 0x000000609f00780c */ /* 0x000fe40003f44270 */
[----:B--2---:R-:W-:Y:S01]  /*8280*/  FSEL R161, R161, -INF , P3 ;  /* 0xff800000a1a17808 */ /* 0x004fe20001800000 */
[----:B------:R-:W1:Y:S01]  /*8290*/  MUFU.TANH R166, R166 ;  /* 0x000000a600a67308 */ /* 0x000e620000002400 */
[----:B------:R-:W-:-:S02]  /*82a0*/  ISETP.GT.AND P3, PT, R159, 0x61, PT ;  /* 0x000000619f00780c */ /* 0x000fc40003f64270 */
[----:B---3--:R-:W-:Y:S02]  /*82b0*/  FSEL R6, R6, -INF , P2 ;  /* 0xff80000006067808 */ /* 0x008fe40001000000 */
[----:B------:R-:W-:-:S03]  /*82c0*/  ISETP.GT.AND P2, PT, R159, 0x68, PT ;  /* 0x000000689f00780c */ /* 0x000fc60003f44270 */
[----:B------:R-:W2:Y:S01]  /*82d0*/  MUFU.TANH R190, R190 ;  /* 0x000000be00be7308 */ /* 0x000ea20000002400 */
[----:B0-----:R-:W-:Y:S02]  /*82e0*/  FSEL R136, R136, -INF , P3 ;  /* 0xff80000088887808 */ /* 0x001fe40001800000 */
[----:B------:R-:W-:-:S05]  /*82f0*/  ISETP.GT.AND P3, PT, R159, 0x69, PT ;  /* 0x000000699f00780c */ /* 0x000fca0003f64270 */
[----:B------:R0:W-:Y:S01]  /*8300*/  MUFU.EX2 R154, R188 ;  /* 0x000000bc009a7308 */ /* 0x0001e20000000800 */
[----:B-1----:R-:W-:Y:S02]  /*8310*/  FSEL R166, R166, -INF , P2 ;  /* 0xff800000a6a67808 */ /* 0x002fe40001000000 */
[----:B------:R-:W-:-:S05]  /*8320*/  ISETP.GT.AND P2, PT, R159, 0x70, PT ;  /* 0x000000709f00780c */ /* 0x000fca0003f44270 */
[----:B------:R-:W1:Y:S01]  /*8330*/  MUFU.TANH R146, R146 ;  /* 0x0000009200927308 */ /* 0x000e620000002400 */
[----:B0-----:R-:W-:Y:S01]  /*8340*/  FMNMX.FTZ R188, R184, R193, !PT ;  /* 0x000000c1b8bc7209 */ /* 0x001fe20007810000 */
[----:B------:R-:W-:Y:S01]  /*8350*/  FFMA.FTZ R193, R120, UR6, -R134 ;  /* 0x0000000678c17c23 */ /* 0x000fe20008010886 */
[----:B--2---:R-:W-:Y:S02]  /*8360*/  FSEL R190, R190, -INF , P3 ;  /* 0xff800000bebe7808 */ /* 0x004fe40001800000 */
[----:B------:R-:W-:Y:S02]  /*8370*/  FMNMX.FTZ R189, R161, R188, !PT ;  /* 0x000000bca1bd7209 */ /* 0x000fe40007810000 */
[----:B------:R-:W-:Y:S01]  /*8380*/  ISETP.GT.AND P3, PT, R159, 0x71, PT ;  /* 0x000000719f00780c */ /* 0x000fe20003f64270 */
[----:B------:R-:W0:Y:S01]  /*8390*/  MUFU.TANH R147, R147 ;  /* 0x0000009300937308 */ /* 0x000e220000002400 */
[----:B------:R-:W-:-:S04]  /*83a0*/  FMNMX.FTZ R189, R6, R189, !PT ;  /* 0x000000bd06bd7209 */ /* 0x000fc80007810000 */
[----:B------:R-:W-:-:S03]  /*83b0*/  FMNMX.FTZ R189, R136, R189, !PT ;  /* 0x000000bd88bd7209 */ /* 0x000fc60007810000 */
[----:B------:R-:W2:Y:S01]  /*83c0*/  MUFU.TANH R150, R150 ;  /* 0x0000009600967308 */ /* 0x000ea20000002400 */
[----:B------:R-:W-:Y:S02]  /*83d0*/  FMNMX.FTZ R189, R166, R189, !PT ;  /* 0x000000bda6bd7209 */ /* 0x000fe40007810000 */
[----:B-1----:R-:W-:Y:S02]  /*83e0*/  FSEL R146, R146, -INF , P2 ;  /* 0xff80000092927808 */ /* 0x002fe40001000000 */
[----:B------:R-:W-:Y:S02]  /*83f0*/  FMNMX.FTZ R189, R190, R189, !PT ;  /* 0x000000bdbebd7209 */ /* 0x000fe40007810000 */
[----:B------:R-:W-:Y:S01]  /*8400*/  ISETP.GT.AND P2, PT, R159, 0x78, PT ;  /* 0x000000789f00780c */ /* 0x000fe20003f44270 */
[----:B------:R-:W1:Y:S01]  /*8410*/  MUFU.TANH R151, R151 ;  /* 0x0000009700977308 */ /* 0x000e620000002400 */
[----:B0-----:R-:W-:Y:S02]  /*8420*/  FSEL R147, R147, -INF , P3 ;  /* 0xff80000093937808 */ /* 0x001fe40001800000 */
[----:B------:R-:W-:-:S02]  /*8430*/  FMNMX.FTZ R120, R146, R189, !PT ;  /* 0x000000bd92787209 */ /* 0x000fc40007810000 */
[----:B------:R-:W-:Y:S02]  /*8440*/  ISETP.GT.AND P3, PT, R159, 0x79, PT ;  /* 0x000000799f00780c */ /* 0x000fe40003f64270 */
[----:B------:R-:W-:Y:S01]  /*8450*/  FMNMX.FTZ R189, R147, R120, !PT ;  /* 0x0000007893bd7209 */ /* 0x000fe20007810000 */
[----:B------:R-:W0:Y:S01]  /*8460*/  MUFU.TANH R122, R122 ;  /* 0x0000007a007a7308 */ /* 0x000e220000002400 */
[----:B--2---:R-:W-:Y:S02]  /*8470*/  FSEL R188, R150, -INF , P2 ;  /* 0xff80000096bc7808 */ /* 0x004fe40001000000 */
[----:B------:R-:W-:Y:S02]  /*8480*/  ISETP.GT.AND P2, PT, R159, 0x80, PT ;  /* 0x000000809f00780c */ /* 0x000fe40003f44270 */
[----:B------:R-:W-:-:S03]  /*8490*/  FMNMX.FTZ R120, R188, R189, !PT ;  /* 0x000000bdbc787209 */ /* 0x000fc60007810000 */
[----:B------:R-:W2:Y:S01]  /*84a0*/  MUFU.TANH R123, R123 ;  /* 0x0000007b007b7308 */ /* 0x000ea20000002400 */
[----:B-1----:R-:W-:Y:S02]  /*84b0*/  FSEL R151, R151, -INF , P3 ;  /* 0xff80000097977808 */ /* 0x002fe40001800000 */
[----:B------:R-:W-:Y:S02]  /*84c0*/  ISETP.GT.AND P3, PT, R159, 0x81, PT ;  /* 0x000000819f00780c */ /* 0x000fe40003f64270 */
[----:B------:R-:W-:-:S03]  /*84d0*/  FMNMX.FTZ R189, R151, R120, !PT ;  /* 0x0000007897bd7209 */ /* 0x000fc60007810000 */
[----:B------:R-:W-:Y:S01]  /*84e0*/  MUFU.TANH R126, R126 ;  /* 0x0000007e007e7308 */ /* 0x000fe20000002400 */
[----:B0-----:R-:W-:Y:S02]  /*84f0*/  FSEL R122, R122, -INF , P2 ;  /* 0xff8000007a7a7808 */ /* 0x001fe40001000000 */
[----:B------:R-:W-:Y:S02]  /*8500*/  ISETP.GT.AND P2, PT, R159, 0x88, PT ;  /* 0x000000889f00780c */ /* 0x000fe40003f44270 */
[----:B------:R-:W-:-:S03]  /*8510*/  FMNMX.FTZ R120, R122, R189, !PT ;  /* 0x000000bd7a787209 */ /* 0x000fc60007810000 */
[----:B------:R-:W0:Y:S01]  /*8520*/  MUFU.TANH R127, R127 ;  /* 0x0000007f007f7308 */ /* 0x000e220000002400 */
[----:B--2---:R-:W-:Y:S02]  /*8530*/  FSEL R123, R123, -INF , P3 ;  /* 0xff8000007b7b7808 */ /* 0x004fe40001800000 */
[----:B------:R-:W-:Y:S02]  /*8540*/  ISETP.GT.AND P3, PT, R159, 0x89, PT ;  /* 0x000000899f00780c */ /* 0x000fe40003f64270 */
[----:B------:R-:W-:-:S03]  /*8550*/  FMNMX.FTZ R189, R123, R120, !PT ;  /* 0x000000787bbd7209 */ /* 0x000fc60007810000 */
[----:B------:R-:W1:Y:S08]  /*8560*/  MUFU.TANH R130, R130 ;  /* 0x0000008200827308 */ /* 0x000e700000002400 */
[----:B------:R-:W2:Y:S01]  /*8570*/  MUFU.TANH R131, R131 ;  /* 0x0000008300837308 */ /* 0x000ea20000002400 */
[----:B0-----:R-:W-:Y:S02]  /*8580*/  FSEL R127, R127, -INF , P3 ;  /* 0xff8000007f7f7808 */ /* 0x001fe40001800000 */
[----:B------:R-:W-:-:S05]  /*8590*/  ISETP.GT.AND P3, PT, R159, 0x91, PT ;  /* 0x000000919f00780c */ /* 0x000fca0003f64270 */
[----:B------:R0:W-:Y:S08]  /*85a0*/  MUFU.EX2 R150, R193 ;  /* 0x000000c100967308 */ /* 0x0001f00000000800 */
[----:B------:R-:W3:Y:S01]  /*85b0*/  MUFU.TANH R191, R191 ;  /* 0x000000bf00bf7308 */ /* 0x000ee20000002400 */
[----:B0-----:R-:W-:-:S01]  /*85c0*/  FFMA.FTZ R193, R140, UR6, -R134 ;  /* 0x000000068cc17c23 */ /* 0x001fc20008010886 */
[----:B------:R-:W-:-:S02]  /*85d0*/  FSEL R140, R126, -INF , P2 ;  /* 0xff8000007e8c7808 */ /* 0x000fc40001000000 */
[----:B------:R-:W-:Y:S02]  /*85e0*/  ISETP.GT.AND P2, PT, R159, 0x90, PT ;  /* 0x000000909f00780c */ /* 0x000fe40003f44270 */
[----:B------:R-:W-:Y:S02]  /*85f0*/  FMNMX.FTZ R120, R140, R189, !PT ;  /* 0x000000bd8c787209 */ /* 0x000fe40007810000 */
[----:B------:R-:W0:Y:S01]  /*8600*/  MUFU.TANH R135, R135 ;  /* 0x0000008700877308 */ /* 0x000e220000002400 */
[----:B-1----:R-:W-:Y:S02]  /*8610*/  FSEL R130, R130, -INF , P2 ;  /* 0xff80000082827808 */ /* 0x002fe40001000000 */
[----:B------:R-:W-:Y:S02]  /*8620*/  FMNMX.FTZ R189, R127, R120, !PT ;  /* 0x000000787fbd7209 */ /* 0x000fe40007810000 */
[----:B------:R-:W-:Y:S02]  /*8630*/  ISETP.GT.AND P2, PT, R159, 0x98, PT ;  /* 0x000000989f00780c */ /* 0x000fe40003f44270 */
[----:B--2---:R-:W-:Y:S01]  /*8640*/  FSEL R131, R131, -INF , P3 ;  /* 0xff80000083837808 */ /* 0x004fe20001800000 */
[----:B------:R-:W-:Y:S01]  /*8650*/  MUFU.EX2 R192, R192 ;  /* 0x000000c000c07308 */ /* 0x000fe20000000800 */
[----:B------:R-:W-:-:S02]  /*8660*/  FMNMX.FTZ R120, R130, R189, !PT ;  /* 0x000000bd82787209 */ /* 0x000fc40007810000 */
[----:B------:R-:W-:Y:S01]  /*8670*/  ISETP.GT.AND P3, PT, R159, 0x99, PT ;  /* 0x000000999f00780c */ /* 0x000fe20003f64270 */
[----:B------:R-:W-:-:S01]  /*8680*/  FFMA.FTZ R159, R144, UR6, -R134 ;  /* 0x00000006909f7c23 */ /* 0x000fc20008010886 */
[----:B---3--:R-:W-:Y:S01]  /*8690*/  FSEL R191, R191, -INF , P2 ;  /* 0xff800000bfbf7808 */ /* 0x008fe20001000000 */
[----:B------:R-:W-:-:S01]  /*86a0*/  FFMA.FTZ R144, R145, UR6, -R134 ;  /* 0x0000000691907c23 */ /* 0x000fc20008010886 */
[----:B------:R-:W-:Y:S01]  /*86b0*/  FMNMX.FTZ R120, R131, R120, !PT ;  /* 0x0000007883787209 */ /* 0x000fe20007810000 */
[----:B------:R-:W-:-:S01]  /*86c0*/  FFMA.FTZ R145, R148, UR6, -R134 ;  /* 0x0000000694917c23 */ /* 0x000fc20008010886 */
[----:B0-----:R-:W-:Y:S01]  /*86d0*/  FSEL R135, R135, -INF , P3 ;  /* 0xff80000087877808 */ /* 0x001fe20001800000 */
[----:B------:R-:W-:-:S01]  /*86e0*/  FFMA.FTZ R148, R149, UR6, -R134 ;  /* 0x0000000695947c23 */ /* 0x000fc20008010886 */
[----:B------:R-:W-:Y:S01]  /*86f0*/  FMNMX.FTZ R120, R191, R120, !PT ;  /* 0x00000078bf787209 */ /* 0x000fe20007810000 */
[----:B------:R-:W-:-:S01]  /*8700*/  FFMA.FTZ R149, R164, UR6, -R134 ;  /* 0x00000006a4957c23 */ /* 0x000fc20008010886 */
[--C-:B------:R-:W-:Y:S01]  /*8710*/  FFMA.FTZ R164, R165, UR6, -R134.reuse ;  /* 0x00000006a5a47c23 */ /* 0x100fe20008010886 */
[----:B------:R-:W-:-:S01]  /*8720*/  FFMA.FTZ R165, R167, UR6, -R134 ;  /* 0x00000006a7a57c23 */ /* 0x000fc20008010886 */
[----:B------:R-:W-:Y:S01]  /*8730*/  FMNMX.FTZ R120, R135, R120, !PT ;  /* 0x0000007887787209 */ /* 0x000fe20007810000 */
[----:B------:R-:W-:Y:S01]  /*8740*/  IMAD.U32 R167, RZ, RZ, UR6 ;  /* 0x00000006ffa77e24 */ /* 0x000fe2000f8e00ff */
[----:B------:R-:W-:Y:S03]  /*8750*/  MUFU.EX2 R7, R7 ;  /* 0x0000000700077308 */ /* 0x000fe60000000800 */
[----:B------:R-:W0:Y:S05]  /*8760*/  SHFL.BFLY PT, R189, R120, 0x2, 0x1f ;  /* 0x0c401f0078bd7f89 */ /* 0x000e2a00000e0000 */
[----:B------:R-:W-:Y:S08]  /*8770*/  MUFU.EX2 R10, R10 ;  /* 0x0000000a000a7308 */ /* 0x000ff00000000800 */
[----:B------:R-:W-:Y:S08]  /*8780*/  MUFU.EX2 R11, R11 ;  /* 0x0000000b000b7308 */ /* 0x000ff00000000800 */
[----:B------:R-:W-:Y:S01]  /*8790*/  MUFU.EX2 R14, R14 ;  /* 0x0000000e000e7308 */ /* 0x000fe20000000800 */
[----:B0-----:R-:W-:-:S05]  /*87a0*/  FMNMX.FTZ R189, R120, R189, !PT ;  /* 0x000000bd78bd7209 */ /* 0x001fca0007810000 */
[----:B------:R-:W0:Y:S02]  /*87b0*/  SHFL.BFLY PT, R120, R189, 0x1, 0x1f ;  /* 0x0c201f00bd787f89 */ /* 0x000e2400000e0000 */
[----:B------:R-:W-:Y:S08]  /*87c0*/  MUFU.EX2 R15, R15 ;  /* 0x0000000f000f7308 */ /* 0x000ff00000000800 */
[----:B------:R-:W-:Y:S08]  /*87d0*/  MUFU.EX2 R168, R168 ;  /* 0x000000a800a87308 */ /* 0x000ff00000000800 */
[----:B------:R-:W-:Y:S01]  /*87e0*/  MUFU.EX2 R169, R169 ;  /* 0x000000a900a97308 */ /* 0x000fe20000000800 */
[----:B0-----:R-:W-:-:S07]  /*87f0*/  FMNMX.FTZ R120, R189, R120, !PT ;  /* 0x00000078bd787209 */ /* 0x001fce0007810000 */
[----:B------:R-:W-:Y:S01]  /*8800*/  MUFU.EX2 R126, R193 ;  /* 0x000000c1007e7308 */ /* 0x000fe20000000800 */
[C---:B------:R-:W-:Y:S01]  /*8810*/  FSETP.NEU.FTZ.AND P2, PT, R120.reuse, -INF , PT ;  /* 0xff8000007800780b */ /* 0x040fe20003f5d000 */
[----:B------:R-:W-:-:S06]  /*8820*/  FFMA.FTZ R167, R120, R167, -8 ;  /* 0xc100000078a77423 */ /* 0x000fcc00000100a7 */
[----:B------:R-:W-:Y:S01]  /*8830*/  MUFU.EX2 R172, R172 ;  /* 0x000000ac00ac7308 */ /* 0x000fe20000000800 */
[----:B------:R-:W-:-:S05]  /*8840*/  FSEL R167, R167, RZ, P2 ;  /* 0x000000ffa7a77208 */ /* 0x000fca0001000000 */
        /* <DEDUP_REMOVED lines=9> */
[----:B------:R-:W-:Y:S01]  /*88e0*/  MUFU.EX2 R189, R189 ;  /* 0x000000bd00bd7308 */ /* 0x000fe20000000800 */
[----:B------:R-:W-:Y:S01]  /*88f0*/  FSEL R187, R121, RZ, P1 ;  /* 0x000000ff79bb7208 */ /* 0x000fe20000800000 */
[--C-:B------:R-:W-:Y:S01]  /*8900*/  FFMA.FTZ R170, R170, UR6, -R167.reuse ;  /* 0x00000006aaaa7c23 */ /* 0x100fe200080108a7 */
[----:B------:R-:W-:-:S01]  /*8910*/  FFMA.FTZ R171, R171, UR6, -R167 ;  /* 0x00000006abab7c23 */ /* 0x000fc200080108a7 */
[----:B------:R-:W-:Y:S01]  /*8920*/  FADD.FTZ R186, -R186, R5 ;  /* 0x00000005baba7221 */ /* 0x000fe20000010100 */
[----:B------:R-:W-:-:S01]  /*8930*/  FFMA.FTZ R174, R174, UR6, -R167 ;  /* 0x00000006aeae7c23 */ /* 0x000fc200080108a7 */
[----:B------:R-:W-:Y:S01]  /*8940*/  FADD.FTZ R187, -R187, R4 ;  /* 0x00000004bbbb7221 */ /* 0x000fe20000010100 */
[----:B------:R-:W-:-:S01]  /*8950*/  FFMA.FTZ R4, R179, UR6, -R167 ;  /* 0x00000006b3047c23 */ /* 0x000fc200080108a7 */
[----:B------:R-:W-:Y:S01]  /*8960*/  FMUL.FTZ R186, R186, UR6 ;  /* 0x00000006baba7c20 */ /* 0x000fe20008410000 */
[----:B------:R-:W-:Y:S01]  /*8970*/  MUFU.EX2 R8, R8 ;  /* 0x0000000800087308 */ /* 0x000fe20000000800 */
[----:B------:R-:W-:Y:S01]  /*8980*/  FMUL.FTZ R187, R187, UR6 ;  /* 0x00000006bbbb7c20 */ /* 0x000fe20008410000 */
        /* <DEDUP_REMOVED lines=26> */
[----:B------:R-:W-:Y:S01]  /*8b30*/  FFMA.FTZ R135, R135, UR6, -R167 ;  /* 0x0000000687877c23 */ /* 0x000fe200080108a7 */
[----:B------:R-:W-:-:S03]  /*8b40*/  FADD.FTZ R187, R7, R184 ;  /* 0x000000b807bb7221 */ /* 0x000fc60000010000 */
[----:B------:R-:W0:Y:S01]  /*8b50*/  MUFU.EX2 R134, R134 ;  /* 0x0000008600867308 */ /* 0x000e220000000800 */
[----:B-1----:R-:W-:-:S01]  /*8b60*/  FFMA.FTZ R3, R186, R2, R189 ;  /* 0x00000002ba037223 */ /* 0x002fc200000100bd */
[----:B------:R-:W-:-:S03]  /*8b70*/  FADD.FTZ R184, R10, R187 ;  /* 0x000000bb0ab87221 */ /* 0x000fc60000010000 */
[----:B------:R-:W-:Y:S01]  /*8b80*/  FADD.FTZ R2, R8, R3 ;  /* 0x0000000308027221 */ /* 0x000fe20000010000 */
[----:B------:R-:W-:-:S02]  /*8b90*/  FADD.FTZ R187, R11, R184 ;  /* 0x000000b80bbb7221 */ /* 0x000fc40000010000 */
[----:B------:R-:W1:Y:S01]  /*8ba0*/  MUFU.EX2 R13, R13 ;  /* 0x0000000d000d7308 */ /* 0x000e620000000800 */
[----:B--2---:R-:W-:-:S01]  /*8bb0*/  FADD.FTZ R3, R9, R2 ;  /* 0x0000000209037221 */ /* 0x004fc20000010000 */
[----:B------:R-:W-:Y:S01]  /*8bc0*/  FADD.FTZ R184, R14, R187 ;  /* 0x000000bb0eb87221 */ /* 0x000fe20000010000 */
[----:B------:R-:W-:-:S03]  /*8bd0*/  FFMA.FTZ R187, R136, UR6, -R167 ;  /* 0x0000000688bb7c23 */ /* 0x000fc600080108a7 */
[----:B------:R-:W-:Y:S02]  /*8be0*/  FADD.FTZ R193, R15, R184 ;  /* 0x000000b80fc17221 */ /* 0x000fe40000010000 */
[----:B------:R-:W2:Y:S01]  /*8bf0*/  MUFU.EX2 R20, R20 ;  /* 0x0000001400147308 */ /* 0x000ea20000000800 */
[----:B0-----:R-:W-:-:S01]  /*8c00*/  FADD.FTZ R2, R134, R3 ;  /* 0x0000000386027221 */ /* 0x001fc20000010000 */
[----:B------:R-:W-:-:S04]  /*8c10*/  FADD.FTZ R136, R12, R193 ;  /* 0x000000c10c887221 */ /* 0x000fc80000010000 */
[----:B------:R-:W-:Y:S01]  /*8c20*/  FADD.FTZ R193, R163, R136 ;  /* 0x00000088a3c17221 */ /* 0x000fe20000010000 */
[----:B------:R-:W-:-:S01]  /*8c30*/  FFMA.FTZ R136, R166, UR6, -R167 ;  /* 0x00000006a6887c23 */ /* 0x000fc200080108a7 */
[----:B------:R-:W0:Y:S01]  /*8c40*/  MUFU.EX2 R21, R21 ;  /* 0x0000001500157308 */ /* 0x000e220000000800 */
[----:B-1----:R-:W-:-:S07]  /*8c50*/  FADD.FTZ R3, R13, R2 ;  /* 0x000000020d037221 */ /* 0x002fce0000010000 */
[----:B------:R-:W1:Y:S01]  /*8c60*/  MUFU.EX2 R156, R156 ;  /* 0x0000009c009c7308 */ /* 0x000e620000000800 */
[----:B--2---:R-:W-:-:S07]  /*8c70*/  FADD.FTZ R2, R20, R3 ;  /* 0x0000000314027221 */ /* 0x004fce0000010000 */
[----:B------:R-:W2:Y:S01]  /*8c80*/  MUFU.EX2 R170, R170 ;  /* 0x000000aa00aa7308 */ /* 0x000ea20000000800 */
[----:B0-----:R-:W-:-:S01]  /*8c90*/  FADD.FTZ R3, R21, R2 ;  /* 0x0000000215037221 */ /* 0x001fc20000010000 */
[----:B------:R-:W-:Y:S01]  /*8ca0*/  FADD.FTZ R2, R168, R193 ;  /* 0x000000c1a8027221 */ /* 0x000fe20000010000 */
[----:B------:R-:W-:-:S05]  /*8cb0*/  FFMA.FTZ R193, R190, UR6, -R167 ;  /* 0x00000006bec17c23 */ /* 0x000fca00080108a7 */
[----:B------:R-:W-:Y:S01]  /*8cc0*/  MUFU.EX2 R171, R171 ;  /* 0x000000ab00ab7308 */ /* 0x000fe20000000800 */
[----:B-1----:R-:W-:-:S07]  /*8cd0*/  FADD.FTZ R3, R156, R3 ;  /* 0x000000039c037221 */ /* 0x002fce0000010000 */
[----:B------:R-:W-:Y:S01]  /*8ce0*/  MUFU.EX2 R174, R174 ;  /* 0x000000ae00ae7308 */ /* 0x000fe20000000800 */
[----:B--2---:R-:W-:-:S01]  /*8cf0*/  FADD.FTZ R166, R170, R3 ;  /* 0x00000003aaa67221 */ /* 0x004fc20000010000 */
[----:B------:R-:W-:-:S04]  /*8d00*/  FADD.FTZ R3, R169, R2 ;  /* 0x00000002a9037221 */ /* 0x000fc80000010000 */
[----:B------:R-:W-:Y:S02]  /*8d10*/  FADD.FTZ R2, R172, R3 ;  /* 0x00000003ac027221 */ /* 0x000fe40000010000 */
[----:B------:R-:W0:Y:S08]  /*8d20*/  MUFU.EX2 R173, R173 ;  /* 0x000000ad00ad7308 */ /* 0x000e300000000800 */
[----:B------:R-:W-:Y:S08]  /*8d30*/  MUFU.EX2 R175, R175 ;  /* 0x000000af00af7308 */ /* 0x000ff00000000800 */
[----:B------:R-:W1:Y:S01]  /*8d40*/  MUFU.EX2 R176, R176 ;  /* 0x000000b000b07308 */ /* 0x000e620000000800 */
[----:B0-----:R-:W-:-:S07]  /*8d50*/  FADD.FTZ R3, R173, R2 ;  /* 0x00000002ad037221 */ /* 0x001fce0000010000 */
[----:B------:R-:W-:Y:S08]  /*8d60*/  MUFU.EX2 R177, R177 ;  /* 0x000000b100b17308 */ /* 0x000ff00000000800 */
[----:B------:R-:W0:Y:S01]  /*8d70*/  MUFU.EX2 R185, R185 ;  /* 0x000000b900b97308 */ /* 0x000e220000000800 */
[----:B-1----:R-:W-:-:S07]  /*8d80*/  FADD.FTZ R2, R176, R3 ;  /* 0x00000003b0027221 */ /* 0x002fce0000010000 */
[----:B------:R1:W-:Y:S08]  /*8d90*/  MUFU.EX2 R160, R195 ;  /* 0x000000c300a07308 */ /* 0x0003f00000000800 */
[----:B------:R-:W2:Y:S01]  /*8da0*/  MUFU.EX2 R178, R178 ;  /* 0x000000b200b27308 */ /* 0x000ea20000000800 */
[----:B-1----:R-:W-:-:S04]  /*8db0*/  FADD.FTZ R195, R171, R166 ;  /* 0x000000a6abc37221 */ /* 0x002fc80000010000 */
[----:B------:R-:W-:Y:S01]  /*8dc0*/  FADD.FTZ R166, R174, R195 ;  /* 0x000000c3aea67221 */ /* 0x000fe20000010000 */
[----:B0-----:R-:W-:-:S02]  /*8dd0*/  FADD.FTZ R195, R185, R2 ;  /* 0x00000002b9c37221 */ /* 0x001fc40000010000 */
[----:B------:R-:W0:Y:S01]  /*8de0*/  MUFU.EX2 R181, R181 ;  /* 0x000000b500b57308 */ /* 0x000e220000000800 */
[----:B------:R-:W-:-:S04]  /*8df0*/  FADD.FTZ R166, R175, R166 ;  /* 0x000000a6afa67221 */ /* 0x000fc80000010000 */
[----:B------:R-:W-:Y:S01]  /*8e00*/  FADD.FTZ R3, R177, R166 ;  /* 0x000000a6b1037221 */ /* 0x000fe20000010000 */
[----:B------:R-:W-:-:S02]  /*8e10*/  FADD.FTZ R166, R154, R195 ;  /* 0x000000c39aa67221 */ /* 0x000fc40000010000 */
[----:B------:R-:W1:Y:S01]  /*8e20*/  MUFU.EX2 R157, R194 ;  /* 0x000000c2009d7308 */ /* 0x000e620000000800 */
[----:B--2---:R-:W-:-:S07]  /*8e30*/  FADD.FTZ R2, R178, R3 ;  /* 0x00000003b2027221 */ /* 0x004fce0000010000 */
[----:B------:R-:W2:Y:S01]  /*8e40*/  MUFU.EX2 R182, R182 ;  /* 0x000000b600b67308 */ /* 0x000ea20000000800 */
[----:B0-----:R-:W-:-:S07]  /*8e50*/  FADD.FTZ R3, R181, R2 ;  /* 0x00000002b5037221 */ /* 0x001fce0000010000 */
[----:B------:R-:W0:Y:S01]  /*8e60*/  MUFU.EX2 R152, R152 ;  /* 0x0000009800987308 */ /* 0x000e220000000800 */
[----:B-1----:R-:W-:-:S01]  /*8e70*/  FADD.FTZ R195, R157, R166 ;  /* 0x000000a69dc37221 */ /* 0x002fc20000010000 */
[----:B------:R-:W-:-:S03]  /*8e80*/  FFMA.FTZ R166, R188, UR6, -R167 ;  /* 0x00000006bca67c23 */ /* 0x000fc600080108a7 */
        /* <DEDUP_REMOVED lines=15> */
[----:B------:R-:W-:-:S03]  /*8f80*/  FADD.FTZ R184, R150, R195 ;  /* 0x000000c396b87221 */ /* 0x000fc60000010000 */
        /* <DEDUP_REMOVED lines=76> */
[----:B-1----:R-:W-:-:S03]  /*9450*/  FADD.FTZ R3, R143, R2 ;  /* 0x000000028f037221 */ /* 0x002fc60000010000 */
[----:B--2---:R-:W-:Y:S01]  /*9460*/  FADD.FTZ R2, R135, R167 ;  /* 0x000000a787027221 */ /* 0x004fe20000010000 */
[----:B------:R-:W-:Y:S06]  /*9470*/  @!P0 BRA `(.L_x_2198) ;  /* 0x0000000000048947 */ /* 0x000fec0003800000 */
[----:B------:R-:W-:Y:S01]  /*9480*/  BPT.TRAP 0x1 ;  /* 0x000000040000795c */ /* 0x000fe20000300000 */
.L_x_2198:
[----:B------:R-:W-:Y:S01]  /*9490*/  UISETP.GT.AND UP0, UPT, UR56, UR54, UPT ;  /* 0x000000363800728c */ /* 0x000fe2000bf04270 */
[----:B------:R-:W-:Y:S01]  /*94a0*/  F2FP.SATFINITE.E4M3.F32.PACK_AB_MERGE_C R4, R155, R4, RZ ;  /* 0x000000049b04723e */ /* 0x000fe200048070ff */
[----:B------:R-:W-:Y:S01]  /*94b0*/  ULEA UR7, UR55, UR41, 0x3 ;  /* 0x0000002937077291 */ /* 0x000fe2000f8e183f */
[----:B------:R-:W-:Y:S01]  /*94c0*/  F2FP.SATFINITE.E4M3.F32.PACK_AB_MERGE_C R10, R11, R10, RZ ;  /* 0x0000000a0b0a723e */ /* 0x000fe200048070ff */
[----:B------:R-:W-:Y:S01]  /*94d0*/  UIADD3 UR56, UR56, -0x1, URZ ;  /* 0xffffffff38387890 */ /* 0x000fe2000fffe03f */
[----:B------:R-:W-:Y:S01]  /*94e0*/  F2FP.SATFINITE.E4M3.F32.PACK_AB_MERGE_C R9, R134, R9, RZ ;  /* 0x000000098609723e */ /* 0x000fe200048070ff */
[----:B------:R-:W-:Y:S01]  /*94f0*/  UIADD3 UR7, UR7, 0x33460, URZ ;  /* 0x0003346007077890 */ /* 0x000fe2000fffe03f */
[----:B------:R-:W-:Y:S01]  /*9500*/  PLOP3.LUT P1, PT, PT, PT, UP0, 0x80, 0x0 ;  /* 0x000000000000781c */ /* 0x000fe20003f2f008 */
[----:B------:R-:W-:Y:S01]  /*9510*/  UMOV UR57, UR44 ;  /* 0x0000002c00397c82 */ /* 0x000fe20008000000 */
[----:B------:R-:W-:Y:S01]  /*9520*/  F2FP.SATFINITE.E4M3.F32.PACK_AB_MERGE_C R12, R163, R12, RZ ;  /* 0x0000000ca30c723e */ /* 0x000fe200048070ff */
[----:B------:R-:W-:Y:S01]  /*9530*/  UPRMT UR7, UR39, 0x654, UR7 ;  /* 0x0000065427077896 */ /* 0x000fe20008000007 */
[----:B------:R-:W-:Y:S01]  /*9540*/  F2FP.SATFINITE.E4M3.F32.PACK_AB_MERGE_C R21, R156, R21, RZ ;  /* 0x000000159c15723e */ /* 0x000fe200048070ff */
[----:B------:R-:W-:Y:S01]  /*9550*/  UMOV UR55, UR43 ;  /* 0x0000002b00377c82 */ /* 0x000fe20008000000 */
        /* <DEDUP_REMOVED lines=132> */
[----:B------:R-:W-:-:S02]  /*9da0*/  IMAD.MOV.U32 R5, RZ, RZ, R120 ;  /* 0x000000ffff057224 */ /* 0x000fc400078e0078 */
[----:B------:R-:W-:Y:S01]  /*9db0*/  IMAD.MOV.U32 R4, RZ, RZ, R121 ;  /* 0x000000ffff047224 */ /* 0x000fe200078e0079 */
[----:B------:R-:W-:Y:S06]  /*9dc0*/  @P1 BRA `(.L_x_2199) ;  /* 0xffffffb800f01947 */ /* 0x000fec000383ffff */
.L_x_2188:
[----:B------:R-:W-:-:S13]  /*9dd0*/  ISETP.LE.AND P1, PT, RZ, UR56, PT ;  /* 0x00000038ff007c0c */ /* 0x000fda000bf23270 */
[----:B------:R-:W-:Y:S05]  /*9de0*/  @!P1 BRA `(.L_x_2200) ;  /* 0x0000003800449947 */ /* 0x000fea0003800000 */
[----:B------:R-:W-:Y:S01]  /*9df0*/  IMAD.MOV.U32 R5, RZ, RZ, R120 ;  /* 0x000000ffff057224 */ /* 0x000fe200078e0078 */
[----:B------:R-:W-:Y:S01]  /*9e00*/  UMOV UR52, UR44 ;  /* 0x0000002c00347c82 */ /* 0x000fe20008000000 */
[----:B------:R-:W-:Y:S01]  /*9e10*/  IMAD.MOV.U32 R4, RZ, RZ, R121 ;  /* 0x000000ffff047224 */ /* 0x000fe200078e0079 */
[----:B------:R-:W-:Y:S01]  /*9e20*/  UMOV UR49, UR43 ;  /* 0x0000002b00317c82 */ /* 0x000fe20008000000 */
[----:B------:R-:W-:-:S05]  /*9e30*/  ULDC UR48, c[0x0][0x988] ;  /* 0x0002620000307ab9 */ /* 0x000fca0000000800 */
.L_x_2211:
[----:B------:R-:W-:Y:S01]  /*9e40*/  ISETP.NE.AND P2, PT, RZ, UR40, PT ;  /* 0x00000028ff007c0c */ /* 0x000fe2000bf45270 */
[----:B------:R-:W-:-:S04]  /*9e50*/  UISETP.NE.AND UP0, UPT, UR49, 0x1, UPT ;  /* 0x000000013100788c */ /* 0x000fc8000bf05270 */
[----:B------:R-:W-:-:S04]  /*9e60*/  USEL UR44, URZ, 0x1, UP0 ;  /* 0x000000013f2c7887 */ /* 0x000fc80008000000 */
[----:B------:R-:W-:-:S04]  /*9e70*/  ULOP3.LUT UR44, UR52, UR44, URZ, 0x3c, !UPT ;  /* 0x0000002c342c7292 */ /* 0x000fc8000f8e3c3f */
[----:B------:R-:W-:Y:S08]  /*9e80*/  @P2 BRA `(.L_x_2201) ;  /* 0x0000000000382947 */ /* 0x000ff00003800000 */
[----:B------:R-:W-:Y:S05]  /*9e90*/  @!P0 BRA `(.L_x_2202) ;  /* 0x0000000000048947 */ /* 0x000fea0003800000 */
[----:B------:R-:W-:Y:S01]  /*9ea0*/  BPT.TRAP 0x1 ;  /* 0x000000040000795c */ /* 0x000fe20000300000 */
.L_x_2202:
        /* <DEDUP_REMOVED lines=9> */
.L_x_2203:
[----:B-1----:R-:W-:Y:S05]  /*9f40*/  @P1 BRA `(.L_x_2201) ;  /* 0x0000000000081947 */ /* 0x002fea0003800000 */
[----:B------:R-:W1:Y:S02]  /*9f50*/  SYNCS.PHASECHK.TRANS64.TRYWAIT P1, [UR6+0x33430], R6 ;  /* 0x03343006ff0075a7 */ /* 0x000e640008020146 */
[----:B-1----:R-:W-:Y:S05]  /*9f60*/  @!P1 BRA `(.L_x_2204) ;  /* 0x000000c800609947 */ /* 0x002fea0003800000 */
.L_x_2201:
        /* <DEDUP_REMOVED lines=191> */
.L_x_2206:
[----:B------:R-:W-:Y:S01]  /*ab60*/  ULEA UR6, UR49, UR41, 0x3 ;  /* 0x0000002931067291 */ /* 0x000fe2000f8e183f */
[----:B------:R-:W-:-:S05]  /*ab70*/  IMAD.U32 R6, RZ, RZ, UR52 ;  /* 0x00000034ff067e24 */ /* 0x000fca000f8e00ff */
[----:B------:R-:W-:-:S04]  /*ab80*/  SHF.L.U32 R6, R6, 0x1f, RZ ;  /* 0x0000001f06067819 */ /* 0x000fc800000006ff */
[----:B------:R0:W1:Y:S01]  /*ab90*/  SYNCS.PHASECHK.TRANS64.TRYWAIT P1, [UR6+0x33450], R6 ;  /* 0x03345006ff0075a7 */ /* 0x0000620008020146 */
[----:B------:R-:W-:Y:S05]  /*aba0*/  @!P0 BRA `(.L_x_2207) ;  /* 0x0000000000048947 */ /* 0x000fea0003800000 */
[----:B------:R-:W-:Y:S01]  /*abb0*/  BPT.TRAP 0x1 ;  /* 0x000000040000795c */ /* 0x000fe20000300000 */
.L_x_2207:
[----:B-1----:R-:W-:Y:S05]  /*abc0*/  @P1 BRA `(.L_x_2205) ;  /* 0x0000000000081947 */ /* 0x002fea0003800000 */
[----:B------:R-:W1:Y:S02]  /*abd0*/  SYNCS.PHASECHK.TRANS64.TRYWAIT P1, [UR6+0x33450], R6 ;  /* 0x03345006ff0075a7 */ /* 0x000e640008020146 */
[----:B-1----:R-:W-:Y:S05]  /*abe0*/  @!P1 BRA `(.L_x_2208) ;  /* 0x000000bc00589947 */ /* 0x002fea0003800000 */
.L_x_2205:
        /* <DEDUP_REMOVED lines=36> */
.L_x_2209:
        /* <DEDUP_REMOVED lines=111> */
[----:B0-----:R-:W-:Y:S01]  /*b520*/  FMNMX.FTZ R120, R184, R189, !PT ;  /* 0x000000bdb8787209 */ /* 0x001fe20007810000 */
[----:B------:R-:W-:Y:S02]  /*b530*/  FMUL.FTZ R189, R0, R121 ;  /* 0x0000007900bd7220 */ /* 0x000fe40000410000 */
[----:B------:R-:W-:Y:S04]  /*b540*/  SYNCS.ARRIVE.TRANS64.RED.A1T0 RZ, [UR7], RZ ;  /* 0x000000ffffff79a7 */ /* 0x000fe80008100407 */
        /* <DEDUP_REMOVED lines=129> */
[----:B--2---:R-:W-:Y:S02]  /*bd60*/  FMNMX.FTZ R190, R134, R191, !PT ;  /* 0x000000bf86be7209 */ /* 0x004fe40007810000 */
[----:B0-----:R-:W-:-:S05]  /*bd70*/  FMNMX.FTZ R191, R133, R120, !PT ;  /* 0x0000007885bf7209 */ /* 0x001fca0007810000 */
[----:B------:R-:W0:Y:S01]  /*bd80*/  SHFL.BFLY PT, R120, R191, 0x2, 0x1f ;  /* 0x0c401f00bf787f89 */ /* 0x000e2200000e0000 */
[----:B-1----:R-:W-:-:S05]  /*bd90*/  FMNMX.FTZ R190, R135, R190, !PT ;  /* 0x000000be87be7209 */ /* 0x002fca0007810000 */
[----:B------:R-:W1:Y:S01]  /*bda0*/  SHFL.BFLY PT, R121, R190, 0x2, 0x1f ;  /* 0x0c401f00be797f89 */ /* 0x000e6200000e0000 */
[----:B0-----:R-:W-:Y:S01]  /*bdb0*/  FMNMX.FTZ R192, R191, R120, !PT ;  /* 0x00000078bfc07209 */ /* 0x001fe20007810000 */
[----:B------:R-:W-:Y:S01]  /*bdc0*/  IMAD.U32 R191, RZ, RZ, UR6 ;  /* 0x00000006ffbf7e24 */ /* 0x000fe2000f8e00ff */
        /* <DEDUP_REMOVED lines=47> */
[C---:B------:R-:W-:Y:S01]  /*c0c0*/  FADD.FTZ R5, -R120.reuse, R5 ;  /* 0x0000000578057221 */ /* 0x040fe20000010100 */
[----:B------:R-:W-:-:S01]  /*c0d0*/  FFMA.FTZ R190, R120, R191, -8 ;  /* 0xc100000078be7423 */ /* 0x000fc200000100bf */
        /* <DEDUP_REMOVED lines=50> */
[----:B0-----:R-:W-:-:S01]  /*c400*/  FADD.FTZ R3, R6, R3 ;  /* 0x0000000306037221 */ /* 0x001fc20000010000 */
[----:B------:R-:W-:-:S06]  /*c410*/  FFMA.FTZ R135, R135, UR6, -R190 ;  /* 0x0000000687877c23 */ /* 0x000fcc00080108be */
        /* <DEDUP_REMOVED lines=150> */
[----:B--2---:R-:W-:-:S03]  /*cd80*/  FADD.FTZ R3, R133, R2 ;  /* 0x0000000285037221 */ /* 0x004fc60000010000 */
[----:B-1----:R-:W-:Y:S01]  /*cd90*/  FADD.FTZ R2, R135, R191 ;  /* 0x000000bf87027221 */ /* 0x002fe20000010000 */
[----:B------:R-:W-:Y:S06]  /*cda0*/  @!P0 BRA `(.L_x_2210) ;  /* 0x0000000000048947 */ /* 0x000fec0003800000 */
[----:B------:R-:W-:Y:S01]  /*cdb0*/  BPT.TRAP 0x1 ;  /* 0x000000040000795c */ /* 0x000fe20000300000 */
.L_x_2210:
        /* <DEDUP_REMOVED lines=148> */
.L_x_2200:
[----:B------:R-:W-:Y:S06]  /*d700*/  BAR.ARV 0x8, 0x180 ;  /* 0x0206000000007b1d */ /* 0x000fec0000002000 */
[----:B------:R-:W-:Y:S05]  /*d710*/  @!P0 BRA `(.L_x_2212) ;  /* 0x0000000000048947 */ /* 0x000fea0003800000 */
[----:B------:R-:W-:Y:S01]  /*d720*/  BPT.TRAP 0x1 ;  /* 0x000000040000795c */ /* 0x000fe20000300000 */
.L_x_2212:
[----:B------:R-:W-:Y:S01]  /*d730*/  ULEA UR11, UR43, UR41, 0x3 ;  /* 0x000000292b0b7291 */ /* 0x000fe2000f8e183f */
[----:B------:R-:W-:-:S05]  /*d740*/  IMAD.U32 R0, RZ, RZ, UR44 ;  /* 0x0000002cff007e24 */ /* 0x000fca000f8e00ff */
[----:B------:R-:W-:-:S04]  /*d750*/  SHF.L.U32 R0, R0, 0x1f, RZ ;  /* 0x0000001f00007819 */ /* 0x000fc800000006ff */
[----:B------:R0:W1:Y:S01]  /*d760*/  SYNCS.PHASECHK.TRANS64.TRYWAIT P1, [UR11+0x33450], R0 ;  /* 0x03345000ff0075a7 */ /* 0x000062000802014b */
[----:B------:R-:W-:Y:S05]  /*d770*/  @!P0 BRA `(.L_x_2213) ;  /* 0x0000000000048947 */ /* 0x000fea0003800000 */
[----:B------:R-:W-:Y:S01]  /*d780*/  BPT.TRAP 0x1 ;  /* 0x000000040000795c */ /* 0x000fe20000300000 */
.L_x_2213:
[----:B-1----:R-:W-:Y:S05]  /*d790*/  @P1 BRA `(.L_x_2214) ;  /* 0x0000000000081947 */ /* 0x002fea0003800000 */
[----:B------:R-:W1:Y:S02]  /*d7a0*/  SYNCS.PHASECHK.TRANS64.TRYWAIT P1, [UR11+0x33450], R0 ;  /* 0x03345000ff0075a7 */ /* 0x000e64000802014b */
[----:B-1----:R-:W-:Y:S05]  /*d7b0*/  @!P1 BRA `(.L_x_2215) ;  /* 0x00000090007c9947 */ /* 0x002fea0003800000 */
.L_x_2214:
        /* <DEDUP_REMOVED lines=12> */
[----:B------:R-:W-:Y:S02]  /*d880*/  UIADD3 UR4, UR10, 0x180, URZ ;  /* 0x000001800a047890 */ /* 0x000fe4000fffe03f */
[----:B------:R-:W-:Y:S01]  /*d890*/  @UP0 USHF.R.S32.HI UR7, URZ, 0x1f, UR42 ;  /* 0x0000001f3f070899 */ /* 0x000fe2000801142a */
[----:B------:R-:W-:Y:S01]  /*d8a0*/  UMOV UR14, UR10 ;  /* 0x0000000a000e7c82 */ /* 0x000fe20008000000 */
[----:B------:R-:W-:Y:S02]  /*d8b0*/  @UP0 ULDC.64 UR12, c[0x0][0x9c8] ;  /* 0x00027200000c0ab9 */ /* 0x000fe40000000a00 */
[----:B------:R-:W-:Y:S01]  /*d8c0*/  QGMMA.64x192x32.F32.E4M3.E4M3 R24, R216, gdesc[UR12], R24, gsb0 ;  /* 0x02e0000cd8187df3 */ /* 0x000fe20008000818 */
[----:B------:R-:W-:Y:S01]  /*d8d0*/  UMOV UR14, UR4 ;  /* 0x00000004000e7c82 */ /* 0x000fe20008000000 */
[----:B------:R-:W-:Y:S01]  /*d8e0*/  UMOV UR15, 0xc0000010 ;  /* 0xc0000010000f7882 */ /* 0x000fe20000000000 */
[----:B------:R-:W-:Y:S02]  /*d8f0*/  UIADD3 UR4, UR10, 0x300, URZ ;  /* 0x000003000a047890 */ /* 0x000fe4000fffe03f */
[----:B------:R-:W-:-:S04]  /*d900*/  @UP0 UIMAD UR7, UR7, UR12, URZ ;  /* 0x0000000c070702a4 */ /* 0x000fc8000f8e023f */
[----:B------:R-:W-:Y:S01]  /*d910*/  @UP0 UIMAD UR7, UR42, UR13, UR7 ;  /* 0x0000000d2a0702a4 */ /* 0x000fe2000f8e0207 */
[----:B------:R-:W-:Y:S02]  /*d920*/  WARPGROUP.DEPBAR.LE gsb0, 0x0 ;  /* 0x00008000000079c5 */ /* 0x000fe40000010000 */
[----:B------:R-:W-:-:S08]  /*d930*/  WARPGROUP.ARRIVE ;  /* 0x00000000000079c5 */ /* 0x000fd00000000000 */
[----:B------:R-:W-:Y:S01]  /*d940*/  QGMMA.64x192x32.F32.E4M3.E4M3 R24, R212, gdesc[UR12], R24, gsb0 ;  /* 0x02e0000cd4187df3 */ /* 0x000fe20008000818 */
[----:B------:R-:W-:Y:S01]  /*d950*/  UMOV UR14, UR4 ;  /* 0x00000004000e7c82 */ /* 0x000fe20008000000 */
[----:B------:R-:W-:Y:S01]  /*d960*/  UMOV UR15, 0xc0000010 ;  /* 0xc0000010000f7882 */ /* 0x000fe20000000000 */
[----:B------:R-:W-:-:S03]  /*d970*/  @UP0 UIMAD.WIDE.U32 UR4, UR42, UR12, URZ ;  /* 0x0000000c2a0402a5 */ /* 0x000fc6000f8e003f */
[----:B------:R-:W-:Y:S01]  /*d980*/  @UP0 ULDC.64 UR12, c[0x0][0x9d0] ;  /* 0x00027400000c0ab9 */ /* 0x000fe20000000a00 */
[----:B------:R-:W-:-:S04]  /*d990*/  @UP0 UIADD3 UR5, UR5, UR7, URZ ;  /* 0x0000000705050290 */ /* 0x000fc8000fffe03f */
[----:B------:R-:W-:-:S04]  /*d9a0*/  @UP0 UIMAD.WIDE.U32 UR4, UR38, UR12, UR4 ;  /* 0x0000000c260402a5 */ /* 0x000fc8000f8e0004 */
[----:B------:R-:W-:-:S06]  /*d9b0*/  @UP0 ULEA UR8, UP1, UR4, UR8, 0x2 ;  /* 0x0000000804080291 */ /* 0x000fcc000f82103f */
[----:B------:R-:W-:Y:S01]  /*d9c0*/  IMAD.U32 R4, RZ, RZ, UR8 ;  /* 0x00000008ff047e24 */ /* 0x000fe2000f8e00ff */
[----:B------:R-:W-:Y:S02]  /*d9d0*/  WARPGROUP.DEPBAR.LE gsb0, 0x0 ;  /* 0x00008000000079c5 */ /* 0x000fe40000010000 */
[----:B------:R-:W-:-:S06]  /*d9e0*/  WARPGROUP.ARRIVE ;  /* 0x00000000000079c5 */ /* 0x000fcc0000000000 */
[----:B------:R-:W-:Y:S01]  /*d9f0*/  QGMMA.64x192x32.F32.E4M3.E4M3 R24, R208, gdesc[UR12], R24, gsb0 ;  /* 0x02e0000cd0187df3 */ /* 0x000fe20008000818 */
[----:B------:R-:W-:-:S04]  /*da00*/  @UP0 USHF.R.S32.HI UR14, URZ, 0x1f, UR38 ;  /* 0x0000001f3f0e0899 */ /* 0x000fc80008011426 */
[----:B------:R-:W-:-:S04]  /*da10*/  @UP0 UIMAD UR7, UR14, UR12, URZ ;  /* 0x0000000c0e0702a4 */ /* 0x000fc8000f8e023f */
[----:B------:R-:W-:-:S04]  /*da20*/  @UP0 UIMAD UR7, UR38, UR13, UR7 ;  /* 0x0000000d260702a4 */ /* 0x000fc8000f8e0207 */
[----:B------:R-:W-:-:S04]  /*da30*/  @UP0 UIADD3 UR5, UR5, UR7, URZ ;  /* 0x0000000705050290 */ /* 0x000fc8000fffe03f */
[----:B------:R-:W-:-:S06]  /*da40*/  @UP0 ULEA.HI.X UR9, UR4, UR9, UR5, 0x2, UP1 ;  /* 0x0000000904090291 */ /* 0x000fcc00088f1405 */
        /* <DEDUP_REMOVED lines=49> */
.L_x_2216:
        /* <DEDUP_REMOVED lines=106> */
.L_x_2180:
        /* <DEDUP_REMOVED lines=487> */
.L_x_2220:
[----:B------:R-:W-:Y:S05]  /*10270*/  BSYNC B1 ;  /* 0x0000000000017941 */ /* 0x000fea0003800000 */
.L_x_2219:
        /* <DEDUP_REMOVED lines=17> */
.L_x_2222:
[----:B------:R-:W-:Y:S05]  /*10390*/  BSYNC B1 ;  /* 0x0000000000017941 */ /* 0x000fea0003800000 */
.L_x_2221:
        /* <DEDUP_REMOVED lines=17> */
.L_x_2224:
[----:B------:R-:W-:Y:S05]  /*104b0*/  BSYNC B1 ;  /* 0x0000000000017941 */ /* 0x000fea0003800000 */
.L_x_2223:
        /* <DEDUP_REMOVED lines=20> */
.L_x_2218:
        /* <DEDUP_REMOVED lines=50> */
.L_x_2227:
[----:B------:R-:W-:Y:S05]  /*10920*/  BSYNC B1 ;  /* 0x0000000000017941 */ /* 0x000fea0003800000 */
.L_x_2226:
        /* <DEDUP_REMOVED lines=59> */
.L_x_2229:
[----:B------:R-:W-:Y:S05]  /*10ce0*/  BSYNC B1 ;  /* 0x0000000000017941 */ /* 0x000fea0003800000 */
.L_x_2228:
        /* <DEDUP_REMOVED lines=17> */
.L_x_2231:
[----:B------:R-:W-:Y:S05]  /*10e00*/  BSYNC B1 ;  /* 0x0000000000017941 */ /* 0x000fea0003800000 */
.L_x_2230:
        /* <DEDUP_REMOVED lines=17> */
.L_x_2233:
[----:B------:R-:W-:Y:S05]  /*10f20*/  BSYNC B1 ;  /* 0x0000000000017941 */ /* 0x000fea0003800000 */
.L_x_2232:
        /* <DEDUP_REMOVED lines=18> */
.L_x_2225:
[----:B------:R-:W-:Y:S05]  /*11050*/  BSYNC B0 ;  /* 0x0000000000007941 */ /* 0x000fea0003800000 */
.L_x_2217:
[----:B------:R-:W-:Y:S02]  /*11060*/  ULDC UR5, c[0x0][0xc38] ;  /* 0x00030e0000057ab9 */ /* 0x000fe40000000800 */
[----:B------:R-:W-:-:S06]  /*11070*/  UISETP.GE.AND UP0, UPT, UR4, UR5, UPT ;  /* 0x000000050400728c */ /* 0x000fcc000bf06270 */
[----:B------:R-:W-:-:S13]  /*11080*/  PLOP3.LUT P0, PT, PT, PT, UP0, 0x80, 0x0 ;  /* 0x000000000000781c */ /* 0x000fda0003f0f008 */
[----:B------:R-:W-:Y:S05]  /*11090*/  @!P0 BRA `(.L_x_2234) ;  /* 0xfffffefc001c8947 */ /* 0x000fea000383ffff */
[----:B------:R-:W-:Y:S05]  /*110a0*/  EXIT ;  /* 0x000000000000794d */ /* 0x000fea0003800000 */
.L_x_2176:
[----:B------:R-:W-:-:S08]  /*110b0*/  NOP ;  /* 0x0000000000007918 */ /* 0x000fd00000000000 */
[----:B------:R-:W0:-:S00]  /*110c0*/  USETMAXREG.DEALLOC.CTAPOOL 0x28 ;  /* 0x00000028000079c8 */ /* 0x000e0000080e0500 */
[----:B0-----:R-:W-:-:S06]  /*110d0*/  LOP3.LUT R0, R0, 0x3, RZ, 0xc0, !PT ;  /* 0x0000000300007812 */ /* 0x001fcc00078ec0ff */
[----:B------:R-:W0:Y:S01]  /*110e0*/  S2UR UR5, SR_CTAID.X ;  /* 0x00000000000579c3 */ /* 0x000e220000002500 */
[----:B------:R-:W-:Y:S01]  /*110f0*/  LOP3.LUT R16, R16, 0xffffdfff, RZ, 0xc0, !PT ;  /* 0xffffdfff10107812 */ /* 0x000fe200078ec0ff */
[----:B------:R-:W-:Y:S01]  /*11100*/  STL [R1+0x14], RZ ;  /* 0x000014ff01007387 */ /* 0x000fe20000100800 */
[----:B------:R-:W-:Y:S02]  /*11110*/  IMAD.MOV.U32 R31, RZ, RZ, 0x1 ;  /* 0x00000001ff1f7424 */ /* 0x000fe400078e00ff */
[----:B------:R-:W-:Y:S01]  /*11120*/  IMAD.MOV.U32 R28, RZ, RZ, RZ ;  /* 0x000000ffff1c7224 */ /* 0x000fe200078e00ff */
        /* <DEDUP_REMOVED lines=11> */
[----:B------:R-:W-:Y:S01]  /*111e0*/  ULDC.64 UR10, c[0x0][0x418] ;  /* 0x00010600000a7ab9 */ /* 0x000fe20000000a00 */
[----:B------:R-:W-:Y:S01]  /*111f0*/  ULDC UR4, c[0x0][0x424] ;  /* 0x0001090000047ab9 */ /* 0x000fe20000000800 */
[----:B------:R-:W-:Y:S01]  /*11200*/  UISETP.NE.U32.AND UP0, UPT, UR10, URZ, UPT ;  /* 0x0000003f0a00728c */ /* 0x000fe2000bf05070 */
[----:B------:R-:W-:Y:S01]  /*11210*/  IMAD.MOV.U32 R31, RZ, RZ, 0x1 ;  /* 0x00000001ff1f7424 */ /* 0x000fe200078e00ff */
[----:B------:R-:W-:Y:S01]  /*11220*/  ULDC UR39, c[0x0][0x288] ;  /* 0x0000a20000277ab9 */ /* 0x000fe20000000800 */
[----:B------:R-:W-:Y:S01]  /*11230*/  ULDC UR38, c[0x0][0x448] ;  /* 0x0001120000267ab9 */ /* 0x000fe20000000800 */
[----:B------:R-:W-:Y:S01]  /*11240*/  UISETP.NE.AND.EX UP0, UPT, UR11, URZ, UPT, UP0 ;  /* 0x0000003f0b00728c */ /* 0x000fe2000bf05300 */
[----:B------:R-:W-:Y:S01]  /*11250*/  IMAD.MOV.U32 R28, RZ, RZ, RZ ;  /* 0x000000ffff1c7224 */ /* 0x000fe200078e00ff */
[----:B------:R-:W-:-:S02]  /*11260*/  UIMAD UR38, UR38, UR39, URZ ;  /* 0x00000027262672a4 */ /* 0x000fc4000f8e023f */
[----:B------:R-:W-:Y:S01]  /*11270*/  USEL UR4, UR4, 0x1, UP0 ;  /* 0x0000000104047887 */ /* 0x000fe20008000000 */
[----:B------:R-:W-:Y:S01]  /*11280*/  ULDC UR45, c[0x0][0xc] ;  /* 0x00000300002d7ab9 */ /* 0x000fe20000000800 */
[----:B------:R-:W-:Y:S02]  /*11290*/  ULOP3.LUT UR46, UR36, 0x2, URZ, 0xfc, !UPT ;  /* 0x00000002242e7892 */ /* 0x000fe4000f8efc3f */
[----:B------:R-:W-:Y:S02]  /*112a0*/  UIMAD UR37, UR4, UR6, URZ ;  /* 0x00000006042572a4 */ /* 0x000fe4000f8e023f */
[----:B------:R-:W-:Y:S02]  /*112b0*/  ULOP3.LUT UR47, UR36, 0x1, URZ, 0xfc, !UPT ;  /* 0x00000001242f7892 */ /* 0x000fe4000f8efc3f */
[----:B------:R-:W-:Y:S02]  /*112c0*/  UIADD3 UR4, UR37, 0x9f, URZ ;  /* 0x0000009f25047890 */ /* 0x000fe4000fffe03f */
[----:B------:R-:W-:Y:S01]  /*112d0*/  UIADD3 UR39, UR37, 0xa0, -UR39 ;  /* 0x000000a025277890 */ /* 0x000fe2000fffe827 */
[C---:B0-----:R-:W-:Y:S01]  /*112e0*/  IMAD.SHL.U32 R6, R10.reuse, 0x10, RZ ;  /* 0x000000100a067824 */ /* 0x041fe200078e00ff */
[----:B------:R-:W-:Y:S01]  /*112f0*/  SHF.R.U32.HI R3, RZ, 0x1, R10 ;  /* 0x00000001ff037819 */ /* 0x000fe2000001160a */
[----:B------:R-:W-:-:S02]  /*11300*/  IMAD.SHL.U32 R8, R10, 0x2, RZ ;  /* 0x000000020a087824 */ /* 0x000fc400078e00ff */
[----:B------:R-:W-:Y:S01]  /*11310*/  IMAD.SHL.U32 R0, R10, 0x40, RZ ;  /* 0x000000400a007824 */ /* 0x000fe200078e00ff */
[----:B------:R-:W-:Y:S01]  /*11320*/  LOP3.LUT R5, R6, 0x1b0, RZ, 0xc0, !PT ;  /* 0x000001b006057812 */ /* 0x000fe200078ec0ff */
[----:B------:R-:W-:Y:S01]  /*11330*/  IMAD.SHL.U32 R4, R10, 0x20, RZ ;  /* 0x000000200a047824 */ /* 0x000fe200078e00ff */
[----:B------:R-:W-:Y:S02]  /*11340*/  LOP3.LUT R33, R6, 0x30, RZ, 0xc0, !PT ;  /* 0x0000003006217812 */ /* 0x000fe400078ec0ff */
[----:B------:R-:W-:Y:S02]  /*11350*/  LOP3.LUT R7, R5, 0x30, R8, 0x78, !PT ;  /* 0x0000003005077812 */ /* 0x000fe400078e7808 */
[----:B------:R-:W-:Y:S02]  /*11360*/  LOP3.LUT R8, R33, 0x40, RZ, 0xfc, !PT ;  /* 0x0000004021087812 */ /* 0x000fe400078efcff */
[----:B------:R-:W-:Y:S02]  /*11370*/  LOP3.LUT R2, R0, 0x180, RZ, 0xc0, !PT ;  /* 0x0000018000027812 */ /* 0x000fe400078ec0ff */
[----:B------:R-:W-:-:S02]  /*11380*/  ISETP.GE.AND P2, PT, R8, UR7, PT ;  /* 0x0000000708007c0c */ /* 0x000fc4000bf46270 */
[----:B------:R-:W-:Y:S01]  /*11390*/  LOP3.LUT R2, R2, 0x30, R3, 0xf8, !PT ;  /* 0x0000003002027812 */ /* 0x000fe200078ef803 */
[----:B------:R-:W-:Y:S01]  /*113a0*/  IMAD.SHL.U32 R3, R10, 0x8, RZ ;  /* 0x000000080a037824 */ /* 0x000fe200078e00ff */
[----:B------:R-:W-:Y:S02]  /*113b0*/  ISETP.GE.AND P1, PT, R8, UR7, PT ;  /* 0x0000000708007c0c */ /* 0x000fe4000bf26270 */
[----:B------:R-:W-:Y:S02]  /*113c0*/  LOP3.LUT R5, R4, 0x80, RZ, 0xc0, !PT ;  /* 0x0000008004057812 */ /* 0x000fe400078ec0ff */
[----:B------:R-:W-:Y:S01]  /*113d0*/  LOP3.LUT R3, R2, 0x30, R3, 0x78, !PT ;  /* 0x0000003002037812 */ /* 0x000fe200078e7803 */
[----:B------:R-:W-:Y:S01]  /*113e0*/  IMAD.SHL.U32 R2, R10, 0x4, RZ ;  /* 0x000000040a027824 */ /* 0x000fe200078e00ff */
[----:B------:R-:W-:Y:S02]  /*113f0*/  LOP3.LUT R5, R5, 0x10, R10, 0xf8, !PT ;  /* 0x0000001005057812 */ /* 0x000fe400078ef80a */
[----:B------:R-:W-:-:S02]  /*11400*/  ISETP.GE.AND P0, PT, R8, UR8, PT ;  /* 0x0000000808007c0c */ /* 0x000fc4000bf06270 */
[----:B------:R-:W-:Y:S02]  /*11410*/  @P2 LOP3.LUT R16, R16, 0x2, RZ, 0xfc, !PT ;  /* 0x0000000210102812 */ /* 0x000fe400078efcff */
[----:B------:R-:W-:Y:S02]  /*11420*/  LOP3.LUT R2, R5, 0x10, R2, 0x78, !PT ;  /* 0x0000001005027812 */ /* 0x000fe400078e7802 */
[----:B------:R-:W-:Y:S02]  /*11430*/  LOP3.LUT R16, R16, 0xfffffeff, RZ, 0xc0, !PT ;  /* 0xfffffeff10107812 */ /* 0x000fe400078ec0ff */
[----:B------:R-:W-:Y:S02]  /*11440*/  LOP3.LUT R9, R7, 0x640, R6, 0xf8, !PT ;  /* 0x0000064007097812 */ /* 0x000fe400078ef806 */
[----:B------:R-:W-:Y:S02]  /*11450*/  LOP3.LUT R5, R6, 0x600, RZ, 0xc0, !PT ;  /* 0x0000060006057812 */ /* 0x000fe400078ec0ff */
[----:B------:R-:W-:Y:S01]  /*11460*/  LOP3.LUT R6, R33, 0x80, RZ, 0xfc, !PT ;  /* 0x0000008021067812 */ /* 0x000fe200078efcff */
[----:B------:R-:W-:Y:S01]  /*11470*/  STL [R1], R9 ;  /* 0x0000000901007387 */ /* 0x000fe20000100800 */
[----:B------:R-:W-:-:S02]  /*11480*/  @P1 LOP3.LUT R16, R16, 0x100, RZ, 0xfc, !PT ;  /* 0x0000010010101812 */ /* 0x000fc400078efcff */
[----:B------:R-:W-:Y:S02]  /*11490*/  ISETP.GE.AND P2, PT, R6, UR7, PT ;  /* 0x0000000706007c0c */ /* 0x000fe4000bf46270 */
[----:B------:R-:W-:Y:S02]  /*114a0*/  LOP3.LUT R16, R16, 0xfffff7ff, RZ, 0xc0, !PT ;  /* 0xfffff7ff10107812 */ /* 0x000fe400078ec0ff */
[----:B------:R-:W-:Y:S02]  /*114b0*/  LOP3.LUT R5, R5, 0x60, R4, 0xf8, !PT ;  /* 0x0000006005057812 */ /* 0x000fe400078ef804 */
[----:B------:R-:W-:Y:S02]  /*114c0*/  @P0 LOP3.LUT R16, R16, 0x800, RZ, 0xfc, !PT ;  /* 0x0000080010100812 */ /* 0x000fe400078efcff */
[----:B------:R-:W-:Y:S02]  /*114d0*/  LOP3.LUT R0, R3, 0x640, R0, 0xf8, !PT ;  /* 0x0000064003007812 */ /* 0x000fe400078ef800 */
[----:B------:R-:W-:-:S02]  /*114e0*/  ISETP.GE.AND P1, PT, R6, UR7, PT ;  /* 0x0000000706007c0c */ /* 0x000fc4000bf26270 */
[----:B------:R-:W-:Y:S01]  /*114f0*/  LOP3.LUT R16, R16, 0xfffffffe, RZ, 0xc0, !PT ;  /* 0xfffffffe10107812 */ /* 0x000fe200078ec0ff */
[----:B------:R0:W-:Y:S01]  /*11500*/  STL [R1+0x8], R0 ;  /* 0x0000080001007387 */ /* 0x0001e20000100800 */
[----:B------:R-:W-:Y:S02]  /*11510*/  LOP3.LUT R5, R5, 0x100, R4, 0xf8, !PT ;  /* 0x0000010005057812 */ /* 0x000fe400078ef804 */
[----:B------:R-:W-:Y:S02]  /*11520*/  @P2 LOP3.LUT R16, R16, 0x1, RZ, 0xfc, !PT ;  /* 0x0000000110102812 */ /* 0x000fe400078efcff */
[----:B------:R-:W-:Y:S02]  /*11530*/  ISETP.GE.AND P0, PT, R6, UR8, PT ;  /* 0x0000000806007c0c */ /* 0x000fe4000bf06270 */
[----:B------:R-:W-:Y:S02]  /*11540*/  LOP3.LUT R16, R16, 0xffffff7f, RZ, 0xc0, !PT ;  /* 0xffffff7f10107812 */ /* 0x000fe400078ec0ff */
[----:B------:R-:W-:-:S02]  /*11550*/  ISETP.GE.AND P2, PT, R33, UR7, PT ;  /* 0x0000000721007c0c */ /* 0x000fc4000bf46270 */
[----:B0-----:R-:W-:Y:S01]  /*11560*/  LOP3.LUT R0, R5, R2, RZ, 0xfc, !PT ;  /* 0x0000000205007212 */ /* 0x001fe200078efcff */
[----:B------:R-:W-:Y:S01]  /*11570*/  IMAD.U32 R5, RZ, RZ, UR5 ;  /* 0x00000005ff057e24 */ /* 0x000fe2000f8e00ff */
[----:B------:R-:W-:Y:S01]  /*11580*/  @P1 LOP3.LUT R16, R16, 0x80, RZ, 0xfc, !PT ;  /* 0x0000008010101812 */ /* 0x000fe200078efcff */
[----:B------:R-:W-:Y:S01]  /*11590*/  UIMAD.WIDE UR4, UR4, 0x66666667, URZ ;  /* 0x66666667040478a5 */ /* 0x000fe2000f8e023f */
[C---:B------:R-:W-:Y:S01]  /*115a0*/  ISETP.GE.AND P1, PT, R33.reuse, UR7, PT ;  /* 0x0000000721007c0c */ /* 0x040fe2000bf26270 */
[----:B------:R0:W-:Y:S01]  /*115b0*/  STL [R1+0x4], R0 ;  /* 0x0000040001007387 */ /* 0x0001e20000100800 */
[----:B------:R-:W-:Y:S01]  /*115c0*/  LOP3.LUT R16, R16, 0xfffffbff, RZ, 0xc0, !PT ;  /* 0xfffffbff10107812 */ /* 0x000fe200078ec0ff */
[----:B------:R-:W-:Y:S01]  /*115d0*/  USHF.R.U32.HI UR40, URZ, 0x1f, UR5 ;  /* 0x0000001f3f287899 */ /* 0x000fe20008011605 */
[----:B------:R-:W-:Y:S01]  /*115e0*/  LOP3.LUT R3, R10, 0x7f, RZ, 0xc0, !PT ;  /* 0x0000007f0a037812 */ /* 0x000fe200078ec0ff */
[----:B------:R1:W-:Y:S01]  /*115f0*/  STL [R1+0x10], R5 ;  /* 0x0000100501007387 */ /* 0x0003e20000100800 */
[----:B------:R-:W-:Y:S01]  /*11600*/  @P0 LOP3.LUT R16, R16, 0x400, RZ, 0xfc, !PT ;  /* 0x0000040010100812 */ /* 0x000fe200078efcff */
[----:B------:R-:W-:Y:S01]  /*11610*/  ULEA.HI.SX32 UR40, UR5, UR40, 0x1a ;  /* 0x0000002805287291 */ /* 0x000fe2000f8fd23f */
[----:B------:R-:W-:Y:S01]  /*11620*/  ISETP.GE.AND P0, PT, R33, UR8, PT ;  /* 0x0000000821007c0c */ /* 0x000fe2000bf06270 */
[----:B------:R1:W-:Y:S01]  /*11630*/  STL [R1+0x14], RZ ;  /* 0x000014ff01007387 */ /* 0x0003e20000100800 */
[----:B------:R-:W-:-:S02]  /*11640*/  LOP3.LUT R16, R16, 0xfffffffb, RZ, 0xc0, !PT ;  /* 0xfffffffb10107812 */ /* 0x000fc400078ec0ff */
[----:B0-----:R-:W-:Y:S02]  /*11650*/  MOV R0, 0x400 ;  /* 0x0000040000007802 */ /* 0x001fe40000000f00 */
[----:B------:R-:W-:Y:S02]  /*11660*/  @P2 LOP3.LUT R16, R16, 0x4, RZ, 0xfc, !PT ;  /* 0x0000000410102812 */ /* 0x000fe400078efcff */
[----:B------:R-:W-:Y:S02]  /*11670*/  LEA R17, R37, R0, 0x18 ;  /* 0x0000000025117211 */ /* 0x000fe400078ec0ff */
[----:B------:R-:W-:Y:S02]  /*11680*/  LOP3.LUT R16, R16, 0xffffefff, RZ, 0xc0, !PT ;  /* 0xffffefff10107812 */ /* 0x000fe400078ec0ff */
[----:B------:R-:W-:Y:S01]  /*11690*/  SHF.R.U32.HI R2, RZ, 0x2, R3 ;  /* 0x00000002ff027819 */ /* 0x000fe20000011603 */
[----:B------:R-:W-:Y:S01]  /*116a0*/  IMAD.IADD R0, R17, 0x1, R9 ;  /* 0x0000000111007824 */ /* 0x000fe200078e0209 */
[----:B------:R-:W-:-:S02]  /*116b0*/  LOP3.LUT R16, R16, 0xfffffdff, RZ, 0xc0, !PT ;  /* 0xfffffdff10107812 */ /* 0x000fc400078ec0ff */
[----:B------:R-:W-:Y:S02]  /*116c0*/  LOP3.LUT R2, R2, 0x60, R4, 0xf8, !PT ;  /* 0x0000006002027812 */ /* 0x000fe400078ef804 */
[----:B------:R1:W-:Y:S01]  /*116d0*/  STL [R1+0xc], R0 ;  /* 0x00000c0001007387 */ /* 0x0003e20000100800 */
[----:B------:R-:W-:Y:S02]  /*116e0*/  @P1 LOP3.LUT R16, R16, 0x200, RZ, 0xfc, !PT ;  /* 0x0000020010101812 */ /* 0x000fe400078efcff */
[----:B------:R-:W-:Y:S02]  /*116f0*/  LOP3.LUT R2, R2, 0x80, RZ, 0xfc, !PT ;  /* 0x0000008002027812 */ /* 0x000fe400078efcff */
[----:B------:R-:W-:-:S07]  /*11700*/  @P0 LOP3.LUT R16, R16, 0x1000, RZ, 0xfc, !PT ;  /* 0x0000100010100812 */ /* 0x000fce00078efcff */
.L_x_2302:
[----:B-1----:R-:W2:Y:S01]  /*11710*/  LDL R0, [R1+0x10] ;  /* 0x0000100001007983 */ /* 0x002ea20000100800 */
        /* <DEDUP_REMOVED lines=13> */
[----:B0-----:R-:W-:Y:S05]  /*117f0*/  @P0 BRA `(.L_x_2236) ;  /* 0x0000000000200947 */ /* 0x001fea0003800000 */
        /* <DEDUP_REMOVED lines=8> */
.L_x_2236:
[----:B------:R-:W-:Y:S01]  /*11880*/  ULDC UR8, c[0x0][0xc54] ;  /* 0x0003150000087ab9 */ /* 0x000fe20000000800 */
[----:B------:R-:W-:Y:S01]  /*11890*/  UMOV UR6, UR7 ;  /* 0x0000000700067c82 */ /* 0x000fe20008000000 */
[----:B------:R-:W-:-:S11]  /*118a0*/  UISETP.NE.AND UP0, UPT, UR8, 0x1, UPT ;  /* 0x000000010800788c */ /* 0x000fd6000bf05270 */
[----:B------:R-:W-:Y:S02]  /*118b0*/  @UP0 ULDC.64 UR10, c[0x0][0xc58] ;  /* 0x00031600000a0ab9 */ /* 0x000fe40000000a00 */
[----:B------:R-:W-:-:S04]  /*118c0*/  UIMAD.WIDE.U32 UR4, UR7, UR10, URZ ;  /* 0x0000000a070472a5 */ /* 0x000fc8000f8e003f */
[----:B------:R-:W-:-:S04]  /*118d0*/  @UP0 USHF.R.U32.HI UR6, URZ, UR11, UR5 ;  /* 0x0000000b3f060299 */ /* 0x000fc80008011605 */
[----:B------:R-:W-:-:S12]  /*118e0*/  UIMAD UR4, UR6, UR8, URZ ;  /* 0x00000008060472a4 */ /* 0x000fd8000f8e023f */
.L_x_2237:
        /* <DEDUP_REMOVED lines=25> */
[----:B------:R-:W-:Y:S01]  /*11a80*/  UP2UR UR48, UPR, URZ, 0x4 ;  /* 0x000000043f307883 */ /* 0x000fe20008000000 */
[----:B------:R-:W-:Y:S01]  /*11a90*/  BSSY B7, `(.L_x_2238) ;  /* 0x0000474000077945 */ /* 0x000fe20003800000 */
[----:B------:R-:W-:-:S04]  /*11aa0*/  USHF.L.U32 UR6, UR43, 0x7, URZ ;  /* 0x000000072b067899 */ /* 0x000fc8000800063f */
[----:B------:R-:W-:Y:S01]  /*11ab0*/  UIADD3 UR6, UR6, 0x7f, URZ ;  /* 0x0000007f06067890 */ /* 0x000fe2000fffe03f */
[----:B------:R-:W-:Y:S01]  /*11ac0*/  @UP2 ULDC UR4, c[0x0][0x44c] ;  /* 0x0001130000042ab9 */ /* 0x000fe20000000800 */
[----:B------:R-:W-:Y:S02]  /*11ad0*/  @UP2 ULDC UR7, c[0x0][0x450] ;  /* 0x0001140000072ab9 */ /* 0x000fe40000000800 */
[----:B------:R-:W-:-:S04]  /*11ae0*/  UIMAD.WIDE.U32 UR4, UR6, UR4, URZ ;  /* 0x00000004060472a5 */ /* 0x000fc8000f8e003f */
[----:B------:R-:W-:-:S04]  /*11af0*/  @UP2 USHF.R.U32.HI UR6, URZ, UR7, UR5 ;  /* 0x000000073f062299 */ /* 0x000fc80008011605 */
[----:B------:R-:W-:-:S04]  /*11b00*/  UIADD3 UR4, UR39, UR6, URZ ;  /* 0x0000000627047290 */ /* 0x000fc8000fffe03f */
[----:B------:R-:W-:-:S04]  /*11b10*/  UIMAD.WIDE UR4, UR4, 0x66666667, URZ ;  /* 0x66666667040478a5 */ /* 0x000fc8000f8e023f */
[----:B------:R-:W-:-:S04]  /*11b20*/  USHF.R.U32.HI UR4, URZ, 0x1f, UR5 ;  /* 0x0000001f3f047899 */ /* 0x000fc80008011605 */
[----:B------:R-:W-:-:S04]  /*11b30*/  ULEA.HI.SX32 UR4, UR5, UR4, 0x1a ;  /* 0x0000000405047291 */ /* 0x000fc8000f8fd23f */
[----:B------:R-:W-:-:S04]  /*11b40*/  UISETP.LT.AND UP0, UPT, UR40, UR4, UPT ;  /* 0x000000042800728c */ /* 0x000fc8000bf01270 */
[----:B------:R-:W-:-:S06]  /*11b50*/  USEL UR44, UR40, UR4, UP0 ;  /* 0x00000004282c7287 */ /* 0x000fcc0008000000 */
[----:B------:R-:W-:-:S13]  /*11b60*/  ISETP.LT.AND P0, PT, RZ, UR44, PT ;  /* 0x0000002cff007c0c */ /* 0x000fda000bf01270 */
[----:B0-----:R-:W-:Y:S05]  /*11b70*/  @P0 BRA `(.L_x_2239) ;  /* 0x0000000000480947 */ /* 0x001fea0003800000 */
        /* <DEDUP_REMOVED lines=16> */
[----:B------:R2:W-:Y:S01]  /*11c80*/  STL [R1+0x10], R0 ;  /* 0x0000100001007387 */ /* 0x0005e20000100800 */
[----:B------:R-:W-:Y:S05]  /*11c90*/  BRA `(.L_x_2240) ;  /* 0x00000044004c7947 */ /* 0x000fea0003800000 */
.L_x_2239:
        /* <DEDUP_REMOVED lines=20> */
.L_x_2242:
[----:B------:R-:W-:Y:S05]  /*11de0*/  BSYNC B6 ;  /* 0x0000000000067941 */ /* 0x000fea0003800000 */
.L_x_2241:
        /* <DEDUP_REMOVED lines=22> */
.L_x_2244:
[----:B------:R-:W-:Y:S05]  /*11f50*/  BSYNC B6 ;  /* 0x0000000000067941 */ /* 0x000fea0003800000 */
.L_x_2243:
        /* <DEDUP_REMOVED lines=20> */
.L_x_2246:
[----:B------:R-:W-:Y:S05]  /*120a0*/  BSYNC B6 ;  /* 0x0000000000067941 */ /* 0x000fea0003800000 */
.L_x_2245:
        /* <DEDUP_REMOVED lines=19> */
.L_x_2248:
[----:B------:R-:W-:Y:S05]  /*121e0*/  BSYNC B6 ;  /* 0x0000000000067941 */ /* 0x000fea0003800000 */
.L_x_2247:
        /* <DEDUP_REMOVED lines=12> */
[----:B------:R-:W-:Y:S01]  /*122b0*/  UMOV UR5, 0xffffffff ;  /* 0xffffffff00057882 */ /* 0x000fe20000000000 */
[----:B------:R-:W-:Y:S02]  /*122c0*/  IMAD.U32 R18, RZ, RZ, UR4 ;  /* 0x00000004ff127e24 */ /* 0x000fe4000f8e00ff */
[----:B------:R-:W-:Y:S05]  /*122d0*/  BRA.DIV UR5, `(.L_x_2249) ;  /* 0x0000004605cc7947 */ /* 0x000fea000b800000 */
.L_x_2322:
[----:B------:R-:W2:Y:S01]  /*122e0*/  S2R R0, SR_TID.X ;  /* 0x0000000000007919 */ /* 0x000ea20000002100 */
[----:B------:R-:W-:Y:S01]  /*122f0*/  UMOV UR4, 0xa0 ;  /* 0x000000a000047882 */ /* 0x000fe20000000000 */
[----:B0-----:R-:W-:Y:S01]  /*12300*/  ISETP.NE.AND P2, PT, R19, 0x1, PT ;  /* 0x000000011300780c */ /* 0x001fe20003f45270 */
[----:B------:R-:W-:Y:S01]  /*12310*/  UIMAD UR4, UR44, UR4, -0xa0 ;  /* 0xffffff602c0474a4 */ /* 0x000fe2000f8e0204 */
[----:B------:R-:W0:Y:S01]  /*12320*/  S2R R8, SR_TID.X ;  /* 0x0000000000087919 */ /* 0x000e220000002100 */
[----:B-----5:R-:W-:Y:S02]  /*12330*/  SHF.R.S32.HI R34, RZ, 0x1f, R30 ;  /* 0x0000001fff227819 */ /* 0x020fe4000001141e */
[----:B------:R-:W-:-:S08]  /*12340*/  LOP3.LUT R16, R16, 0xffffffdf, RZ, 0xc0, !PT ;  /* 0xffffffdf10107812 */ /* 0x000fd000078ec0ff */
[----:B------:R-:W3:Y:S01]  /*12350*/  @P2 LDC R5, c[0x0][0x434] ;  /* 0x00010d00ff052b82 */ /* 0x000ee20000000800 */
[----:B------:R-:W-:-:S07]  /*12360*/  @P2 LOP3.LUT R16, R16, 0x20, RZ, 0xfc, !PT ;  /* 0x0000002010102812 */ /* 0x000fce00078efcff */
[----:B------:R-:W4:Y:S01]  /*12370*/  @P2 LDC R9, c[0x0][0x438] ;  /* 0x00010e00ff092b82 */ /* 0x000f220000000800 */
[----:B--2---:R-:W-:Y:S01]  /*12380*/  LOP3.LUT R0, R0, 0x7f, RZ, 0xc0, !PT ;  /* 0x0000007f00007812 */ /* 0x004fe200078ec0ff */
[----:B0-----:R-:W-:-:S03]  /*12390*/  IMAD.SHL.U32 R13, R8, 0x20, RZ ;  /* 0x00000020080d7824 */ /* 0x001fc600078e00ff */
[----:B------:R-:W-:Y:S01]  /*123a0*/  SHF.R.U32.HI R11, RZ, 0x2, R0 ;  /* 0x00000002ff0b7819 */ /* 0x000fe20000011600 */
[----:B------:R-:W-:-:S03]  /*123b0*/  IMAD.SHL.U32 R8, R8, 0x20, RZ ;  /* 0x0000002008087824 */ /* 0x000fc600078e00ff */
[C---:B------:R-:W-:Y:S02]  /*123c0*/  LOP3.LUT R13, R11.reuse, 0x60, R13, 0xf8, !PT ;  /* 0x000000600b0d7812 */ /* 0x040fe400078ef80d */
[----:B------:R-:W-:Y:S02]  /*123d0*/  LOP3.LUT R8, R11, 0x60, R8, 0xf8, !PT ;  /* 0x000000600b087812 */ /* 0x000fe400078ef808 */
[----:B------:R-:W-:-:S05]  /*123e0*/  LOP3.LUT R13, R13, 0x80, RZ, 0xfc, !PT ;  /* 0x000000800d0d7812 */ /* 0x000fca00078efcff */
[----:B-1----:R-:W-:-:S04]  /*123f0*/  VIADD R3, R13, UR4 ;  /* 0x000000040d037c36 */ /* 0x002fc80008000000 */
[C---:B------:R-:W-:Y:S01]  /*12400*/  IMAD.IADD R10, R3.reuse, 0x1, R36 ;  /* 0x00000001030a7824 */ /* 0x040fe200078e0224 */
[----:B------:R-:W-:-:S03]  /*12410*/  ISETP.GE.AND P0, PT, R3, UR37, PT ;  /* 0x0000002503007c0c */ /* 0x000fc6000bf06270 */
[----:B---3--:R-:W-:Y:S01]  /*12420*/  @P2 IMAD.HI.U32 R2, R10, R5, RZ ;  /* 0x000000050a022227 */ /* 0x008fe200078e00ff */
[----:B------:R-:W-:-:S03]  /*12430*/  ISETP.GT.U32.OR P0, PT, R13, 0x9f, P0 ;  /* 0x0000009f0d00780c */ /* 0x000fc60000704470 */
[----:B------:R-:W-:Y:S01]  /*12440*/  IMAD.MOV.U32 R0, RZ, RZ, R10 ;  /* 0x000000ffff007224 */ /* 0x000fe200078e000a */
[----:B----4-:R-:W-:-:S09]  /*12450*/  @P2 SHF.R.U32.HI R0, RZ, R9, R2 ;  /* 0x00000009ff002219 */ /* 0x010fd20000011602 */
        /* <DEDUP_REMOVED lines=8> */
[----:B-1----:R-:W-:-:S04]  /*124e0*/  @!P0 LEA R6, P1, R2, R4, 0x2 ;  /* 0x0000000402068211 */ /* 0x002fc800078210ff */
[----:B------:R-:W-:Y:S01]  /*124f0*/  @!P0 LEA.HI.X R7, R2, R5, R3, 0x2, P1 ;  /* 0x0000000502078211 */ /* 0x000fe200008f1403 */
[----:B------:R-:W-:Y:S01]  /*12500*/  VIADD R5, R8, UR4 ;  /* 0x0000000408057c36 */ /* 0x000fe20008000000 */
[----:B------:R-:W0:Y:S03]  /*12510*/  @P2 LDC R2, c[0x0][0x434] ;  /* 0x00010d00ff022b82 */ /* 0x000e260000000800 */
[C---:B------:R-:W-:Y:S01]  /*12520*/  IMAD.IADD R11, R5.reuse, 0x1, R36 ;  /* 0x00000001050b7824 */ /* 0x040fe200078e0224 */
[----:B------:R-:W-:-:S03]  /*12530*/  ISETP.GE.AND P1, PT, R5, UR37, PT ;  /* 0x0000002505007c0c */ /* 0x000fc6000bf26270 */
[----:B------:R-:W-:Y:S01]  /*12540*/  IMAD.MOV.U32 R12, RZ, RZ, R11 ;  /* 0x000000ffff0c7224 */ /* 0x000fe200078e000b */
[----:B------:R-:W1:Y:S09]  /*12550*/  @P2 LDC R3, c[0x0][0x438] ;  /* 0x00010e00ff032b82 */ /* 0x000e720000000800 */
[----:B------:R-:W2:Y:S01]  /*12560*/  @!P1 LDC.64 R4, c[0x0][0x428] ;  /* 0x00010a00ff049b82 */ /* 0x000ea20000000a00 */
[----:B0-----:R-:W-:-:S07]  /*12570*/  @P2 IMAD.HI.U32 R2, R11, R2, RZ ;  /* 0x000000020b022227 */ /* 0x001fce00078e00ff */
[----:B------:R-:W0:Y:S01]  /*12580*/  @!P1 LDC.64 R8, c[0x0][0x418] ;  /* 0x00010600ff089b82 */ /* 0x000e220000000a00 */
[----:B-1----:R-:W-:-:S04]  /*12590*/  @P2 SHF.R.U32.HI R12, RZ, R3, R2 ;  /* 0x00000003ff0c2219 */ /* 0x002fc80000011602 */
[----:B------:R-:W-:Y:S01]  /*125a0*/  @!P1 SHF.R.S32.HI R3, RZ, 0x1f, R12 ;  /* 0x0000001fff039819 */ /* 0x000fe2000001140c */
[----:B--2---:R-:W-:-:S04]  /*125b0*/  @!P1 IMAD R2, R34, R4, RZ ;  /* 0x0000000422029224 */ /* 0x004fc800078e02ff */
[----:B------:R-:W-:Y:S02]  /*125c0*/  @!P1 IMAD R5, R30, R5, R2 ;  /* 0x000000051e059224 */ /* 0x000fe400078e0202 */
[----:B------:R-:W-:-:S04]  /*125d0*/  @!P1 IMAD.MOV.U32 R2, RZ, RZ, R12 ;  /* 0x000000ffff029224 */ /* 0x000fc800078e000c */
[----:B------:R-:W-:-:S04]  /*125e0*/  @!P1 IMAD.WIDE.U32 R2, R30, R4, R2 ;  /* 0x000000041e029225 */ /* 0x000fc800078e0002 */
[----:B------:R-:W-:Y:S01]  /*125f0*/  @!P1 IMAD.IADD R3, R3, 0x1, R5 ;  /* 0x0000000103039824 */ /* 0x000fe200078e0205 */
[----:B0-----:R-:W-:Y:S01]  /*12600*/  @!P1 LEA R8, P2, R2, R8, 0x2 ;  /* 0x0000000802089211 */ /* 0x001fe200078410ff */
[----:B------:R-:W-:-:S03]  /*12610*/  IMAD.MOV.U32 R5, RZ, RZ, RZ ;  /* 0x000000ffff057224 */ /* 0x000fc600078e00ff */
[----:B------:R-:W-:Y:S01]  /*12620*/  @!P1 LEA.HI.X R9, R2, R9, R3, 0x2, P2 ;  /* 0x0000000902099211 */ /* 0x000fe200010f1403 */
[----:B------:R-:W-:Y:S02]  /*12630*/  IMAD.U32 R2, RZ, RZ, UR46 ;  /* 0x0000002eff027e24 */ /* 0x000fe4000f8e00ff */
[----:B------:R0:W5:Y:S03]  /*12640*/  @!P0 LDG.E R5, desc[UR50][R6.64] ;  /* 0x0000003206058981 */ /* 0x000166000c1e1900 */
[----:B------:R-:W-:Y:S01]  /*12650*/  ISETP.NE.AND P3, PT, R2, 0x3, PT ;  /* 0x000000030200780c */ /* 0x000fe20003f65270 */
[----:B------:R-:W-:Y:S01]  /*12660*/  IMAD.MOV R3, RZ, RZ, -R0 ;  /* 0x000000ffff037224 */ /* 0x000fe200078e0a00 */
[----:B------:R-:W-:Y:S02]  /*12670*/  ISETP.GT.U32.AND P0, PT, R13, 0x9f, PT ;  /* 0x0000009f0d00780c */ /* 0x000fe40003f04070 */
[----:B------:R-:W-:Y:S01]  /*12680*/  LOP3.LUT R16, R16, 0xffffffef, RZ, 0xc0, !PT ;  /* 0xffffffef10107812 */ /* 0x000fe200078ec0ff */
[----:B0-----:R-:W-:-:S02]  /*12690*/  IMAD.MOV.U32 R6, RZ, RZ, RZ ;  /* 0x000000ffff067224 */ /* 0x001fc400078e00ff */
[----:B------:R-:W-:Y:S02]  /*126a0*/  IMAD R7, R19, R3, R10 ;  /* 0x0000000313077224 */ /* 0x000fe400078e020a */
[----:B------:R-:W-:Y:S02]  /*126b0*/  IMAD.MOV R0, RZ, RZ, -R12 ;  /* 0x000000ffff007224 */ /* 0x000fe400078e0a0c */
[----:B------:R-:W-:Y:S02]  /*126c0*/  IMAD R3, RZ, RZ, -UR42 ;  /* 0x8000002aff037e24 */ /* 0x000fe4000f8e02ff */
[----:B------:R-:W-:Y:S01]  /*126d0*/  @P3 LOP3.LUT R16, R16, 0x10, RZ, 0xfc, !PT ;  /* 0x0000001010103812 */ /* 0x000fe200078efcff */
[----:B------:R0:W5:Y:S01]  /*126e0*/  @!P1 LDG.E R6, desc[UR50][R8.64] ;  /* 0x0000003208069981 */ /* 0x000162000c1e1900 */
[----:B------:R-:W-:Y:S02]  /*126f0*/  IMAD R18, R18, R3, UR41 ;  /* 0x0000002912127e24 */ /* 0x000fe4000f8e0203 */
[----:B------:R-:W-:-:S03]  /*12700*/  LOP3.LUT R16, R16, 0xfffffff7, RZ, 0xc0, !PT ;  /* 0xfffffff710107812 */ /* 0x000fc600078ec0ff */
[----:B------:R-:W-:Y:S02]  /*12710*/  SHF.R.S32.HI R32, RZ, 0x1f, R18 ;  /* 0x0000001fff207819 */ /* 0x000fe40000011412 */
[----:B------:R-:W-:Y:S01]  /*12720*/  @P0 LOP3.LUT R16, R16, 0x8, RZ, 0xfc, !PT ;  /* 0x0000000810100812 */ /* 0x000fe200078efcff */
[----:B0-----:R-:W-:Y:S02]  /*12730*/  IMAD R8, R19, R0, R11 ;  /* 0x0000000013087224 */ /* 0x001fe400078e020b */
[----:B------:R-:W-:-:S04]  /*12740*/  IMAD.U32 R0, RZ, RZ, UR44 ;  /* 0x0000002cff007e24 */ /* 0x000fc8000f8e00ff */
[----:B------:R-:W-:Y:S01]  /*12750*/  VIADD R0, R0, 0xffffffff ;  /* 0xffffffff00007836 */ /* 0x000fe20000000000 */
[----:B------:R-:W-:Y:S06]  /*12760*/  @!P3 BRA `(.L_x_2250) ;  /* 0x000000000004b947 */ /* 0x000fec0003800000 */
[----:B------:R-:W-:Y:S01]  /*12770*/  BPT.TRAP 0x1 ;  /* 0x000000040000795c */ /* 0x000fe20000300000 */
.L_x_2250:
[----:B------:R-:W-:Y:S01]  /*12780*/  IMAD R4, R28, 0x8, R17 ;  /* 0x000000081c047824 */ /* 0x000fe200078e0211 */
[----:B------:R-:W-:Y:S01]  /*12790*/  SHF.L.U32 R27, R31, 0x1f, RZ ;  /* 0x0000001f1f1b7819 */ /* 0x000fe200000006ff */
[----:B------:R-:W-:Y:S01]  /*127a0*/  BSSY B0, `(.L_x_2251) ;  /* 0x0000004000007945 */ /* 0x000fe20003800000 */
[----:B------:R-:W-:Y:S02]  /*127b0*/  SHF.R.S32.HI R23, RZ, 0x1f, R8 ;  /* 0x0000001fff177819 */ /* 0x000fe40000011408 */
[----:B------:R-:W0:Y:S02]  /*127c0*/  SYNCS.PHASECHK.TRANS64.TRYWAIT P0, [R4+URZ+0x33480], R27 ;  /* 0x0334801b040075a7 */ /* 0x000e24000800017f */
[----:B0-----:R-:W-:Y:S05]  /*127d0*/  @!P0 BRA `(.L_x_2252) ;  /* 0x0000004000b88947 */ /* 0x001fea0003800000 */
.L_x_2323:
[----:B------:R-:W-:Y:S05]  /*127e0*/  BSYNC B0 ;  /* 0x0000000000007941 */ /* 0x000fea0003800000 */
.L_x_2251:
[----:B------:R-:W2:Y:S01]  /*127f0*/  LDL R11, [R1] ;  /* 0x00000000010b7983 */ /* 0x000ea20000100800 */
[----:B------:R-:W-:Y:S01]  /*12800*/  ULDC.64 UR4, c[0x0][0x328] ;  /* 0x0000ca0000047ab9 */ /* 0x000fe20000000a00 */
[----:B-----5:R-:W-:Y:S01]  /*12810*/  SHF.R.S32.HI R24, RZ, 0x1f, R6 ;  /* 0x0000001fff187819 */ /* 0x020fe20000011406 */
[----:B------:R-:W-:Y:S01]  /*12820*/  IMAD R3, R23, UR4, RZ ;  /* 0x0000000417037c24 */ /* 0x000fe2000f8e02ff */
[----:B------:R-:W-:Y:S01]  /*12830*/  ULDC.64 UR6, c[0x0][0x338] ;  /* 0x0000ce0000067ab9 */ /* 0x000fe20000000a00 */
[----:B------:R-:W-:Y:S01]  /*12840*/  ULDC.64 UR8, c[0x0][0x330] ;  /* 0x0000cc0000087ab9 */ /* 0x000fe20000000a00 */
[----:B------:R-:W1:Y:S01]  /*12850*/  S2R R12, SR_TID.X ;  /* 0x00000000000c7919 */ /* 0x000e620000002100 */
[C---:B------:R-:W-:Y:S01]  /*12860*/  IMAD R9, R8.reuse, UR5, R3 ;  /* 0x0000000508097c24 */ /* 0x040fe2000f8e0203 */
[----:B------:R-:W-:Y:S01]  /*12870*/  SHF.R.S32.HI R25, RZ, 0x1f, R7 ;  /* 0x0000001fff197819 */ /* 0x000fe20000011407 */
[----:B------:R-:W-:Y:S01]  /*12880*/  IMAD.WIDE.U32 R2, R8, UR4, RZ ;  /* 0x0000000408027c25 */ /* 0x000fe2000f8e00ff */
[----:B------:R-:W-:Y:S01]  /*12890*/  ULDC.64 UR10, c[0x0][0x318] ;  /* 0x0000c600000a7ab9 */ /* 0x000fe20000000a00 */
[----:B------:R-:W-:-:S02]  /*128a0*/  SHF.R.S32.HI R26, RZ, 0x1f, R5 ;  /* 0x0000001fff1a7819 */ /* 0x000fc40000011405 */
[----:B------:R-:W-:Y:S01]  /*128b0*/  IMAD.IADD R3, R3, 0x1, R9 ;  /* 0x0000000103037824 */ /* 0x000fe200078e0209 */
[----:B------:R-:W-:Y:S01]  /*128c0*/  LOP3.LUT P1, RZ, R16, 0x80, RZ, 0xc0, !PT ;  /* 0x0000008010ff7812 */ /* 0x000fe2000782c0ff */
[----:B------:R-:W-:Y:S02]  /*128d0*/  IMAD R9, R24, UR6, RZ ;  /* 0x0000000618097c24 */ /* 0x000fe4000f8e02ff */
[----:B------:R-:W-:-:S04]  /*128e0*/  IMAD.WIDE.U32 R2, R6, UR6, R2 ;  /* 0x0000000606027c25 */ /* 0x000fc8000f8e0002 */
[----:B------:R-:W-:-:S04]  /*128f0*/  IMAD R9, R6, UR7, R9 ;  /* 0x0000000706097c24 */ /* 0x000fc8000f8e0209 */
[----:B------:R-:W-:Y:S02]  /*12900*/  IMAD.IADD R3, R3, 0x1, R9 ;  /* 0x0000000103037824 */ /* 0x000fe400078e0209 */
[----:B------:R-:W-:Y:S02]  /*12910*/  IMAD R9, R32, UR8, RZ ;  /* 0x0000000820097c24 */ /* 0x000fe4000f8e02ff */
[----:B------:R-:W-:-:S04]  /*12920*/  IMAD.WIDE.U32 R2, R18, UR8, R2 ;  /* 0x0000000812027c25 */ /* 0x000fc8000f8e0002 */
[----:B------:R-:W-:Y:S01]  /*12930*/  IMAD R20, R18, UR9, R9 ;  /* 0x0000000912147c24 */ /* 0x000fe2000f8e0209 */
[----:B------:R-:W-:Y:S01]  /*12940*/  IADD3 R19, P0, R2, UR10, RZ ;  /* 0x0000000a02137c10 */ /* 0x000fe2000ff1e0ff */
[----:B------:R-:W-:-:S03]  /*12950*/  IMAD R9, R25, UR4, RZ ;  /* 0x0000000419097c24 */ /* 0x000fc6000f8e02ff */
[----:B------:R-:W-:Y:S01]  /*12960*/  IADD3.X R10, R3, UR11, R20, P0, !PT ;  /* 0x0000000b030a7c10 */ /* 0x000fe200087fe414 */
[C---:B------:R-:W-:Y:S01]  /*12970*/  IMAD R9, R7.reuse, UR5, R9 ;  /* 0x0000000507097c24 */ /* 0x040fe2000f8e0209 */
[----:B-1----:R-:W-:Y:S01]  /*12980*/  LOP3.LUT R12, R12, 0x7f, RZ, 0xc0, !PT ;  /* 0x0000007f0c0c7812 */ /* 0x002fe200078ec0ff */
[----:B------:R-:W-:Y:S01]  /*12990*/  IMAD.WIDE.U32 R2, R7, UR4, RZ ;  /* 0x0000000407027c25 */ /* 0x000fe2000f8e00ff */
[----:B------:R-:W-:Y:S02]  /*129a0*/  UMOV UR4, 0xffffffff ;  /* 0xffffffff00047882 */ /* 0x000fe40000000000 */
[----:B------:R-:W-:Y:S01]  /*129b0*/  SHF.R.U32.HI R12, RZ, 0x2, R12 ;  /* 0x00000002ff0c7819 */ /* 0x000fe2000001160c */
[----:B------:R-:W-:Y:S02]  /*129c0*/  IMAD.IADD R3, R3, 0x1, R9 ;  /* 0x0000000103037824 */ /* 0x000fe400078e0209 */
[----:B------:R-:W-:Y:S02]  /*129d0*/  IMAD R9, R26, UR6, RZ ;  /* 0x000000061a097c24 */ /* 0x000fe4000f8e02ff */
[----:B------:R-:W-:-:S04]  /*129e0*/  IMAD.WIDE.U32 R2, R5, UR6, R2 ;  /* 0x0000000605027c25 */ /* 0x000fc8000f8e0002 */
[----:B------:R-:W-:-:S04]  /*129f0*/  IMAD R9, R5, UR7, R9 ;  /* 0x0000000705097c24 */ /* 0x000fc8000f8e0209 */
[----:B------:R-:W-:Y:S02]  /*12a00*/  IMAD.IADD R3, R3, 0x1, R9 ;  /* 0x0000000103037824 */ /* 0x000fe400078e0209 */
[----:B------:R-:W-:-:S03]  /*12a10*/  IMAD.WIDE.U32 R2, R18, UR8, R2 ;  /* 0x0000000812027c25 */ /* 0x000fc6000f8e0002 */
[----:B------:R-:W-:Y:S01]  /*12a20*/  IADD3 R22, P0, R2, UR10, RZ ;  /* 0x0000000a02167c10 */ /* 0x000fe2000ff1e0ff */
[----:B------:R-:W-:-:S03]  /*12a30*/  IMAD.MOV.U32 R2, RZ, RZ, -0xa0 ;  /* 0xffffff60ff027424 */ /* 0x000fc600078e00ff */
[----:B------:R-:W-:Y:S01]  /*12a40*/  IADD3.X R20, R20, UR11, R3, P0, !PT ;  /* 0x0000000b14147c10 */ /* 0x000fe200087fe403 */
[----:B------:R-:W-:-:S04]  /*12a50*/  IMAD R0, R0, R2, UR37 ;  /* 0x0000002500007e24 */ /* 0x000fc8000f8e0202 */
[----:B------:R-:W-:-:S05]  /*12a60*/  IMAD.IADD R9, R0, 0x1, -R12 ;  /* 0x0000000100097824 */ /* 0x000fca00078e0a0c */
[----:B------:R-:W-:Y:S01]  /*12a70*/  ISETP.GE.AND P5, PT, R9, 0x1, PT ;  /* 0x000000010900780c */ /* 0x000fe20003fa6270 */
[----:B--2---:R-:W-:Y:S01]  /*12a80*/  IMAD R21, R28, 0x7800, R11 ;  /* 0x000078001c157824 */ /* 0x004fe200078e020b */
[----:B------:R-:W-:Y:S11]  /*12a90*/  BRA.DIV UR4, `(.L_x_2253) ;  /* 0x00000042041c7947 */ /* 0x000ff6000b800000 */
[----:B------:R-:W1:Y:S01]  /*12aa0*/  SHFL.IDX PT, R2, R19, RZ, 0x1c1f ;  /* 0x001c1fff13027589 */ /* 0x000e6200000e0000 */
[C---:B------:R-:W-:Y:S02]  /*12ab0*/  LOP3.LUT P2, RZ, R16.reuse, 0x200, RZ, 0xc0, !PT ;  /* 0x0000020010ff7812 */ /* 0x040fe4000784c0ff */
[C---:B------:R-:W-:Y:S01]  /*12ac0*/  LOP3.LUT P6, RZ, R16.reuse, 0x100, RZ, 0xc0, !PT ;  /* 0x0000010010ff7812 */ /* 0x040fe200078cc0ff */
[----:B------:R-:W2:Y:S01]  /*12ad0*/  SHFL.IDX PT, R0, R10, RZ, 0x1c1f ;  /* 0x001c1fff0a007589 */ /* 0x000ea200000e0000 */
[----:B------:R-:W-:Y:S02]  /*12ae0*/  LOP3.LUT R16, R16, 0xffffffbf, RZ, 0xc0, !PT ;  /* 0xffffffbf10107812 */ /* 0x000fe400078ec0ff */
[C---:B------:R-:W-:Y:S01]  /*12af0*/  ISETP.GE.AND P4, PT, R9.reuse, 0x21, PT ;  /* 0x000000210900780c */ /* 0x040fe20003f86270 */
[----:B------:R-:W-:Y:S01]  /*12b00*/  SHFL.IDX PT, R20, R20, RZ, 0x1c1f ;  /* 0x001c1fff14147589 */ /* 0x000fe200000e0000 */
[----:B------:R-:W-:Y:S02]  /*12b10*/  ISETP.GE.AND P3, PT, R9, 0x41, PT ;  /* 0x000000410900780c */ /* 0x000fe40003f66270 */
        /* <DEDUP_REMOVED lines=21> */
[----:B------:R-:W-:Y:S01]  /*12c70*/  SHFL.IDX PT, R10, R10, 0x3, 0x1c1f ;  /* 0x007c1f000a0a7f89 */ /* 0x000fe200000e0000 */
        /* <DEDUP_REMOVED lines=8> */
[----:B-1----:R-:W1:Y:S02]  /*12d00*/  SHFL.IDX PT, R2, R19, 0x3, 0x1c1f ;  /* 0x007c1f0013027f89 */ /* 0x002e6400000e0000 */
[----:B-1----:R-:W-:-:S05]  /*12d10*/  IADD3 R2, P0, R33, R2, RZ ;  /* 0x0000000221027210 */ /* 0x002fca0007f1e0ff */
[----:B------:R-:W-:Y:S01]  /*12d20*/  IMAD.X R3, RZ, RZ, R10, P0 ;  /* 0x000000ffff037224 */ /* 0x000fe200000e060a */
[C---:B------:R-:W-:Y:S02]  /*12d30*/  ISETP.LT.OR P0, PT, R9.reuse, 0x61, P2 ;  /* 0x000000610900780c */ /* 0x040fe40001701670 */
[----:B------:R-:W-:-:S11]  /*12d40*/  ISETP.GE.AND P2, PT, R9, 0x61, PT ;  /* 0x000000610900780c */ /* 0x000fd60003f46270 */
[----:B------:R-:W-:Y:S01]  /*12d50*/  LDGSTS.E.BYPASS.LTC128B.128 [R0+0x10a00], desc[UR50][R2.64], !P0 ;  /* 0x10a0000002007fae */ /* 0x000fe2000c101d72 */
[----:B------:R-:W-:-:S13]  /*12d60*/  ISETP.LT.OR P0, PT, R9, 0x61, P6 ;  /* 0x000000610900780c */ /* 0x000fda0003701670 */
[----:B------:R-:W-:Y:S01]  /*12d70*/  LDGSTS.E.BYPASS.LTC128B.128 [R0+0x13200], desc[UR50][R2.64+0x40], !P0 ;  /* 0x1320004002007fae */ /* 0x000fe2000c101d72 */
[----:B------:R-:W-:-:S13]  /*12d80*/  ISETP.LT.OR P0, PT, R9, 0x61, P1 ;  /* 0x000000610900780c */ /* 0x000fda0000f01670 */
[----:B------:R1:W-:Y:S01]  /*12d90*/  LDGSTS.E.BYPASS.LTC128B.128 [R0+0x15a00], desc[UR50][R2.64+0x80], !P0 ;  /* 0x15a0008002007fae */ /* 0x0003e2000c101d72 */
[----:B------:R-:W-:-:S03]  /*12da0*/  ISETP.GE.AND P0, PT, R9, 0x81, PT ;  /* 0x000000810900780c */ /* 0x000fc60003f06270 */
[----:B-1----:R1:W2:Y:S10]  /*12db0*/  SHFL.IDX PT, R2, R22, RZ, 0x1c1f ;  /* 0x001c1fff16027589 */ /* 0x0022b400000e0000 */
[----:B------:R-:W-:-:S07]  /*12dc0*/  @P0 LOP3.LUT R16, R16, 0x40, RZ, 0xfc, !PT ;  /* 0x0000004010100812 */ /* 0x000fce00078efcff */
.L_x_2335:
[----:B--2---:R-:W-:Y:S02]  /*12dd0*/  IADD3 R2, P0, R33, R2, RZ ;  /* 0x0000000221027210 */ /* 0x004fe40007f1e0ff */
        /* <DEDUP_REMOVED lines=14> */
.L_x_2254:
        /* <DEDUP_REMOVED lines=11> */
.L_x_2255:
[----:B------:R2:W-:Y:S01]  /*12f70*/  SYNCS.ARRIVE.TRANS64.A1T0 RZ, [R4+URZ+0x33470], RZ ;  /* 0x033470ff04ff79a7 */ /* 0x0005e2000810003f */
[----:B------:R-:W-:Y:S05]  /*12f80*/  @!P6 BRA `(.L_x_2256) ;  /* 0x000000000004e947 */ /* 0x000fea0003800000 */
[----:B------:R-:W-:Y:S01]  /*12f90*/  BPT.TRAP 0x1 ;  /* 0x000000040000795c */ /* 0x000fe20000300000 */
.L_x_2256:
[----:B------:R-:W3:Y:S01]  /*12fa0*/  SYNCS.PHASECHK.TRANS64.TRYWAIT P0, [R4+URZ+0x33440], R27 ;  /* 0x0334401b040075a7 */ /* 0x000ee2000800017f */
[----:B------:R-:W-:Y:S04]  /*12fb0*/  BSSY B0, `(.L_x_2257) ;  /* 0x0000002000007945 */ /* 0x000fe80003800000 */
[----:B---3--:R-:W-:Y:S05]  /*12fc0*/  @!P0 BRA `(.L_x_2258) ;  /* 0x0000004000b88947 */ /* 0x008fea0003800000 */
.L_x_2336:
[----:B------:R-:W-:Y:S05]  /*12fd0*/  BSYNC B0 ;  /* 0x0000000000007941 */ /* 0x000fea0003800000 */
.L_x_2257:
        /* <DEDUP_REMOVED lines=30> */
[----:B------:R-:W4:Y:S01]  /*131c0*/  SHFL.IDX PT, R14, R6, RZ, 0x1c1f ;  /* 0x001c1fff060e7589 */ /* 0x000f2200000e0000 */
[C---:B------:R-:W-:Y:S02]  /*131d0*/  LOP3.LUT P6, RZ, R16.reuse, 0x2, RZ, 0xc0, !PT ;  /* 0x0000000210ff7812 */ /* 0x040fe400078cc0ff */
[----:B------:R-:W-:Y:S01]  /*131e0*/  LOP3.LUT P1, RZ, R16, 0x1, RZ, 0xc0, !PT ;  /* 0x0000000110ff7812 */ /* 0x000fe2000782c0ff */
[----:B------:R-:W5:Y:S04]  /*131f0*/  SHFL.IDX PT, R2, R8, RZ, 0x1c1f ;  /* 0x001c1fff08027589 */ /* 0x000f6800000e0000 */
[----:B------:R-:W-:Y:S04]  /*13200*/  SHFL.IDX PT, R7, R8, 0x1, 0x1c1f ;  /* 0x003c1f0008077f89 */ /* 0x000fe800000e0000 */
[----:B------:R-:W-:Y:S01]  /*13210*/  SHFL.IDX PT, R9, R9, RZ, 0x1c1f ;  /* 0x001c1fff09097589 */ /* 0x000fe200000e0000 */
[----:B----4-:R-:W-:-:S05]  /*13220*/  @P5 IADD3 R14, P0, R33, R14, RZ ;  /* 0x0000000e210e5210 */ /* 0x010fca0007f1e0ff */
[----:B-----5:R-:W-:Y:S01]  /*13230*/  @P5 IMAD.X R3, RZ, RZ, R2, P0 ;  /* 0x000000ffff035224 */ /* 0x020fe200000e0602 */
[C---:B------:R-:W-:Y:S01]  /*13240*/  LOP3.LUT P0, RZ, R16.reuse, 0x4, RZ, 0xc0, !PT ;  /* 0x0000000410ff7812 */ /* 0x040fe2000780c0ff */
[----:B------:R-:W-:Y:S02]  /*13250*/  @P5 IMAD.MOV.U32 R2, RZ, RZ, R14 ;  /* 0x000000ffff025224 */ /* 0x000fe400078e000e */
[----:B------:R-:W4:Y:S10]  /*13260*/  SHFL.IDX PT, R14, R6, 0x1, 0x1c1f ;  /* 0x003c1f00060e7f89 */ /* 0x000f3400000e0000 */
[----:B------:R-:W-:Y:S04]  /*13270*/  @P5 LDGSTS.E.BYPASS.LTC128B.128 [R0+0x24200], desc[UR50][R2.64], !P0 ;  /* 0x2420000002005fae */ /* 0x000fe8000c101d72 */
[----:B------:R-:W-:Y:S04]  /*13280*/  @P5 LDGSTS.E.BYPASS.LTC128B.128 [R0+0x26a00], desc[UR50][R2.64+0x40], !P6 ;  /* 0x26a0004002005fae */ /* 0x000fe8000f101d72 */
[----:B------:R5:W-:Y:S01]  /*13290*/  @P5 LDGSTS.E.BYPASS.LTC128B.128 [R0+0x29200], desc[UR50][R2.64+0x80], !P1 ;  /* 0x2920008002005fae */ /* 0x000be2000c901d72 */
[----:B------:R-:W-:-:S02]  /*132a0*/  LOP3.LUT P5, RZ, R16, 0x4, RZ, 0xc0, !PT ;  /* 0x0000000410ff7812 */ /* 0x000fc400078ac0ff */
[----:B----4-:R-:W-:-:S05]  /*132b0*/  @P4 IADD3 R14, P0, R33, R14, RZ ;  /* 0x0000000e210e4210 */ /* 0x010fca0007f1e0ff */
[----:B------:R-:W-:Y:S02]  /*132c0*/  @P4 IMAD.X R7, RZ, RZ, R7, P0 ;  /* 0x000000ffff074224 */ /* 0x000fe400000e0607 */
[----:B-----5:R-:W-:Y:S02]  /*132d0*/  @P4 IMAD.MOV.U32 R2, RZ, RZ, R14 ;  /* 0x000000ffff024224 */ /* 0x020fe400078e000e */
[----:B------:R-:W4:Y:S01]  /*132e0*/  SHFL.IDX PT, R14, R6, 0x2, 0x1c1f ;  /* 0x005c1f00060e7f89 */ /* 0x000f2200000e0000 */
[----:B------:R-:W-:-:S03]  /*132f0*/  @P4 IMAD.MOV.U32 R3, RZ, RZ, R7 ;  /* 0x000000ffff034224 */ /* 0x000fc600078e0007 */
[----:B------:R-:W5:Y:S04]  /*13300*/  SHFL.IDX PT, R7, R8, 0x2, 0x1c1f ;  /* 0x005c1f0008077f89 */ /* 0x000f6800000e0000 */
[----:B------:R-:W-:Y:S04]  /*13310*/  @P4 LDGSTS.E.BYPASS.LTC128B.128 [R0+0x24a00], desc[UR50][R2.64], !P5 ;  /* 0x24a0000002004fae */ /* 0x000fe8000e901d72 */
[----:B------:R-:W-:Y:S04]  /*13320*/  @P4 LDGSTS.E.BYPASS.LTC128B.128 [R0+0x27200], desc[UR50][R2.64+0x40], !P6 ;  /* 0x2720004002004fae */ /* 0x000fe8000f101d72 */
[----:B------:R0:W-:Y:S01]  /*13330*/  @P4 LDGSTS.E.BYPASS.LTC128B.128 [R0+0x29a00], desc[UR50][R2.64+0x80], !P1 ;  /* 0x29a0008002004fae */ /* 0x0001e2000c901d72 */
[----:B----4-:R-:W-:-:S05]  /*13340*/  @P3 IADD3 R14, P0, R33, R14, RZ ;  /* 0x0000000e210e3210 */ /* 0x010fca0007f1e0ff */
[----:B-----5:R-:W-:Y:S02]  /*13350*/  @P3 IMAD.X R7, RZ, RZ, R7, P0 ;  /* 0x000000ffff073224 */ /* 0x020fe400000e0607 */
[----:B0-----:R-:W-:Y:S02]  /*13360*/  @P3 IMAD.MOV.U32 R2, RZ, RZ, R14 ;  /* 0x000000ffff023224 */ /* 0x001fe400078e000e */
[----:B------:R-:W0:Y:S01]  /*13370*/  SHFL.IDX PT, R14, R6, 0x3, 0x1c1f ;  /* 0x007c1f00060e7f89 */ /* 0x000e2200000e0000 */
[----:B------:R-:W-:-:S03]  /*13380*/  @P3 IMAD.MOV.U32 R3, RZ, RZ, R7 ;  /* 0x000000ffff033224 */ /* 0x000fc600078e0007 */
[----:B------:R-:W4:Y:S04]  /*13390*/  SHFL.IDX PT, R7, R8, 0x3, 0x1c1f ;  /* 0x007c1f0008077f89 */ /* 0x000f2800000e0000 */
[----:B------:R-:W-:Y:S04]  /*133a0*/  @P3 LDGSTS.E.BYPASS.LTC128B.128 [R0+0x25200], desc[UR50][R2.64], !P5 ;  /* 0x2520000002003fae */ /* 0x000fe8000e901d72 */
[----:B------:R-:W-:Y:S04]  /*133b0*/  @P3 LDGSTS.E.BYPASS.LTC128B.128 [R0+0x27a00], desc[UR50][R2.64+0x40], !P6 ;  /* 0x27a0004002003fae */ /* 0x000fe8000f101d72 */
[----:B------:R5:W-:Y:S01]  /*133c0*/  @P3 LDGSTS.E.BYPASS.LTC128B.128 [R0+0x2a200], desc[UR50][R2.64+0x80], !P1 ;  /* 0x2a20008002003fae */ /* 0x000be2000c901d72 */
[----:B0-----:R-:W-:-:S05]  /*133d0*/  @P2 IADD3 R14, P0, R33, R14, RZ ;  /* 0x0000000e210e2210 */ /* 0x001fca0007f1e0ff */
[----:B----4-:R-:W-:Y:S02]  /*133e0*/  @P2 IMAD.X R7, RZ, RZ, R7, P0 ;  /* 0x000000ffff072224 */ /* 0x010fe400000e0607 */
[----:B-----5:R-:W-:Y:S02]  /*133f0*/  @P2 IMAD.MOV.U32 R2, RZ, RZ, R14 ;  /* 0x000000ffff022224 */ /* 0x020fe400078e000e */
[----:B------:R-:W-:Y:S01]  /*13400*/  @P2 IMAD.MOV.U32 R3, RZ, RZ, R7 ;  /* 0x000000ffff032224 */ /* 0x000fe200078e0007 */
[----:B------:R0:W4:Y:S04]  /*13410*/  SHFL.IDX PT, R14, R5, RZ, 0x1c1f ;  /* 0x001c1fff050e7589 */ /* 0x00012800000e0000 */
[----:B------:R0:W-:Y:S04]  /*13420*/  @P2 LDGSTS.E.BYPASS.LTC128B.128 [R0+0x25a00], desc[UR50][R2.64], !P5 ;  /* 0x25a0000002002fae */ /* 0x0001e8000e901d72 */
[----:B------:R0:W-:Y:S04]  /*13430*/  @P2 LDGSTS.E.BYPASS.LTC128B.128 [R0+0x28200], desc[UR50][R2.64+0x40], !P6 ;  /* 0x2820004002002fae */ /* 0x0001e8000f101d72 */
[----:B------:R0:W-:Y:S02]  /*13440*/  @P2 LDGSTS.E.BYPASS.LTC128B.128 [R0+0x2aa00], desc[UR50][R2.64+0x80], !P1 ;  /* 0x2aa0008002002fae */ /* 0x0001e4000c901d72 */
.L_x_2348:
[----:B------:R-:W-:Y:S01]  /*13450*/  LOP3.LUT P0, RZ, R16, 0x40, RZ, 0xc0, !PT ;  /* 0x0000004010ff7812 */ /* 0x000fe2000780c0ff */
[----:B------:R-:W-:-:S12]  /*13460*/  BSSY B0, `(.L_x_2260) ;  /* 0x000000d000007945 */ /* 0x000fd80003800000 */
[----:B------:R-:W-:Y:S05]  /*13470*/  @!P0 BRA `(.L_x_2261) ;  /* 0x00000000002c8947 */ /* 0x000fea0003800000 */
[C---:B------:R-:W-:Y:S02]  /*13480*/  LOP3.LUT P3, RZ, R16.reuse, 0x4, RZ, 0xc0, !PT ;  /* 0x0000000410ff7812 */ /* 0x040fe4000786c0ff */
[C---:B------:R-:W-:Y:S02]  /*13490*/  LOP3.LUT P2, RZ, R16.reuse, 0x2, RZ, 0xc0, !PT ;  /* 0x0000000210ff7812 */ /* 0x040fe4000784c0ff */
[----:B------:R-:W-:Y:S02]  /*134a0*/  LOP3.LUT P1, RZ, R16, 0x1, RZ, 0xc0, !PT ;  /* 0x0000000110ff7812 */ /* 0x000fe4000782c0ff */
[----:B0---4-:R-:W-:-:S05]  /*134b0*/  IADD3 R2, P0, R33, R14, RZ ;  /* 0x0000000e21027210 */ /* 0x011fca0007f1e0ff */
[----:B------:R-:W-:-:S05]  /*134c0*/  IMAD.X R3, RZ, RZ, R9, P0 ;  /* 0x000000ffff037224 */ /* 0x000fca00000e0609 */
[----:B------:R-:W-:Y:S01]  /*134d0*/  @!PT LDS RZ, [RZ] ;  /* 0x00000000fffff984 */ /* 0x000fe20000000800 */
[----:B------:R-:W-:Y:S01]  /*134e0*/  @!PT LDS RZ, [RZ] ;  /* 0x00000000fffff984 */ /* 0x000fe20000000800 */
[----:B------:R-:W-:Y:S01]  /*134f0*/  @!PT LDS RZ, [RZ] ;  /* 0x00000000fffff984 */ /* 0x000fe20000000800 */
[----:B------:R0:W-:Y:S04]  /*13500*/  LDGSTS.E.BYPASS.LTC128B.128 [R0+0x26200], desc[UR50][R2.64], !P3 ;  /* 0x2620000002007fae */ /* 0x0001e8000d901d72 */
[----:B------:R0:W-:Y:S04]  /*13510*/  LDGSTS.E.BYPASS.LTC128B.128 [R0+0x28a00], desc[UR50][R2.64+0x40], !P2 ;  /* 0x28a0004002007fae */ /* 0x0001e8000d101d72 */
[----:B------:R0:W-:Y:S02]  /*13520*/  LDGSTS.E.BYPASS.LTC128B.128 [R0+0x2b200], desc[UR50][R2.64+0x80], !P1 ;  /* 0x2b20008002007fae */ /* 0x0001e4000c901d72 */
.L_x_2261:
[----:B------:R-:W-:Y:S05]  /*13530*/  BSYNC B0 ;  /* 0x0000000000007941 */ /* 0x000fea0003800000 */
.L_x_2260:
[----:B------:R-:W-:Y:S01]  /*13540*/  NOP ;  /* 0x0000000000007918 */ /* 0x000fe20000000000 */
[----:B------:R-:W-:-:S13]  /*13550*/  PLOP3.LUT P0, PT, PT, PT, PT, 0x80, 0x0 ;  /* 0x000000000000781c */ /* 0x000fda0003f0f070 */
.L_x_2262:
        /* <DEDUP_REMOVED lines=11> */
.L_x_2263:
        /* <DEDUP_REMOVED lines=11> */
[----:B0-23--:R-:W-:Y:S02]  /*136c0*/  IMAD.U32 R4, RZ, RZ, UR6 ;  /* 0x00000006ff047e24 */ /* 0x00dfe4000f8e00ff */
        /* <DEDUP_REMOVED lines=10> */
[----:B01--4-:R-:W-:Y:S05]  /*13770*/  CALL.ABS.NOINC R2 ;  /* 0x0000000002007343 */ /* 0x013fea0003c00000 */
.L_x_2265:
[----:B------:R-:W-:Y:S05]  /*13780*/  BSYNC B6 ;  /* 0x0000000000067941 */ /* 0x000fea0003800000 */
.L_x_2264:
[----:B------:R1:W5:Y:S01]  /*13790*/  LDL R8, [R1+0xc] ;  /* 0x00000c0001087983 */ /* 0x0003620000100800 */
[----:B------:R-:W-:Y:S01]  /*137a0*/  UISETP.NE.AND UP0, UPT, UR48, URZ, UPT ;  /* 0x0000003f3000728c */ /* 0x000fe2000bf05270 */
[----:B0-23--:R-:W-:Y:S01]  /*137b0*/  IMAD.U32 R4, RZ, RZ, UR43 ;  /* 0x0000002bff047e24 */ /* 0x00dfe2000f8e00ff */
[----:B------:R-:W0:Y:S01]  /*137c0*/  S2R R2, SR_TID.X ;  /* 0x0000000000027919 */ /* 0x000e220000002100 */
[----:B------:R-:W-:Y:S01]  /*137d0*/  R2UR UR6, R32 ;  /* 0x00000000200672ca */ /* 0x000fe200000e0000 */
[----:B------:R-:W-:Y:S02]  /*137e0*/  ULDC.64 UR8, c[0x0][0x2d8] ;  /* 0x0000b60000087ab9 */ /* 0x000fe40000000a00 */
[----:B------:R-:W-:Y:S02]  /*137f0*/  PLOP3.LUT P0, PT, PT, PT, UP0, 0x80, 0x0 ;  /* 0x000000000000781c */ /* 0x000fe40003f0f008 */
[C---:B------:R-:W-:Y:S02]  /*13800*/  LOP3.LUT P3, RZ, R16.reuse, 0x1000, RZ, 0xc0, !PT ;  /* 0x0000100010ff7812 */ /* 0x040fe4000786c0ff */
[C---:B------:R-:W-:Y:S01]  /*13810*/  LOP3.LUT P4, RZ, R16.reuse, 0x800, RZ, 0xc0, !PT ;  /* 0x0000080010ff7812 */ /* 0x040fe2000788c0ff */
[----:B------:R-:W-:Y:S01]  /*13820*/  @UP0 ULDC UR4, c[0x0][0x44c] ;  /* 0x0001130000040ab9 */ /* 0x000fe20000000800 */
[----:B------:R-:W-:-:S02]  /*13830*/  LOP3.LUT P5, RZ, R16, 0x400, RZ, 0xc0, !PT ;  /* 0x0000040010ff7812 */ /* 0x000fc400078ac0ff */
[C---:B0-----:R-:W-:Y:S01]  /*13840*/  LOP3.LUT R19, R2.reuse, 0x7f, RZ, 0xc0, !PT ;  /* 0x0000007f02137812 */ /* 0x041fe200078ec0ff */
[----:B------:R-:W-:-:S03]  /*13850*/  IMAD.SHL.U32 R2, R2, 0x20, RZ ;  /* 0x0000002002027824 */ /* 0x000fc600078e00ff */
[----:B------:R-:W-:-:S04]  /*13860*/  SHF.R.U32.HI R19, RZ, 0x2, R19 ;  /* 0x00000002ff137819 */ /* 0x000fc80000011613 */
[----:B------:R-:W-:-:S05]  /*13870*/  LOP3.LUT R2, R19, 0x60, R2, 0xf8, !PT ;  /* 0x0000006013027812 */ /* 0x000fca00078ef802 */
[----:B------:R-:W-:-:S04]  /*13880*/  IMAD R4, R4, 0x80, R2 ;  /* 0x0000008004047824 */ /* 0x000fc800078e0202 */
[----:B------:R-:W-:Y:S01]  /*13890*/  @P0 IMAD.HI.U32 R2, R4, UR4, RZ ;  /* 0x0000000404020c27 */ /* 0x000fe2000f8e00ff */
[----:B------:R-:W-:Y:S01]  /*138a0*/  PLOP3.LUT P0, PT, PT, PT, UP0, 0x80, 0x0 ;  /* 0x000000000000781c */ /* 0x000fe20003f0f008 */
[----:B------:R-:W-:Y:S01]  /*138b0*/  @UP0 ULDC UR4, c[0x0][0x450] ;  /* 0x0001140000040ab9 */ /* 0x000fe20000000800 */
[----:B------:R-:W-:Y:S01]  /*138c0*/  R2UR UR7, R18 ;  /* 0x00000000120772ca */ /* 0x000fe200000e0000 */
[----:B------:R-:W-:Y:S01]  /*138d0*/  IMAD.MOV.U32 R0, RZ, RZ, R4 ;  /* 0x000000ffff007224 */ /* 0x000fe200078e0004 */
[----:B------:R-:W-:-:S09]  /*138e0*/  UIMAD UR6, UR6, UR8, URZ ;  /* 0x00000008060672a4 */ /* 0x000fd2000f8e023f */
[----:B------:R-:W-:Y:S02]  /*138f0*/  @P0 SHF.R.U32.HI R0, RZ, UR4, R2 ;  /* 0x00000004ff000c19 */ /* 0x000fe40008011602 */
[----:B------:R-:W-:Y:S01]  /*13900*/  R2UR UR4, R18 ;  /* 0x00000000120472ca */ /* 0x000fe200000e0000 */
[----:B------:R-:W-:Y:S02]  /*13910*/  UIMAD UR7, UR7, UR9, UR6 ;  /* 0x00000009070772a4 */ /* 0x000fe4000f8e0206 */
[----:B------:R-:W-:Y:S01]  /*13920*/  USHF.R.S32.HI UR6, URZ, 0x1f, UR42 ;  /* 0x0000001f3f067899 */ /* 0x000fe2000801142a */
[----:B------:R-:W-:-:S09]  /*13930*/  SHF.R.S32.HI R2, RZ, 0x1f, R0 ;  /* 0x0000001fff027819 */ /* 0x000fd20000011400 */
[----:B------:R-:W-:-:S03]  /*13940*/  UIMAD.WIDE.U32 UR4, UR4, UR8, URZ ;  /* 0x00000008040472a5 */ /* 0x000fc6000f8e003f */
[----:B------:R-:W-:Y:S01]  /*13950*/  ULDC.64 UR8, c[0x0][0x2e0] ;  /* 0x0000b80000087ab9 */ /* 0x000fe20000000a00 */
[----:B------:R-:W-:Y:S02]  /*13960*/  UIADD3 UR5, UR5, UR7, URZ ;  /* 0x0000000705057290 */ /* 0x000fe4000fffe03f */
[----:B------:R-:W-:Y:S01]  /*13970*/  UIMAD UR6, UR6, UR8, URZ ;  /* 0x00000008060672a4 */ /* 0x000fe2000f8e023f */
[----:B------:R-:W0:Y:S01]  /*13980*/  S2R R19, SR_TID.X ;  /* 0x0000000000137919 */ /* 0x000e220000002100 */
[----:B------:R-:W-:Y:S02]  /*13990*/  UIMAD.WIDE.U32 UR4, UR42, UR8, UR4 ;  /* 0x000000082a0472a5 */ /* 0x000fe4000f8e0004 */
[----:B------:R-:W-:-:S03]  /*139a0*/  UIMAD UR6, UR42, UR9, UR6 ;  /* 0x000000092a0672a4 */ /* 0x000fc6000f8e0206 */
[----:B------:R-:W-:Y:S01]  /*139b0*/  ULDC.64 UR8, c[0x0][0x2d0] ;  /* 0x0000b40000087ab9 */ /* 0x000fe20000000a00 */
[----:B------:R-:W-:Y:S01]  /*139c0*/  UIADD3 UR5, UR5, UR6, URZ ;  /* 0x0000000605057290 */ /* 0x000fe2000fffe03f */
[----:B------:R-:W-:Y:S02]  /*139d0*/  IMAD R3, R2, UR8, RZ ;  /* 0x0000000802037c24 */ /* 0x000fe4000f8e02ff */
[----:B------:R-:W-:Y:S02]  /*139e0*/  IMAD.U32 R9, RZ, RZ, UR8 ;  /* 0x00000008ff097e24 */ /* 0x000fe4000f8e00ff */
[C---:B------:R-:W-:Y:S02]  /*139f0*/  IMAD R7, R0.reuse, UR9, R3 ;  /* 0x0000000900077c24 */ /* 0x040fe4000f8e0203 */
[----:B------:R-:W-:Y:S02]  /*13a00*/  IMAD.MOV R5, RZ, RZ, -R0 ;  /* 0x000000ffff057224 */ /* 0x000fe400078e0a00 */
        /* <DEDUP_REMOVED lines=11> */
[----:B------:R-:W-:Y:S01]  /*13ac0*/  UMOV UR4, 0xffffffff ;  /* 0xffffffff00047882 */ /* 0x000fe20000000000 */
[----:B0-----:R-:W-:Y:S02]  /*13ad0*/  LOP3.LUT R19, R19, 0x7f, RZ, 0xc0, !PT ;  /* 0x0000007f13137812 */ /* 0x001fe400078ec0ff */
[----:B------:R-:W-:Y:S02]  /*13ae0*/  IADD3.X R4, R3, UR5, R5, P0, !PT ;  /* 0x0000000503047c10 */ /* 0x000fe400087fe405 */
[----:B------:R-:W-:Y:S01]  /*13af0*/  SHF.R.U32.HI R10, RZ, 0x2, R19 ;  /* 0x00000002ff0a7819 */ /* 0x000fe20000011613 */
[----:B-1----:R-:W-:Y:S06]  /*13b00*/  BRA.DIV UR4, `(.L_x_2266) ;  /* 0x0000003e04b07947 */ /* 0x002fec000b800000 */
[----:B----4-:R-:W0:Y:S01]  /*13b10*/  SHFL.IDX PT, R14, R0, RZ, 0x1c1f ;  /* 0x001c1fff000e7589 */ /* 0x010e2200000e0000 */
[----:B------:R-:W-:-:S03]  /*13b20*/  IMAD.U32 R5, RZ, RZ, UR43 ;  /* 0x0000002bff057e24 */ /* 0x000fc6000f8e00ff */
[----:B------:R-:W1:Y:S01]  /*13b30*/  SHFL.IDX PT, R2, R4, RZ, 0x1c1f ;  /* 0x001c1fff04027589 */ /* 0x000e6200000e0000 */
[----:B------:R-:W-:-:S03]  /*13b40*/  IMAD R5, R5, 0x80, R10 ;  /* 0x0000008005057824 */ /* 0x000fc600078e020a */
[----:B------:R-:W-:Y:S01]  /*13b50*/  SHFL.IDX PT, R6, R4, 0x1, 0x1c1f ;  /* 0x003c1f0004067f89 */ /* 0x000fe200000e0000 */
[C---:B------:R-:W-:Y:S01]  /*13b60*/  VIADD R7, R5.reuse, 0x20 ;  /* 0x0000002005077836 */ /* 0x040fe20000000000 */
[----:B------:R-:W-:-:S13]  /*13b70*/  ISETP.GE.AND P0, PT, R5, UR38, PT ;  /* 0x0000002605007c0c */ /* 0x000fda000bf06270 */
[----:B0-----:R-:W-:-:S05]  /*13b80*/  @!P0 IADD3 R14, P1, R33, R14, RZ ;  /* 0x0000000e210e8210 */ /* 0x001fca0007f3e0ff */
[----:B-1----:R-:W-:Y:S02]  /*13b90*/  @!P0 IMAD.X R3, RZ, RZ, R2, P1 ;  /* 0x000000ffff038224 */ /* 0x002fe400008e0602 */
[----:B------:R-:W-:Y:S02]  /*13ba0*/  @!P0 IMAD.MOV.U32 R2, RZ, RZ, R14 ;  /* 0x000000ffff028224 */ /* 0x000fe400078e000e */
[----:B------:R-:W0:Y:S04]  /*13bb0*/  SHFL.IDX PT, R14, R0, 0x1, 0x1c1f ;  /* 0x003c1f00000e7f89 */ /* 0x000e2800000e0000 */
[----:B-----5:R-:W-:Y:S04]  /*13bc0*/  @!P0 LDGSTS.E.BYPASS.LTC128B.128 [R8+0x1e200], desc[UR50][R2.64], !P3 ;  /* 0x1e20000002088fae */ /* 0x020fe8000d901d72 */
        /* <DEDUP_REMOVED lines=23> */
.L_x_2357:
        /* <DEDUP_REMOVED lines=12> */
.L_x_2267:
        /* <DEDUP_REMOVED lines=18> */
.L_x_2358:
[----:B------:R-:W-:Y:S05]  /*13f20*/  BSYNC B0 ;  /* 0x0000000000007941 */ /* 0x000fea0003800000 */
.L_x_2268:
[----:B------:R-:W-:-:S06]  /*13f30*/  UISETP.GE.AND UP0, UPT, UR44, 0x2, UPT ;  /* 0x000000022c00788c */ /* 0x000fcc000bf06270 */
[----:B------:R-:W-:-:S13]  /*13f40*/  PLOP3.LUT P0, PT, PT, PT, UP0, 0x40, 0x0 ;  /* 0x000000000000781c */ /* 0x000fda0003f0e808 */
[----:B------:R-:W-:Y:S05]  /*13f50*/  @P0 BRA `(.L_x_2270) ;  /* 0x0000001800280947 */ /* 0x000fea0003800000 */
[----:B------:R-:W-:Y:S01]  /*13f60*/  UIADD3 UR4, UR44, -0x2, URZ ;  /* 0xfffffffe2c047890 */ /* 0x000fe2000fffe03f */
[----:B------:R-:W-:Y:S02]  /*13f70*/  IMAD.MOV.U32 R21, RZ, RZ, R31 ;  /* 0x000000ffff157224 */ /* 0x000fe400078e001f */
[----:B------:R-:W-:-:S03]  /*13f80*/  IMAD.MOV.U32 R19, RZ, RZ, R28 ;  /* 0x000000ffff137224 */ /* 0x000fc600078e001c */
[----:B------:R-:W-:-:S07]  /*13f90*/  IMAD.U32 R29, RZ, RZ, UR4 ;  /* 0x00000004ff1d7e24 */ /* 0x000fce000f8e00ff */
.L_x_2290:
[----:B01----:R-:W1:Y:S01]  /*13fa0*/  LDC R3, c[0x0][0x430] ;  /* 0x00010c00ff037b82 */ /* 0x003e620000000800 */
[----:B0-----:R-:W0:Y:S01]  /*13fb0*/  S2R R0, SR_TID.X ;  /* 0x0000000000007919 */ /* 0x001e220000002100 */
[----:B------:R-:W-:Y:S01]  /*13fc0*/  IMAD R10, R29, 0xa0, R36 ;  /* 0x000000a01d0a7824 */ /* 0x000fe200078e0224 */
[----:B------:R-:W-:Y:S05]  /*13fd0*/  YIELD ;  /* 0x0000000000007946 */ /* 0x000fea0003800000 */
[----:B------:R-:W2:Y:S01]  /*13fe0*/  S2R R4, SR_TID.X ;  /* 0x0000000000047919 */ /* 0x000ea20000002100 */
[----:B------:R-:W-:Y:S01]  /*13ff0*/  ULDC.64 UR4, c[0x0][0x428] ;  /* 0x00010a0000047ab9 */ /* 0x000fe20000000a00 */
[----:B------:R-:W-:Y:S01]  /*14000*/  ULDC.64 UR6, c[0x0][0x418] ;  /* 0x0001060000067ab9 */ /* 0x000fe20000000a00 */
[----:B------:R-:W-:Y:S01]  /*14010*/  IMAD R7, R34, UR4, RZ ;  /* 0x0000000422077c24 */ /* 0x000fe2000f8e02ff */
[----:B------:R-:W3:Y:S01]  /*14020*/  S2R R8, SR_TID.X ;  /* 0x0000000000087919 */ /* 0x000ee20000002100 */
[----:B------:R-:W-:-:S02]  /*14030*/  VIADD R28, R19, 0x1 ;  /* 0x00000001131c7836 */ /* 0x000fc40000000000 */
[----:B------:R-:W-:Y:S01]  /*14040*/  IMAD R7, R30, UR5, R7 ;  /* 0x000000051e077c24 */ /* 0x000fe2000f8e0207 */
[----:B-1----:R-:W-:Y:S02]  /*14050*/  ISETP.NE.AND P2, PT, R3, 0x1, PT ;  /* 0x000000010300780c */ /* 0x002fe40003f45270 */
[C---:B0-----:R-:W-:Y:S01]  /*14060*/  LOP3.LUT R2, R0.reuse, 0x7f, RZ, 0xc0, !PT ;  /* 0x0000007f00027812 */ /* 0x041fe200078ec0ff */
[----:B------:R-:W-:-:S10]  /*14070*/  IMAD.SHL.U32 R0, R0, 0x20, RZ ;  /* 0x0000002000007824 */ /* 0x000fd400078e00ff */
[----:B------:R-:W0:Y:S01]  /*14080*/  @P2 LDC R3, c[0x0][0x434] ;  /* 0x00010d00ff032b82 */ /* 0x000e220000000800 */
[----:B------:R-:W-:Y:S02]  /*14090*/  SHF.R.U32.HI R2, RZ, 0x2, R2 ;  /* 0x00000002ff027819 */ /* 0x000fe40000011602 */
[----:B--2---:R-:W-:Y:S02]  /*140a0*/  LOP3.LUT R4, R4, 0x7f, RZ, 0xc0, !PT ;  /* 0x0000007f04047812 */ /* 0x004fe400078ec0ff */
[----:B------:R-:W-:Y:S02]  /*140b0*/  LOP3.LUT R0, R2, 0x60, R0, 0xf8, !PT ;  /* 0x0000006002007812 */ /* 0x000fe400078ef800 */
[----:B------:R-:W-:Y:S01]  /*140c0*/  SHF.R.U32.HI R9, RZ, 0x2, R4 ;  /* 0x00000002ff097819 */ /* 0x000fe20000011604 */
[----:B------:R-:W1:Y:S01]  /*140d0*/  @P2 LDC R5, c[0x0][0x438] ;  /* 0x00010e00ff052b82 */ /* 0x000e620000000800 */
[----:B---3--:R-:W-:Y:S02]  /*140e0*/  IMAD.SHL.U32 R8, R8, 0x20, RZ ;  /* 0x0000002008087824 */ /* 0x008fe400078e00ff */
[----:B------:R-:W-:-:S03]  /*140f0*/  IMAD.IADD R0, R0, 0x1, R10 ;  /* 0x0000000100007824 */ /* 0x000fc600078e020a */
[----:B------:R-:W-:Y:S01]  /*14100*/  LOP3.LUT R8, R9, 0x60, R8, 0xf8, !PT ;  /* 0x0000006009087812 */ /* 0x000fe200078ef808 */
[----:B------:R-:W-:Y:S01]  /*14110*/  IMAD.MOV.U32 R6, RZ, RZ, R0 ;  /* 0x000000ffff067224 */ /* 0x000fe200078e0000 */
[----:B------:R-:W2:Y:S02]  /*14120*/  @P2 LDC R9, c[0x0][0x438] ;  /* 0x00010e00ff092b82 */ /* 0x000ea40000000800 */
[----:B------:R-:W-:-:S04]  /*14130*/  LOP3.LUT R8, R8, 0x80, RZ, 0xfc, !PT ;  /* 0x0000008008087812 */ /* 0x000fc800078efcff */
[C---:B------:R-:W-:Y:S01]  /*14140*/  ISETP.GT.U32.AND P1, PT, R8.reuse, 0x9f, PT ;  /* 0x0000009f0800780c */ /* 0x040fe20003f24070 */
[----:B------:R-:W-:Y:S02]  /*14150*/  IMAD.IADD R10, R8, 0x1, R10 ;  /* 0x00000001080a7824 */ /* 0x000fe400078e020a */
[----:B0-----:R-:W-:-:S04]  /*14160*/  @P2 IMAD.HI.U32 R2, R0, R3, RZ ;  /* 0x0000000300022227 */ /* 0x001fc800078e00ff */
[----:B------:R-:W-:Y:S01]  /*14170*/  IMAD.MOV.U32 R11, RZ, RZ, R10 ;  /* 0x000000ffff0b7224 */ /* 0x000fe200078e000a */
[----:B-1----:R-:W-:-:S04]  /*14180*/  @P2 SHF.R.U32.HI R6, RZ, R5, R2 ;  /* 0x00000005ff062219 */ /* 0x002fc80000011602 */
[--C-:B------:R-:W-:Y:S01]  /*14190*/  SHF.R.S32.HI R3, RZ, 0x1f, R6.reuse ;  /* 0x0000001fff037819 */ /* 0x100fe20000011406 */
[----:B------:R-:W-:-:S04]  /*141a0*/  IMAD.MOV.U32 R2, RZ, RZ, R6 ;  /* 0x000000ffff027224 */ /* 0x000fc800078e0006 */
[----:B------:R-:W-:-:S04]  /*141b0*/  IMAD.WIDE.U32 R2, R30, UR4, R2 ;  /* 0x000000041e027c25 */ /* 0x000fc8000f8e0002 */
[----:B------:R-:W-:Y:S01]  /*141c0*/  IMAD.IADD R3, R7, 0x1, R3 ;  /* 0x0000000107037824 */ /* 0x000fe200078e0203 */
[----:B------:R-:W-:-:S04]  /*141d0*/  LEA R4, P0, R2, UR6, 0x2 ;  /* 0x0000000602047c11 */ /* 0x000fc8000f8010ff */
[----:B------:R-:W-:Y:S02]  /*141e0*/  LEA.HI.X R5, R2, UR7, R3, 0x2, P0 ;  /* 0x0000000702057c11 */ /* 0x000fe400080f1403 */
[----:B------:R-:W0:Y:S02]  /*141f0*/  @P2 LDC R3, c[0x0][0x434] ;  /* 0x00010d00ff032b82 */ /* 0x000e240000000800 */
        /* <DEDUP_REMOVED lines=26> */
[----:B------:R-:W-:Y:S10]  /*143a0*/  @!P1 BRA `(.L_x_2271) ;  /* 0x0000000000049947 */ /* 0x000ff40003800000 */
[----:B------:R-:W-:Y:S01]  /*143b0*/  BPT.TRAP 0x1 ;  /* 0x000000040000795c */ /* 0x000fe20000300000 */
.L_x_2271:
[----:B------:R-:W-:Y:S01]  /*143c0*/  IMAD R4, R28, 0x8, R17 ;  /* 0x000000081c047824 */ /* 0x000fe200078e0211 */
[----:B------:R-:W-:Y:S01]  /*143d0*/  SHF.L.U32 R27, R31, 0x1f, RZ ;  /* 0x0000001f1f1b7819 */ /* 0x000fe200000006ff */
[----:B------:R-:W-:Y:S01]  /*143e0*/  BSSY B0, `(.L_x_2272) ;  /* 0x0000004000007945 */ /* 0x000fe20003800000 */
[----:B------:R-:W-:Y:S02]  /*143f0*/  SHF.R.S32.HI R22, RZ, 0x1f, R8 ;  /* 0x0000001fff167819 */ /* 0x000fe40000011408 */
[----:B------:R-:W0:Y:S02]  /*14400*/  SYNCS.PHASECHK.TRANS64.TRYWAIT P0, [R4+URZ+0x33480], R27 ;  /* 0x0334801b040075a7 */ /* 0x000e24000800017f */
[----:B0-----:R-:W-:Y:S05]  /*14410*/  @!P0 BRA `(.L_x_2273) ;  /* 0x0000003800bc8947 */ /* 0x001fea0003800000 */
.L_x_2359:
[----:B------:R-:W-:Y:S05]  /*14420*/  BSYNC B0 ;  /* 0x0000000000007941 */ /* 0x000fea0003800000 */
.L_x_2272:
[----:B------:R-:W2:Y:S01]  /*14430*/  LDL R11, [R1] ;  /* 0x00000000010b7983 */ /* 0x000ea20000100800 */
[----:B------:R-:W-:Y:S01]  /*14440*/  ULDC.64 UR4, c[0x0][0x328] ;  /* 0x0000ca0000047ab9 */ /* 0x000fe20000000a00 */
[----:B------:R-:W-:Y:S01]  /*14450*/  ULDC.64 UR6, c[0x0][0x338] ;  /* 0x0000ce0000067ab9 */ /* 0x000fe20000000a00 */
[----:B------:R-:W-:Y:S01]  /*14460*/  IMAD R3, R22, UR4, RZ ;  /* 0x0000000416037c24 */ /* 0x000fe2000f8e02ff */
[----:B------:R-:W-:Y:S01]  /*14470*/  ULDC.64 UR8, c[0x0][0x330] ;  /* 0x0000cc0000087ab9 */ /* 0x000fe20000000a00 */
[----:B------:R-:W-:Y:S01]  /*14480*/  SHF.R.S32.HI R24, RZ, 0x1f, R6 ;  /* 0x0000001fff187819 */ /* 0x000fe20000011406 */
[----:B------:R-:W-:Y:S01]  /*14490*/  IMAD R23, R32, UR8, RZ ;  /* 0x0000000820177c24 */ /* 0x000fe2000f8e02ff */
[----:B------:R-:W-:Y:S01]  /*144a0*/  ULDC.64 UR10, c[0x0][0x318] ;  /* 0x0000c600000a7ab9 */ /* 0x000fe20000000a00 */
[C---:B------:R-:W-:Y:S01]  /*144b0*/  IMAD R0, R8.reuse, UR5, R3 ;  /* 0x0000000508007c24 */ /* 0x040fe2000f8e0203 */
[----:B-----5:R-:W-:Y:S01]  /*144c0*/  SHF.R.S32.HI R25, RZ, 0x1f, R5 ;  /* 0x0000001fff197819 */ /* 0x020fe20000011405 */
[----:B------:R-:W-:Y:S01]  /*144d0*/  IMAD.WIDE.U32 R2, R8, UR4, RZ ;  /* 0x0000000408027c25 */ /* 0x000fe2000f8e00ff */
[----:B------:R-:W-:-:S02]  /*144e0*/  LOP3.LUT P4, RZ, R16, 0x4, RZ, 0xc0, !PT ;  /* 0x0000000410ff7812 */ /* 0x000fc4000788c0ff */
[C---:B------:R-:W-:Y:S01]  /*144f0*/  LOP3.LUT P3, RZ, R16.reuse, 0x2, RZ, 0xc0, !PT ;  /* 0x0000000210ff7812 */ /* 0x040fe2000786c0ff */
[----:B------:R-:W-:Y:S01]  /*14500*/  IMAD.IADD R3, R3, 0x1, R0 ;  /* 0x0000000103037824 */ /* 0x000fe200078e0200 */
[----:B------:R-:W-:Y:S01]  /*14510*/  LOP3.LUT P1, RZ, R16, 0x1, RZ, 0xc0, !PT ;  /* 0x0000000110ff7812 */ /* 0x000fe2000782c0ff */
[----:B------:R-:W-:Y:S02]  /*14520*/  IMAD R0, R26, UR6, RZ ;  /* 0x000000061a007c24 */ /* 0x000fe4000f8e02ff */
        /* <DEDUP_REMOVED lines=52> */
.L_x_2371:
        /* <DEDUP_REMOVED lines=10> */
.L_x_2275:
        /* <DEDUP_REMOVED lines=11> */
.L_x_2276:
[----:B------:R2:W-:Y:S01]  /*149c0*/  SYNCS.ARRIVE.TRANS64.A1T0 RZ, [R4+URZ+0x33470], RZ ;  /* 0x033470ff04ff79a7 */ /* 0x0005e2000810003f */
[----:B------:R-:W-:Y:S05]  /*149d0*/  @!P3 BRA `(.L_x_2277) ;  /* 0x000000000004b947 */ /* 0x000fea0003800000 */
[----:B------:R-:W-:Y:S01]  /*149e0*/  BPT.TRAP 0x1 ;  /* 0x000000040000795c */ /* 0x000fe20000300000 */
.L_x_2277:
[----:B------:R-:W3:Y:S01]  /*149f0*/  SYNCS.PHASECHK.TRANS64.TRYWAIT P0, [R4+URZ+0x33440], R27 ;  /* 0x0334401b040075a7 */ /* 0x000ee2000800017f */
[----:B------:R-:W-:Y:S04]  /*14a00*/  BSSY B0, `(.L_x_2278) ;  /* 0x0000002000007945 */ /* 0x000fe80003800000 */
[----:B---3--:R-:W-:Y:S05]  /*14a10*/  @!P0 BRA `(.L_x_2279) ;  /* 0x0000003800d08947 */ /* 0x008fea0003800000 */
.L_x_2372:
[----:B------:R-:W-:Y:S05]  /*14a20*/  BSYNC B0 ;  /* 0x0000000000007941 */ /* 0x000fea0003800000 */
.L_x_2278:
        /* <DEDUP_REMOVED lines=8> */
[----:B------:R-:W-:Y:S01]  /*14ab0*/  LOP3.LUT P3, RZ, R16, 0x2, RZ, 0xc0, !PT ;  /* 0x0000000210ff7812 */ /* 0x000fe2000786c0ff */
        /* <DEDUP_REMOVED lines=30> */
[----:B----4-:R-:W-:-:S05]  /*14ca0*/  IMAD.X R3, RZ, RZ, R3, P0 ;  /* 0x000000ffff037224 */ /* 0x010fca00000e0603 */
[----:B------:R-:W-:Y:S04]  /*14cb0*/  LDGSTS.E.BYPASS.LTC128B.128 [R0+0x24200], desc[UR50][R2.64], !P4 ;  /* 0x2420000002007fae */ /* 0x000fe8000e101d72 */
[----:B------:R-:W-:Y:S04]  /*14cc0*/  LDGSTS.E.BYPASS.LTC128B.128 [R0+0x26a00], desc[UR50][R2.64+0x40], !P3 ;  /* 0x26a0004002007fae */ /* 0x000fe8000d901d72 */
[----:B------:R4:W-:Y:S01]  /*14cd0*/  LDGSTS.E.BYPASS.LTC128B.128 [R0+0x29200], desc[UR50][R2.64+0x80], !P1 ;  /* 0x2920008002007fae */ /* 0x0009e2000c901d72 */
[----:B-1----:R-:W-:-:S03]  /*14ce0*/  IADD3 R8, P0, R33, R14, RZ ;  /* 0x0000000e21087210 */ /* 0x002fc60007f1e0ff */
[----:B------:R-:W1:Y:S02]  /*14cf0*/  SHFL.IDX PT, R14, R10, 0x2, 0x1c1f ;  /* 0x005c1f000a0e7f89 */ /* 0x000e6400000e0000 */
[----:B------:R-:W-:Y:S02]  /*14d00*/  IMAD.X R9, RZ, RZ, R6, P0 ;  /* 0x000000ffff097224 */ /* 0x000fe400000e0606 */
[----:B----4-:R-:W4:Y:S04]  /*14d10*/  SHFL.IDX PT, R3, R20, 0x2, 0x1c1f ;  /* 0x005c1f0014037f89 */ /* 0x010f2800000e0000 */
[----:B------:R-:W5:Y:S04]  /*14d20*/  SHFL.IDX PT, R2, R10, 0x3, 0x1c1f ;  /* 0x007c1f000a027f89 */ /* 0x000f6800000e0000 */
[----:B------:R-:W0:Y:S04]  /*14d30*/  SHFL.IDX PT, R20, R20, 0x3, 0x1c1f ;  /* 0x007c1f0014147f89 */ /* 0x000e2800000e0000 */
[----:B------:R0:W-:Y:S04]  /*14d40*/  LDGSTS.E.BYPASS.LTC128B.128 [R0+0x24a00], desc[UR50][R8.64], !P4 ;  /* 0x24a0000008007fae */ /* 0x0001e8000e101d72 */
[----:B------:R0:W-:Y:S01]  /*14d50*/  LDGSTS.E.BYPASS.LTC128B.128 [R0+0x27200], desc[UR50][R8.64+0x40], !P3 ;  /* 0x2720004008007fae */ /* 0x0001e2000d901d72 */
[----:B-1----:R-:W-:-:S03]  /*14d60*/  IADD3 R6, P0, R33, R14, RZ ;  /* 0x0000000e21067210 */ /* 0x002fc60007f1e0ff */
[----:B------:R1:W-:Y:S02]  /*14d70*/  LDGSTS.E.BYPASS.LTC128B.128 [R0+0x29a00], desc[UR50][R8.64+0x80], !P1 ;  /* 0x29a0008008007fae */ /* 0x0003e4000c901d72 */
[----:B----4-:R-:W-:Y:S02]  /*14d80*/  IMAD.X R7, RZ, RZ, R3, P0 ;  /* 0x000000ffff077224 */ /* 0x010fe400000e0603 */
[----:B------:R1:W4:Y:S01]  /*14d90*/  SHFL.IDX PT, R14, R5, RZ, 0x1c1f ;  /* 0x001c1fff050e7589 */ /* 0x00032200000e0000 */
[----:B-----5:R-:W-:-:S03]  /*14da0*/  IADD3 R2, P0, R33, R2, RZ ;  /* 0x0000000221027210 */ /* 0x020fc60007f1e0ff */
[----:B------:R1:W-:Y:S02]  /*14db0*/  LDGSTS.E.BYPASS.LTC128B.128 [R0+0x25200], desc[UR50][R6.64], !P4 ;  /* 0x2520000006007fae */ /* 0x0003e4000e101d72 */
[----:B0-----:R-:W-:Y:S02]  /*14dc0*/  IMAD.X R3, RZ, RZ, R20, P0 ;  /* 0x000000ffff037224 */ /* 0x001fe400000e0614 */
[----:B------:R1:W-:Y:S04]  /*14dd0*/  LDGSTS.E.BYPASS.LTC128B.128 [R0+0x27a00], desc[UR50][R6.64+0x40], !P3 ;  /* 0x27a0004006007fae */ /* 0x0003e8000d901d72 */
[----:B------:R1:W-:Y:S04]  /*14de0*/  LDGSTS.E.BYPASS.LTC128B.128 [R0+0x2a200], desc[UR50][R6.64+0x80], !P1 ;  /* 0x2a20008006007fae */ /* 0x0003e8000c901d72 */
[----:B------:R1:W-:Y:S04]  /*14df0*/  LDGSTS.E.BYPASS.LTC128B.128 [R0+0x25a00], desc[UR50][R2.64], !P4 ;  /* 0x25a0000002007fae */ /* 0x0003e8000e101d72 */
[----:B------:R1:W-:Y:S04]  /*14e00*/  LDGSTS.E.BYPASS.LTC128B.128 [R0+0x28200], desc[UR50][R2.64+0x40], !P3 ;  /* 0x2820004002007fae */ /* 0x0003e8000d901d72 */
[----:B----4-:R1:W-:Y:S02]  /*14e10*/  LDGSTS.E.BYPASS.LTC128B.128 [R0+0x2aa00], desc[UR50][R2.64+0x80], !P1 ;  /* 0x2aa0008002007fae */ /* 0x0103e4000c901d72 */
.L_x_2384:
        /* <DEDUP_REMOVED lines=10> */
.L_x_2281:
        /* <DEDUP_REMOVED lines=11> */
.L_x_2282:
[----:B------:R-:W-:Y:S01]  /*14f70*/  IMAD.U32 R0, RZ, RZ, UR47 ;  /* 0x0000002fff007e24 */ /* 0x000fe2000f8e00ff */
[----:B------:R0:W-:Y:S04]  /*14f80*/  SYNCS.ARRIVE.TRANS64.A1T0 RZ, [R4+URZ+0x33430], RZ ;  /* 0x033430ff04ff79a7 */ /* 0x0001e8000810003f */
[----:B------:R-:W-:-:S13]  /*14f90*/  ISETP.NE.AND P0, PT, R0, 0x3, PT ;  /* 0x000000030000780c */ /* 0x000fda0003f05270 */
[----:B0-----:R-:W-:Y:S05]  /*14fa0*/  @!P0 BRA `(.L_x_2283) ;  /* 0x0000000000048947 */ /* 0x001fea0003800000 */
[----:B------:R-:W-:Y:S01]  /*14fb0*/  BPT.TRAP 0x1 ;  /* 0x000000040000795c */ /* 0x000fe20000300000 */
.L_x_2283:
[----:B------:R-:W-:Y:S01]  /*14fc0*/  LOP3.LUT R3, R21, 0x1, RZ, 0x3c, !PT ;  /* 0x0000000115037812 */ /* 0x000fe200078e3cff */
[----:B------:R-:W-:Y:S01]  /*14fd0*/  IMAD R0, R19, 0x8, R17 ;  /* 0x0000000813007824 */ /* 0x000fe200078e0211 */
[----:B------:R-:W-:Y:S02]  /*14fe0*/  BSSY B0, `(.L_x_2284) ;  /* 0x0000004000007945 */ /* 0x000fe40003800000 */
[----:B------:R-:W-:-:S04]  /*14ff0*/  SHF.L.U32 R3, R3, 0x1f, RZ ;  /* 0x0000001f03037819 */ /* 0x000fc800000006ff */
[----:B------:R-:W0:Y:S02]  /*15000*/  SYNCS.PHASECHK.TRANS64.TRYWAIT P1, [R0+URZ+0x33470], R3 ;  /* 0x03347003000075a7 */ /* 0x000e24000802017f */
[----:B0-----:R-:W-:Y:S05]  /*15010*/  @!P1 BRA `(.L_x_2285) ;  /* 0x0000003800d09947 */ /* 0x001fea0003800000 */
.L_x_2385:
[----:B------:R-:W-:Y:S05]  /*15020*/  BSYNC B0 ;  /* 0x0000000000007941 */ /* 0x000fea0003800000 */
.L_x_2284:
[----:B------:R-:W-:-:S05]  /*15030*/  IMAD.U32 R2, RZ, RZ, UR46 ;  /* 0x0000002eff027e24 */ /* 0x000fca000f8e00ff */
[----:B------:R-:W-:-:S13]  /*15040*/  ISETP.NE.AND P1, PT, R2, 0x3, PT ;  /* 0x000000030200780c */ /* 0x000fda0003f25270 */
[----:B------:R-:W-:Y:S05]  /*15050*/  @!P1 BRA `(.L_x_2286) ;  /* 0x0000000000049947 */ /* 0x000fea0003800000 */
[----:B------:R-:W-:Y:S01]  /*15060*/  BPT.TRAP 0x1 ;  /* 0x000000040000795c */ /* 0x000fe20000300000 */
.L_x_2286:
[----:B------:R-:W-:Y:S01]  /*15070*/  SHF.L.U32 R5, R21, 0x1f, RZ ;  /* 0x0000001f15057819 */ /* 0x000fe200000006ff */
[----:B0-----:R-:W-:-:S03]  /*15080*/  IMAD R3, R19, 0x7800, RZ ;  /* 0x0000780013037824 */ /* 0x001fc600078e02ff */
[----:B------:R-:W0:Y:S02]  /*15090*/  SYNCS.PHASECHK.TRANS64.TRYWAIT P1, [R0+URZ+0x33460], R5 ;  /* 0x03346005000075a7 */ /* 0x000e24000802017f */
[----:B0-----:R-:W-:Y:S05]  /*150a0*/  @!P1 BRA `(.L_x_2287) ;  /* 0x0000003800c09947 */ /* 0x001fea0003800000 */
.L_x_2386:
[----:B------:R-:W4:Y:S04]  /*150b0*/  LDL R2, [R1+0x8] ;  /* 0x0000080001027983 */ /* 0x000f280000100800 */
[----:B------:R-:W5:Y:S01]  /*150c0*/  LDL R8, [R1+0x4] ;  /* 0x0000040001087983 */ /* 0x000f620000100800 */
[----:B------:R-:W-:Y:S05]  /*150d0*/  WARPSYNC.ALL ;  /* 0x0000000000007948 */ /* 0x000fea0003800000 */
[----:B------:R-:W-:-:S05]  /*150e0*/  IMAD.U32 R19, RZ, RZ, UR46 ;  /* 0x0000002eff137e24 */ /* 0x000fca000f8e00ff */
[----:B------:R-:W-:Y:S02]  /*150f0*/  ISETP.NE.AND P1, PT, R19, 0x3, PT ;  /* 0x000000031300780c */ /* 0x000fe40003f25270 */
[----:B----4-:R-:W-:-:S05]  /*15100*/  LOP3.LUT R2, R3, R2, RZ, 0xfc, !PT ;  /* 0x0000000203027212 */ /* 0x010fca00078efcff */
[----:B------:R-:W-:-:S05]  /*15110*/  IMAD.IADD R2, R17, 0x1, R2 ;  /* 0x0000000111027824 */ /* 0x000fca00078e0202 */
[----:B0-23--:R-:W0:Y:S02]  /*15120*/  LDSM.16.MT88.4 R4, [R2+0xf200] ;  /* 0x00f200000204783b */ /* 0x00de240000004200 */
[C-C-:B0-----:R-:W-:Y:S02]  /*15130*/  PRMT R12, R4.reuse, 0x6420, R5.reuse ;  /* 0x00006420040c7816 */ /* 0x141fe40000000005 */
[----:B------:R-:W-:Y:S02]  /*15140*/  PRMT R13, R4, 0x7531, R5 ;  /* 0x00007531040d7816 */ /* 0x000fe40000000005 */
[----:B-----5:R-:W-:Y:S02]  /*15150*/  LOP3.LUT R4, R3, R8, RZ, 0xfc, !PT ;  /* 0x0000000803047212 */ /* 0x020fe400078efcff */
        /* <DEDUP_REMOVED lines=96> */
.L_x_2288:
[----:B-1----:R1:W-:Y:S01]  /*15760*/  SYNCS.ARRIVE.TRANS64.A1T0 RZ, [R0+URZ+0x33450], RZ ;  /* 0x033450ff00ff79a7 */ /* 0x0023e2000810003f */
[----:B------:R-:W-:Y:S06]  /*15770*/  BAR.SYNC.DEFER_BLOCKING 0x2, 0x80 ;  /* 0x0082000000007b1d */ /* 0x000fec0000010000 */
[----:B------:R-:W-:Y:S05]  /*15780*/  @!P0 BRA `(.L_x_2289) ;  /* 0x0000000000048947 */ /* 0x000fea0003800000 */
[----:B------:R-:W-:Y:S01]  /*15790*/  BPT.TRAP 0x1 ;  /* 0x000000040000795c */ /* 0x000fe20000300000 */
.L_x_2289:
[----:B-1----:R-:W-:Y:S02]  /*157a0*/  VIADD R0, R0, 0x33480 ;  /* 0x0003348000007836 */ /* 0x002fe40000000000 */
[----:B------:R-:W-:Y:S02]  /*157b0*/  IMAD.MOV.U32 R21, RZ, RZ, R31 ;  /* 0x000000ffff157224 */ /* 0x000fe400078e001f */
[----:B------:R-:W-:Y:S01]  /*157c0*/  IMAD.MOV.U32 R19, RZ, RZ, R28 ;  /* 0x000000ffff137224 */ /* 0x000fe200078e001c */
[----:B------:R-:W-:-:S04]  /*157d0*/  PRMT R0, R37, 0x654, R0 ;  /* 0x0000065425007816 */ /* 0x000fc80000000000 */
[----:B------:R1:W-:Y:S01]  /*157e0*/  SYNCS.ARRIVE.TRANS64.RED.A1T0 RZ, [R0+URZ], RZ ;  /* 0x000000ff00ff79a7 */ /* 0x0003e2000810043f */
[----:B------:R-:W-:Y:S05]  /*157f0*/  @P2 BRA `(.L_x_2290) ;  /* 0xffffffe400e82947 */ /* 0x000fea000383ffff */
.L_x_2270:
[----:B01----:R-:W0:Y:S01]  /*15800*/  S2R R0, SR_TID.X ;  /* 0x0000000000007919 */ /* 0x003e220000002100 */
[----:B------:R-:W-:Y:S01]  /*15810*/  BSSY B0, `(.L_x_2291) ;  /* 0x0000012000007945 */ /* 0x000fe20003800000 */
[----:B------:R-:W-:Y:S01]  /*15820*/  IMAD.U32 R6, RZ, RZ, UR47 ;  /* 0x0000002fff067e24 */ /* 0x000fe2000f8e00ff */
        /* <DEDUP_REMOVED lines=15> */
[----:B------:R0:W-:Y:S02]  /*15920*/  STL [R1+0x10], R0 ;  /* 0x0000100001007387 */ /* 0x0001e40000100800 */
.L_x_2292:
[----:B------:R-:W-:Y:S05]  /*15930*/  BSYNC B0 ;  /* 0x0000000000007941 */ /* 0x000fea0003800000 */
.L_x_2291:
[----:B------:R-:W-:-:S13]  /*15940*/  ISETP.NE.AND P1, PT, R6, 0x3, PT ;  /* 0x000000030600780c */ /* 0x000fda0003f25270 */
[----:B------:R-:W-:Y:S05]  /*15950*/  @!P1 BRA `(.L_x_2293) ;  /* 0x0000000000049947 */ /* 0x000fea0003800000 */
[----:B------:R-:W-:Y:S01]  /*15960*/  BPT.TRAP 0x1 ;  /* 0x000000040000795c */ /* 0x000fe20000300000 */
.L_x_2293:
[----:B------:R-:W-:Y:S01]  /*15970*/  LOP3.LUT R3, R31, 0x1, RZ, 0x3c, !PT ;  /* 0x000000011f037812 */ /* 0x000fe200078e3cff */
[----:B------:R-:W-:Y:S01]  /*15980*/  IMAD R2, R28, 0x8, R17 ;  /* 0x000000081c027824 */ /* 0x000fe200078e0211 */
[----:B------:R-:W-:Y:S02]  /*15990*/  BSSY B0, `(.L_x_2294) ;  /* 0x0000004000007945 */ /* 0x000fe40003800000 */
[----:B------:R-:W-:-:S04]  /*159a0*/  SHF.L.U32 R3, R3, 0x1f, RZ ;  /* 0x0000001f03037819 */ /* 0x000fc800000006ff */
[----:B------:R-:W1:Y:S02]  /*159b0*/  SYNCS.PHASECHK.TRANS64.TRYWAIT P2, [R2+URZ+0x33470], R3 ;  /* 0x03347003020075a7 */ /* 0x000e64000804017f */
[----:B-1----:R-:W-:Y:S05]  /*159c0*/  @!P2 BRA `(.L_x_2295) ;  /* 0x00000030008ca947 */ /* 0x002fea0003800000 */
.L_x_2387:
[----:B------:R-:W-:Y:S05]  /*159d0*/  BSYNC B0 ;  /* 0x0000000000007941 */ /* 0x000fea0003800000 */
.L_x_2294:
[----:B0-----:R-:W-:-:S05]  /*159e0*/  IMAD.U32 R0, RZ, RZ, UR46 ;  /* 0x0000002eff007e24 */ /* 0x001fca000f8e00ff */
[----:B------:R-:W-:-:S13]  /*159f0*/  ISETP.NE.AND P2, PT, R0, 0x3, PT ;  /* 0x000000030000780c */ /* 0x000fda0003f45270 */
[----:B------:R-:W-:Y:S05]  /*15a00*/  @!P2 BRA `(.L_x_2296) ;  /* 0x000000000004a947 */ /* 0x000fea0003800000 */
[----:B------:R-:W-:Y:S01]  /*15a10*/  BPT.TRAP 0x1 ;  /* 0x000000040000795c */ /* 0x000fe20000300000 */
.L_x_2296:
[----:B------:R-:W2:Y:S01]  /*15a20*/  LDL R0, [R1+0x8] ;  /* 0x0000080001007983 */ /* 0x000ea20000100800 */
[----:B------:R-:W-:Y:S01]  /*15a30*/  SHF.L.U32 R5, R31, 0x1f, RZ ;  /* 0x0000001f1f057819 */ /* 0x000fe200000006ff */
[----:B-1----:R-:W-:-:S03]  /*15a40*/  IMAD R3, R28, 0x7800, RZ ;  /* 0x000078001c037824 */ /* 0x002fc600078e02ff */
[----:B------:R-:W0:Y:S02]  /*15a50*/  SYNCS.PHASECHK.TRANS64.TRYWAIT P2, [R2+URZ+0x33460], R5 ;  /* 0x03346005020075a7 */ /* 0x000e24000804017f */
[----:B--2---:R-:W-:Y:S01]  /*15a60*/  LOP3.LUT R0, R3, R0, RZ, 0xfc, !PT ;  /* 0x0000000003007212 */ /* 0x004fe200078efcff */
[----:B0-----:R-:W-:Y:S06]  /*15a70*/  @!P2 BRA `(.L_x_2297) ;  /* 0x000000300074a947 */ /* 0x001fec0003800000 */
.L_x_2388:
[----:B------:R-:W2:Y:S01]  /*15a80*/  LDL R10, [R1+0x4] ;  /* 0x00000400010a7983 */ /* 0x000ea20000100800 */
[----:B------:R-:W-:Y:S01]  /*15a90*/  IMAD.IADD R0, R17, 0x1, R0 ;  /* 0x0000000111007824 */ /* 0x000fe200078e0200 */
[----:B------:R-:W-:Y:S05]  /*15aa0*/  WARPSYNC.ALL ;  /* 0x0000000000007948 */ /* 0x000fea0003800000 */
[----:B0-----:R-:W0:Y:S01]  /*15ab0*/  LDSM.16.MT88.4 R4, [R0+0xf200] ;  /* 0x00f200000004783b */ /* 0x001e220000004200 */
[----:B------:R-:W-:-:S05]  /*15ac0*/  IMAD.U32 R12, RZ, RZ, UR46 ;  /* 0x0000002eff0c7e24 */ /* 0x000fca000f8e00ff */
[----:B------:R-:W-:Y:S02]  /*15ad0*/  ISETP.NE.AND P2, PT, R12, 0x3, PT ;  /* 0x000000030c00780c */ /* 0x000fe40003f45270 */
[C-C-:B0-----:R-:W-:Y:S02]  /*15ae0*/  PRMT R8, R4.reuse, 0x6420, R5.reuse ;  /* 0x0000642004087816 */ /* 0x141fe40000000005 */
[----:B------:R-:W-:Y:S02]  /*15af0*/  PRMT R9, R4, 0x7531, R5 ;  /* 0x0000753104097816 */ /* 0x000fe40000000005 */
[C-C-:B------:R-:W-:Y:S02]  /*15b00*/  PRMT R11, R6.reuse, 0x7531, R7.reuse ;  /* 0x00007531060b7816 */ /* 0x140fe40000000007 */
[----:B--2---:R-:W-:Y:S02]  /*15b10*/  LOP3.LUT R4, R3, R10, RZ, 0xfc, !PT ;  /* 0x0000000a03047212 */ /* 0x004fe400078efcff */
[----:B------:R-:W-:-:S03]  /*15b20*/  PRMT R10, R6, 0x6420, R7 ;  /* 0x00006420060a7816 */ /* 0x000fc60000000007 */
        /* <DEDUP_REMOVED lines=94> */
.L_x_2298:
[----:B-1----:R1:W-:Y:S01]  /*16110*/  SYNCS.ARRIVE.TRANS64.A1T0 RZ, [R2+URZ+0x33450], RZ ;  /* 0x033450ff02ff79a7 */ /* 0x0023e2000810003f */
[----:B------:R-:W-:Y:S06]  /*16120*/  BAR.SYNC.DEFER_BLOCKING 0x2, 0x80 ;  /* 0x0082000000007b1d */ /* 0x000fec0000010000 */
[----:B------:R-:W-:Y:S05]  /*16130*/  @!P1 BRA `(.L_x_2299) ;  /* 0x0000000000049947 */ /* 0x000fea0003800000 */
[----:B------:R-:W-:Y:S01]  /*16140*/  BPT.TRAP 0x1 ;  /* 0x000000040000795c */ /* 0x000fe20000300000 */
.L_x_2299:
[----:B-1----:R-:W-:Y:S02]  /*16150*/  VIADD R2, R2, 0x33480 ;  /* 0x0003348002027836 */ /* 0x002fe40000000000 */
[----:B------:R-:W-:-:S03]  /*16160*/  VIADD R28, R28, 0x1 ;  /* 0x000000011c1c7836 */ /* 0x000fc60000000000 */
[----:B------:R-:W-:Y:S02]  /*16170*/  PRMT R2, R37, 0x654, R2 ;  /* 0x0000065425027816 */ /* 0x000fe40000000002 */
[C---:B------:R-:W-:Y:S02]  /*16180*/  ISETP.NE.AND P1, PT, R28.reuse, 0x2, PT ;  /* 0x000000021c00780c */ /* 0x040fe40003f25270 */
[----:B------:R1:W-:Y:S02]  /*16190*/  SYNCS.ARRIVE.TRANS64.RED.A1T0 RZ, [R2+URZ], RZ ;  /* 0x000000ff02ff79a7 */ /* 0x0003e4000810043f */
[----:B------:R-:W-:Y:S02]  /*161a0*/  SEL R0, RZ, 0x1, P1 ;  /* 0x00000001ff007807 */ /* 0x000fe40000800000 */
[----:B------:R-:W-:Y:S02]  /*161b0*/  SEL R28, R28, RZ, P1 ;  /* 0x000000ff1c1c7207 */ /* 0x000fe40000800000 */
[----:B------:R-:W-:-:S07]  /*161c0*/  LOP3.LUT R31, R31, R0, RZ, 0x3c, !PT ;  /* 0x000000001f1f7212 */ /* 0x000fce00078e3cff */
.L_x_2240:
[----:B------:R-:W-:Y:S05]  /*161d0*/  BSYNC B7 ;  /* 0x0000000000077941 */ /* 0x000fea0003800000 */
.L_x_2238:
[----:B-1----:R1:W5:Y:S01]  /*161e0*/  LDL R2, [R1+0x10] ;  /* 0x0000100001027983 */ /* 0x0023620000100800 */
[----:B------:R-:W-:-:S13]  /*161f0*/  LOP3.LUT P1, RZ, R16, 0x2000, RZ, 0xc0, !PT ;  /* 0x0000200010ff7812 */ /* 0x000fda000782c0ff */
[----:B-1----:R-:W-:Y:S05]  /*16200*/  @!P1 BRA `(.L_x_2300) ;  /* 0x0000000000249947 */ /* 0x002fea0003800000 */
[----:B------:R-:W1:Y:S08]  /*16210*/  S2UR UR4, SR_CgaCtaId ;  /* 0x00000000000479c3 */ /* 0x000e700000008800 */
[----:B------:R-:W-:Y:S01]  /*16220*/  BAR.SYNC.DEFER_BLOCKING 0x5, 0x180 ;  /* 0x0146000000007b1d */ /* 0x000fe20000010000 */
[----:B--2---:R-:W-:Y:S01]  /*16230*/  MOV R0, 0x400 ;  /* 0x0000040000007802 */ /* 0x004fe20000000f00 */
[----:B-1----:R-:W-:-:S05]  /*16240*/  IMAD.U32 R37, RZ, RZ, UR4 ;  /* 0x00000004ff257e24 */ /* 0x002fca000f8e00ff */
[----:B------:R-:W-:-:S05]  /*16250*/  LEA R17, R37, R0, 0x18 ;  /* 0x0000000025117211 */ /* 0x000fca00078ec0ff */
[----:B-----5:R-:W1:Y:S04]  /*16260*/  LDS R2, [R17+0x334d0] ;  /* 0x0334d00011027984 */ /* 0x020e680000000800 */
[----:B-1----:R1:W-:Y:S01]  /*16270*/  STL [R1+0x10], R2 ;  /* 0x0000100201007387 */ /* 0x0023e20000100800 */
[----:B------:R-:W-:Y:S06]  /*16280*/  BAR.ARV 0x4, 0x180 ;  /* 0x0106000000007b1d */ /* 0x000fec0000002000 */
[----:B------:R-:W-:Y:S05]  /*16290*/  BRA `(.L_x_2301) ;  /* 0x0000000000207947 */ /* 0x000fea0003800000 */
.L_x_2300:
[----:B------:R-:W1:Y:S01]  /*162a0*/  @!P0 S2R R37, SR_CgaCtaId ;  /* 0x0000000000258919 */ /* 0x000e620000008800 */
[----:B--2---:R-:W-:Y:S01]  /*162b0*/  @!P0 MOV R0, 0x400 ;  /* 0x0000040000008802 */ /* 0x004fe20000000f00 */
[----:B------:R-:W-:Y:S03]  /*162c0*/  BAR.SYNC.DEFER_BLOCKING 0x4, 0x180 ;  /* 0x0106000000007b1d */ /* 0x000fe60000010000 */
[----:B-1----:R-:W-:-:S03]  /*162d0*/  @!P0 LEA R17, R37, R0, 0x18 ;  /* 0x0000000025118211 */ /* 0x002fc600078ec0ff */
[----:B-----5:R-:W1:Y:S04]  /*162e0*/  SHFL.IDX PT, R0, R2, RZ, 0x1f ;  /* 0x00001fff02007589 */ /* 0x020e6800000e0000 */
[----:B------:R2:W-:Y:S04]  /*162f0*/  @!P0 STS [R17+0x334d0], R2 ;  /* 0x0334d00211008388 */ /* 0x0005e80000000800 */
[----:B-1----:R2:W-:Y:S01]  /*16300*/  STL [R1+0x10], R0 ;  /* 0x0000100001007387 */ /* 0x0025e20000100800 */
[----:B------:R-:W-:Y:S06]  /*16310*/  BAR.ARV 0x5, 0x180 ;  /* 0x0146000000007b1d */ /* 0x000fec0000002000 */
.L_x_2301:
[----:B--2---:R-:W2:Y:S01]  /*16320*/  LDL R0, [R1+0x10] ;  /* 0x0000100001007983 */ /* 0x004ea20000100800 */
[----:B------:R-:W-:Y:S02]  /*16330*/  ULDC UR4, c[0x0][0xc38] ;  /* 0x00030e0000047ab9 */ /* 0x000fe40000000800 */
[----:B--2---:R-:W-:-:S13]  /*16340*/  ISETP.GE.AND P0, PT, R0, UR4, PT ;  /* 0x0000000400007c0c */ /* 0x004fda000bf06270 */
[----:B------:R-:W-:Y:S05]  /*16350*/  @!P0 BRA `(.L_x_2302) ;  /* 0xffffffb000ec8947 */ /* 0x000fea000383ffff */
.L_x_2235:
[----:B------:R-:W2:Y:S01]  /*16360*/  LDL.LU R0, [R1+0x14] ;  /* 0x0000140001007983 */ /* 0x000ea20000300800 */
[----:B------:R-:W-:Y:S01]  /*16370*/  BSSY B0, `(.L_x_2303) ;  /* 0x000000b000007945 */ /* 0x000fe20003800000 */
[----:B------:R-:W3:Y:S01]  /*16380*/  S2R R5, SR_CgaCtaId ;  /* 0x0000000000057919 */ /* 0x000ee20000008800 */
[----:B--2---:R-:W-:-:S05]  /*16390*/  VIADD R0, R0, 0x1 ;  /* 0x0000000100007836 */ /* 0x004fca0000000000 */
[----:B-1----:R-:W-:-:S04]  /*163a0*/  LEA.HI R2, R0, R0, RZ, 0x1 ;  /* 0x0000000000027211 */ /* 0x002fc800078f08ff */
[----:B0-----:R-:W-:Y:S02]  /*163b0*/  LOP3.LUT R3, R2, 0xfffffffe, RZ, 0xc0, !PT ;  /* 0xfffffffe02037812 */ /* 0x001fe400078ec0ff */
[----:B------:R-:W-:-:S03]  /*163c0*/  MOV R2, 0x400 ;  /* 0x0000040000027802 */ /* 0x000fc60000000f00 */
[----:B------:R-:W-:Y:S01]  /*163d0*/  IMAD.IADD R0, R0, 0x1, -R3 ;  /* 0x0000000100007824 */ /* 0x000fe200078e0a03 */
[----:B---3--:R-:W-:-:S04]  /*163e0*/  LEA R5, R5, R2, 0x18 ;  /* 0x0000000205057211 */ /* 0x008fc800078ec0ff */
[----:B------:R-:W-:-:S04]  /*163f0*/  SHF.L.U32 R0, R0, 0x1f, RZ ;  /* 0x0000001f00007819 */ /* 0x000fc800000006ff */
[----:B------:R-:W0:Y:S02]  /*16400*/  SYNCS.PHASECHK.TRANS64.TRYWAIT P0, [R5+URZ+0x33420], R0 ;  /* 0x03342000050075a7 */ /* 0x000e24000800017f */
[----:B0-----:R-:W-:Y:S05]  /*16410*/  @!P0 BRA `(.L_x_2304) ;  /* 0x0000002800208947 */ /* 0x001fea0003800000 */
.L_x_2389:
[----:B------:R-:W-:Y:S05]  /*16420*/  BSYNC B0 ;  /* 0x0000000000007941 */ /* 0x000fea0003800000 */
.L_x_2303:
[----:B------:R-:W-:-:S03]  /*16430*/  UMOV UR4, 0xffffffff ;  /* 0xffffffff00047882 */ /* 0x000fc60000000000 */
[----:B------:R-:W-:Y:S05]  /*16440*/  BRA.DIV UR4, `(.L_x_2305) ;  /* 0x0000002a04287947 */ /* 0x000fea000b800000 */
[----:B0-----:R-:W0:Y:S02]  /*16450*/  S2R R0, SR_TID.X ;  /* 0x0000000000007919 */ /* 0x001e240000002100 */
[----:B0-----:R-:W-:-:S04]  /*16460*/  SHF.R.U32.HI R0, RZ, 0x5, R0 ;  /* 0x00000005ff007819 */ /* 0x001fc80000011600 */
[----:B------:R-:W-:-:S05]  /*16470*/  LOP3.LUT R0, R0, 0x3, RZ, 0xc0, !PT ;  /* 0x0000000300007812 */ /* 0x000fca00078ec0ff */
[----:B------:R0:W1:Y:S02]  /*16480*/  SHFL.IDX PT, R14, R0, RZ, 0x1f ;  /* 0x00001fff000e7589 */ /* 0x00006400000e0000 */
.L_x_2392:
[----:B-1----:R-:W-:Y:S01]  /*16490*/  ISETP.NE.AND P0, PT, R14, RZ, PT ;  /* 0x000000ff0e00720c */ /* 0x002fe20003f05270 */
[----:B------:R-:W-:-:S12]  /*164a0*/  BSSY B0, `(.L_x_2306) ;  /* 0x000002c000007945 */ /* 0x000fd80003800000 */
[----:B------:R-:W-:Y:S05]  /*164b0*/  @P0 BRA `(.L_x_2307) ;  /* 0x0000000000a80947 */ /* 0x000fea0003800000 */
[----:B------:R-:W-:-:S03]  /*164c0*/  UMOV UR4, 0xffffffff ;  /* 0xffffffff00047882 */ /* 0x000fc60000000000 */
[----:B------:R-:W-:Y:S05]  /*164d0*/  BRA.DIV UR4, `(.L_x_2308) ;  /* 0x0000002a04387947 */ /* 0x000fea000b800000 */
[----:B------:R-:W-:-:S13]  /*164e0*/  ELECT P6, URZ, PT ;  /* 0x00000000003f782f */ /* 0x000fda00038c0000 */
.L_x_2395:
[----:B------:R-:W-:Y:S05]  /*164f0*/  @!P6 BRA `(.L_x_2307) ;  /* 0x000000000098e947 */ /* 0x000fea0003800000 */
[----:B------:R-:W-:-:S06]  /*16500*/  ULOP3.LUT UR4, UR36, 0x2, URZ, 0xfc, !UPT ;  /* 0x0000000224047892 */ /* 0x000fcc000f8efc3f */
[----:B0-----:R-:W-:-:S05]  /*16510*/  IMAD.U32 R0, RZ, RZ, UR4 ;  /* 0x00000004ff007e24 */ /* 0x001fca000f8e00ff */
[----:B------:R-:W-:-:S13]  /*16520*/  ISETP.NE.AND P0, PT, R0, 0x3, PT ;  /* 0x000000030000780c */ /* 0x000fda0003f05270 */
[----:B------:R-:W-:Y:S05]  /*16530*/  @!P0 BRA `(.L_x_2309) ;  /* 0x0000000000048947 */ /* 0x000fea0003800000 */
[----:B------:R-:W-:Y:S01]  /*16540*/  BPT.TRAP 0x1 ;  /* 0x000000040000795c */ /* 0x000fe20000300000 */
.L_x_2309:
[C---:B------:R-:W-:Y:S01]  /*16550*/  IMAD R3, R28.reuse, 0x8, R5 ;  /* 0x000000081c037824 */ /* 0x040fe200078e0205 */
[----:B------:R-:W-:Y:S01]  /*16560*/  SHF.L.U32 R2, R31, 0x1f, RZ ;  /* 0x0000001f1f027819 */ /* 0x000fe200000006ff */
[----:B------:R-:W-:-:S03]  /*16570*/  VIADD R28, R28, 0x1 ;  /* 0x000000011c1c7836 */ /* 0x000fc60000000000 */
[----:B------:R-:W0:Y:S02]  /*16580*/  SYNCS.PHASECHK.TRANS64.TRYWAIT P1, [R3+URZ+0x33440], R2 ;  /* 0x03344002030075a7 */ /* 0x000e24000802017f */
[----:B------:R-:W-:-:S04]  /*16590*/  ISETP.NE.AND P2, PT, R28, 0x2, PT ;  /* 0x000000021c00780c */ /* 0x000fc80003f45270 */
[----:B------:R-:W-:Y:S01]  /*165a0*/  SEL R0, RZ, 0x1, P2 ;  /* 0x00000001ff007807 */ /* 0x000fe20001000000 */
[----:B0-----:R-:W-:Y:S08]  /*165b0*/  @!P1 BRA `(.L_x_2310) ;  /* 0x0000002800209947 */ /* 0x001ff00003800000 */
.L_x_2396:
[----:B------:R-:W-:Y:S02]  /*165c0*/  SEL R28, R28, RZ, P2 ;  /* 0x000000ff1c1c7207 */ /* 0x000fe40001000000 */
[----:B------:R-:W-:Y:S01]  /*165d0*/  LOP3.LUT R0, R31, R0, RZ, 0x3c, !PT ;  /* 0x000000001f007212 */ /* 0x000fe200078e3cff */
[----:B------:R-:W-:Y:S06]  /*165e0*/  @!P0 BRA `(.L_x_2311) ;  /* 0x0000000000048947 */ /* 0x000fec0003800000 */
[----:B------:R-:W-:Y:S01]  /*165f0*/  BPT.TRAP 0x1 ;  /* 0x000000040000795c */ /* 0x000fe20000300000 */
.L_x_2311:
[----:B------:R-:W-:Y:S01]  /*16600*/  IMAD R5, R28, 0x8, R5 ;  /* 0x000000081c057824 */ /* 0x000fe200078e0205 */
[----:B------:R-:W-:-:S04]  /*16610*/  SHF.L.U32 R0, R0, 0x1f, RZ ;  /* 0x0000001f00007819 */ /* 0x000fc800000006ff */
[----:B------:R-:W1:Y:S02]  /*16620*/  SYNCS.PHASECHK.TRANS64.TRYWAIT P1, [R5+URZ+0x33440], R0 ;  /* 0x03344000050075a7 */ /* 0x000e64000802017f */
[----:B-1----:R-:W-:Y:S05]  /*16630*/  @!P1 BRA `(.L_x_2312) ;  /* 0x0000002800149947 */ /* 0x002fea0003800000 */
.L_x_2397:
[----:B------:R-:W-:Y:S05]  /*16640*/  @!P0 BRA `(.L_x_2313) ;  /* 0x0000000000048947 */ /* 0x000fea0003800000 */
[----:B------:R-:W-:Y:S01]  /*16650*/  BPT.TRAP 0x1 ;  /* 0x000000040000795c */ /* 0x000fe20000300000 */
.L_x_2313:
[----:B------:R-:W2:Y:S02]  /*16660*/  SYNCS.PHASECHK.TRANS64.TRYWAIT P1, [R3+URZ+0x33460], R2 ;  /* 0x03346002030075a7 */ /* 0x000ea4000802017f */
[----:B--2---:R-:W-:Y:S05]  /*16670*/  @!P1 BRA `(.L_x_2314) ;  /* 0x0000002800189947 */ /* 0x004fea0003800000 */
.L_x_2398:
[----:B------:R-:W-:Y:S05]  /*16680*/  @!P0 BRA `(.L_x_2315) ;  /* 0x0000000000048947 */ /* 0x000fea0003800000 */
[----:B------:R-:W-:Y:S01]  /*16690*/  BPT.TRAP 0x1 ;  /* 0x000000040000795c */ /* 0x000fe20000300000 */
.L_x_2315:
[----:B------:R-:W3:Y:S02]  /*166a0*/  SYNCS.PHASECHK.TRANS64.TRYWAIT P1, [R5+URZ+0x33460], R0 ;  /* 0x03346000050075a7 */ /* 0x000ee4000802017f */
[----:B---3--:R-:W-:Y:S05]  /*166b0*/  @!P1 BRA `(.L_x_2316) ;  /* 0x00000028001c9947 */ /* 0x008fea0003800000 */
.L_x_2399:
[----:B------:R-:W-:Y:S05]  /*166c0*/  @!P0 BRA `(.L_x_2317) ;  /* 0x0000000000048947 */ /* 0x000fea0003800000 */
[----:B------:R-:W-:Y:S01]  /*166d0*/  BPT.TRAP 0x1 ;  /* 0x000000040000795c */ /* 0x000fe20000300000 */
.L_x_2317:
[----:B------:R-:W4:Y:S02]  /*166e0*/  SYNCS.PHASECHK.TRANS64.TRYWAIT P1, [R3+URZ+0x33480], R2 ;  /* 0x03348002030075a7 */ /* 0x000f24000802017f */
[----:B----4-:R-:W-:Y:S05]  /*166f0*/  @!P1 BRA `(.L_x_2318) ;  /* 0x0000002800209947 */ /* 0x010fea0003800000 */
.L_x_2400:
[----:B------:R-:W-:Y:S05]  /*16700*/  @!P0 BRA `(.L_x_2319) ;  /* 0x0000000000048947 */ /* 0x000fea0003800000 */
[----:B------:R-:W-:Y:S01]  /*16710*/  BPT.TRAP 0x1 ;  /* 0x000000040000795c */ /* 0x000fe20000300000 */
.L_x_2319:
[----:B------:R0:W0:Y:S02]  /*16720*/  SYNCS.PHASECHK.TRANS64.TRYWAIT P0, [R5+URZ+0x33480], R0 ;  /* 0x03348000050075a7 */ /* 0x000024000800017f */
[----:B0-----:R-:W-:Y:S05]  /*16730*/  @!P0 NANOSLEEP.SYNCS 0x989680 ;  /* 0x009896800000895d */ /* 0x001fea0003900000 */
[----:B------:R-:W0:Y:S02]  /*16740*/  @!P0 SYNCS.PHASECHK.TRANS64 P0, [R5+URZ+0x33480], R0 ;  /* 0x03348000050085a7 */ /* 0x000e24000800007f */
[----:B0-----:R-:W-:Y:S05]  /*16750*/  @!P0 BRA `(.L_x_2319) ;  /* 0xfffffffc00f08947 */ /* 0x001fea000383ffff */
.L_x_2307:
[----:B------:R-:W-:Y:S05]  /*16760*/  BSYNC B0 ;  /* 0x0000000000007941 */ /* 0x000fea0003800000 */
.L_x_2306:
[----:B------:R-:W-:Y:S05]  /*16770*/  EXIT ;  /* 0x000000000000794d */ /* 0x000fea0003800000 */
.L_x_2182:
[----:B0-----:R-:W-:-:S04]  /*16780*/  IMAD.U32 R3, RZ, RZ, UR41 ;  /* 0x00000029ff037e24 */ /* 0x001fc8000f8e00ff */
[----:B------:R0:W1:Y:S03]  /*16790*/  SYNCS.PHASECHK.TRANS64.TRYWAIT P1, [R3+URZ+0x33400], R6 ;  /* 0x03340006030075a7 */ /* 0x000066000802017f */
[----:B-1----:R-:W-:Y:S05]  /*167a0*/  @!P1 NANOSLEEP.SYNCS 0x989680 ;  /* 0x009896800000995d */ /* 0x002fea0003900000 */
[----:B------:R-:W1:Y:S02]  /*167b0*/  @!P1 SYNCS.PHASECHK.TRANS64 P1, [R3+URZ+0x33400], R6 ;  /* 0x03340006030095a7 */ /* 0x000e64000802007f */
[----:B-1----:R-:W-:Y:S05]  /*167c0*/  @!P1 BRA `(.L_x_2182) ;  /* 0xfffffffc00ec9947 */ /* 0x002fea000383ffff */
[----:B------:R-:W-:Y:S05]  /*167d0*/  BRA `(.L_x_2320) ;  /* 0xfffffeb000a47947 */ /* 0x000fea000383ffff */
.L_x_2186:
[----:B-1----:R1:W2:Y:S02]  /*167e0*/  SYNCS.PHASECHK.TRANS64.TRYWAIT P1, [R2+URZ+0x33430], R3 ;  /* 0x03343003020075a7 */ /* 0x0022a4000802017f */
[----:B--2---:R-:W-:Y:S05]  /*167f0*/  @!P1 NANOSLEEP.SYNCS 0x989680 ;  /* 0x009896800000995d */ /* 0x004fea0003900000 */
[----:B------:R-:W2:Y:S02]  /*16800*/  @!P1 SYNCS.PHASECHK.TRANS64 P1, [R2+URZ+0x33430], R3 ;  /* 0x03343003020095a7 */ /* 0x000ea4000802007f */
[----:B--2---:R-:W-:Y:S05]  /*16810*/  @!P1 BRA `(.L_x_2186) ;  /* 0xfffffffc00f09947 */ /* 0x004fea000383ffff */
[----:B------:R-:W-:Y:S05]  /*16820*/  BRA `(.L_x_2185) ;  /* 0xfffffeb000c07947 */ /* 0x000fea000383ffff */
.L_x_2192:
[----:B-1----:R-:W-:-:S04]  /*16830*/  IMAD.U32 R7, RZ, RZ, UR6 ;  /* 0x00000006ff077e24 */ /* 0x002fc8000f8e00ff */
[----:B------:R1:W2:Y:S03]  /*16840*/  SYNCS.PHASECHK.TRANS64.TRYWAIT P1, [R7+URZ+0x33430], R6 ;  /* 0x03343006070075a7 */ /* 0x0002a6000802017f */
[----:B--2---:R-:W-:Y:S05]  /*16850*/  @!P1 NANOSLEEP.SYNCS 0x989680 ;  /* 0x009896800000995d */ /* 0x004fea0003900000 */
[----:B------:R-:W2:Y:S02]  /*16860*/  @!P1 SYNCS.PHASECHK.TRANS64 P1, [R7+URZ+0x33430], R6 ;  /* 0x03343006070095a7 */ /* 0x000ea4000802007f */
[----:B--2---:R-:W-:Y:S05]  /*16870*/  @!P1 BRA `(.L_x_2192) ;  /* 0xfffffffc00ec9947 */ /* 0x004fea000383ffff */
[----:B------:R-:W-:Y:S05]  /*16880*/  BRA `(.L_x_2189) ;  /* 0xfffffef0008c7947 */ /* 0x000fea000383ffff */
.L_x_2196:
[----:B-1----:R-:W-:-:S04]  /*16890*/  IMAD.U32 R7, RZ, RZ, UR6 ;  /* 0x00000006ff077e24 */ /* 0x002fc8000f8e00ff */
[----:B------:R1:W2:Y:S03]  /*168a0*/  SYNCS.PHASECHK.TRANS64.TRYWAIT P1, [R7+URZ+0x33450], R6 ;  /* 0x03345006070075a7 */ /* 0x0002a6000802017f */
[----:B--2---:R-:W-:Y:S05]  /*168b0*/  @!P1 NANOSLEEP.SYNCS 0x989680 ;  /* 0x009896800000995d */ /* 0x004fea0003900000 */
[----:B------:R-:W2:Y:S02]  /*168c0*/  @!P1 SYNCS.PHASECHK.TRANS64 P1, [R7+URZ+0x33450], R6 ;  /* 0x03345006070095a7 */ /* 0x000ea4000802007f */
[----:B--2---:R-:W-:Y:S05]  /*168d0*/  @!P1 BRA `(.L_x_2196) ;  /* 0xfffffffc00ec9947 */ /* 0x004fea000383ffff */
[----:B------:R-:W-:Y:S05]  /*168e0*/  BRA `(.L_x_2193) ;  /* 0xfffffefc00947947 */ /* 0x000fea000383ffff */
.L_x_2204:
[----:B-1----:R-:W-:-:S04]  /*168f0*/  IMAD.U32 R7, RZ, RZ, UR6 ;  /* 0x00000006ff077e24 */ /* 0x002fc8000f8e00ff */
[----:B------:R1:W2:Y:S03]  /*16900*/  SYNCS.PHASECHK.TRANS64.TRYWAIT P1, [R7+URZ+0x33430], R6 ;  /* 0x03343006070075a7 */ /* 0x0002a6000802017f */
[----:B--2---:R-:W-:Y:S05]  /*16910*/  @!P1 NANOSLEEP.SYNCS 0x989680 ;  /* 0x009896800000995d */ /* 0x004fea0003900000 */
[----:B------:R-:W2:Y:S02]  /*16920*/  @!P1 SYNCS.PHASECHK.TRANS64 P1, [R7+URZ+0x33430], R6 ;  /* 0x03343006070095a7 */ /* 0x000ea4000802007f */
[----:B--2---:R-:W-:Y:S05]  /*16930*/  @!P1 BRA `(.L_x_2204) ;  /* 0xfffffffc00ec9947 */ /* 0x004fea000383ffff */
[----:B------:R-:W-:Y:S05]  /*16940*/  BRA `(.L_x_2201) ;  /* 0xffffff3400887947 */ /* 0x000fea000383ffff */
.L_x_2208:
[----:B-1----:R-:W-:-:S04]  /*16950*/  IMAD.U32 R7, RZ, RZ, UR6 ;  /* 0x00000006ff077e24 */ /* 0x002fc8000f8e00ff */
[----:B------:R1:W2:Y:S03]  /*16960*/  SYNCS.PHASECHK.TRANS64.TRYWAIT P1, [R7+URZ+0x33450], R6 ;  /* 0x03345006070075a7 */ /* 0x0002a6000802017f */
[----:B--2---:R-:W-:Y:S05]  /*16970*/  @!P1 NANOSLEEP.SYNCS 0x989680 ;  /* 0x009896800000995d */ /* 0x004fea0003900000 */
[----:B------:R-:W2:Y:S02]  /*16980*/  @!P1 SYNCS.PHASECHK.TRANS64 P1, [R7+URZ+0x33450], R6 ;  /* 0x03345006070095a7 */ /* 0x000ea4000802007f */
[----:B--2---:R-:W-:Y:S05]  /*16990*/  @!P1 BRA `(.L_x_2208) ;  /* 0xfffffffc00ec9947 */ /* 0x004fea000383ffff */
[----:B------:R-:W-:Y:S05]  /*169a0*/  BRA `(.L_x_2205) ;  /* 0xffffff4000907947 */ /* 0x000fea000383ffff */
.L_x_2215:
[----:B-1----:R-:W-:-:S04]  /*169b0*/  IMAD.U32 R5, RZ, RZ, UR11 ;  /* 0x0000000bff057e24 */ /* 0x002fc8000f8e00ff */
[----:B------:R1:W2:Y:S03]  /*169c0*/  SYNCS.PHASECHK.TRANS64.TRYWAIT P1, [R5+URZ+0x33450], R0 ;  /* 0x03345000050075a7 */ /* 0x0002a6000802017f */
[----:B--2---:R-:W-:Y:S05]  /*169d0*/  @!P1 NANOSLEEP.SYNCS 0x989680 ;  /* 0x009896800000995d */ /* 0x004fea0003900000 */
[----:B------:R-:W2:Y:S02]  /*169e0*/  @!P1 SYNCS.PHASECHK.TRANS64 P1, [R5+URZ+0x33450], R0 ;  /* 0x03345000050095a7 */ /* 0x000ea4000802007f */
[----:B--2---:R-:W-:Y:S05]  /*169f0*/  @!P1 BRA `(.L_x_2215) ;  /* 0xfffffffc00ec9947 */ /* 0x004fea000383ffff */
[----:B------:R-:W-:Y:S05]  /*16a00*/  BRA `(.L_x_2214) ;  /* 0xffffff6c006c7947 */ /* 0x000fea000383ffff */
.L_x_2249:
        /* <DEDUP_REMOVED lines=10> */
.L_x_2321:
[----:B------:R-:W-:Y:S05]  /*16ab0*/  BRA `(.L_x_2322) ;  /* 0xffffffb800087947 */ /* 0x000fea000383ffff */
.L_x_2252:
[----:B0-----:R0:W1:Y:S02]  /*16ac0*/  SYNCS.PHASECHK.TRANS64.TRYWAIT P0, [R4+URZ+0x33480], R27 ;  /* 0x0334801b040075a7 */ /* 0x001064000800017f */
[----:B-1----:R-:W-:Y:S05]  /*16ad0*/  @!P0 NANOSLEEP.SYNCS 0x989680 ;  /* 0x009896800000895d */ /* 0x002fea0003900000 */
[----:B------:R-:W1:Y:S02]  /*16ae0*/  @!P0 SYNCS.PHASECHK.TRANS64 P0, [R4+URZ+0x33480], R27 ;  /* 0x0334801b040085a7 */ /* 0x000e64000800007f */
[----:B-1----:R-:W-:Y:S05]  /*16af0*/  @!P0 BRA `(.L_x_2252) ;  /* 0xfffffffc00f08947 */ /* 0x002fea000383ffff */
[----:B------:R-:W-:Y:S05]  /*16b00*/  BRA `(.L_x_2323) ;  /* 0xffffffbc00347947 */ /* 0x000fea000383ffff */
.L_x_2253:
        /* <DEDUP_REMOVED lines=8> */
.L_x_2325:
[----:B------:R-:W-:Y:S05]  /*16b90*/  BSYNC B0 ;  /* 0x0000000000007941 */ /* 0x000fea0003800000 */
.L_x_2324:
[----:B------:R-:W-:Y:S01]  /*16ba0*/  IMAD.MOV.U32 R13, RZ, RZ, R19 ;  /* 0x000000ffff0d7224 */ /* 0x000fe200078e0013 */
[C---:B------:R-:W-:Y:S01]  /*16bb0*/  LOP3.LUT P3, RZ, R16.reuse, 0x200, RZ, 0xc0, !PT ;  /* 0x0000020010ff7812 */ /* 0x040fe2000786c0ff */
[----:B------:R-:W-:Y:S01]  /*16bc0*/  IMAD.MOV.U32 R12, RZ, RZ, RZ ;  /* 0x000000ffff0c7224 */ /* 0x000fe200078e00ff */
[C---:B------:R-:W-:Y:S01]  /*16bd0*/  LOP3.LUT P2, RZ, R16.reuse, 0x100, RZ, 0xc0, !PT ;  /* 0x0000010010ff7812 */ /* 0x040fe2000784c0ff */
[----:B------:R-:W-:Y:S01]  /*16be0*/  IMAD.MOV.U32 R11, RZ, RZ, 0x1c1f ;  /* 0x00001c1fff0b7424 */ /* 0x000fe200078e00ff */
[----:B------:R-:W-:Y:S01]  /*16bf0*/  LOP3.LUT R16, R16, 0xffffffbf, RZ, 0xc0, !PT ;  /* 0xffffffbf10107812 */ /* 0x000fe200078ec0ff */
[----:B------:R-:W-:Y:S01]  /*16c00*/  IMAD.MOV.U32 R15, RZ, RZ, -0x1 ;  /* 0xffffffffff0f7424 */ /* 0x000fe200078e00ff */
[----:B------:R-:W-:Y:S01]  /*16c10*/  ISETP.GE.AND P4, PT, R9, 0x21, PT ;  /* 0x000000210900780c */ /* 0x000fe20003f86270 */
[----:B------:R-:W-:-:S12]  /*16c20*/  IMAD.MOV.U32 R0, RZ, RZ, R14 ;  /* 0x000000ffff007224 */ /* 0x000fd800078e000e */
[----:B------:R-:W-:Y:S05]  /*16c30*/  WARPSYNC.COLLECTIVE R15, `(.L_x_2326) ;  /* 0x000000000f087348 */ /* 0x000fea0003c00000 */
[----:B------:R0:W1:Y:S02]  /*16c40*/  SHFL.IDX P6, R14, R13, R12, R11 ;  /* 0x0000000c0d0e7389 */ /* 0x00006400000c000b */
[----:B01----:R-:W-:Y:S01]  /*16c50*/  ENDCOLLECTIVE ;  /* 0x000000000000791b */ /* 0x003fe20003800000 */
.L_x_2326:
[----:B------:R-:W-:Y:S02]  /*16c60*/  IMAD.MOV.U32 R13, RZ, RZ, R10 ;  /* 0x000000ffff0d7224 */ /* 0x000fe400078e000a */
[----:B------:R-:W-:Y:S02]  /*16c70*/  IMAD.MOV.U32 R12, RZ, RZ, 0x1 ;  /* 0x00000001ff0c7424 */ /* 0x000fe400078e00ff */
[----:B------:R-:W-:-:S07]  /*16c80*/  IMAD.MOV.U32 R2, RZ, RZ, R14 ;  /* 0x000000ffff027224 */ /* 0x000fce00078e000e */
[----:B------:R-:W-:Y:S05]  /*16c90*/  WARPSYNC.COLLECTIVE R15, `(.L_x_2327) ;  /* 0x000000000f087348 */ /* 0x000fea0003c00000 */
[----:B------:R0:W1:Y:S02]  /*16ca0*/  SHFL.IDX P6, R14, R13, R12, R11 ;  /* 0x0000000c0d0e7389 */ /* 0x00006400000c000b */
[----:B01----:R-:W-:Y:S01]  /*16cb0*/  ENDCOLLECTIVE ;  /* 0x000000000000791b */ /* 0x003fe20003800000 */
.L_x_2327:
        /* <DEDUP_REMOVED lines=17> */
.L_x_2328:
[----:B------:R-:W-:Y:S02]  /*16dd0*/  IMAD.MOV.U32 R13, RZ, RZ, R10 ;  /* 0x000000ffff0d7224 */ /* 0x000fe400078e000a */
[----:B------:R-:W-:Y:S02]  /*16de0*/  IMAD.MOV.U32 R12, RZ, RZ, 0x2 ;  /* 0x00000002ff0c7424 */ /* 0x000fe400078e00ff */
[----:B------:R-:W-:-:S07]  /*16df0*/  IMAD.MOV.U32 R2, RZ, RZ, R14 ;  /* 0x000000ffff027224 */ /* 0x000fce00078e000e */
[----:B------:R-:W-:Y:S05]  /*16e00*/  WARPSYNC.COLLECTIVE R15, `(.L_x_2329) ;  /* 0x000000000f087348 */ /* 0x000fea0003c00000 */
[----:B------:R0:W1:Y:S02]  /*16e10*/  SHFL.IDX P6, R14, R13, R12, R11 ;  /* 0x0000000c0d0e7389 */ /* 0x00006400000c000b */
[----:B01----:R-:W-:Y:S01]  /*16e20*/  ENDCOLLECTIVE ;  /* 0x000000000000791b */ /* 0x003fe20003800000 */
.L_x_2329:
        /* <DEDUP_REMOVED lines=16> */
.L_x_2330:
[----:B------:R-:W-:Y:S02]  /*16f30*/  IMAD.MOV.U32 R13, RZ, RZ, R10 ;  /* 0x000000ffff0d7224 */ /* 0x000fe400078e000a */
[----:B------:R-:W-:Y:S02]  /*16f40*/  IMAD.MOV.U32 R12, RZ, RZ, 0x3 ;  /* 0x00000003ff0c7424 */ /* 0x000fe400078e00ff */
[----:B------:R-:W-:-:S07]  /*16f50*/  IMAD.MOV.U32 R2, RZ, RZ, R14 ;  /* 0x000000ffff027224 */ /* 0x000fce00078e000e */
[----:B------:R-:W-:Y:S05]  /*16f60*/  WARPSYNC.COLLECTIVE R15, `(.L_x_2331) ;  /* 0x000000000f087348 */ /* 0x000fea0003c00000 */
[----:B------:R0:W1:Y:S02]  /*16f70*/  SHFL.IDX P6, R14, R13, R12, R11 ;  /* 0x0000000c0d0e7389 */ /* 0x00006400000c000b */
[----:B01----:R-:W-:Y:S01]  /*16f80*/  ENDCOLLECTIVE ;  /* 0x000000000000791b */ /* 0x003fe20003800000 */
.L_x_2331:
        /* <DEDUP_REMOVED lines=13> */
.L_x_2332:
        /* <DEDUP_REMOVED lines=8> */
[----:B0-----:R-:W-:-:S07]  /*170e0*/  IMAD.MOV.U32 R2, RZ, RZ, R14 ;  /* 0x000000ffff027224 */ /* 0x001fce00078e000e */
[----:B------:R-:W-:Y:S05]  /*170f0*/  WARPSYNC.COLLECTIVE R15, `(.L_x_2333) ;  /* 0x000000000f087348 */ /* 0x000fea0003c00000 */
[----:B------:R0:W1:Y:S02]  /*17100*/  SHFL.IDX P6, R14, R13, R12, R11 ;  /* 0x0000000c0d0e7389 */ /* 0x00006400000c000b */
[----:B01----:R-:W-:Y:S01]  /*17110*/  ENDCOLLECTIVE ;  /* 0x000000000000791b */ /* 0x003fe20003800000 */
.L_x_2333:
        /* <DEDUP_REMOVED lines=15> */
.L_x_2334:
[----:B------:R-:W-:Y:S01]  /*17210*/  @!PT LDS RZ, [RZ] ;  /* 0x00000000fffff984 */ /* 0x000fe20000000800 */
[----:B------:R-:W-:Y:S01]  /*17220*/  @!PT LDS RZ, [RZ] ;  /* 0x00000000fffff984 */ /* 0x000fe20000000800 */
[----:B------:R-:W-:Y:S01]  /*17230*/  @!PT LDS RZ, [RZ] ;  /* 0x00000000fffff984 */ /* 0x000fe20000000800 */
[----:B------:R-:W-:Y:S01]  /*17240*/  LDGSTS.E.BYPASS.LTC128B.128 [R0+0x13200], desc[UR50][R2.64+0x40], !P0 ;  /* 0x1320004002007fae */ /* 0x000fe2000c101d72 */
[----:B------:R-:W-:-:S13]  /*17250*/  ISETP.LT.OR P0, PT, R9, 0x61, P1 ;  /* 0x000000610900780c */ /* 0x000fda0000f01670 */
[----:B------:R0:W-:Y:S01]  /*17260*/  LDGSTS.E.BYPASS.LTC128B.128 [R0+0x15a00], desc[UR50][R2.64+0x80], !P0 ;  /* 0x15a0008002007fae */ /* 0x0001e2000c101d72 */
[----:B------:R-:W-:Y:S01]  /*17270*/  ISETP.GE.AND P0, PT, R9, 0x81, PT ;  /* 0x000000810900780c */ /* 0x000fe20003f06270 */
[----:B0-----:R-:W-:-:S12]  /*17280*/  IMAD.MOV.U32 R2, RZ, RZ, R14 ;  /* 0x000000ffff027224 */ /* 0x001fd800078e000e */
[----:B------:R-:W-:Y:S01]  /*17290*/  @P0 LOP3.LUT R16, R16, 0x40, RZ, 0xfc, !PT ;  /* 0x0000004010100812 */ /* 0x000fe200078efcff */
[----:B------:R-:W-:Y:S06]  /*172a0*/  BRA `(.L_x_2335) ;  /* 0xffffffb800c87947 */ /* 0x000fec000383ffff */
.L_x_2258:
[----:B---3--:R3:W4:Y:S02]  /*172b0*/  SYNCS.PHASECHK.TRANS64.TRYWAIT P0, [R4+URZ+0x33440], R27 ;  /* 0x0334401b040075a7 */ /* 0x008724000800017f */
[----:B----4-:R-:W-:Y:S05]  /*172c0*/  @!P0 NANOSLEEP.SYNCS 0x989680 ;  /* 0x009896800000895d */ /* 0x010fea0003900000 */
[----:B------:R-:W4:Y:S02]  /*172d0*/  @!P0 SYNCS.PHASECHK.TRANS64 P0, [R4+URZ+0x33440], R27 ;  /* 0x0334401b040085a7 */ /* 0x000f24000800007f */
[----:B----4-:R-:W-:Y:S05]  /*172e0*/  @!P0 BRA `(.L_x_2258) ;  /* 0xfffffffc00f08947 */ /* 0x010fea000383ffff */
[----:B------:R-:W-:Y:S05]  /*172f0*/  BRA `(.L_x_2336) ;  /* 0xffffffbc00347947 */ /* 0x000fea000383ffff */
.L_x_2259:
        /* <DEDUP_REMOVED lines=8> */
.L_x_2338:
[----:B------:R-:W-:Y:S05]  /*17380*/  BSYNC B0 ;  /* 0x0000000000007941 */ /* 0x000fea0003800000 */
.L_x_2337:
[----:B------:R-:W-:Y:S01]  /*17390*/  IMAD.MOV.U32 R13, RZ, RZ, R6 ;  /* 0x000000ffff0d7224 */ /* 0x000fe200078e0006 */
[----:B------:R-:W-:Y:S01]  /*173a0*/  LOP3.LUT P1, RZ, R16, 0x1, RZ, 0xc0, !PT ;  /* 0x0000000110ff7812 */ /* 0x000fe2000782c0ff */
[----:B------:R-:W-:Y:S02]  /*173b0*/  IMAD.MOV.U32 R12, RZ, RZ, RZ ;  /* 0x000000ffff0c7224 */ /* 0x000fe400078e00ff */
[----:B------:R-:W-:Y:S02]  /*173c0*/  IMAD.MOV.U32 R11, RZ, RZ, 0x1c1f ;  /* 0x00001c1fff0b7424 */ /* 0x000fe400078e00ff */
[----:B------:R-:W-:Y:S02]  /*173d0*/  IMAD.MOV.U32 R15, RZ, RZ, -0x1 ;  /* 0xffffffffff0f7424 */ /* 0x000fe400078e00ff */
[----:B------:R-:W-:-:S07]  /*173e0*/  IMAD.MOV.U32 R2, RZ, RZ, R14 ;  /* 0x000000ffff027224 */ /* 0x000fce00078e000e */
[----:B------:R-:W-:Y:S05]  /*173f0*/  WARPSYNC.COLLECTIVE R15, `(.L_x_2339) ;  /* 0x000000000f087348 */ /* 0x000fea0003c00000 */
[----:B------:R0:W1:Y:S02]  /*17400*/  SHFL.IDX P6, R14, R13, R12, R11 ;  /* 0x0000000c0d0e7389 */ /* 0x00006400000c000b */
[----:B01----:R-:W-:Y:S01]  /*17410*/  ENDCOLLECTIVE ;  /* 0x000000000000791b */ /* 0x003fe20003800000 */
.L_x_2339:
[----:B------:R-:W-:Y:S02]  /*17420*/  IMAD.MOV.U32 R13, RZ, RZ, R8 ;  /* 0x000000ffff0d7224 */ /* 0x000fe400078e0008 */
[----:B------:R-:W-:Y:S01]  /*17430*/  IMAD.MOV.U32 R12, RZ, RZ, 0x1 ;  /* 0x00000001ff0c7424 */ /* 0x000fe200078e00ff */
[----:B------:R-:W-:Y:S02]  /*17440*/  @P5 IADD3 R14, P0, R33, R14, RZ ;  /* 0x0000000e210e5210 */ /* 0x000fe40007f1e0ff */
[----:B------:R-:W-:-:S03]  /*17450*/  LOP3.LUT P6, RZ, R16, 0x2, RZ, 0xc0, !PT ;  /* 0x0000000210ff7812 */ /* 0x000fc600078cc0ff */
[----:B------:R-:W-:Y:S01]  /*17460*/  @P5 IMAD.X R3, RZ, RZ, R2, P0 ;  /* 0x000000ffff035224 */ /* 0x000fe200000e0602 */
[----:B------:R-:W-:Y:S01]  /*17470*/  LOP3.LUT P0, RZ, R16, 0x4, RZ, 0xc0, !PT ;  /* 0x0000000410ff7812 */ /* 0x000fe2000780c0ff */
[----:B------:R-:W-:-:S12]  /*17480*/  @P5 IMAD.MOV.U32 R2, RZ, RZ, R14 ;  /* 0x000000ffff025224 */ /* 0x000fd800078e000e */
[----:B------:R-:W-:Y:S01]  /*17490*/  @!PT LDS RZ, [RZ] ;  /* 0x00000000fffff984 */ /* 0x000fe20000000800 */
[----:B------:R-:W-:Y:S01]  /*174a0*/  @!PT LDS RZ, [RZ] ;  /* 0x00000000fffff984 */ /* 0x000fe20000000800 */
[----:B------:R-:W-:Y:S01]  /*174b0*/  @!PT LDS RZ, [RZ] ;  /* 0x00000000fffff984 */ /* 0x000fe20000000800 */
[----:B------:R0:W-:Y:S04]  /*174c0*/  @P5 LDGSTS.E.BYPASS.LTC128B.128 [R0+0x24200], desc[UR50][R2.64], !P0 ;  /* 0x2420000002005fae */ /* 0x0001e8000c101d72 */
[----:B------:R0:W-:Y:S02]  /*174d0*/  @P5 LDGSTS.E.BYPASS.LTC128B.128 [R0+0x26a00], desc[UR50][R2.64+0x40], !P6 ;  /* 0x26a0004002005fae */ /* 0x0001e4000f101d72 */
[----:B0-----:R-:W-:Y:S05]  /*174e0*/  WARPSYNC.COLLECTIVE R15, `(.L_x_2340) ;  /* 0x000000000f087348 */ /* 0x001fea0003c00000 */
[----:B------:R1:W2:Y:S02]  /*174f0*/  SHFL.IDX P6, R14, R13, R12, R11 ;  /* 0x0000000c0d0e7389 */ /* 0x0002a400000c000b */
[----:B012---:R-:W-:Y:S01]  /*17500*/  ENDCOLLECTIVE ;  /* 0x000000000000791b */ /* 0x007fe20003800000 */
.L_x_2340:
[----:B------:R-:W-:Y:S01]  /*17510*/  @!PT LDS RZ, [RZ] ;  /* 0x00000000fffff984 */ /* 0x000fe20000000800 */
[----:B------:R-:W-:Y:S01]  /*17520*/  @!PT LDS RZ, [RZ] ;  /* 0x00000000fffff984 */ /* 0x000fe20000000800 */
[----:B------:R-:W-:Y:S01]  /*17530*/  @!PT LDS RZ, [RZ] ;  /* 0x00000000fffff984 */ /* 0x000fe20000000800 */
[----:B------:R0:W-:Y:S01]  /*17540*/  @P5 LDGSTS.E.BYPASS.LTC128B.128 [R0+0x29200], desc[UR50][R2.64+0x80], !P1 ;  /* 0x2920008002005fae */ /* 0x0001e2000c901d72 */
[----:B------:R-:W-:Y:S01]  /*17550*/  LOP3.LUT P5, RZ, R16, 0x2, RZ, 0xc0, !PT ;  /* 0x0000000210ff7812 */ /* 0x000fe200078ac0ff */
[----:B------:R-:W-:Y:S02]  /*17560*/  IMAD.MOV.U32 R13, RZ, RZ, R6 ;  /* 0x000000ffff0d7224 */ /* 0x000fe400078e0006 */
[----:B------:R-:W-:-:S10]  /*17570*/  IMAD.MOV.U32 R7, RZ, RZ, R14 ;  /* 0x000000ffff077224 */ /* 0x000fd400078e000e */
[----:B0-----:R-:W-:Y:S05]  /*17580*/  WARPSYNC.COLLECTIVE R15, `(.L_x_2341) ;  /* 0x000000000f087348 */ /* 0x001fea0003c00000 */
[----:B------:R1:W2:Y:S02]  /*17590*/  SHFL.IDX P6, R14, R13, R12, R11 ;  /* 0x0000000c0d0e7389 */ /* 0x0002a400000c000b */
[----:B012---:R-:W-:Y:S01]  /*175a0*/  ENDCOLLECTIVE ;  /* 0x000000000000791b */ /* 0x007fe20003800000 */
.L_x_2341:
[----:B------:R-:W-:Y:S02]  /*175b0*/  IMAD.MOV.U32 R13, RZ, RZ, R8 ;  /* 0x000000ffff0d7224 */ /* 0x000fe400078e0008 */
[----:B------:R-:W-:Y:S01]  /*175c0*/  IMAD.MOV.U32 R12, RZ, RZ, 0x2 ;  /* 0x00000002ff0c7424 */ /* 0x000fe200078e00ff */
[----:B------:R-:W-:Y:S02]  /*175d0*/  @P4 IADD3 R14, P0, R33, R14, RZ ;  /* 0x0000000e210e4210 */ /* 0x000fe40007f1e0ff */
[----:B------:R-:W-:-:S03]  /*175e0*/  LOP3.LUT P6, RZ, R16, 0x4, RZ, 0xc0, !PT ;  /* 0x0000000410ff7812 */ /* 0x000fc600078cc0ff */
[----:B------:R-:W-:Y:S02]  /*175f0*/  @P4 IMAD.X R7, RZ, RZ, R7, P0 ;  /* 0x000000ffff074224 */ /* 0x000fe400000e0607 */
[----:B------:R-:W-:Y:S02]  /*17600*/  @P4 IMAD.MOV.U32 R2, RZ, RZ, R14 ;  /* 0x000000ffff024224 */ /* 0x000fe400078e000e */
[----:B------:R-:W-:-:S06]  /*17610*/  @P4 IMAD.MOV.U32 R3, RZ, RZ, R7 ;  /* 0x000000ffff034224 */ /* 0x000fcc00078e0007 */
[----:B------:R-:W-:Y:S01]  /*17620*/  @!PT LDS RZ, [RZ] ;  /* 0x00000000fffff984 */ /* 0x000fe20000000800 */
[----:B------:R-:W-:Y:S01]  /*17630*/  @!PT LDS RZ, [RZ] ;  /* 0x00000000fffff984 */ /* 0x000fe20000000800 */
[----:B------:R-:W-:Y:S01]  /*17640*/  @!PT LDS RZ, [RZ] ;  /* 0x00000000fffff984 */ /* 0x000fe20000000800 */
[----:B------:R0:W-:Y:S02]  /*17650*/  @P4 LDGSTS.E.BYPASS.LTC128B.128 [R0+0x24a00], desc[UR50][R2.64], !P6 ;  /* 0x24a0000002004fae */ /* 0x0001e4000f101d72 */
[----:B0-----:R-:W-:Y:S05]  /*17660*/  WARPSYNC.COLLECTIVE R15, `(.L_x_2342) ;  /* 0x000000000f087348 */ /* 0x001fea0003c00000 */
[----:B------:R1:W2:Y:S02]  /*17670*/  SHFL.IDX P6, R14, R13, R12, R11 ;  /* 0x0000000c0d0e7389 */ /* 0x0002a400000c000b */
[----:B012---:R-:W-:Y:S01]  /*17680*/  ENDCOLLECTIVE ;  /* 0x000000000000791b */ /* 0x007fe20003800000 */
.L_x_2342:
        /* <DEDUP_REMOVED lines=11> */
.L_x_2343:
[----:B------:R-:W-:Y:S02]  /*17740*/  IMAD.MOV.U32 R13, RZ, RZ, R8 ;  /* 0x000000ffff0d7224 */ /* 0x000fe400078e0008 */
[----:B------:R-:W-:Y:S01]  /*17750*/  IMAD.MOV.U32 R12, RZ, RZ, 0x3 ;  /* 0x00000003ff0c7424 */ /* 0x000fe200078e00ff */
[----:B------:R-:W-:-:S05]  /*17760*/  @P3 IADD3 R14, P0, R33, R14, RZ ;  /* 0x0000000e210e3210 */ /* 0x000fca0007f1e0ff */
[----:B------:R-:W-:-:S08]  /*17770*/  @P3 IMAD.MOV.U32 R2, RZ, RZ, R14 ;  /* 0x000000ffff023224 */ /* 0x000fd000078e000e */
[----:B------:R-:W-:Y:S05]  /*17780*/  WARPSYNC.COLLECTIVE R15, `(.L_x_2344) ;  /* 0x000000000f087348 */ /* 0x000fea0003c00000 */
[----:B------:R0:W1:Y:S02]  /*17790*/  SHFL.IDX P6, R14, R13, R12, R11 ;  /* 0x0000000c0d0e7389 */ /* 0x00006400000c000b */
[----:B01----:R-:W-:Y:S01]  /*177a0*/  ENDCOLLECTIVE ;  /* 0x000000000000791b */ /* 0x003fe20003800000 */
.L_x_2344:
        /* <DEDUP_REMOVED lines=13> */
.L_x_2345:
[----:B------:R-:W-:Y:S02]  /*17880*/  IMAD.MOV.U32 R13, RZ, RZ, R9 ;  /* 0x000000ffff0d7224 */ /* 0x000fe400078e0009 */
[----:B------:R-:W-:Y:S01]  /*17890*/  IMAD.MOV.U32 R12, RZ, RZ, RZ ;  /* 0x000000ffff0c7224 */ /* 0x000fe200078e00ff */
[----:B------:R-:W-:-:S05]  /*178a0*/  @P2 IADD3 R14, P0, R33, R14, RZ ;  /* 0x0000000e210e2210 */ /* 0x000fca0007f1e0ff */
[----:B------:R-:W-:-:S08]  /*178b0*/  @P2 IMAD.MOV.U32 R2, RZ, RZ, R14 ;  /* 0x000000ffff022224 */ /* 0x000fd000078e000e */
[----:B------:R-:W-:Y:S05]  /*178c0*/  WARPSYNC.COLLECTIVE R15, `(.L_x_2346) ;  /* 0x000000000f087348 */ /* 0x000fea0003c00000 */
[----:B------:R0:W1:Y:S02]  /*178d0*/  SHFL.IDX P6, R14, R13, R12, R11 ;  /* 0x0000000c0d0e7389 */ /* 0x00006400000c000b */
[----:B01----:R-:W-:Y:S01]  /*178e0*/  ENDCOLLECTIVE ;  /* 0x000000000000791b */ /* 0x003fe20003800000 */
.L_x_2346:
        /* <DEDUP_REMOVED lines=13> */
.L_x_2347:
[----:B------:R-:W-:Y:S05]  /*179c0*/  BRA `(.L_x_2348) ;  /* 0xffffffb800a07947 */ /* 0x000fea000383ffff */
.L_x_2266:
[----:B------:R-:W-:Y:S02]  /*179d0*/  IMAD.MOV.U32 R13, RZ, RZ, R4 ;  /* 0x000000ffff0d7224 */ /* 0x000fe400078e0004 */
[----:B------:R-:W-:Y:S02]  /*179e0*/  IMAD.MOV.U32 R12, RZ, RZ, RZ ;  /* 0x000000ffff0c7224 */ /* 0x000fe400078e00ff */
[----:B------:R-:W-:Y:S02]  /*179f0*/  IMAD.MOV.U32 R11, RZ, RZ, 0x1c1f ;  /* 0x00001c1fff0b7424 */ /* 0x000fe400078e00ff */
[----:B------:R-:W-:Y:S02]  /*17a00*/  IMAD.MOV.U32 R15, RZ, RZ, -0x1 ;  /* 0xffffffffff0f7424 */ /* 0x000fe400078e00ff */
[----:B------:R-:W-:-:S07]  /*17a10*/  IMAD.U32 R5, RZ, RZ, UR43 ;  /* 0x0000002bff057e24 */ /* 0x000fce000f8e00ff */
[----:B----45:R-:W-:Y:S05]  /*17a20*/  WARPSYNC.COLLECTIVE R15, `(.L_x_2349) ;  /* 0x000000000f087348 */ /* 0x030fea0003c00000 */
[----:B----4-:R0:W1:Y:S02]  /*17a30*/  SHFL.IDX P6, R14, R13, R12, R11 ;  /* 0x0000000c0d0e7389 */ /* 0x01006400000c000b */
[----:B01---5:R-:W-:Y:S01]  /*17a40*/  ENDCOLLECTIVE ;  /* 0x000000000000791b */ /* 0x023fe20003800000 */
.L_x_2349:
[----:B------:R-:W-:-:S04]  /*17a50*/  IMAD R5, R5, 0x80, R10 ;  /* 0x0000008005057824 */ /* 0x000fc800078e020a */
[C---:B------:R-:W-:Y:S01]  /*17a60*/  VIADD R6, R5.reuse, 0x20 ;  /* 0x0000002005067836 */ /* 0x040fe20000000000 */
[----:B------:R-:W-:Y:S01]  /*17a70*/  ISETP.GE.AND P0, PT, R5, UR38, PT ;  /* 0x0000002605007c0c */ /* 0x000fe2000bf06270 */
[----:B------:R-:W-:Y:S02]  /*17a80*/  IMAD.MOV.U32 R13, RZ, RZ, R0 ;  /* 0x000000ffff0d7224 */ /* 0x000fe400078e0000 */
[----:B------:R-:W-:-:S10]  /*17a90*/  IMAD.MOV.U32 R2, RZ, RZ, R14 ;  /* 0x000000ffff027224 */ /* 0x000fd400078e000e */
[----:B------:R-:W-:Y:S05]  /*17aa0*/  WARPSYNC.COLLECTIVE R15, `(.L_x_2350) ;  /* 0x000000000f087348 */ /* 0x000fea0003c00000 */
[----:B------:R0:W1:Y:S02]  /*17ab0*/  SHFL.IDX P6, R14, R13, R12, R11 ;  /* 0x0000000c0d0e7389 */ /* 0x00006400000c000b */
[----:B01----:R-:W-:Y:S01]  /*17ac0*/  ENDCOLLECTIVE ;  /* 0x000000000000791b */ /* 0x003fe20003800000 */
.L_x_2350:
        /* <DEDUP_REMOVED lines=8> */
.L_x_2351:
        /* <DEDUP_REMOVED lines=12> */
.L_x_2352:
[----:B------:R-:W-:Y:S02]  /*17c10*/  IMAD.MOV.U32 R13, RZ, RZ, R4 ;  /* 0x000000ffff0d7224 */ /* 0x000fe400078e0004 */
[----:B------:R-:W-:Y:S01]  /*17c20*/  IMAD.MOV.U32 R12, RZ, RZ, 0x2 ;  /* 0x00000002ff0c7424 */ /* 0x000fe200078e00ff */
[----:B------:R-:W-:-:S05]  /*17c30*/  @!P0 IADD3 R14, P1, R33, R14, RZ ;  /* 0x0000000e210e8210 */ /* 0x000fca0007f3e0ff */
[----:B------:R-:W-:-:S08]  /*17c40*/  @!P0 IMAD.MOV.U32 R2, RZ, RZ, R14 ;  /* 0x000000ffff028224 */ /* 0x000fd000078e000e */
[----:B------:R-:W-:Y:S05]  /*17c50*/  WARPSYNC.COLLECTIVE R15, `(.L_x_2353) ;  /* 0x000000000f087348 */ /* 0x000fea0003c00000 */
[----:B------:R0:W1:Y:S02]  /*17c60*/  SHFL.IDX P6, R14, R13, R12, R11 ;  /* 0x0000000c0d0e7389 */ /* 0x00006400000c000b */
[----:B01----:R-:W-:Y:S01]  /*17c70*/  ENDCOLLECTIVE ;  /* 0x000000000000791b */ /* 0x003fe20003800000 */
.L_x_2353:
        /* <DEDUP_REMOVED lines=15> */
.L_x_2354:
[----:B------:R-:W-:Y:S02]  /*17d70*/  IMAD.MOV.U32 R13, RZ, RZ, R4 ;  /* 0x000000ffff0d7224 */ /* 0x000fe400078e0004 */
[----:B------:R-:W-:Y:S01]  /*17d80*/  IMAD.MOV.U32 R12, RZ, RZ, 0x3 ;  /* 0x00000003ff0c7424 */ /* 0x000fe200078e00ff */
[----:B------:R-:W-:-:S05]  /*17d90*/  @!P0 IADD3 R14, P1, R33, R14, RZ ;  /* 0x0000000e210e8210 */ /* 0x000fca0007f3e0ff */
[----:B------:R-:W-:-:S08]  /*17da0*/  @!P0 IMAD.MOV.U32 R2, RZ, RZ, R14 ;  /* 0x000000ffff028224 */ /* 0x000fd000078e000e */
[----:B------:R-:W-:Y:S05]  /*17db0*/  WARPSYNC.COLLECTIVE R15, `(.L_x_2355) ;  /* 0x000000000f087348 */ /* 0x000fea0003c00000 */
[----:B------:R0:W1:Y:S02]  /*17dc0*/  SHFL.IDX P6, R14, R13, R12, R11 ;  /* 0x0000000c0d0e7389 */ /* 0x00006400000c000b */
[----:B01----:R-:W-:Y:S01]  /*17dd0*/  ENDCOLLECTIVE ;  /* 0x000000000000791b */ /* 0x003fe20003800000 */
.L_x_2355:
        /* <DEDUP_REMOVED lines=13> */
.L_x_2356:
[----:B------:R-:W-:Y:S05]  /*17eb0*/  BRA `(.L_x_2357) ;  /* 0xffffffbc00a07947 */ /* 0x000fea000383ffff */
.L_x_2269:
[----:B0-----:R0:W1:Y:S02]  /*17ec0*/  SYNCS.PHASECHK.TRANS64.TRYWAIT P0, [R17+URZ+0x33420], R0 ;  /* 0x03342000110075a7 */ /* 0x001064000800017f */
[----:B-1----:R-:W-:Y:S05]  /*17ed0*/  @!P0 NANOSLEEP.SYNCS 0x989680 ;  /* 0x009896800000895d */ /* 0x002fea0003900000 */
[----:B------:R-:W1:Y:S02]  /*17ee0*/  @!P0 SYNCS.PHASECHK.TRANS64 P0, [R17+URZ+0x33420], R0 ;  /* 0x03342000110085a7 */ /* 0x000e64000800007f */
[----:B-1----:R-:W-:Y:S05]  /*17ef0*/  @!P0 BRA `(.L_x_2269) ;  /* 0xfffffffc00f08947 */ /* 0x002fea000383ffff */
[----:B------:R-:W-:Y:S05]  /*17f00*/  BRA `(.L_x_2358) ;  /* 0xffffffc000047947 */ /* 0x000fea000383ffff */
.L_x_2273:
[----:B0-----:R0:W1:Y:S02]  /*17f10*/  SYNCS.PHASECHK.TRANS64.TRYWAIT P0, [R4+URZ+0x33480], R27 ;  /* 0x0334801b040075a7 */ /* 0x001064000800017f */
[----:B-1----:R-:W-:Y:S05]  /*17f20*/  @!P0 NANOSLEEP.SYNCS 0x989680 ;  /* 0x009896800000895d */ /* 0x002fea0003900000 */
[----:B------:R-:W1:Y:S02]  /*17f30*/  @!P0 SYNCS.PHASECHK.TRANS64 P0, [R4+URZ+0x33480], R27 ;  /* 0x0334801b040085a7 */ /* 0x000e64000800007f */
[----:B-1----:R-:W-:Y:S05]  /*17f40*/  @!P0 BRA `(.L_x_2273) ;  /* 0xfffffffc00f08947 */ /* 0x002fea000383ffff */
[----:B------:R-:W-:Y:S05]  /*17f50*/  BRA `(.L_x_2359) ;  /* 0xffffffc400307947 */ /* 0x000fea000383ffff */
.L_x_2274:
        /* <DEDUP_REMOVED lines=8> */
.L_x_2361:
[----:B------:R-:W-:Y:S05]  /*17fe0*/  BSYNC B0 ;  /* 0x0000000000007941 */ /* 0x000fea0003800000 */
.L_x_2360:
        /* <DEDUP_REMOVED lines=8> */
.L_x_2362:
[----:B------:R-:W-:Y:S02]  /*18070*/  IMAD.MOV.U32 R13, RZ, RZ, R10 ;  /* 0x000000ffff0d7224 */ /* 0x000fe400078e000a */
[----:B------:R-:W-:Y:S02]  /*18080*/  IMAD.MOV.U32 R12, RZ, RZ, 0x1 ;  /* 0x00000001ff0c7424 */ /* 0x000fe400078e00ff */
[----:B------:R-:W-:-:S07]  /*18090*/  IMAD.MOV.U32 R2, RZ, RZ, R14 ;  /* 0x000000ffff027224 */ /* 0x000fce00078e000e */
[----:B------:R-:W-:Y:S05]  /*180a0*/  WARPSYNC.COLLECTIVE R15, `(.L_x_2363) ;  /* 0x000000000f087348 */ /* 0x000fea0003c00000 */
[----:B------:R0:W1:Y:S02]  /*180b0*/  SHFL.IDX P6, R14, R13, R12, R11 ;  /* 0x0000000c0d0e7389 */ /* 0x00006400000c000b */
[----:B01----:R-:W-:Y:S01]  /*180c0*/  ENDCOLLECTIVE ;  /* 0x000000000000791b */ /* 0x003fe20003800000 */
.L_x_2363:
        /* <DEDUP_REMOVED lines=14> */
.L_x_2364:
[----:B------:R-:W-:Y:S02]  /*181b0*/  IMAD.MOV.U32 R13, RZ, RZ, R10 ;  /* 0x000000ffff0d7224 */ /* 0x000fe400078e000a */
[----:B------:R-:W-:Y:S02]  /*181c0*/  IMAD.MOV.U32 R12, RZ, RZ, 0x2 ;  /* 0x00000002ff0c7424 */ /* 0x000fe400078e00ff */
[----:B------:R-:W-:-:S07]  /*181d0*/  IMAD.MOV.U32 R2, RZ, RZ, R14 ;  /* 0x000000ffff027224 */ /* 0x000fce00078e000e */
[----:B------:R-:W-:Y:S05]  /*181e0*/  WARPSYNC.COLLECTIVE R15, `(.L_x_2365) ;  /* 0x000000000f087348 */ /* 0x000fea0003c00000 */
[----:B------:R0:W1:Y:S02]  /*181f0*/  SHFL.IDX P6, R14, R13, R12, R11 ;  /* 0x0000000c0d0e7389 */ /* 0x00006400000c000b */
[----:B01----:R-:W-:Y:S01]  /*18200*/  ENDCOLLECTIVE ;  /* 0x000000000000791b */ /* 0x003fe20003800000 */
.L_x_2365:
        /* <DEDUP_REMOVED lines=13> */
.L_x_2366:
[----:B------:R-:W-:Y:S02]  /*182e0*/  IMAD.MOV.U32 R13, RZ, RZ, R10 ;  /* 0x000000ffff0d7224 */ /* 0x000fe400078e000a */
[----:B------:R-:W-:Y:S02]  /*182f0*/  IMAD.MOV.U32 R12, RZ, RZ, 0x3 ;  /* 0x00000003ff0c7424 */ /* 0x000fe400078e00ff */
[----:B------:R-:W-:-:S07]  /*18300*/  IMAD.MOV.U32 R2, RZ, RZ, R14 ;  /* 0x000000ffff027224 */ /* 0x000fce00078e000e */
[----:B------:R-:W-:Y:S05]  /*18310*/  WARPSYNC.COLLECTIVE R15, `(.L_x_2367) ;  /* 0x000000000f087348 */ /* 0x000fea0003c00000 */
[----:B------:R0:W1:Y:S02]  /*18320*/  SHFL.IDX P6, R14, R13, R12, R11 ;  /* 0x0000000c0d0e7389 */ /* 0x00006400000c000b */
[----:B01----:R-:W-:Y:S01]  /*18330*/  ENDCOLLECTIVE ;  /* 0x000000000000791b */ /* 0x003fe20003800000 */
.L_x_2367:
        /* <DEDUP_REMOVED lines=13> */
.L_x_2368:
[----:B------:R-:W-:Y:S02]  /*18410*/  IMAD.MOV.U32 R13, RZ, RZ, R23 ;  /* 0x000000ffff0d7224 */ /* 0x000fe400078e0017 */
[----:B------:R-:W-:Y:S02]  /*18420*/  IMAD.MOV.U32 R12, RZ, RZ, RZ ;  /* 0x000000ffff0c7224 */ /* 0x000fe400078e00ff */
[----:B------:R-:W-:-:S07]  /*18430*/  IMAD.MOV.U32 R2, RZ, RZ, R14 ;  /* 0x000000ffff027224 */ /* 0x000fce00078e000e */
[----:B------:R-:W-:Y:S05]  /*18440*/  WARPSYNC.COLLECTIVE R15, `(.L_x_2369) ;  /* 0x000000000f087348 */ /* 0x000fea0003c00000 */
[----:B------:R0:W1:Y:S02]  /*18450*/  SHFL.IDX P6, R14, R13, R12, R11 ;  /* 0x0000000c0d0e7389 */ /* 0x00006400000c000b */
[----:B01----:R-:W-:Y:S01]  /*18460*/  ENDCOLLECTIVE ;  /* 0x000000000000791b */ /* 0x003fe20003800000 */
.L_x_2369:
        /* <DEDUP_REMOVED lines=13> */
.L_x_2370:
[----:B------:R-:W-:Y:S01]  /*18540*/  IMAD.MOV.U32 R2, RZ, RZ, R14 ;  /* 0x000000ffff027224 */ /* 0x000fe200078e000e */
[----:B------:R-:W-:Y:S06]  /*18550*/  BRA `(.L_x_2371) ;  /* 0xffffffc000c47947 */ /* 0x000fec000383ffff */
.L_x_2279:
[----:B---3--:R3:W4:Y:S02]  /*18560*/  SYNCS.PHASECHK.TRANS64.TRYWAIT P0, [R4+URZ+0x33440], R27 ;  /* 0x0334401b040075a7 */ /* 0x008724000800017f */
[----:B----4-:R-:W-:Y:S05]  /*18570*/  @!P0 NANOSLEEP.SYNCS 0x989680 ;  /* 0x009896800000895d */ /* 0x010fea0003900000 */
[----:B------:R-:W4:Y:S02]  /*18580*/  @!P0 SYNCS.PHASECHK.TRANS64 P0, [R4+URZ+0x33440], R27 ;  /* 0x0334401b040085a7 */ /* 0x000f24000800007f */
[----:B----4-:R-:W-:Y:S05]  /*18590*/  @!P0 BRA `(.L_x_2279) ;  /* 0xfffffffc00f08947 */ /* 0x010fea000383ffff */
[----:B------:R-:W-:Y:S05]  /*185a0*/  BRA `(.L_x_2372) ;  /* 0xffffffc4001c7947 */ /* 0x000fea000383ffff */
.L_x_2280:
        /* <DEDUP_REMOVED lines=8> */
.L_x_2374:
[----:B------:R-:W-:Y:S05]  /*18630*/  BSYNC B0 ;  /* 0x0000000000007941 */ /* 0x000fea0003800000 */
.L_x_2373:
        /* <DEDUP_REMOVED lines=8> */
.L_x_2375:
[----:B------:R-:W-:Y:S02]  /*186c0*/  IMAD.MOV.U32 R13, RZ, RZ, R20 ;  /* 0x000000ffff0d7224 */ /* 0x000fe400078e0014 */
[----:B------:R-:W-:Y:S01]  /*186d0*/  IMAD.MOV.U32 R12, RZ, RZ, 0x1 ;  /* 0x00000001ff0c7424 */ /* 0x000fe200078e00ff */
[----:B------:R-:W-:-:S13]  /*186e0*/  IADD3 R2, P0, R33, R14, RZ ;  /* 0x0000000e21027210 */ /* 0x000fda0007f1e0ff */
[----:B------:R-:W-:Y:S05]  /*186f0*/  WARPSYNC.COLLECTIVE R15, `(.L_x_2376) ;  /* 0x000000000f087348 */ /* 0x000fea0003c00000 */
[----:B------:R0:W1:Y:S02]  /*18700*/  SHFL.IDX P6, R14, R13, R12, R11 ;  /* 0x0000000c0d0e7389 */ /* 0x00006400000c000b */
[----:B01----:R-:W-:Y:S01]  /*18710*/  ENDCOLLECTIVE ;  /* 0x000000000000791b */ /* 0x003fe20003800000 */
.L_x_2376:
        /* <DEDUP_REMOVED lines=12> */
.L_x_2377:
[----:B------:R-:W-:Y:S02]  /*187e0*/  IMAD.MOV.U32 R13, RZ, RZ, R20 ;  /* 0x000000ffff0d7224 */ /* 0x000fe400078e0014 */
[----:B------:R-:W-:Y:S01]  /*187f0*/  IMAD.MOV.U32 R12, RZ, RZ, 0x2 ;  /* 0x00000002ff0c7424 */ /* 0x000fe200078e00ff */
[----:B------:R-:W-:-:S13]  /*18800*/  IADD3 R2, P0, R33, R14, RZ ;  /* 0x0000000e21027210 */ /* 0x000fda0007f1e0ff */
[----:B------:R-:W-:Y:S05]  /*18810*/  WARPSYNC.COLLECTIVE R15, `(.L_x_2378) ;  /* 0x000000000f087348 */ /* 0x000fea0003c00000 */
[----:B------:R0:W1:Y:S02]  /*18820*/  SHFL.IDX P6, R14, R13, R12, R11 ;  /* 0x0000000c0d0e7389 */ /* 0x00006400000c000b */
[----:B01----:R-:W-:Y:S01]  /*18830*/  ENDCOLLECTIVE ;  /* 0x000000000000791b */ /* 0x003fe20003800000 */
.L_x_2378:
        /* <DEDUP_REMOVED lines=12> */
.L_x_2379:
[----:B------:R-:W-:Y:S02]  /*18900*/  IMAD.MOV.U32 R13, RZ, RZ, R20 ;  /* 0x000000ffff0d7224 */ /* 0x000fe400078e0014 */
[----:B------:R-:W-:Y:S01]  /*18910*/  IMAD.MOV.U32 R12, RZ, RZ, 0x3 ;  /* 0x00000003ff0c7424 */ /* 0x000fe200078e00ff */
[----:B------:R-:W-:-:S13]  /*18920*/  IADD3 R2, P0, R33, R14, RZ ;  /* 0x0000000e21027210 */ /* 0x000fda0007f1e0ff */
[----:B------:R-:W-:Y:S05]  /*18930*/  WARPSYNC.COLLECTIVE R15, `(.L_x_2380) ;  /* 0x000000000f087348 */ /* 0x000fea0003c00000 */
[----:B------:R0:W1:Y:S02]  /*18940*/  SHFL.IDX P6, R14, R13, R12, R11 ;  /* 0x0000000c0d0e7389 */ /* 0x00006400000c000b */
[----:B01----:R-:W-:Y:S01]  /*18950*/  ENDCOLLECTIVE ;  /* 0x000000000000791b */ /* 0x003fe20003800000 */
.L_x_2380:
        /* <DEDUP_REMOVED lines=12> */
.L_x_2381:
[----:B------:R-:W-:Y:S02]  /*18a20*/  IMAD.MOV.U32 R13, RZ, RZ, R22 ;  /* 0x000000ffff0d7224 */ /* 0x000fe400078e0016 */
[----:B------:R-:W-:Y:S02]  /*18a30*/  IMAD.MOV.U32 R12, RZ, RZ, RZ ;  /* 0x000000ffff0c7224 */ /* 0x000fe400078e00ff */
[----:B------:R-:W-:-:S07]  /*18a40*/  IMAD.MOV.U32 R2, RZ, RZ, R14 ;  /* 0x000000ffff027224 */ /* 0x000fce00078e000e */
[----:B------:R-:W-:Y:S05]  /*18a50*/  WARPSYNC.COLLECTIVE R15, `(.L_x_2382) ;  /* 0x000000000f087348 */ /* 0x000fea0003c00000 */
[----:B------:R0:W1:Y:S02]  /*18a60*/  SHFL.IDX P6, R14, R13, R12, R11 ;  /* 0x0000000c0d0e7389 */ /* 0x00006400000c000b */
[----:B01----:R-:W-:Y:S01]  /*18a70*/  ENDCOLLECTIVE ;  /* 0x000000000000791b */ /* 0x003fe20003800000 */
.L_x_2382:
        /* <DEDUP_REMOVED lines=13> */
.L_x_2383:
[----:B------:R-:W-:Y:S05]  /*18b50*/  BRA `(.L_x_2384) ;  /* 0xffffffc000b07947 */ /* 0x000fea000383ffff */
.L_x_2285:
[----:B0-----:R0:W1:Y:S02]  /*18b60*/  SYNCS.PHASECHK.TRANS64.TRYWAIT P1, [R0+URZ+0x33470], R3 ;  /* 0x03347003000075a7 */ /* 0x001064000802017f */
[----:B-1----:R-:W-:Y:S05]  /*18b70*/  @!P1 NANOSLEEP.SYNCS 0x989680 ;  /* 0x009896800000995d */ /* 0x002fea0003900000 */
[----:B------:R-:W1:Y:S02]  /*18b80*/  @!P1 SYNCS.PHASECHK.TRANS64 P1, [R0+URZ+0x33470], R3 ;  /* 0x03347003000095a7 */ /* 0x000e64000802007f */
[----:B-1----:R-:W-:Y:S05]  /*18b90*/  @!P1 BRA `(.L_x_2285) ;  /* 0xfffffffc00f09947 */ /* 0x002fea000383ffff */
[----:B------:R-:W-:Y:S05]  /*18ba0*/  BRA `(.L_x_2385) ;  /* 0xffffffc4001c7947 */ /* 0x000fea000383ffff */
.L_x_2287:
[----:B0-----:R0:W1:Y:S02]  /*18bb0*/  SYNCS.PHASECHK.TRANS64.TRYWAIT P1, [R0+URZ+0x33460], R5 ;  /* 0x03346005000075a7 */ /* 0x001064000802017f */
[----:B-1----:R-:W-:Y:S05]  /*18bc0*/  @!P1 NANOSLEEP.SYNCS 0x989680 ;  /* 0x009896800000995d */ /* 0x002fea0003900000 */
[----:B------:R-:W1:Y:S02]  /*18bd0*/  @!P1 SYNCS.PHASECHK.TRANS64 P1, [R0+URZ+0x33460], R5 ;  /* 0x03346005000095a7 */ /* 0x000e64000802007f */
[----:B-1----:R-:W-:Y:S05]  /*18be0*/  @!P1 BRA `(.L_x_2287) ;  /* 0xfffffffc00f09947 */ /* 0x002fea000383ffff */
[----:B------:R-:W-:Y:S05]  /*18bf0*/  BRA `(.L_x_2386) ;  /* 0xffffffc4002c7947 */ /* 0x000fea000383ffff */
.L_x_2295:
[----:B-1----:R1:W2:Y:S02]  /*18c00*/  SYNCS.PHASECHK.TRANS64.TRYWAIT P2, [R2+URZ+0x33470], R3 ;  /* 0x03347003020075a7 */ /* 0x0022a4000804017f */
[----:B--2---:R-:W-:Y:S05]  /*18c10*/  @!P2 NANOSLEEP.SYNCS 0x989680 ;  /* 0x009896800000a95d */ /* 0x004fea0003900000 */
[----:B------:R-:W2:Y:S02]  /*18c20*/  @!P2 SYNCS.PHASECHK.TRANS64 P2, [R2+URZ+0x33470], R3 ;  /* 0x033470030200a5a7 */ /* 0x000ea4000804007f */
[----:B--2---:R-:W-:Y:S05]  /*18c30*/  @!P2 BRA `(.L_x_2295) ;  /* 0xfffffffc00f0a947 */ /* 0x004fea000383ffff */
[----:B------:R-:W-:Y:S05]  /*18c40*/  BRA `(.L_x_2387) ;  /* 0xffffffcc00607947 */ /* 0x000fea000383ffff */
.L_x_2297:
[----:B0-----:R0:W1:Y:S02]  /*18c50*/  SYNCS.PHASECHK.TRANS64.TRYWAIT P2, [R2+URZ+0x33460], R5 ;  /* 0x03346005020075a7 */ /* 0x001064000804017f */
[----:B-1----:R-:W-:Y:S05]  /*18c60*/  @!P2 NANOSLEEP.SYNCS 0x989680 ;  /* 0x009896800000a95d */ /* 0x002fea0003900000 */
[----:B------:R-:W1:Y:S02]  /*18c70*/  @!P2 SYNCS.PHASECHK.TRANS64 P2, [R2+URZ+0x33460], R5 ;  /* 0x033460050200a5a7 */ /* 0x000e64000804007f */
[----:B-1----:R-:W-:Y:S05]  /*18c80*/  @!P2 BRA `(.L_x_2297) ;  /* 0xfffffffc00f0a947 */ /* 0x002fea000383ffff */
[----:B------:R-:W-:Y:S05]  /*18c90*/  BRA `(.L_x_2388) ;  /* 0xffffffcc00787947 */ /* 0x000fea000383ffff */
.L_x_2304:
[----:B0-----:R0:W1:Y:S02]  /*18ca0*/  SYNCS.PHASECHK.TRANS64.TRYWAIT P0, [R5+URZ+0x33420], R0 ;  /* 0x03342000050075a7 */ /* 0x001064000800017f */
[----:B-1----:R-:W-:Y:S05]  /*18cb0*/  @!P0 NANOSLEEP.SYNCS 0x989680 ;  /* 0x009896800000895d */ /* 0x002fea0003900000 */
[----:B------:R-:W1:Y:S02]  /*18cc0*/  @!P0 SYNCS.PHASECHK.TRANS64 P0, [R5+URZ+0x33420], R0 ;  /* 0x03342000050085a7 */ /* 0x000e64000800007f */
[----:B-1----:R-:W-:Y:S05]  /*18cd0*/  @!P0 BRA `(.L_x_2304) ;  /* 0xfffffffc00f08947 */ /* 0x002fea000383ffff */
[----:B------:R-:W-:Y:S05]  /*18ce0*/  BRA `(.L_x_2389) ;  /* 0xffffffd400cc7947 */ /* 0x000fea000383ffff */
.L_x_2305:
[----:B------:R-:W1:Y:S01]  /*18cf0*/  S2R R2, SR_TID.X ;  /* 0x0000000000027919 */ /* 0x000e620000002100 */
[----:B------:R-:W-:Y:S01]  /*18d00*/  BSSY B0, `(.L_x_2390) ;  /* 0x000000a000007945 */ /* 0x000fe20003800000 */
[----:B------:R-:W-:Y:S02]  /*18d10*/  IMAD.MOV.U32 R12, RZ, RZ, RZ ;  /* 0x000000ffff0c7224 */ /* 0x000fe400078e00ff */
[----:B------:R-:W-:Y:S02]  /*18d20*/  IMAD.MOV.U32 R11, RZ, RZ, 0x1f ;  /* 0x0000001fff0b7424 */ /* 0x000fe400078e00ff */
[----:B------:R-:W-:Y:S01]  /*18d30*/  IMAD.MOV.U32 R15, RZ, RZ, -0x1 ;  /* 0xffffffffff0f7424 */ /* 0x000fe200078e00ff */
[----:B-1----:R-:W-:-:S04]  /*18d40*/  SHF.R.U32.HI R2, RZ, 0x5, R2 ;  /* 0x00000005ff027819 */ /* 0x002fc80000011602 */
[----:B------:R-:W-:-:S05]  /*18d50*/  LOP3.LUT R2, R2, 0x3, RZ, 0xc0, !PT ;  /* 0x0000000302027812 */ /* 0x000fca00078ec0ff */
[----:B------:R-:W-:-:S07]  /*18d60*/  IMAD.MOV.U32 R13, RZ, RZ, R2 ;  /* 0x000000ffff0d7224 */ /* 0x000fce00078e0002 */
[----:B0-----:R-:W-:Y:S05]  /*18d70*/  WARPSYNC.COLLECTIVE R15, `(.L_x_2391) ;  /* 0x000000000f087348 */ /* 0x001fea0003c00000 */
[----:B------:R1:W2:Y:S02]  /*18d80*/  SHFL.IDX P6, R14, R13, R12, R11 ;  /* 0x0000000c0d0e7389 */ /* 0x0002a400000c000b */
[----:B012---:R-:W-:Y:S01]  /*18d90*/  ENDCOLLECTIVE ;  /* 0x000000000000791b */ /* 0x007fe20003800000 */
.L_x_2391:
[----:B------:R-:W-:Y:S05]  /*18da0*/  BSYNC B0 ;  /* 0x0000000000007941 */ /* 0x000fea0003800000 */
.L_x_2390:
[----:B------:R-:W-:Y:S05]  /*18db0*/  BRA `(.L_x_2392) ;  /* 0xffffffd400b47947 */ /* 0x000fea000383ffff */
.L_x_2308:
[----:B------:R-:W-:Y:S01]  /*18dc0*/  BSSY B1, `(.L_x_2393) ;  /* 0x0000006000017945 */ /* 0x000fe20003800000 */
[----:B------:R-:W-:-:S07]  /*18dd0*/  IMAD.MOV.U32 R15, RZ, RZ, -0x1 ;  /* 0xffffffffff0f7424 */ /* 0x000fce00078e00ff */
[----:B0-----:R-:W-:Y:S05]  /*18de0*/  WARPSYNC.COLLECTIVE R15, `(.L_x_2394) ;  /* 0x000000000f0c7348 */ /* 0x001fea0003c00000 */
[----:B------:R-:W-:Y:S02]  /*18df0*/  ELECT P6, UR62, PT ;  /* 0x00000000003e782f */ /* 0x000fe400038c0000 */
[----:B------:R-:W-:Y:S01]  /*18e00*/  MOV R14, UR62 ;  /* 0x0000003e000e7c02 */ /* 0x000fe20008000f00 */
[----:B0-----:R-:W-:Y:S10]  /*18e10*/  ENDCOLLECTIVE ;  /* 0x000000000000791b */ /* 0x001ff40003800000 */
.L_x_2394:
[----:B------:R-:W-:Y:S05]  /*18e20*/  BSYNC B1 ;  /* 0x0000000000017941 */ /* 0x000fea0003800000 */
.L_x_2393:
[----:B------:R-:W-:Y:S05]  /*18e30*/  BRA `(.L_x_2395) ;  /* 0xffffffd400ac7947 */ /* 0x000fea000383ffff */
.L_x_2310:
[----:B0-----:R0:W1:Y:S02]  /*18e40*/  SYNCS.PHASECHK.TRANS64.TRYWAIT P1, [R3+URZ+0x33440], R2 ;  /* 0x03344002030075a7 */ /* 0x001064000802017f */
[----:B-1----:R-:W-:Y:S05]  /*18e50*/  @!P1 NANOSLEEP.SYNCS 0x989680 ;  /* 0x009896800000995d */ /* 0x002fea0003900000 */
[----:B------:R-:W1:Y:S02]  /*18e60*/  @!P1 SYNCS.PHASECHK.TRANS64 P1, [R3+URZ+0x33440], R2 ;  /* 0x03344002030095a7 */ /* 0x000e64000802007f */
[----:B-1----:R-:W-:Y:S05]  /*18e70*/  @!P1 BRA `(.L_x_2310) ;  /* 0xfffffffc00f09947 */ /* 0x002fea000383ffff */
[----:B------:R-:W-:Y:S05]  /*18e80*/  BRA `(.L_x_2396) ;  /* 0xffffffd400cc7947 */ /* 0x000fea000383ffff */
.L_x_2312:
[----:B-1----:R1:W2:Y:S02]  /*18e90*/  SYNCS.PHASECHK.TRANS64.TRYWAIT P1, [R5+URZ+0x33440], R0 ;  /* 0x03344000050075a7 */ /* 0x0022a4000802017f */
[----:B--2---:R-:W-:Y:S05]  /*18ea0*/  @!P1 NANOSLEEP.SYNCS 0x989680 ;  /* 0x009896800000995d */ /* 0x004fea0003900000 */
[----:B------:R-:W2:Y:S02]  /*18eb0*/  @!P1 SYNCS.PHASECHK.TRANS64 P1, [R5+URZ+0x33440], R0 ;  /* 0x03344000050095a7 */ /* 0x000ea4000802007f */
[----:B--2---:R-:W-:Y:S05]  /*18ec0*/  @!P1 BRA `(.L_x_2312) ;  /* 0xfffffffc00f09947 */ /* 0x004fea000383ffff */
[----:B------:R-:W-:Y:S05]  /*18ed0*/  BRA `(.L_x_2397) ;  /* 0xffffffd400d87947 */ /* 0x000fea000383ffff */
.L_x_2314:
[----:B--2---:R2:W3:Y:S02]  /*18ee0*/  SYNCS.PHASECHK.TRANS64.TRYWAIT P1, [R3+URZ+0x33460], R2 ;  /* 0x03346002030075a7 */ /* 0x0044e4000802017f */
[----:B---3--:R-:W-:Y:S05]  /*18ef0*/  @!P1 NANOSLEEP.SYNCS 0x989680 ;  /* 0x009896800000995d */ /* 0x008fea0003900000 */
[----:B------:R-:W3:Y:S02]  /*18f00*/  @!P1 SYNCS.PHASECHK.TRANS64 P1, [R3+URZ+0x33460], R2 ;  /* 0x03346002030095a7 */ /* 0x000ee4000802007f */
[----:B---3--:R-:W-:Y:S05]  /*18f10*/  @!P1 BRA `(.L_x_2314) ;  /* 0xfffffffc00f09947 */ /* 0x008fea000383ffff */
[----:B------:R-:W-:Y:S05]  /*18f20*/  BRA `(.L_x_2398) ;  /* 0xffffffd400d47947 */ /* 0x000fea000383ffff */
.L_x_2316:
[----:B---3--:R3:W4:Y:S02]  /*18f30*/  SYNCS.PHASECHK.TRANS64.TRYWAIT P1, [R5+URZ+0x33460], R0 ;  /* 0x03346000050075a7 */ /* 0x008724000802017f */
[----:B----4-:R-:W-:Y:S05]  /*18f40*/  @!P1 NANOSLEEP.SYNCS 0x989680 ;  /* 0x009896800000995d */ /* 0x010fea0003900000 */
[----:B------:R-:W4:Y:S02]  /*18f50*/  @!P1 SYNCS.PHASECHK.TRANS64 P1, [R5+URZ+0x33460], R0 ;  /* 0x03346000050095a7 */ /* 0x000f24000802007f */
[----:B----4-:R-:W-:Y:S05]  /*18f60*/  @!P1 BRA `(.L_x_2316) ;  /* 0xfffffffc00f09947 */ /* 0x010fea000383ffff */
[----:B------:R-:W-:Y:S05]  /*18f70*/  BRA `(.L_x_2399) ;  /* 0xffffffd400d07947 */ /* 0x000fea000383ffff */
.L_x_2318:
[----:B----4-:R4:W0:Y:S02]  /*18f80*/  SYNCS.PHASECHK.TRANS64.TRYWAIT P1, [R3+URZ+0x33480], R2 ;  /* 0x03348002030075a7 */ /* 0x010824000802017f */
[----:B0-----:R-:W-:Y:S05]  /*18f90*/  @!P1 NANOSLEEP.SYNCS 0x989680 ;  /* 0x009896800000995d */ /* 0x001fea0003900000 */
[----:B------:R-:W0:Y:S02]  /*18fa0*/  @!P1 SYNCS.PHASECHK.TRANS64 P1, [R3+URZ+0x33480], R2 ;  /* 0x03348002030095a7 */ /* 0x000e24000802007f */
[----:B0-----:R-:W-:Y:S05]  /*18fb0*/  @!P1 BRA `(.L_x_2318) ;  /* 0xfffffffc00f09947 */ /* 0x001fea000383ffff */
[----:B------:R-:W-:Y:S05]  /*18fc0*/  BRA `(.L_x_2400) ;  /* 0xffffffd400cc7947 */ /* 0x000fea000383ffff */
.L_x_2401:
        /* <DEDUP_REMOVED lines=11> */
.L_x_3252:


//--------------------- .text._ZN7cutlass13device_kernelIN5flash11enable_sm90INS1_16FlashAttnFwdSm90INS1_25CollectiveMainloopFwdSm90ILi2EN4cute5tupleIJNS5_1CILi1EEES8_S8_EEENS6_IJNS7_ILi128EEENS7_ILi160EEENS7_ILi192EEEEEELi192ENS_12float_e4m3_tEfNS_4arch4Sm90ELb1ELb0ELb1ELb1ELb1ELb0ELb0ELb1ELb1ELb1ELb0ELb0EEENS1_21CollectiveEpilogueFwdINS6_IJSA_SC_SB_EEES9_NS_10bfloat16_tESG_Li256ELb1ELb1ELb0ELb1EEENS1_36VarlenDynamicPersistentTileSchedulerILi128ELi160ELi256ELi128ELb0ELb1ELb1ELb1ELb1ELb1EEEEEEEEEvNT_6ParamsE --------------------------
	.section	.text._ZN7cutlass13device_kernelIN5flash11enable_sm90INS1_16FlashAttnFwdSm90INS1_25CollectiveMainloopFwdSm90ILi2EN4cute5tupleIJNS5_1CILi1EEES8_S8_EEENS6_IJNS7_ILi128EEENS7_ILi160EEENS7_ILi192EEEEEELi192ENS_12float_e4m3_tEfNS_4arch4Sm90ELb1ELb0ELb1ELb1ELb1ELb0ELb0ELb1ELb1ELb1ELb0ELb0EEENS1_21CollectiveEpilogueFwdINS6_IJSA_SC_SB_EEES9_NS_10bfloat16_tESG_Li256ELb1ELb1ELb0ELb1EEENS1_36VarlenDynamicPersistentTileSchedulerILi128ELi160ELi256ELi128ELb0ELb1ELb1ELb1ELb1ELb1EEEEEEEEEvNT_6ParamsE,"ax",@progbits
	.align	128
.text._ZN7cutlass13device_kernelIN5flash11enable_sm90INS1_16FlashAttnFwdSm90INS1_25CollectiveMainloopFwdSm90ILi2EN4cute5tupleIJNS5_1CILi1EEES8_S8_EEENS6_IJNS7_ILi128EEENS7_ILi160EEENS7_ILi192EEEEEELi192ENS_12float_e4m3_tEfNS_4arch4Sm90ELb1ELb0ELb1ELb1ELb1ELb0ELb0ELb1ELb1ELb1ELb0ELb0EEENS1_21CollectiveEpilogueFwdINS6_IJSA_SC_SB_EEES9_NS_10bfloat16_tESG_Li256ELb1ELb1ELb0ELb1EEENS1_36VarlenDynamicPersistentTileSchedulerILi128ELi160ELi256ELi128ELb0ELb1ELb1ELb1ELb1ELb1EEEEEEEEEvNT_6ParamsE:
        .type           _ZN7cutlass13device_kernelIN5flash11enable_sm90INS1_16FlashAttnFwdSm90INS1_25CollectiveMainloopFwdSm90ILi2EN4cute5tupleIJNS5_1CILi1EEES8_S8_EEENS6_IJNS7_ILi128EEENS7_ILi160EEENS7_ILi192EEEEEELi192ENS_12float_e4m3_tEfNS_4arch4Sm90ELb1ELb0ELb1ELb1ELb1ELb0ELb0ELb1ELb1ELb1ELb0ELb0EEENS1_21CollectiveEpilogueFwdINS6_IJSA_SC_SB_EEES9_NS_10bfloat16_tESG_Li256ELb1ELb1ELb0ELb1EEENS1_36VarlenDynamicPersistentTileSchedulerILi128ELi160ELi256ELi128ELb0ELb1ELb1ELb1ELb1ELb1EEEEEEEEEvNT_6ParamsE,@function
        .size           _ZN7cutlass13device_kernelIN5flash11enable_sm90INS1_16FlashAttnFwdSm90INS1_25CollectiveMainloopFwdSm90ILi2EN4cute5tupleIJNS5_1CILi1EEES8_S8_EEENS6_IJNS7_ILi128EEENS7_ILi160EEENS7_ILi192EEEEEELi192ENS_12float_e4m3_tEfNS_4arch4Sm90ELb1ELb0ELb1ELb1ELb1ELb0ELb0ELb1ELb1ELb1ELb0ELb0EEENS1_21CollectiveEpilogueFwdINS6_IJSA_SC_SB_EEES9_NS_10bfloat16_tESG_Li256ELb1ELb1ELb0ELb1EEENS1_36VarlenDynamicPersistentTileSchedulerILi128ELi160ELi256ELi128ELb0ELb1ELb1ELb1ELb1ELb1EEEEEEEEEvNT_6ParamsE,(.L_x_3253 - _ZN7cutlass13device_kernelIN5flash11enable_sm90INS1_16FlashAttnFwdSm90INS1_25CollectiveMainloopFwdSm90ILi2EN4cute5tupleIJNS5_1CILi1EEES8_S8_EEENS6_IJNS7_ILi128EEENS7_ILi160EEENS7_ILi192EEEEEELi192ENS_12float_e4m3_tEfNS_4arch4Sm90ELb1ELb0ELb1ELb1ELb1ELb0ELb0ELb1ELb1ELb1ELb0ELb0EEENS1_21CollectiveEpilogueFwdINS6_IJSA_SC_SB_EEES9_NS_10bfloat16_tESG_Li256ELb1ELb1ELb0ELb1EEENS1_36VarlenDynamicPersistentTileSchedulerILi128ELi160ELi256ELi128ELb0ELb1ELb1ELb1ELb1ELb1EEEEEEEEEvNT_6ParamsE)
        .other          _ZN7cutlass13device_kernelIN5flash11enable_sm90INS1_16FlashAttnFwdSm90INS1_25CollectiveMainloopFwdSm90ILi2EN4cute5tupleIJNS5_1CILi1EEES8_S8_EEENS6_IJNS7_ILi128EEENS7_ILi160EEENS7_ILi192EEEEEELi192ENS_12float_e4m3_tEfNS_4arch4Sm90ELb1ELb0ELb1ELb1ELb1ELb0ELb0ELb1ELb1ELb1ELb0ELb0EEENS1_21CollectiveEpilogueFwdINS6_IJSA_SC_SB_EEES9_NS_10bfloat16_tESG_Li256ELb1ELb1ELb0ELb1EEENS1_36VarlenDynamicPersistentTileSchedulerILi128ELi160ELi256ELi128ELb0ELb1ELb1ELb1ELb1ELb1EEEEEEEEEvNT_6ParamsE,@"STO_CUDA_ENTRY STV_DEFAULT"
_ZN7cutlass13device_kernelIN5flash11enable_sm90INS1_16FlashAttnFwdSm90INS1_25CollectiveMainloopFwdSm90ILi2EN4cute5tupleIJNS5_1CILi1EEES8_S8_EEENS6_IJNS7_ILi128EEENS7_ILi160EEENS7_ILi192EEEEEELi192ENS_12float_e4m3_tEfNS_4arch4Sm90ELb1ELb0ELb1ELb1ELb1ELb0ELb0ELb1ELb1ELb1ELb0ELb0EEENS1_21CollectiveEpilogueFwdINS6_IJSA_SC_SB_EEES9_NS_10bfloat16_tESG_Li256ELb1ELb1ELb0ELb1EEENS1_36VarlenDynamicPersistentTileSchedulerILi128ELi160ELi256ELi128ELb0ELb1ELb1ELb1ELb1ELb1EEEEEEEEEvNT_6ParamsE:
        /* <DEDUP_REMOVED lines=45> */
.L_x_2402:
        /* <DEDUP_REMOVED lines=22> */
.L_x_2403:
        /* <DEDUP_REMOVED lines=18> */
.L_x_2404:
        /* <DEDUP_REMOVED lines=22> */
.L_x_2405:
        /* <DEDUP_REMOVED lines=24> */
.L_x_2406:
        /* <DEDUP_REMOVED lines=8> */
.L_x_2408:
        /* <DEDUP_REMOVED lines=25> */
[----:B------:R-:W-:Y:S02]  /*0a40*/  UMOV UR44, URZ ;  /* 0x0000003f002c7c82 */ /* 0x000fe40008000000 */
        /* <DEDUP_REMOVED lines=49> */
.L_x_2468:
[----:B012---:R-:W0:Y:S01]  /*0d60*/  LDC.64 R2, c[0x0][0xc88] ;  /* 0x00032200ff027b82 */ /* 0x007e220000000a00 */
        /* <DEDUP_REMOVED lines=13> */
[----:B------:R-:W-:-:S04]  /*0e40*/  @UP0 ULEA UR6, UP2, UR36, UR6, 0x2 ;  /* 0x0000000624060291 */ /* 0x000fc8000f84103f */
[----:B------:R-:W-:Y:S02]  /*0e50*/  @UP0 ULEA.HI.X UR7, UR36, UR7, UR37, 0x2, UP2 ;  /* 0x0000000724070291 */ /* 0x000fe400090f1425 */
[----:B------:R-:W-:Y:S01]  /*0e60*/  @UP1 ULEA UR8, UP0, UR36, UR8, 0x2 ;  /* 0x0000000824081291 */ /* 0x000fe2000f80103f */
[----:B------:R-:W-:-:S03]  /*0e70*/  IMAD.U32 R2, RZ, RZ, UR6 ;  /* 0x00000006ff027e24 */ /* 0x000fc6000f8e00ff */
[----:B------:R-:W-:Y:S01]  /*0e80*/  @UP1 ULEA.HI.X UR9, UR36, UR9, UR37, 0x2, UP0 ;  /* 0x0000000924091291 */ /* 0x000fe200080f1425 */
[----:B------:R-:W-:Y:S01]  /*0e90*/  IMAD.U32 R3, RZ, RZ, UR7 ;  /* 0x00000007ff037e24 */ /* 0x000fe2000f8e00ff */
[----:B------:R-:W-:Y:S01]  /*0ea0*/  ULDC.64 UR6, c[0x0][0x418] ;  /* 0x0001060000067ab9 */ /* 0x000fe20000000a00 */
[----:B------:R-:W-:-:S03]  /*0eb0*/  IMAD.U32 R4, RZ, RZ, UR8 ;  /* 0x00000008ff047e24 */ /* 0x000fc6000f8e00ff */
[----:B------:R-:W-:Y:S01]  /*0ec0*/  IMAD.U32 R5, RZ, RZ, UR9 ;  /* 0x00000009ff057e24 */ /* 0x000fe2000f8e00ff */
[----:B------:R-:W2:Y:S01]  /*0ed0*/  @P0 LDG.E R2, desc[UR54][R2.64] ;  /* 0x0000003602020981 */ /* 0x000ea2000c1e1900 */
[----:B------:R-:W-:Y:S01]  /*0ee0*/  UISETP.NE.U32.AND UP0, UPT, UR6, URZ, UPT ;  /* 0x0000003f0600728c */ /* 0x000fe2000bf05070 */
[----:B------:R-:W-:Y:S02]  /*0ef0*/  ULDC.64 UR8, c[0x0][0xa20] ;  /* 0x0002880000087ab9 */ /* 0x000fe40000000a00 */
[----:B---3--:R-:W3:Y:S01]  /*0f00*/  @P2 LDG.E R4, desc[UR54][R4.64] ;  /* 0x0000003604042981 */ /* 0x008ee2000c1e1900 */
[----:B------:R-:W-:Y:S01]  /*0f10*/  UISETP.NE.AND.EX UP0, UPT, UR7, URZ, UPT, UP0 ;  /* 0x0000003f0700728c */ /* 0x000fe2000bf05300 */
[----:B------:R-:W-:Y:S01]  /*0f20*/  ISETP.NE.U32.AND P1, PT, RZ, UR8, PT ;  /* 0x00000008ff007c0c */ /* 0x000fe2000bf25070 */
[----:B------:R-:W-:Y:S01]  /*0f30*/  ULDC UR6, c[0x0][0x2f0] ;  /* 0x0000bc0000067ab9 */ /* 0x000fe20000000800 */
[----:B------:R-:W-:Y:S01]  /*0f40*/  UMOV UR50, URZ ;  /* 0x0000003f00327c82 */ /* 0x000fe20008000000 */
[----:B------:R-:W-:Y:S01]  /*0f50*/  USEL UR4, UR4, 0x1, UP0 ;  /* 0x0000000104047887 */ /* 0x000fe20008000000 */
[----:B------:R-:W-:-:S03]  /*0f60*/  ISETP.NE.AND.EX P1, PT, RZ, UR9, PT, P1 ;  /* 0x00000009ff007c0c */ /* 0x000fc6000bf25310 */
[----:B------:R-:W-:Y:S01]  /*0f70*/  UIMAD UR4, UR4, UR6, URZ ;  /* 0x00000006040472a4 */ /* 0x000fe2000f8e023f */
        /* <DEDUP_REMOVED lines=17> */
.L_x_2409:
[----:B------:R-:W-:Y:S01]  /*1090*/  UMOV UR38, UR48 ;  /* 0x0000003000267c82 */ /* 0x000fe20008000000 */
[----:B------:R-:W-:Y:S05]  /*10a0*/  @!P1 BRA `(.L_x_2410) ;  /* 0x00000000001c9947 */ /* 0x000fea0003800000 */
[----:B------:R-:W-:-:S04]  /*10b0*/  ULEA UR4, UP0, UR36, UR8, 0x2 ;  /* 0x0000000824047291 */ /* 0x000fc8000f80103f */
[----:B------:R-:W-:Y:S02]  /*10c0*/  ULEA.HI.X UR6, UR36, UR9, UR37, 0x2, UP0 ;  /* 0x0000000924067291 */ /* 0x000fe400080f1425 */
[----:B------:R-:W-:-:S04]  /*10d0*/  IMAD.U32 R2, RZ, RZ, UR4 ;  /* 0x00000004ff027e24 */ /* 0x000fc8000f8e00ff */
[----:B------:R-:W-:-:S05]  /*10e0*/  IMAD.U32 R3, RZ, RZ, UR6 ;  /* 0x00000006ff037e24 */ /* 0x000fca000f8e00ff */
[----:B------:R-:W2:Y:S02]  /*10f0*/  LDG.E R2, desc[UR54][R2.64] ;  /* 0x0000003602027981 */ /* 0x000ea4000c1e1900 */
[----:B--2---:R-:W-:Y:S01]  /*1100*/  R2UR UR4, R2 ;  /* 0x00000000020472ca */ /* 0x004fe200000e0000 */
[----:B------:R-:W-:-:S14]  /*1110*/  BRA `(.L_x_2411) ;  /* 0x0000000000347947 */ /* 0x000fdc0003800000 */
.L_x_2410:
        /* <DEDUP_REMOVED lines=13> */
.L_x_2411:
[----:B------:R-:W-:Y:S01]  /*11f0*/  UIADD3 UR50, -UR50, UR4, URZ ;  /* 0x0000000432327290 */ /* 0x000fe2000fffe13f */
[----:B------:R-:W-:Y:S01]  /*1200*/  PLOP3.LUT P0, PT, PT, PT, PT, 0x80, 0x0 ;  /* 0x000000000000781c */ /* 0x000fe20003f0f070 */
[----:B------:R-:W-:Y:S01]  /*1210*/  USHF.L.U32 UR39, UR5, 0x7, URZ ;  /* 0x0000000705277899 */ /* 0x000fe2000800063f */
[----:B------:R-:W-:Y:S01]  /*1220*/  IMAD.MOV.U32 R2, RZ, RZ, RZ ;  /* 0x000000ffff027224 */ /* 0x000fe200078e00ff */
[----:B------:R-:W-:Y:S01]  /*1230*/  ULDC UR4, c[0x0][0x448] ;  /* 0x0001120000047ab9 */ /* 0x000fe20000000800 */
[----:B------:R-:W-:Y:S01]  /*1240*/  UIADD3 UR7, UR50, 0xa0, -UR51 ;  /* 0x000000a032077890 */ /* 0x000fe2000fffe833 */
[----:B------:R-:W-:Y:S01]  /*1250*/  IMAD.MOV.U32 R0, RZ, RZ, RZ ;  /* 0x000000ffff007224 */ /* 0x000fe200078e00ff */
[----:B------:R-:W-:Y:S01]  /*1260*/  UISETP.NE.AND UP0, UPT, UR4, 0x1, UPT ;  /* 0x000000010400788c */ /* 0x000fe2000bf05270 */
[----:B------:R-:W-:Y:S01]  /*1270*/  CS2R R118, SRZ ;  /* 0x0000000000767805 */ /* 0x000fe2000001ff00 */
[----:B------:R-:W-:Y:S01]  /*1280*/  UIADD3 UR6, UR39, 0x7f, URZ ;  /* 0x0000007f27067890 */ /* 0x000fe2000fffe03f */
[----:B------:R-:W-:Y:S01]  /*1290*/  CS2R R6, SRZ ;  /* 0x0000000000067805 */ /* 0x000fe2000001ff00 */
[----:B------:R-:W-:Y:S01]  /*12a0*/  UP2UR UR52, UPR, URZ, 0x1 ;  /* 0x000000013f347883 */ /* 0x000fe20008000000 */
[----:B------:R-:W-:-:S02]  /*12b0*/  CS2R R116, SRZ ;  /* 0x0000000000747805 */ /* 0x000fc4000001ff00 */
[----:B------:R-:W-:Y:S02]  /*12c0*/  CS2R R8, SRZ ;  /* 0x0000000000087805 */ /* 0x000fe4000001ff00 */
[----:B------:R-:W-:Y:S02]  /*12d0*/  CS2R R110, SRZ ;  /* 0x00000000006e7805 */ /* 0x000fe4000001ff00 */
[----:B------:R-:W-:Y:S02]  /*12e0*/  CS2R R10, SRZ ;  /* 0x00000000000a7805 */ /* 0x000fe4000001ff00 */
[----:B------:R-:W-:Y:S02]  /*12f0*/  CS2R R108, SRZ ;  /* 0x00000000006c7805 */ /* 0x000fe4000001ff00 */
[----:B------:R-:W-:Y:S01]  /*1300*/  CS2R R12, SRZ ;  /* 0x00000000000c7805 */ /* 0x000fe2000001ff00 */
[----:B------:R-:W-:Y:S01]  /*1310*/  @UP0 ULDC UR4, c[0x0][0x44c] ;  /* 0x0001130000040ab9 */ /* 0x000fe20000000800 */
[----:B------:R-:W-:Y:S01]  /*1320*/  @UP0 ULDC UR8, c[0x0][0x450] ;  /* 0x0001140000080ab9 */ /* 0x000fe20000000800 */
[----:B------:R-:W-:Y:S01]  /*1330*/  UIMAD.WIDE.U32 UR4, UR6, UR4, URZ ;  /* 0x00000004060472a5 */ /* 0x000fe2000f8e003f */
[----:B------:R-:W-:Y:S01]  /*1340*/  CS2R R102, SRZ ;  /* 0x0000000000667805 */ /* 0x000fe2000001ff00 */
[----:B------:R-:W-:Y:S01]  /*1350*/  UIADD3 UR4, UR50, 0x9f, URZ ;  /* 0x0000009f32047890 */ /* 0x000fe2000fffe03f */
[----:B------:R-:W-:Y:S01]  /*1360*/  CS2R R14, SRZ ;  /* 0x00000000000e7805 */ /* 0x000fe2000001ff00 */
[----:B------:R-:W-:Y:S01]  /*1370*/  @UP0 USHF.R.U32.HI UR6, URZ, UR8, UR5 ;  /* 0x000000083f060299 */ /* 0x000fe20008011605 */
[----:B------:R-:W-:Y:S01]  /*1380*/  CS2R R100, SRZ ;  /* 0x0000000000647805 */ /* 0x000fe2000001ff00 */
[----:B------:R-:W-:Y:S01]  /*1390*/  UIMAD.WIDE UR4, UR4, 0x66666667, URZ ;  /* 0x66666667040478a5 */ /* 0x000fe2000f8e023f */
[----:B------:R-:W-:Y:S01]  /*13a0*/  CS2R R20, SRZ ;  /* 0x0000000000147805 */ /* 0x000fe2000001ff00 */
[----:B------:R-:W-:Y:S01]  /*13b0*/  UIADD3 UR6, UR7, UR6, URZ ;  /* 0x0000000607067290 */ /* 0x000fe2000fffe03f */
[----:B------:R-:W-:Y:S01]  /*13c0*/  CS2R R94, SRZ ;  /* 0x00000000005e7805 */ /* 0x000fe2000001ff00 */
[----:B------:R-:W-:Y:S01]  /*13d0*/  USHF.R.U32.HI UR4, URZ, 0x1f, UR5 ;  /* 0x0000001f3f047899 */ /* 0x000fe20008011605 */
[----:B------:R-:W-:Y:S01]  /*13e0*/  CS2R R24, SRZ ;  /* 0x0000000000187805 */ /* 0x000fe2000001ff00 */
[----:B------:R-:W-:Y:S01]  /*13f0*/  UIMAD.WIDE UR6, UR6, 0x66666667, URZ ;  /* 0x66666667060678a5 */ /* 0x000fe2000f8e023f */
[----:B------:R-:W-:Y:S01]  /*1400*/  CS2R R92, SRZ ;  /* 0x00000000005c7805 */ /* 0x000fe2000001ff00 */
[----:B------:R-:W-:Y:S01]  /*1410*/  ULEA.HI.SX32 UR4, UR5, UR4, 0x1a ;  /* 0x0000000405047291 */ /* 0x000fe2000f8fd23f */
[----:B------:R-:W-:Y:S01]  /*1420*/  CS2R R28, SRZ ;  /* 0x00000000001c7805 */ /* 0x000fe2000001ff00 */
[----:B------:R-:W-:Y:S01]  /*1430*/  USHF.R.U32.HI UR6, URZ, 0x1f, UR7 ;  /* 0x0000001f3f067899 */ /* 0x000fe20008011607 */
[----:B------:R-:W-:-:S02]  /*1440*/  CS2R R86, SRZ ;  /* 0x0000000000567805 */ /* 0x000fc4000001ff00 */
[----:B------:R-:W-:Y:S02]  /*1450*/  CS2R R26, SRZ ;  /* 0x00000000001a7805 */ /* 0x000fe4000001ff00 */
[----:B------:R-:W-:Y:S01]  /*1460*/  CS2R R84, SRZ ;  /* 0x0000000000547805 */ /* 0x000fe2000001ff00 */
[----:B------:R-:W-:Y:S01]  /*1470*/  ULEA.HI.SX32 UR6, UR7, UR6, 0x1a ;  /* 0x0000000607067291 */ /* 0x000fe2000f8fd23f */
[----:B------:R-:W-:Y:S02]  /*1480*/  CS2R R32, SRZ ;  /* 0x0000000000207805 */ /* 0x000fe4000001ff00 */
[----:B------:R-:W-:Y:S02]  /*1490*/  CS2R R78, SRZ ;  /* 0x00000000004e7805 */ /* 0x000fe4000001ff00 */
[----:B------:R-:W-:Y:S01]  /*14a0*/  CS2R R30, SRZ ;  /* 0x00000000001e7805 */ /* 0x000fe2000001ff00 */
[----:B------:R-:W-:Y:S01]  /*14b0*/  UISETP.LT.AND UP0, UPT, UR4, UR6, UPT ;  /* 0x000000060400728c */ /* 0x000fe2000bf01270 */
[----:B------:R-:W-:-:S02]  /*14c0*/  CS2R R76, SRZ ;  /* 0x00000000004c7805 */ /* 0x000fc4000001ff00 */
[----:B------:R-:W-:Y:S02]  /*14d0*/  CS2R R36, SRZ ;  /* 0x0000000000247805 */ /* 0x000fe4000001ff00 */
[----:B------:R-:W-:Y:S01]  /*14e0*/  CS2R R70, SRZ ;  /* 0x0000000000467805 */ /* 0x000fe2000001ff00 */
[----:B------:R-:W-:Y:S01]  /*14f0*/  USEL UR53, UR4, UR6, UP0 ;  /* 0x0000000604357287 */ /* 0x000fe20008000000 */
[----:B------:R-:W-:Y:S02]  /*1500*/  CS2R R34, SRZ ;  /* 0x0000000000227805 */ /* 0x000fe4000001ff00 */
[----:B------:R-:W-:Y:S02]  /*1510*/  CS2R R68, SRZ ;  /* 0x0000000000447805 */ /* 0x000fe4000001ff00 */
[----:B------:R-:W-:Y:S01]  /*1520*/  CS2R R40, SRZ ;  /* 0x0000000000287805 */ /* 0x000fe2000001ff00 */
[----:B------:R-:W-:Y:S01]  /*1530*/  UISETP.GE.AND UP0, UPT, UR53, 0x1, UPT ;  /* 0x000000013500788c */ /* 0x000fe2000bf06270 */
[----:B------:R-:W-:-:S02]  /*1540*/  CS2R R38, SRZ ;  /* 0x0000000000267805 */ /* 0x000fc4000001ff00 */
[----:B------:R-:W-:Y:S02]  /*1550*/  CS2R R58, SRZ ;  /* 0x00000000003a7805 */ /* 0x000fe4000001ff00 */
[----:B------:R-:W-:Y:S02]  /*1560*/  CS2R R44, SRZ ;  /* 0x00000000002c7805 */ /* 0x000fe4000001ff00 */
[----:B------:R-:W-:Y:S02]  /*1570*/  CS2R R56, SRZ ;  /* 0x0000000000387805 */ /* 0x000fe4000001ff00 */
[----:B------:R-:W-:Y:S02]  /*1580*/  CS2R R54, SRZ ;  /* 0x0000000000367805 */ /* 0x000fe4000001ff00 */
[----:B------:R-:W-:Y:S02]  /*1590*/  PLOP3.LUT P1, PT, PT, PT, UP0, 0x80, 0x0 ;  /* 0x000000000000781c */ /* 0x000fe40003f2f008 */
        /* <DEDUP_REMOVED lines=48> */
.L_x_2413:
        /* <DEDUP_REMOVED lines=17> */
[----:B------:R-:W-:Y:S02]  /*19b0*/  @UP1 UIMAD UR18, UR36, UR11, UR9 ;  /* 0x0000000b241212a4 */ /* 0x000fe4000f8e0209 */
[----:B------:R-:W-:Y:S02]  /*19c0*/  @UP1 USHF.R.S32.HI UR19, URZ, 0x1f, UR48 ;  /* 0x0000001f3f131899 */ /* 0x000fe40008011430 */
[----:B------:R-:W-:Y:S01]  /*19d0*/  @UP1 UIMAD.WIDE.U32 UR12, UR36, UR10, URZ ;  /* 0x0000000a240c12a5 */ /* 0x000fe2000f8e003f */
[----:B------:R-:W-:Y:S02]  /*19e0*/  @UP0 ULDC.64 UR8, c[0x0][0x9b0] ;  /* 0x00026c0000080ab9 */ /* 0x000fe40000000a00 */
        /* <DEDUP_REMOVED lines=33> */
.L_x_2572:
[----:B------:R-:W-:Y:S05]  /*1c00*/  @!P0 BRA `(.L_x_2415) ;  /* 0x0000000000048947 */ /* 0x000fea0003800000 */
[----:B------:R-:W-:Y:S01]  /*1c10*/  BPT.TRAP 0x1 ;  /* 0x000000040000795c */ /* 0x000fe20000300000 */
.L_x_2415:
[----:B------:R-:W-:Y:S02]  /*1c20*/  IMAD.U32 R2, RZ, RZ, UR44 ;  /* 0x0000002cff027e24 */ /* 0x000fe4000f8e00ff */
[----:B0-----:R-:W-:-:S03]  /*1c30*/  IMAD.U32 R3, RZ, RZ, UR45 ;  /* 0x0000002dff037e24 */ /* 0x001fc6000f8e00ff */
[----:B------:R-:W-:Y:S02]  /*1c40*/  LEA R2, R2, UR41, 0x3 ;  /* 0x0000002902027c11 */ /* 0x000fe4000f8e18ff */
[----:B------:R-:W-:-:S04]  /*1c50*/  SHF.L.U32 R3, R3, 0x1f, RZ ;  /* 0x0000001f03037819 */ /* 0x000fc800000006ff */
[----:B------:R0:W1:Y:S01]  /*1c60*/  SYNCS.PHASECHK.TRANS64.TRYWAIT P1, [R2+URZ+0x33430], R3 ;  /* 0x03343003020075a7 */ /* 0x000062000802017f */
[----:B------:R-:W-:Y:S05]  /*1c70*/  @!P0 BRA `(.L_x_2416) ;  /* 0x0000000000048947 */ /* 0x000fea0003800000 */
[----:B------:R-:W-:Y:S01]  /*1c80*/  BPT.TRAP 0x1 ;  /* 0x000000040000795c */ /* 0x000fe20000300000 */
.L_x_2416:
[----:B-1----:R-:W-:Y:S05]  /*1c90*/  @P1 BRA `(.L_x_2417) ;  /* 0x0000000000081947 */ /* 0x002fea0003800000 */
[----:B------:R-:W1:Y:S02]  /*1ca0*/  SYNCS.PHASECHK.TRANS64.TRYWAIT P1, [R2+URZ+0x33430], R3 ;  /* 0x03343003020075a7 */ /* 0x000e64000802017f */
[----:B-1----:R-:W-:Y:S05]  /*1cb0*/  @!P1 BRA `(.L_x_2418) ;  /* 0x0000016400e09947 */ /* 0x002fea0003800000 */
.L_x_2417:
        /* <DEDUP_REMOVED lines=204> */
.L_x_2419:
        /* <DEDUP_REMOVED lines=9> */
[----:B------:R-:W-:Y:S01]  /*2a10*/  UMOV UR7, 0xffffff60 ;  /* 0xffffff6000077882 */ /* 0x000fe20000000000 */
[C---:B------:R-:W-:Y:S01]  /*2a20*/  FMUL.FTZ R75, R0.reuse, R75 ;  /* 0x0000004b004b7220 */ /* 0x040fe20000410000 */
[----:B------:R-:W-:Y:S01]  /*2a30*/  @UP0 ULDC UR6, c[0x0][0x44c] ;  /* 0x0001130000060ab9 */ /* 0x000fe20000000800 */
[----:B------:R-:W-:Y:S01]  /*2a40*/  UIMAD UR7, UR53, UR7, 0xa1 ;  /* 0x000000a1350774a4 */ /* 0x000fe2000f8e0207 */
        /* <DEDUP_REMOVED lines=12> */
[----:B------:R-:W-:Y:S01]  /*2b10*/  UIMAD UR6, UR53, -0xa0, UR50 ;  /* 0xffffff60350678a4 */ /* 0x000fe2000f8e0232 */
[C---:B------:R-:W-:Y:S01]  /*2b20*/  FMUL.FTZ R14, R0.reuse, R77 ;  /* 0x0000004d000e7220 */ /* 0x040fe20000410000 */
[C---:B------:R-:W-:Y:S01]  /*2b30*/  FMUL.FTZ R20, R0.reuse, R81 ;  /* 0x0000005100147220 */ /* 0x040fe20000410000 */
[C---:B------:R-:W-:Y:S01]  /*2b40*/  FMUL.FTZ R95, R0.reuse, R95 ;  /* 0x0000005f005f7220 */ /* 0x040fe20000410000 */
[----:B-1----:R-:W1:Y:S01]  /*2b50*/  SHFL.IDX PT, R63, R76, 0x1, 0x1c1f ;  /* 0x003c1f004c3f7f89 */ /* 0x002e6200000e0000 */
[C---:B0-----:R-:W-:Y:S01]  /*2b60*/  FMUL.FTZ R75, R0.reuse, R59 ;  /* 0x0000003b004b7220 */ /* 0x041fe20000410000 */
[C---:B------:R-:W-:Y:S01]  /*2b70*/  FMUL.FTZ R59, R0.reuse, R64 ;  /* 0x00000040003b7220 */ /* 0x040fe20000410000 */
[----:B------:R-:W-:Y:S01]  /*2b80*/  UIADD3 UR6, UR6, 0xa0, URZ ;  /* 0x000000a006067890 */ /* 0x000fe2000fffe03f */
[----:B------:R-:W-:Y:S01]  /*2b90*/  IMAD.U32 R64, RZ, RZ, UR7 ;  /* 0x00000007ff407e24 */ /* 0x000fe2000f8e00ff */
[----:B------:R0:W-:Y:S01]  /*2ba0*/  MUFU.TANH R77, R78 ;  /* 0x0000004e004d7308 */ /* 0x0001e20000002400 */
[C---:B------:R-:W-:Y:S01]  /*2bb0*/  FMUL.FTZ R98, R0.reuse, R98 ;  /* 0x0000006200627220 */ /* 0x040fe20000410000 */
[----:B------:R-:W-:Y:S01]  /*2bc0*/  FMUL.FTZ R15, R0, R80 ;  /* 0x00000050000f7220 */ /* 0x000fe20000410000 */
[----:B------:R-:W-:-:S02]  /*2bd0*/  IMAD R81, R17, -0x2, R64 ;  /* 0xfffffffe11517824 */ /* 0x000fc400078e0240 */
[C---:B------:R-:W-:Y:S01]  /*2be0*/  FMUL.FTZ R8, R0.reuse, R97 ;  /* 0x0000006100087220 */ /* 0x040fe20000410000 */
[----:B------:R-:W-:Y:S02]  /*2bf0*/  IMAD.U32 R64, RZ, RZ, UR51 ;  /* 0x00000033ff407e24 */ /* 0x000fe4000f8e00ff */
[C---:B------:R-:W-:Y:S01]  /*2c00*/  FMUL.FTZ R99, R0.reuse, R99 ;  /* 0x0000006300637220 */ /* 0x040fe20000410000 */
[----:B------:R-:W-:Y:S01]  /*2c10*/  FMUL.FTZ R103, R0, R103 ;  /* 0x0000006700677220 */ /* 0x000fe20000410000 */
[----:B------:R-:W-:Y:S01]  /*2c20*/  MUFU.TANH R90, R90 ;  /* 0x0000005a005a7308 */ /* 0x000fe20000002400 */
[----:B0-----:R-:W-:Y:S01]  /*2c30*/  IMAD.U32 R78, RZ, RZ, UR6 ;  /* 0x00000006ff4e7e24 */ /* 0x001fe2000f8e00ff */
[----:B------:R-:W-:Y:S01]  /*2c40*/  IADD3 R81, -R64, UR50, R81 ;  /* 0x0000003240517c10 */ /* 0x000fe2000fffe151 */
[C---:B------:R-:W-:Y:S01]  /*2c50*/  FMUL.FTZ R102, R0.reuse, R102 ;  /* 0x0000006600667220 */ /* 0x040fe20000410000 */
[----:B------:R-:W-:Y:S01]  /*2c60*/  FMUL.FTZ R4, R0, R89 ;  /* 0x0000005900047220 */ /* 0x000fe20000410000 */
[----:B------:R-:W-:-:S02]  /*2c70*/  IMAD R78, R17, -0x2, R78 ;  /* 0xfffffffe114e7824 */ /* 0x000fc400078e024e */
[C---:B------:R-:W-:Y:S01]  /*2c80*/  FMUL.FTZ R6, R0.reuse, R93 ;  /* 0x0000005d00067220 */ /* 0x040fe20000410000 */
[C---:B------:R-:W-:Y:S01]  /*2c90*/  FMUL.FTZ R9, R0.reuse, R101 ;  /* 0x0000006500097220 */ /* 0x040fe20000410000 */
[----:B------:R-:W0:Y:S01]  /*2ca0*/  MUFU.TANH R91, R91 ;  /* 0x0000005b005b7308 */ /* 0x000e220000002400 */
[C---:B------:R-:W-:Y:S01]  /*2cb0*/  FMUL.FTZ R79, R0.reuse, R79 ;  /* 0x0000004f004f7220 */ /* 0x040fe20000410000 */
[C---:B------:R-:W-:Y:S01]  /*2cc0*/  FMUL.FTZ R82, R0.reuse, R82 ;  /* 0x0000005200527220 */ /* 0x040fe20000410000 */
[----:B-1----:R-:W-:Y:S01]  /*2cd0*/  VIADDMNMX R80, R63, R81, R78, PT ;  /* 0x000000513f507246 */ /* 0x002fe2000380014e */
[C---:B------:R-:W-:Y:S01]  /*2ce0*/  FMUL.FTZ R87, R0.reuse, R87 ;  /* 0x0000005700577220 */ /* 0x040fe20000410000 */
[C---:B------:R-:W-:Y:S01]  /*2cf0*/  FMUL.FTZ R11, R0.reuse, R72 ;  /* 0x00000048000b7220 */ /* 0x040fe20000410000 */
[----:B------:R-:W-:Y:S01]  /*2d00*/  FMUL.FTZ R72, R0, R84 ;  /* 0x0000005400487220 */ /* 0x000fe20000410000 */
[C---:B------:R-:W-:Y:S01]  /*2d10*/  ISETP.GT.AND P1, PT, R80.reuse, RZ, PT ;  /* 0x000000ff5000720c */ /* 0x040fe20003f24270 */
[----:B------:R-:W1:Y:S01]  /*2d20*/  MUFU.TANH R94, R94 ;  /* 0x0000005e005e7308 */ /* 0x000e620000002400 */
        /* <DEDUP_REMOVED lines=33> */
[C---:B------:R-:W-:Y:S01]  /*2f40*/  FMUL.FTZ R26, R0.reuse, R26 ;  /* 0x0000001a001a7220 */ /* 0x040fe20000410000 */
[----:B0-----:R-:W-:Y:S01]  /*2f50*/  FSEL R97, R97, -INF , P2 ;  /* 0xff80000061617808 */ /* 0x001fe20001000000 */
[----:B------:R-:W-:Y:S01]  /*2f60*/  FMUL.FTZ R55, R0, R55 ;  /* 0x0000003700377220 */ /* 0x000fe20000410000 */
[----:B------:R-:W-:Y:S01]  /*2f70*/  ISETP.GT.AND P2, PT, R80, 0x18, PT ;  /* 0x000000185000780c */ /* 0x000fe20003f44270 */
[C---:B------:R-:W-:Y:S01]  /*2f80*/  FMUL.FTZ R54, R0.reuse, R54 ;  /* 0x0000003600367220 */ /* 0x040fe20000410000 */
[----:B------:R-:W-:Y:S01]  /*2f90*/  FMUL.FTZ R34, R0, R34 ;  /* 0x0000002200227220 */ /* 0x000fe20000410000 */
[----:B------:R-:W0:Y:S01]  /*2fa0*/  MUFU.TANH R102, R102 ;  /* 0x0000006600667308 */ /* 0x000e220000002400 */
[----:B---3--:R-:W-:Y:S01]  /*2fb0*/  FSEL R103, R90, -INF , P1 ;  /* 0xff8000005a677808 */ /* 0x008fe20000800000 */
[----:B------:R-:W-:Y:S01]  /*2fc0*/  FMUL.FTZ R35, R0, R35 ;  /* 0x0000002300237220 */ /* 0x000fe20000410000 */
[----:B------:R-:W-:Y:S01]  /*2fd0*/  ISETP.GT.AND P1, PT, R80, 0x9, PT ;  /* 0x000000095000780c */ /* 0x000fe20003f24270 */
[C---:B------:R-:W-:Y:S01]  /*2fe0*/  FMUL.FTZ R38, R0.reuse, R38 ;  /* 0x0000002600267220 */ /* 0x040fe20000410000 */
[----:B------:R-:W-:Y:S01]  /*2ff0*/  FMNMX.FTZ R64, R103, R101, !PT ;  /* 0x0000006567407209 */ /* 0x000fe20007810000 */
[----:B------:R-:W-:Y:S01]  /*3000*/  FMUL.FTZ R45, R0, R45 ;  /* 0x0000002d002d7220 */ /* 0x000fe20000410000 */
[----:B------:R-:W-:Y:S01]  /*3010*/  FSEL R95, R95, -INF , P1 ;  /* 0xff8000005f5f7808 */ /* 0x000fe20000800000 */
[----:B------:R-:W1:Y:S01]  /*3020*/  MUFU.TANH R79, R79 ;  /* 0x0000004f004f7308 */ /* 0x000e620000002400 */
[----:B------:R-:W-:Y:S01]  /*3030*/  FMNMX.FTZ R64, R99, R64, !PT ;  /* 0x0000004063407209 */ /* 0x000fe20007810000 */
[----:B------:R-:W-:Y:S01]  /*3040*/  SHFL.IDX PT, R76, R76, RZ, 0x1c1f ;  /* 0x001c1fff4c4c7589 */ /* 0x000fe200000e0000 */
[----:B------:R-:W-:Y:S01]  /*3050*/  ISETP.GT.AND P1, PT, R80, 0x11, PT ;  /* 0x000000115000780c */ /* 0x000fe20003f24270 */
[C---:B------:R-:W-:Y:S01]  /*3060*/  FMUL.FTZ R25, R0.reuse, R25 ;  /* 0x0000001900197220 */ /* 0x040fe20000410000 */
[----:B------:R-:W-:Y:S01]  /*3070*/  FMNMX.FTZ R64, R95, R64, !PT ;  /* 0x000000405f407209 */ /* 0x000fe20007810000 */
[----:B------:R-:W-:Y:S01]  /*3080*/  ULDC UR6, c[0x0][0x988] ;  /* 0x0002620000067ab9 */ /* 0x000fe20000000800 */
[----:B--2---:R-:W-:Y:S01]  /*3090*/  FSEL R93, R93, -INF , P1 ;  /* 0xff8000005d5d7808 */ /* 0x004fe20000800000 */
[----:B------:R-:W2:Y:S01]  /*30a0*/  MUFU.TANH R82, R82 ;  /* 0x0000005200527308 */ /* 0x000ea20000002400 */
[----:B------:R-:W-:Y:S01]  /*30b0*/  FMNMX.FTZ R64, R97, R64, !PT ;  /* 0x0000004061407209 */ /* 0x000fe20007810000 */
[----:B------:R-:W-:Y:S01]  /*30c0*/  FMUL.FTZ R24, R0, R24 ;  /* 0x0000001800187220 */ /* 0x000fe20000410000 */
[----:B------:R-:W-:Y:S01]  /*30d0*/  ISETP.GT.AND P1, PT, R80, 0x19, PT ;  /* 0x000000195000780c */ /* 0x000fe20003f24270 */
[----:B------:R-:W-:Y:S01]  /*30e0*/  FMUL.FTZ R48, R0, R48 ;  /* 0x0000003000307220 */ /* 0x000fe20000410000 */
[----:B0-----:R-:W-:Y:S01]  /*30f0*/  FSEL R91, R102, -INF , P2 ;  /* 0xff800000665b7808 */ /* 0x001fe20001000000 */
[----:B------:R-:W-:Y:S01]  /*3100*/  FMUL.FTZ R49, R0, R49 ;  /* 0x0000003100317220 */ /* 0x000fe20000410000 */
[----:B------:R-:W-:Y:S01]  /*3110*/  FMNMX.FTZ R64, R93, R64, !PT ;  /* 0x000000405d407209 */ /* 0x000fe20007810000 */
[----:B------:R0:W-:Y:S01]  /*3120*/  MUFU.TANH R84, R87 ;  /* 0x0000005700547308 */ /* 0x0001e20000002400 */
[----:B------:R-:W-:Y:S01]  /*3130*/  ISETP.GT.AND P2, PT, R80, 0x20, PT ;  /* 0x000000205000780c */ /* 0x000fe20003f44270 */
[C---:B------:R-:W-:Y:S01]  /*3140*/  FMUL.FTZ R52, R0.reuse, R52 ;  /* 0x0000003400347220 */ /* 0x040fe20000410000 */
[----:B------:R-:W-:Y:S01]  /*3150*/  FSEL R89, R89, -INF , P1 ;  /* 0xff80000059597808 */ /* 0x000fe20000800000 */
[C---:B------:R-:W-:Y:S01]  /*3160*/  FMUL.FTZ R53, R0.reuse, R53 ;  /* 0x0000003500357220 */ /* 0x040fe20000410000 */
[----:B------:R-:W-:Y:S01]  /*3170*/  FMNMX.FTZ R64, R91, R64, !PT ;  /* 0x000000405b407209 */ /* 0x000fe20007810000 */
[----:B------:R-:W-:Y:S01]  /*3180*/  FMUL.FTZ R28, R0, R28 ;  /* 0x0000001c001c7220 */ /* 0x000fe20000410000 */
[----:B------:R-:W-:Y:S01]  /*3190*/  ISETP.GT.AND P1, PT, R80, 0x21, PT ;  /* 0x000000215000780c */ /* 0x000fe20003f24270 */
[----:B------:R3:W4:Y:S01]  /*31a0*/  MUFU.TANH R96, R83 ;  /* 0x0000005300607308 */ /* 0x0007220000002400 */
[----:B0-----:R-:W-:Y:S01]  /*31b0*/  FSEL R87, R88, -INF , P2 ;  /* 0xff80000058577808 */ /* 0x001fe20001000000 */
[----:B------:R-:W-:Y:S01]  /*31c0*/  @UP0 ULDC UR10, c[0x0][0x44c] ;  /* 0x00011300000a0ab9 */ /* 0x000fe20000000800 */
[----:B------:R-:W-:Y:S01]  /*31d0*/  FMNMX.FTZ R64, R89, R64, !PT ;  /* 0x0000004059407209 */ /* 0x000fe20007810000 */
[----:B------:R-:W-:Y:S01]  /*31e0*/  UIMAD.WIDE.U32 UR10, UR39, UR10, URZ ;  /* 0x0000000a270a72a5 */ /* 0x000fe2000f8e003f */
[----:B------:R-:W-:Y:S01]  /*31f0*/  ISETP.GT.AND P2, PT, R80, 0x28, PT ;  /* 0x000000285000780c */ /* 0x000fe20003f44270 */
[----:B------:R-:W-:Y:S01]  /*3200*/  @UP0 ULDC UR15, c[0x0][0x450] ;  /* 0x00011400000f0ab9 */ /* 0x000fe20000000800 */
[----:B------:R-:W-:Y:S01]  /*3210*/  FSEL R85, R92, -INF , P1 ;  /* 0xff8000005c557808 */ /* 0x000fe20000800000 */
[----:B------:R-:W0:Y:S01]  /*3220*/  MUFU.TANH R86, R86 ;  /* 0x0000005600567308 */ /* 0x000e220000002400 */
[----:B------:R-:W-:Y:S01]  /*3230*/  FMNMX.FTZ R64, R87, R64, !PT ;  /* 0x0000004057407209 */ /* 0x000fe20007810000 */
[----:B------:R-:W-:Y:S01]  /*3240*/  UMOV UR7, UR39 ;  /* 0x0000002700077c82 */ /* 0x000fe20008000000 */
[C---:B------:R-:W-:Y:S01]  /*3250*/  ISETP.GT.AND P1, PT, R80.reuse, 0x29, PT ;  /* 0x000000295000780c */ /* 0x040fe20003f24270 */
[----:B------:R-:W-:Y:S01]  /*3260*/  @UP0 USHF.R.U32.HI UR7, URZ, UR15, UR11 ;  /* 0x0000000f3f070299 */ /* 0x000fe2000801160b */
[----:B---3--:R-:W-:Y:S01]  /*3270*/  FSEL R83, R77, -INF , P2 ;  /* 0xff8000004d537808 */ /* 0x008fe20001000000 */
[----:B------:R-:W-:Y:S01]  /*3280*/  UIADD3 UR58, UR53, -0x2, URZ ;  /* 0xfffffffe353a7890 */ /* 0x000fe2000fffe03f */
[----:B------:R-:W-:Y:S01]  /*3290*/  FMNMX.FTZ R64, R85, R64, !PT ;  /* 0x0000004055407209 */ /* 0x000fe20007810000 */
[----:B------:R-:W-:Y:S01]  /*32a0*/  MUFU.TANH R98, R74 ;  /* 0x0000004a00627308 */ /* 0x000fe20000002400 */
[----:B------:R-:W-:Y:S01]  /*32b0*/  ISETP.GT.AND P2, PT, R80, 0x30, PT ;  /* 0x000000305000780c */ /* 0x000fe20003f44270 */
[----:B------:R-:W-:Y:S01]  /*32c0*/  UIADD3 UR10, UR7, UR50, -UR51 ;  /* 0x00000032070a7290 */ /* 0x000fe2000fffe833 */
[----:B-1----:R-:W-:-:S02]  /*32d0*/  FSEL R79, R79, -INF , P1 ;  /* 0xff8000004f4f7808 */ /* 0x002fc40000800000 */
[----:B------:R-:W-:Y:S02]  /*32e0*/  CS2R R118, SRZ ;  /* 0x0000000000767805 */ /* 0x000fe4000001ff00 */
[----:B------:R-:W-:Y:S01]  /*32f0*/  FMNMX.FTZ R64, R83, R64, !PT ;  /* 0x0000004053407209 */ /* 0x000fe20007810000 */
[----:B------:R-:W-:Y:S01]  /*3300*/  UIMAD.WIDE UR10, UR10, 0x66666667, URZ ;  /* 0x666666670a0a78a5 */ /* 0x000fe2000f8e023f */
[----:B------:R-:W-:Y:S01]  /*3310*/  ISETP.GT.AND P1, PT, R80, 0x31, PT ;  /* 0x000000315000780c */ /* 0x000fe20003f24270 */
[----:B------:R4:W1:Y:S01]  /*3320*/  MUFU.TANH R100, R75 ;  /* 0x0000004b00647308 */ /* 0x0008620000002400 */
[----:B--2---:R-:W-:Y:S01]  /*3330*/  FSEL R77, R82, -INF , P2 ;  /* 0xff800000524d7808 */ /* 0x004fe20001000000 */
[----:B------:R-:W-:Y:S01]  /*3340*/  USHF.R.U32.HI UR7, URZ, 0x1f, UR11 ;  /* 0x0000001f3f077899 */ /* 0x000fe2000801160b */
[----:B------:R-:W-:Y:S02]  /*3350*/  FMNMX.FTZ R64, R79, R64, !PT ;  /* 0x000000404f407209 */ /* 0x000fe40007810000 */
[----:B------:R-:W-:-:S02]  /*3360*/  CS2R R116, SRZ ;  /* 0x0000000000747805 */ /* 0x000fc4000001ff00 */
[----:B------:R-:W-:Y:S01]  /*3370*/  ISETP.GT.AND P2, PT, R80, 0x38, PT ;  /* 0x000000385000780c */ /* 0x000fe20003f44270 */
[----:B------:R-:W-:Y:S01]  /*3380*/  ULEA.HI.SX32 UR11, UR11, UR7, 0x1a ;  /* 0x000000070b0b7291 */ /* 0x000fe2000f8fd23f */
[----:B------:R-:W-:Y:S01]  /*3390*/  FMNMX.FTZ R64, R77, R64, !PT ;  /* 0x000000404d407209 */ /* 0x000fe20007810000 */
[----:B------:R2:W3:Y:S01]  /*33a0*/  MUFU.TANH R104, R62 ;  /* 0x0000003e00687308 */ /* 0x0004e20000002400 */
[----:B----4-:R-:W-:Y:S01]  /*33b0*/  FSEL R75, R96, -INF , P1 ;  /* 0xff800000604b7808 */ /* 0x010fe20000800000 */
[----:B------:R-:W-:Y:S01]  /*33c0*/  UISETP.LT.AND UP0, UPT, URZ, UR11, UPT ;  /* 0x0000000b3f00728c */ /* 0x000fe2000bf01270 */
[----:B------:R-:W-:Y:S02]  /*33d0*/  ISETP.GT.AND P1, PT, R80, 0x39, PT ;  /* 0x000000395000780c */ /* 0x000fe40003f24270 */
[----:B------:R-:W-:Y:S02]  /*33e0*/  CS2R R114, SRZ ;  /* 0x0000000000727805 */ /* 0x000fe4000001ff00 */
[----:B0-----:R-:W-:Y:S01]  /*33f0*/  FSEL R74, R86, -INF , P2 ;  /* 0xff800000564a7808 */ /* 0x001fe20001000000 */
[----:B------:R-:W-:Y:S01]  /*3400*/  USEL UR56, URZ, UR11, !UP0 ;  /* 0x0000000b3f387287 */ /* 0x000fe2000c000000 */
[----:B------:R-:W-:Y:S01]  /*3410*/  FMNMX.FTZ R41, R75, R64, !PT ;  /* 0x000000404b297209 */ /* 0x000fe20007810000 */
[----:B------:R0:W-:Y:S01]  /*3420*/  MUFU.TANH R106, R71 ;  /* 0x00000047006a7308 */ /* 0x0001e20000002400 */
[----:B------:R-:W-:Y:S01]  /*3430*/  ISETP.GT.AND P2, PT, R80, 0x40, PT ;  /* 0x000000405000780c */ /* 0x000fe20003f44270 */
[----:B--2---:R-:W-:Y:S01]  /*3440*/  FMUL.FTZ R62, R0, R68 ;  /* 0x00000044003e7220 */ /* 0x004fe20000410000 */
[----:B------:R-:W-:Y:S01]  /*3450*/  R2UR UR14, R2 ;  /* 0x00000000020e72ca */ /* 0x000fe200000e0000 */
[----:B------:R-:W-:Y:S01]  /*3460*/  UISETP.GE.AND UP0, UPT, UR58, UR56, UPT ;  /* 0x000000383a00728c */ /* 0x000fe2000bf06270 */
[----:B------:R-:W-:-:S02]  /*3470*/  CS2R R112, SRZ ;  /* 0x0000000000707805 */ /* 0x000fc4000001ff00 */
[----:B------:R-:W-:Y:S01]  /*3480*/  CS2R R110, SRZ ;  /* 0x00000000006e7805 */ /* 0x000fe2000001ff00 */
[----:B------:R2:W-:Y:S01]  /*3490*/  MUFU.TANH R90, R42 ;  /* 0x0000002a005a7308 */ /* 0x0005e20000002400 */
[----:B0-----:R-:W-:Y:S02]  /*34a0*/  FSEL R71, R84, -INF , P1 ;  /* 0xff80000054477808 */ /* 0x001fe40000800000 */
[----:B------:R-:W-:-:S04]  /*34b0*/  ISETP.GT.AND P1, PT, R80, 0x41, PT ;  /* 0x000000415000780c */ /* 0x000fc80003f24270 */
[----:B-1----:R-:W-:Y:S01]  /*34c0*/  FSEL R69, R100, -INF , P1 ;  /* 0xff80000064457808 */ /* 0x002fe20000800000 */
[----:B------:R-:W0:Y:S01]  /*34d0*/  MUFU.TANH R66, R66 ;  /* 0x0000004200427308 */ /* 0x000e220000002400 */
[----:B--2---:R-:W-:Y:S01]  /*34e0*/  FMNMX.FTZ R42, R74, R41, !PT ;  /* 0x000000294a2a7209 */ /* 0x004fe20007810000 */
[----:B------:R-:W-:Y:S01]  /*34f0*/  UIADD3 UR7, UR14, 0x33440, URZ ;  /* 0x000334400e077890 */ /* 0x000fe2000fffe03f */
[----:B------:R-:W-:Y:S02]  /*3500*/  ISETP.GT.AND P1, PT, R80, 0x49, PT ;  /* 0x000000495000780c */ /* 0x000fe40003f24270 */
[----:B------:R-:W-:Y:S01]  /*3510*/  FMNMX.FTZ R41, R71, R42, !PT ;  /* 0x0000002a47297209 */ /* 0x000fe20007810000 */
[----:B------:R-:W-:Y:S02]  /*3520*/  UPRMT UR7, UR40, 0x654, UR7 ;  /* 0x0000065428077896 */ /* 0x000fe40008000007 */
[----:B------:R1:W-:Y:S07]  /*3530*/  MUFU.TANH R65, R70 ;  /* 0x0000004600417308 */ /* 0x0003ee0000002400 */
[----:B------:R-:W-:Y:S01]  /*3540*/  SYNCS.ARRIVE.TRANS64.RED.A1T0 RZ, [UR7], RZ ;  /* 0x000000ffffff79a7 */ /* 0x000fe20008100407 */
[----:B------:R-:W2:Y:S01]  /*3550*/  MUFU.TANH R67, R67 ;  /* 0x0000004300437308 */ /* 0x000ea20000002400 */
[----:B-1----:R-:W-:-:S02]  /*3560*/  FSEL R70, R98, -INF , P2 ;  /* 0xff80000062467808 */ /* 0x002fc40001000000 */
[----:B------:R-:W-:Y:S02]  /*3570*/  ISETP.GT.AND P2, PT, R80, 0x48, PT ;  /* 0x000000485000780c */ /* 0x000fe40003f44270 */
[----:B------:R-:W-:Y:S02]  /*3580*/  FMNMX.FTZ R42, R70, R41, !PT ;  /* 0x00000029462a7209 */ /* 0x000fe40007810000 */
[----:B---3--:R-:W-:Y:S01]  /*3590*/  FSEL R68, R104, -INF , P2 ;  /* 0xff80000068447808 */ /* 0x008fe20001000000 */
[----:B------:R1:W-:Y:S01]  /*35a0*/  MUFU.TANH R64, R51 ;  /* 0x0000003300407308 */ /* 0x0003e20000002400 */
[----:B------:R-:W-:Y:S02]  /*35b0*/  FMNMX.FTZ R41, R69, R42, !PT ;  /* 0x0000002a45297209 */ /* 0x000fe40007810000 */
[----:B------:R-:W-:Y:S02]  /*35c0*/  ISETP.GT.AND P2, PT, R80, 0x50, PT ;  /* 0x000000505000780c */ /* 0x000fe40003f44270 */
[----:B------:R-:W-:-:S03]  /*35d0*/  FMNMX.FTZ R42, R68, R41, !PT ;  /* 0x00000029442a7209 */ /* 0x000fc60007810000 */
[----:B------:R0:W-:Y:S01]  /*35e0*/  MUFU.TANH R92, R47 ;  /* 0x0000002f005c7308 */ /* 0x0001e20000002400 */
[----:B-1----:R-:W-:Y:S02]  /*35f0*/  FSEL R51, R105, -INF , P1 ;  /* 0xff80000069337808 */ /* 0x002fe40000800000 */
[----:B------:R-:W-:Y:S02]  /*3600*/  ISETP.GT.AND P1, PT, R80, 0x51, PT ;  /* 0x000000515000780c */ /* 0x000fe40003f24270 */
[----:B------:R-:W-:-:S03]  /*3610*/  FMNMX.FTZ R42, R51, R42, !PT ;  /* 0x0000002a332a7209 */ /* 0x000fc60007810000 */
[----:B------:R2:W1:Y:S01]  /*3620*/  MUFU.TANH R94, R43 ;  /* 0x0000002b005e7308 */ /* 0x0004620000002400 */
[----:B0-----:R-:W-:Y:S02]  /*3630*/  FSEL R47, R66, -INF , P2 ;  /* 0xff800000422f7808 */ /* 0x001fe40001000000 */
[----:B------:R-:W-:-:S05]  /*3640*/  ISETP.GT.AND P2, PT, R80, 0x58, PT ;  /* 0x000000585000780c */ /* 0x000fca0003f44270 */
[----:B------:R0:W-:Y:S01]  /*3650*/  MUFU.TANH R82, R50 ;  /* 0x0000003200527308 */ /* 0x0001e20000002400 */
[----:B--2---:R-:W-:Y:S02]  /*3660*/  FSEL R43, R67, -INF , P1 ;  /* 0xff800000432b7808 */ /* 0x004fe40000800000 */
[----:B------:R-:W-:-:S04]  /*3670*/  ISETP.GT.AND P1, PT, R80, 0x59, PT ;  /* 0x000000595000780c */ /* 0x000fc80003f24270 */
[----:B------:R-:W-:Y:S01]  /*3680*/  FSEL R41, R106, -INF , P1 ;  /* 0xff8000006a297808 */ /* 0x000fe20000800000 */
[----:B------:R2:W3:Y:S01]  /*3690*/  MUFU.TANH R88, R46 ;  /* 0x0000002e00587308 */ /* 0x0004e20000002400 */
[----:B0-----:R-:W-:Y:S02]  /*36a0*/  FMNMX.FTZ R50, R47, R42, !PT ;  /* 0x0000002a2f327209 */ /* 0x001fe40007810000 */
[----:B------:R-:W-:Y:S02]  /*36b0*/  FSEL R42, R65, -INF , P2 ;  /* 0xff800000412a7808 */ /* 0x000fe40001000000 */
[C---:B------:R-:W-:Y:S02]  /*36c0*/  ISETP.GT.AND P2, PT, R80.reuse, 0x60, PT ;  /* 0x000000605000780c */ /* 0x040fe40003f44270 */
[----:B------:R-:W-:Y:S01]  /*36d0*/  ISETP.GT.AND P1, PT, R80, 0x61, PT ;  /* 0x000000615000780c */ /* 0x000fe20003f24270 */
[----:B------:R0:W-:Y:S01]  /*36e0*/  MUFU.TANH R96, R26 ;  /* 0x0000001a00607308 */ /* 0x0001e20000002400 */
[----:B--2---:R-:W-:Y:S01]  /*36f0*/  FMUL.FTZ R46, R0, R27 ;  /* 0x0000001b002e7220 */ /* 0x004fe20000410000 */
[----:B------:R-:W-:-:S04]  /*3700*/  FMNMX.FTZ R27, R43, R50, !PT ;  /* 0x000000322b1b7209 */ /* 0x000fc80007810000 */
[----:B------:R-:W-:Y:S02]  /*3710*/  FMNMX.FTZ R50, R42, R27, !PT ;  /* 0x0000001b2a327209 */ /* 0x000fe40007810000 */
[----:B------:R-:W-:Y:S01]  /*3720*/  FSEL R27, R90, -INF , P2 ;  /* 0xff8000005a1b7808 */ /* 0x000fe20001000000 */
[----:B0-----:R-:W-:Y:S01]  /*3730*/  FMUL.FTZ R26, R0, R30 ;  /* 0x0000001e001a7220 */ /* 0x001fe20000410000 */
[----:B------:R-:W-:Y:S01]  /*3740*/  FMNMX.FTZ R50, R41, R50, !PT ;  /* 0x0000003229327209 */ /* 0x000fe20007810000 */
[----:B------:R0:W-:Y:S01]  /*3750*/  MUFU.TANH R86, R55 ;  /* 0x0000003700567308 */ /* 0x0001e20000002400 */
[----:B------:R-:W-:Y:S02]  /*3760*/  ISETP.GT.AND P2, PT, R80, 0x68, PT ;  /* 0x000000685000780c */ /* 0x000fe40003f44270 */
[----:B-1----:R-:W-:Y:S01]  /*3770*/  FSEL R30, R94, -INF , P1 ;  /* 0xff8000005e1e7808 */ /* 0x002fe20000800000 */
[----:B------:R-:W-:Y:S01]  /*3780*/  FMUL.FTZ R94, R0, R36 ;  /* 0x00000024005e7220 */ /* 0x000fe20000410000 */
[----:B------:R-:W-:-:S02]  /*3790*/  FMNMX.FTZ R65, R27, R50, !PT ;  /* 0x000000321b417209 */ /* 0x000fc40007810000 */
[----:B------:R-:W-:Y:S01]  /*37a0*/  ISETP.GT.AND P1, PT, R80, 0x69, PT ;  /* 0x000000695000780c */ /* 0x000fe20003f24270 */
[----:B------:R-:W1:Y:S01]  /*37b0*/  MUFU.TANH R84, R54 ;  /* 0x0000003600547308 */ /* 0x000e620000002400 */
[----:B0-----:R-:W-:Y:S01]  /*37c0*/  FMUL.FTZ R55, R0, R31 ;  /* 0x0000001f00377220 */ /* 0x001fe20000410000 */
[----:B---3--:R-:W-:Y:S02]  /*37d0*/  FSEL R31, R88, -INF , P2 ;  /* 0xff800000581f7808 */ /* 0x008fe40001000000 */
[----:B------:R-:W-:Y:S02]  /*37e0*/  FMNMX.FTZ R50, R30, R65, !PT ;  /* 0x000000411e327209 */ /* 0x000fe40007810000 */
[----:B------:R-:W-:Y:S02]  /*37f0*/  ISETP.GT.AND P2, PT, R80, 0x70, PT ;  /* 0x000000705000780c */ /* 0x000fe40003f44270 */
[----:B------:R0:W2:Y:S01]  /*3800*/  MUFU.TANH R98, R46 ;  /* 0x0000002e00627308 */ /* 0x0000a20000002400 */
[----:B------:R-:W-:-:S02]  /*3810*/  FMNMX.FTZ R65, R31, R50, !PT ;  /* 0x000000321f417209 */ /* 0x000fc40007810000 */
[----:B------:R-:W-:Y:S02]  /*3820*/  FSEL R50, R82, -INF , P2 ;  /* 0xff80000052327808 */ /* 0x000fe40001000000 */
[----:B------:R-:W-:-:S03]  /*3830*/  ISETP.GT.AND P2, PT, R80, 0x78, PT ;  /* 0x000000785000780c */ /* 0x000fc60003f44270 */
[----:B------:R-:W3:Y:S01]  /*3840*/  MUFU.TANH R90, R26 ;  /* 0x0000001a005a7308 */ /* 0x000ee20000002400 */
[----:B0-----:R-:W-:Y:S01]  /*3850*/  FSEL R46, R92, -INF , P1 ;  /* 0xff8000005c2e7808 */ /* 0x001fe20000800000 */
[----:B------:R-:W-:Y:S01]  /*3860*/  FMUL.FTZ R92, R0, R32 ;  /* 0x00000020005c7220 */ /* 0x000fe20000410000 */
[----:B------:R-:W-:Y:S02]  /*3870*/  ISETP.GT.AND P1, PT, R80, 0x71, PT ;  /* 0x000000715000780c */ /* 0x000fe40003f24270 */
[----:B------:R-:W-:Y:S02]  /*3880*/  FMNMX.FTZ R65, R46, R65, !PT ;  /* 0x000000412e417209 */ /* 0x000fe40007810000 */
[----:B------:R-:W-:Y:S01]  /*3890*/  FSEL R54, R64, -INF , P1 ;  /* 0xff80000040367808 */ /* 0x000fe20000800000 */
[----:B------:R0:W4:Y:S01]  /*38a0*/  MUFU.TANH R88, R55 ;  /* 0x0000003700587308 */ /* 0x0001220000002400 */
[----:B------:R-:W-:Y:S02]  /*38b0*/  FMNMX.FTZ R65, R50, R65, !PT ;  /* 0x0000004132417209 */ /* 0x000fe40007810000 */
[----:B------:R-:W-:-:S02]  /*38c0*/  ISETP.GT.AND P1, PT, R80, 0x79, PT ;  /* 0x000000795000780c */ /* 0x000fc40003f24270 */
[----:B-1----:R-:W-:Y:S02]  /*38d0*/  FSEL R66, R84, -INF , P2 ;  /* 0xff80000054427808 */ /* 0x002fe40001000000 */
[----:B------:R-:W-:Y:S01]  /*38e0*/  FMNMX.FTZ R65, R54, R65, !PT ;  /* 0x0000004136417209 */ /* 0x000fe20007810000 */
[----:B------:R1:W5:Y:S01]  /*38f0*/  MUFU.TANH R82, R34 ;  /* 0x0000002200527308 */ /* 0x0003620000002400 */
[----:B------:R-:W-:Y:S02]  /*3900*/  ISETP.GT.AND P2, PT, R80, 0x80, PT ;  /* 0x000000805000780c */ /* 0x000fe40003f44270 */
[----:B0-----:R-:W-:Y:S02]  /*3910*/  FSEL R55, R86, -INF , P1 ;  /* 0xff80000056377808 */ /* 0x001fe40000800000 */
[----:B------:R-:W-:Y:S02]  /*3920*/  FMNMX.FTZ R26, R66, R65, !PT ;  /* 0x00000041421a7209 */ /* 0x000fe40007810000 */
[----:B------:R-:W-:Y:S01]  /*3930*/  ISETP.GT.AND P1, PT, R80, 0x81, PT ;  /* 0x000000815000780c */ /* 0x000fe20003f24270 */
[----:B------:R0:W5:Y:S01]  /*3940*/  MUFU.TANH R84, R35 ;  /* 0x0000002300547308 */ /* 0x0001620000002400 */
[----:B------:R-:W-:Y:S01]  /*3950*/  FSEL R67, R96, -INF , P2 ;  /* 0xff80000060437808 */ /* 0x000fe20001000000 */
[----:B------:R-:W-:Y:S01]  /*3960*/  FMUL.FTZ R96, R0, R44 ;  /* 0x0000002c00607220 */ /* 0x000fe20000410000 */
[----:B------:R-:W-:-:S02]  /*3970*/  FMNMX.FTZ R26, R55, R26, !PT ;  /* 0x0000001a371a7209 */ /* 0x000fc40007810000 */
[----:B------:R-:W-:Y:S02]  /*3980*/  ISETP.GT.AND P2, PT, R80, 0x88, PT ;  /* 0x000000885000780c */ /* 0x000fe40003f44270 */
[----:B--2---:R-:W-:Y:S01]  /*3990*/  FSEL R65, R98, -INF , P1 ;  /* 0xff80000062417808 */ /* 0x004fe20000800000 */
[----:B------:R2:W2:Y:S01]  /*39a0*/  MUFU.TANH R86, R38 ;  /* 0x0000002600567308 */ /* 0x0004a20000002400 */
[----:B-1----:R-:W-:Y:S01]  /*39b0*/  FMNMX.FTZ R34, R67, R26, !PT ;  /* 0x0000001a43227209 */ /* 0x002fe20007810000 */
[----:B------:R-:W-:Y:S01]  /*39c0*/  FMUL.FTZ R26, R0, R39 ;  /* 0x00000027001a7220 */ /* 0x000fe20000410000 */
[----:B------:R-:W-:Y:S01]  /*39d0*/  ISETP.GT.AND P1, PT, R80, 0x89, PT ;  /* 0x000000895000780c */ /* 0x000fe20003f24270 */
[----:B------:R-:W-:Y:S01]  /*39e0*/  FMUL.FTZ R98, R0, R29 ;  /* 0x0000001d00627220 */ /* 0x000fe20000410000 */
[----:B---3--:R-:W-:Y:S02]  /*39f0*/  FSEL R64, R90, -INF , P2 ;  /* 0xff8000005a407808 */ /* 0x008fe40001000000 */
[----:B0-----:R-:W-:Y:S01]  /*3a00*/  FMNMX.FTZ R35, R65, R34, !PT ;  /* 0x0000002241237209 */ /* 0x001fe20007810000 */
[----:B------:R-:W0:Y:S01]  /*3a10*/  MUFU.TANH R26, R26 ;  /* 0x0000001a001a7308 */ /* 0x000e220000002400 */
[----:B------:R-:W-:-:S02]  /*3a20*/  ISETP.GT.AND P2, PT, R80, 0x90, PT ;  /* 0x000000905000780c */ /* 0x000fc40003f44270 */
[----:B----4-:R-:W-:Y:S02]  /*3a30*/  FSEL R39, R88, -INF , P1 ;  /* 0xff80000058277808 */ /* 0x010fe40000800000 */
[----:B------:R-:W-:Y:S02]  /*3a40*/  FMNMX.FTZ R34, R64, R35, !PT ;  /* 0x0000002340227209 */ /* 0x000fe40007810000 */
[----:B------:R-:W-:Y:S01]  /*3a50*/  ISETP.GT.AND P1, PT, R80, 0x91, PT ;  /* 0x000000915000780c */ /* 0x000fe20003f24270 */
[----:B------:R1:W-:Y:S01]  /*3a60*/  MUFU.TANH R100, R45 ;  /* 0x0000002d00647308 */ /* 0x0003e20000002400 */
[----:B-----5:R-:W-:Y:S02]  /*3a70*/  FSEL R35, R82, -INF , P2 ;  /* 0xff80000052237808 */ /* 0x020fe40001000000 */
[----:B--2---:R-:W-:Y:S02]  /*3a80*/  FMNMX.FTZ R38, R39, R34, !PT ;  /* 0x0000002227267209 */ /* 0x004fe40007810000 */
[----:B------:R-:W-:-:S02]  /*3a90*/  ISETP.GT.AND P2, PT, R80, 0x98, PT ;  /* 0x000000985000780c */ /* 0x000fc40003f44270 */
[----:B------:R-:W-:Y:S01]  /*3aa0*/  FSEL R34, R84, -INF , P1 ;  /* 0xff80000054227808 */ /* 0x000fe20000800000 */
[----:B------:R-:W-:Y:S01]  /*3ab0*/  MUFU.TANH R108, R24 ;  /* 0x00000018006c7308 */ /* 0x000fe20000002400 */
[----:B------:R-:W-:Y:S01]  /*3ac0*/  FMNMX.FTZ R105, R35, R38, !PT ;  /* 0x0000002623697209 */ /* 0x000fe20007810000 */
[----:B------:R-:W-:Y:S01]  /*3ad0*/  FMUL.FTZ R84, R0, R33 ;  /* 0x0000002100547220 */ /* 0x000fe20000410000 */
[----:B------:R-:W-:Y:S02]  /*3ae0*/  ISETP.GT.AND P1, PT, R80, 0x99, PT ;  /* 0x000000995000780c */ /* 0x000fe40003f24270 */
[----:B------:R-:W-:Y:S01]  /*3af0*/  FSEL R38, R86, -INF , P2 ;  /* 0xff80000056267808 */ /* 0x000fe20001000000 */
[----:B------:R-:W-:Y:S01]  /*3b00*/  FMUL.FTZ R86, R0, R37 ;  /* 0x0000002500567220 */ /* 0x000fe20000410000 */
[----:B------:R-:W-:Y:S01]  /*3b10*/  FMNMX.FTZ R105, R34, R105, !PT ;  /* 0x0000006922697209 */ /* 0x000fe20007810000 */
[----:B------:R-:W2:Y:S01]  /*3b20*/  MUFU.TANH R3, R3 ;  /* 0x0000000300037308 */ /* 0x000ea20000002400 */
[----:B0-----:R-:W-:-:S02]  /*3b30*/  FSEL R26, R26, -INF , P1 ;  /* 0xff8000001a1a7808 */ /* 0x001fc40000800000 */
[----:B------:R-:W-:-:S04]  /*3b40*/  FMNMX.FTZ R105, R38, R105, !PT ;  /* 0x0000006926697209 */ /* 0x000fc80007810000 */
[----:B------:R-:W-:Y:S01]  /*3b50*/  FMNMX.FTZ R105, R26, R105, !PT ;  /* 0x000000691a697209 */ /* 0x000fe20007810000 */
[----:B------:R-:W0:Y:S04]  /*3b60*/  MUFU.TANH R4, R4 ;  /* 0x0000000400047308 */ /* 0x000e280000002400 */
[----:B------:R-:W3:Y:S04]  /*3b70*/  SHFL.BFLY PT, R44, R105, 0x2, 0x1f ;  /* 0x0c401f00692c7f89 */ /* 0x000ee800000e0000 */
[----:B------:R-:W4:Y:S08]  /*3b80*/  MUFU.TANH R5, R5 ;  /* 0x0000000500057308 */ /* 0x000f300000002400 */
[----:B------:R-:W5:Y:S08]  /*3b90*/  MUFU.TANH R6, R6 ;  /* 0x0000000600067308 */ /* 0x000f700000002400 */
[----:B------:R-:W5:Y:S01]  /*3ba0*/  MUFU.TANH R7, R7 ;  /* 0x0000000700077308 */ /* 0x000f620000002400 */
[----:B---3--:R-:W-:-:S07]  /*3bb0*/  FMNMX.FTZ R44, R105, R44, !PT ;  /* 0x0000002c692c7209 */ /* 0x008fce0007810000 */
[----:B------:R3:W-:Y:S01]  /*3bc0*/  MUFU.TANH R105, R25 ;  /* 0x0000001900697308 */ /* 0x0007e20000002400 */
[----:B-1----:R-:W1:Y:S07]  /*3bd0*/  SHFL.BFLY PT, R45, R44, 0x1, 0x1f ;  /* 0x0c201f002c2d7f89 */ /* 0x002e6e00000e0000 */
[----:B------:R-:W5:Y:S01]  /*3be0*/  MUFU.TANH R8, R8 ;  /* 0x0000000800087308 */ /* 0x000f620000002400 */
[----:B---3--:R-:W-:-:S07]  /*3bf0*/  IMAD.U32 R25, RZ, RZ, UR6 ;  /* 0x00000006ff197e24 */ /* 0x008fce000f8e00ff */
[----:B------:R-:W3:Y:S08]  /*3c00*/  MUFU.TANH R10, R10 ;  /* 0x0000000a000a7308 */ /* 0x000ef00000002400 */
[----:B------:R5:W-:Y:S01]  /*3c10*/  MUFU.TANH R102, R48 ;  /* 0x0000003000667308 */ /* 0x000be20000002400 */
[----:B-1----:R-:W-:-:S04]  /*3c20*/  FMNMX.FTZ R120, R44, R45, !PT ;  /* 0x0000002d2c787209 */ /* 0x002fc80007810000 */
[C---:B------:R-:W-:Y:S01]  /*3c30*/  FSETP.NEU.FTZ.AND P1, PT, R120.reuse, -INF , PT ;  /* 0xff8000007800780b */ /* 0x040fe20003f3d000 */
[----:B------:R-:W-:-:S02]  /*3c40*/  FFMA.FTZ R24, R120, R25, -8 ;  /* 0xc100000078187423 */ /* 0x000fc40000010019 */
[----:B------:R-:W-:Y:S03]  /*3c50*/  MUFU.TANH R9, R9 ;  /* 0x0000000900097308 */ /* 0x000fe60000002400 */
[----:B------:R-:W-:-:S05]  /*3c60*/  FSEL R24, R24, RZ, P1 ;  /* 0x000000ff18187208 */ /* 0x000fca0000800000 */
[----:B------:R-:W-:Y:S01]  /*3c70*/  FFMA.FTZ R32, R95, UR6, -R24 ;  /* 0x000000065f207c23 */ /* 0x000fe20008010818 */
[----:B------:R-:W-:Y:S01]  /*3c80*/  VIADDMNMX R95, R76, R81, R78, PT ;  /* 0x000000514c5f7246 */ /* 0x000fe2000380014e */
[----:B------:R-:W1:Y:S01]  /*3c90*/  MUFU.TANH R11, R11 ;  /* 0x0000000b000b7308 */ /* 0x000e620000002400 */
[----:B------:R-:W-:-:S01]  /*3ca0*/  FFMA.FTZ R87, R87, UR6, -R24 ;  /* 0x0000000657577c23 */ /* 0x000fc20008010818 */
[--C-:B------:R-:W-:Y:S01]  /*3cb0*/  FFMA.FTZ R69, R69, UR6, -R24.reuse ;  /* 0x0000000645457c23 */ /* 0x100fe20008010818 */
[----:B------:R-:W-:Y:S01]  /*3cc0*/  ISETP.GT.AND P1, PT, R95, RZ, PT ;  /* 0x000000ff5f00720c */ /* 0x000fe20003f24270 */
[--C-:B------:R-:W-:Y:S01]  /*3cd0*/  FFMA.FTZ R75, R75, UR6, -R24.reuse ;  /* 0x000000064b4b7c23 */ /* 0x100fe20008010818 */
[----:B------:R-:W-:Y:S01]  /*3ce0*/  ISETP.GT.AND P2, PT, R95, 0x1, PT ;  /* 0x000000015f00780c */ /* 0x000fe20003f44270 */
[--C-:B------:R-:W-:Y:S01]  /*3cf0*/  FFMA.FTZ R71, R71, UR6, -R24.reuse ;  /* 0x0000000647477c23 */ /* 0x100fe20008010818 */
[----:B------:R-:W-:Y:S01]  /*3d00*/  ISETP.GT.AND P3, PT, R95, 0x8, PT ;  /* 0x000000085f00780c */ /* 0x000fe20003f64270 */
[----:B------:R3:W-:Y:S01]  /*3d10*/  MUFU.TANH R104, R49 ;  /* 0x0000003100687308 */ /* 0x0007e20000002400 */
[----:B--2---:R-:W-:Y:S01]  /*3d20*/  FSEL R44, R3, -INF , P1 ;  /* 0xff800000032c7808 */ /* 0x004fe20000800000 */
[--C-:B------:R-:W-:Y:S01]  /*3d30*/  FFMA.FTZ R3, R91, UR6, -R24.reuse ;  /* 0x000000065b037c23 */ /* 0x100fe20008010818 */
[----:B0-----:R-:W-:Y:S01]  /*3d40*/  FSEL R45, R4, -INF , P2 ;  /* 0xff800000042d7808 */ /* 0x001fe20001000000 */
[--C-:B------:R-:W-:Y:S01]  /*3d50*/  FFMA.FTZ R93, R93, UR6, -R24.reuse ;  /* 0x000000065d5d7c23 */ /* 0x100fe20008010818 */
[----:B------:R-:W-:Y:S01]  /*3d60*/  ISETP.GT.AND P1, PT, R95, 0x9, PT ;  /* 0x000000095f00780c */ /* 0x000fe20003f24270 */
[--C-:B------:R-:W-:Y:S01]  /*3d70*/  FFMA.FTZ R25, R103, UR6, -R24.reuse ;  /* 0x0000000667197c23 */ /* 0x100fe20008010818 */
[----:B----4-:R-:W-:Y:S01]  /*3d80*/  FSEL R37, R5, -INF , P3 ;  /* 0xff80000005257808 */ /* 0x010fe20001800000 */
[----:B------:R-:W-:Y:S01]  /*3d90*/  MUFU.TANH R12, R12 ;  /* 0x0000000c000c7308 */ /* 0x000fe20000002400 */
[----:B-----5:R-:W-:Y:S01]  /*3da0*/  FMNMX.FTZ R48, R44, R45, !PT ;  /* 0x0000002d2c307209 */ /* 0x020fe20007810000 */
[--C-:B------:R-:W-:Y:S01]  /*3db0*/  FFMA.FTZ R29, R99, UR6, -R24.reuse ;  /* 0x00000006631d7c23 */ /* 0x100fe20008010818 */
[----:B------:R-:W-:Y:S01]  /*3dc0*/  ISETP.GT.AND P2, PT, R95, 0x10, PT ;  /* 0x000000105f00780c */ /* 0x000fe20003f44270 */
[--C-:B------:R-:W-:Y:S01]  /*3dd0*/  FFMA.FTZ R33, R97, UR6, -R24.reuse ;  /* 0x0000000661217c23 */ /* 0x100fe20008010818 */
[----:B------:R-:W-:Y:S01]  /*3de0*/  FSEL R36, R6, -INF , P1 ;  /* 0xff80000006247808 */ /* 0x000fe20000800000 */
[--C-:B------:R-:W-:Y:S01]  /*3df0*/  FFMA.FTZ R6, R89, UR6, -R24.reuse ;  /* 0x0000000659067c23 */ /* 0x100fe20008010818 */
[----:B------:R-:W-:Y:S01]  /*3e00*/  FMNMX.FTZ R5, R37, R48, !PT ;  /* 0x0000003025057209 */ /* 0x000fe20007810000 */
[----:B------:R-:W0:Y:S01]  /*3e10*/  MUFU.TANH R13, R13 ;  /* 0x0000000d000d7308 */ /* 0x000e220000002400 */
[----:B------:R-:W-:Y:S01]  /*3e20*/  ISETP.GT.AND P1, PT, R95, 0x11, PT ;  /* 0x000000115f00780c */ /* 0x000fe20003f24270 */
[--C-:B------:R-:W-:Y:S01]  /*3e30*/  FFMA.FTZ R42, R42, UR6, -R24.reuse ;  /* 0x000000062a2a7c23 */ /* 0x100fe20008010818 */
[----:B------:R-:W-:Y:S01]  /*3e40*/  FSEL R48, R7, -INF , P2 ;  /* 0xff80000007307808 */ /* 0x000fe20001000000 */
[--C-:B------:R-:W-:Y:S01]  /*3e50*/  FFMA.FTZ R41, R41, UR6, -R24.reuse ;  /* 0x0000000629297c23 */ /* 0x100fe20008010818 */
[----:B------:R-:W-:Y:S01]  /*3e60*/  FMNMX.FTZ R5, R36, R5, !PT ;  /* 0x0000000524057209 */ /* 0x000fe20007810000 */
[--C-:B------:R-:W-:Y:S01]  /*3e70*/  FFMA.FTZ R27, R27, UR6, -R24.reuse ;  /* 0x000000061b1b7c23 */ /* 0x100fe20008010818 */
[----:B---3--:R-:W-:Y:S01]  /*3e80*/  FSEL R49, R8, -INF , P1 ;  /* 0xff80000008317808 */ /* 0x008fe20000800000 */
[----:B------:R2:W-:Y:S01]  /*3e90*/  MUFU.TANH R106, R52 ;  /* 0x00000034006a7308 */ /* 0x0005e20000002400 */
[----:B------:R-:W-:Y:S01]  /*3ea0*/  ISETP.GT.AND P2, PT, R95, 0x18, PT ;  /* 0x000000185f00780c */ /* 0x000fe20003f44270 */
[--C-:B------:R-:W-:Y:S01]  /*3eb0*/  FFMA.FTZ R30, R30, UR6, -R24.reuse ;  /* 0x000000061e1e7c23 */ /* 0x100fe20008010818 */
[----:B------:R-:W-:Y:S01]  /*3ec0*/  FMNMX.FTZ R8, R48, R5, !PT ;  /* 0x0000000530087209 */ /* 0x000fe20007810000 */
[--C-:B------:R-:W-:Y:S01]  /*3ed0*/  FFMA.FTZ R31, R31, UR6, -R24.reuse ;  /* 0x000000061f1f7c23 */ /* 0x100fe20008010818 */
[----:B------:R-:W-:Y:S01]  /*3ee0*/  ISETP.GT.AND P1, PT, R95, 0x19, PT ;  /* 0x000000195f00780c */ /* 0x000fe20003f24270 */
[--C-:B------:R-:W-:Y:S01]  /*3ef0*/  FFMA.FTZ R55, R55, UR6, -R24.reuse ;  /* 0x0000000637377c23 */ /* 0x100fe20008010818 */
[----:B------:R-:W-:Y:S01]  /*3f00*/  FMNMX.FTZ R5, R49, R8, !PT ;  /* 0x0000000831057209 */ /* 0x000fe20007810000 */
[----:B------:R-:W3:Y:S01]  /*3f10*/  MUFU.TANH R14, R14 ;  /* 0x0000000e000e7308 */ /* 0x000ee20000002400 */
[----:B--2---:R-:W-:Y:S01]  /*3f20*/  FSEL R52, R10, -INF , P2 ;  /* 0xff8000000a347808 */ /* 0x004fe20001000000 */
[--C-:B------:R-:W-:Y:S01]  /*3f30*/  FFMA.FTZ R65, R65, UR6, -R24.reuse ;  /* 0x0000000641417c23 */ /* 0x100fe20008010818 */
[----:B------:R-:W-:Y:S01]  /*3f40*/  ISETP.GT.AND P2, PT, R95, 0x20, PT ;  /* 0x000000205f00780c */ /* 0x000fe20003f44270 */
[--C-:B------:R-:W-:Y:S01]  /*3f50*/  FFMA.FTZ R64, R64, UR6, -R24.reuse ;  /* 0x0000000640407c23 */ /* 0x100fe20008010818 */
[----:B------:R-:W-:Y:S01]  /*3f60*/  FMNMX.FTZ R8, R52, R5, !PT ;  /* 0x0000000534087209 */ /* 0x000fe20007810000 */
[--C-:B------:R-:W-:Y:S01]  /*3f70*/  FFMA.FTZ R39, R39, UR6, -R24.reuse ;  /* 0x0000000627277c23 */ /* 0x100fe20008010818 */
[----:B-1----:R-:W-:Y:S01]  /*3f80*/  FSEL R76, R11, -INF , P2 ;  /* 0xff8000000b4c7808 */ /* 0x002fe20001000000 */
[----:B------:R1:W-:Y:S01]  /*3f90*/  MUFU.TANH R107, R53 ;  /* 0x00000035006b7308 */ /* 0x0003e20000002400 */
[----:B------:R-:W-:Y:S01]  /*3fa0*/  ISETP.GT.AND P2, PT, R95, 0x28, PT ;  /* 0x000000285f00780c */ /* 0x000fe20003f44270 */
[--C-:B------:R-:W-:Y:S01]  /*3fb0*/  FFMA.FTZ R11, R83, UR6, -R24.reuse ;  /* 0x00000006530b7c23 */ /* 0x100fe20008010818 */
[----:B------:R-:W-:-:S01]  /*3fc0*/  FFMA.FTZ R35, R35, UR6, -R24 ;  /* 0x0000000623237c23 */ /* 0x000fc20008010818 */
[--C-:B------:R-:W-:Y:S01]  /*3fd0*/  FFMA.FTZ R34, R34, UR6, -R24.reuse ;  /* 0x0000000622227c23 */ /* 0x100fe20008010818 */
[----:B0-----:R-:W-:Y:S01]  /*3fe0*/  FSEL R80, R13, -INF , P2 ;  /* 0xff8000000d507808 */ /* 0x001fe20001000000 */
[----:B------:R-:W-:Y:S01]  /*3ff0*/  FFMA.FTZ R38, R38, UR6, -R24 ;  /* 0x0000000626267c23 */ /* 0x000fe20008010818 */
[----:B------:R-:W-:Y:S01]  /*4000*/  ISETP.GT.AND P2, PT, R95, 0x30, PT ;  /* 0x000000305f00780c */ /* 0x000fe20003f44270 */
[----:B------:R-:W0:Y:S01]  /*4010*/  MUFU.TANH R15, R15 ;  /* 0x0000000f000f7308 */ /* 0x000e220000002400 */
[----:B-1----:R-:W-:-:S02]  /*4020*/  FSEL R53, R9, -INF , P1 ;  /* 0xff80000009357808 */ /* 0x002fc40000800000 */
[----:B------:R-:W-:Y:S02]  /*4030*/  ISETP.GT.AND P1, PT, R95, 0x21, PT ;  /* 0x000000215f00780c */ /* 0x000fe40003f24270 */
[----:B------:R-:W-:Y:S01]  /*4040*/  FMNMX.FTZ R7, R53, R8, !PT ;  /* 0x0000000835077209 */ /* 0x000fe20007810000 */
[--C-:B------:R-:W-:Y:S01]  /*4050*/  FFMA.FTZ R8, R85, UR6, -R24.reuse ;  /* 0x0000000655087c23 */ /* 0x100fe20008010818 */
[----:B------:R-:W-:Y:S01]  /*4060*/  FSEL R78, R12, -INF , P1 ;  /* 0xff8000000c4e7808 */ /* 0x000fe20000800000 */
[----:B------:R-:W1:Y:S01]  /*4070*/  MUFU.TANH R20, R20 ;  /* 0x0000001400147308 */ /* 0x000e620000002400 */
[----:B------:R-:W-:Y:S01]  /*4080*/  FMNMX.FTZ R7, R76, R7, !PT ;  /* 0x000000074c077209 */ /* 0x000fe20007810000 */
[----:B------:R-:W-:Y:S01]  /*4090*/  FFMA.FTZ R85, R43, UR6, -R24 ;  /* 0x000000062b557c23 */ /* 0x000fe20008010818 */
[----:B------:R-:W-:Y:S02]  /*40a0*/  ISETP.GT.AND P1, PT, R95, 0x29, PT ;  /* 0x000000295f00780c */ /* 0x000fe40003f24270 */
[----:B------:R-:W-:-:S02]  /*40b0*/  FMNMX.FTZ R7, R78, R7, !PT ;  /* 0x000000074e077209 */ /* 0x000fc40007810000 */
[----:B---3--:R-:W-:Y:S01]  /*40c0*/  FSEL R81, R14, -INF , P1 ;  /* 0xff8000000e517808 */ /* 0x008fe20000800000 */
[----:B------:R-:W2:Y:S01]  /*40d0*/  MUFU.TANH R72, R72 ;  /* 0x0000004800487308 */ /* 0x000ea20000002400 */
[----:B------:R-:W-:Y:S02]  /*40e0*/  FMNMX.FTZ R10, R80, R7, !PT ;  /* 0x00000007500a7209 */ /* 0x000fe40007810000 */
[----:B------:R-:W-:Y:S02]  /*40f0*/  ISETP.GT.AND P1, PT, R95, 0x31, PT ;  /* 0x000000315f00780c */ /* 0x000fe40003f24270 */
[----:B0-----:R-:W-:Y:S02]  /*4100*/  FSEL R82, R15, -INF , P2 ;  /* 0xff8000000f527808 */ /* 0x001fe40001000000 */
[----:B------:R-:W-:Y:S01]  /*4110*/  FMNMX.FTZ R9, R81, R10, !PT ;  /* 0x0000000a51097209 */ /* 0x000fe20007810000 */
[----:B------:R-:W0:Y:S01]  /*4120*/  MUFU.TANH R21, R21 ;  /* 0x0000001500157308 */ /* 0x000e220000002400 */
[----:B------:R-:W-:Y:S01]  /*4130*/  ISETP.GT.AND P2, PT, R95, 0x38, PT ;  /* 0x000000385f00780c */ /* 0x000fe20003f44270 */
[----:B------:R-:W-:Y:S01]  /*4140*/  FFMA.FTZ R10, R79, UR6, -R24 ;  /* 0x000000064f0a7c23 */ /* 0x000fe20008010818 */
[----:B-1----:R-:W-:-:S02]  /*4150*/  FSEL R83, R20, -INF , P1 ;  /* 0xff80000014537808 */ /* 0x002fc40000800000 */
[----:B------:R-:W-:Y:S02]  /*4160*/  FMNMX.FTZ R12, R82, R9, !PT ;  /* 0x00000009520c7209 */ /* 0x000fe40007810000 */
[----:B------:R-:W-:Y:S01]  /*4170*/  ISETP.GT.AND P1, PT, R95, 0x39, PT ;  /* 0x000000395f00780c */ /* 0x000fe20003f24270 */
[----:B------:R-:W1:Y:S01]  /*4180*/  MUFU.TANH R73, R73 ;  /* 0x0000004900497308 */ /* 0x000e620000002400 */
[----:B--2---:R-:W-:Y:S02]  /*4190*/  FSEL R72, R72, -INF , P2 ;  /* 0xff80000048487808 */ /* 0x004fe40001000000 */
[----:B------:R-:W-:Y:S02]  /*41a0*/  FMNMX.FTZ R9, R83, R12, !PT ;  /* 0x0000000c53097209 */ /* 0x000fe40007810000 */
[----:B------:R-:W-:Y:S02]  /*41b0*/  ISETP.GT.AND P2, PT, R95, 0x40, PT ;  /* 0x000000405f00780c */ /* 0x000fe40003f44270 */
[----:B------:R-:W-:Y:S01]  /*41c0*/  FMNMX.FTZ R12, R72, R9, !PT ;  /* 0x00000009480c7209 */ /* 0x000fe20007810000 */
[----:B------:R-:W-:Y:S01]  /*41d0*/  MUFU.TANH R56, R56 ;  /* 0x0000003800387308 */ /* 0x000fe20000002400 */
[----:B0-----:R-:W-:Y:S01]  /*41e0*/  FSEL R79, R21, -INF , P1 ;  /* 0xff800000154f7808 */ /* 0x001fe20000800000 */
[----:B------:R-:W-:Y:S01]  /*41f0*/  FFMA.FTZ R21, R68, UR6, -R24 ;  /* 0x0000000644157c23 */ /* 0x000fe20008010818 */
[----:B------:R-:W-:-:S02]  /*4200*/  ISETP.GT.AND P1, PT, R95, 0x41, PT ;  /* 0x000000415f00780c */ /* 0x000fc40003f24270 */
[----:B------:R-:W-:-:S03]  /*4210*/  FMNMX.FTZ R12, R79, R12, !PT ;  /* 0x0000000c4f0c7209 */ /* 0x000fc60007810000 */
[----:B------:R-:W0:Y:S01]  /*4220*/  MUFU.TANH R57, R57 ;  /* 0x0000003900397308 */ /* 0x000e220000002400 */
[----:B-1----:R-:W-:Y:S02]  /*4230*/  FSEL R73, R73, -INF , P2 ;  /* 0xff80000049497808 */ /* 0x002fe40001000000 */
[----:B------:R-:W-:Y:S02]  /*4240*/  ISETP.GT.AND P2, PT, R95, 0x48, PT ;  /* 0x000000485f00780c */ /* 0x000fe40003f44270 */
[----:B------:R-:W-:-:S03]  /*4250*/  FMNMX.FTZ R14, R73, R12, !PT ;  /* 0x0000000c490e7209 */ /* 0x000fc60007810000 */
[----:B------:R-:W1:Y:S08]  /*4260*/  MUFU.TANH R58, R58 ;  /* 0x0000003a003a7308 */ /* 0x000e700000002400 */
[----:B------:R-:W2:Y:S01]  /*4270*/  MUFU.TANH R59, R59 ;  /* 0x0000003b003b7308 */ /* 0x000ea20000002400 */
[----:B0-----:R-:W-:Y:S02]  /*4280*/  FSEL R57, R57, -INF , P2 ;  /* 0xff80000039397808 */ /* 0x001fe40001000000 */
[----:B------:R-:W-:-:S05]  /*4290*/  ISETP.GT.AND P2, PT, R95, 0x50, PT ;  /* 0x000000505f00780c */ /* 0x000fca0003f44270 */
[----:B------:R0:W-:Y:S08]  /*42a0*/  MUFU.EX2 R7, R11 ;  /* 0x0000000b00077308 */ /* 0x0001f00000000800 */
[----:B------:R-:W-:Y:S01]  /*42b0*/  MUFU.TANH R60, R60 ;  /* 0x0000003c003c7308 */ /* 0x000fe20000002400 */
[----:B0-----:R-:W-:-:S01]  /*42c0*/  FFMA.FTZ R11, R77, UR6, -R24 ;  /* 0x000000064d0b7c23 */ /* 0x001fc20008010818 */
[----:B------:R-:W-:Y:S01]  /*42d0*/  FSEL R77, R56, -INF , P1 ;  /* 0xff800000384d7808 */ /* 0x000fe20000800000 */
[----:B------:R-:W-:-:S01]  /*42e0*/  FFMA.FTZ R56, R51, UR6, -R24 ;  /* 0x0000000633387c23 */ /* 0x000fc20008010818 */
[----:B------:R-:W-:-:S02]  /*42f0*/  ISETP.GT.AND P1, PT, R95, 0x49, PT ;  /* 0x000000495f00780c */ /* 0x000fc40003f24270 */
[----:B------:R-:W-:Y:S02]  /*4300*/  FMNMX.FTZ R14, R77, R14, !PT ;  /* 0x0000000e4d0e7209 */ /* 0x000fe40007810000 */
[----:B------:R-:W0:Y:S01]  /*4310*/  MUFU.TANH R62, R62 ;  /* 0x0000003e003e7308 */ /* 0x000e220000002400 */
[----:B-1----:R-:W-:Y:S02]  /*4320*/  FSEL R58, R58, -INF , P1 ;  /* 0xff8000003a3a7808 */ /* 0x002fe40000800000 */
[----:B------:R-:W-:Y:S02]  /*4330*/  FMNMX.FTZ R13, R57, R14, !PT ;  /* 0x0000000e390d7209 */ /* 0x000fe40007810000 */
[----:B------:R-:W-:Y:S02]  /*4340*/  ISETP.GT.AND P1, PT, R95, 0x51, PT ;  /* 0x000000515f00780c */ /* 0x000fe40003f24270 */
[----:B--2---:R-:W-:Y:S01]  /*4350*/  FSEL R59, R59, -INF , P2 ;  /* 0xff8000003b3b7808 */ /* 0x004fe20001000000 */
[----:B------:R-:W-:Y:S01]  /*4360*/  MUFU.TANH R61, R61 ;  /* 0x0000003d003d7308 */ /* 0x000fe20000002400 */
[----:B------:R-:W-:Y:S01]  /*4370*/  FMNMX.FTZ R14, R58, R13, !PT ;  /* 0x0000000d3a0e7209 */ /* 0x000fe20007810000 */
[----:B------:R-:W-:Y:S01]  /*4380*/  FFMA.FTZ R13, R70, UR6, -R24 ;  /* 0x00000006460d7c23 */ /* 0x000fe20008010818 */
[----:B------:R-:W-:-:S02]  /*4390*/  ISETP.GT.AND P2, PT, R95, 0x58, PT ;  /* 0x000000585f00780c */ /* 0x000fc40003f44270 */
[----:B------:R-:W-:-:S03]  /*43a0*/  FMNMX.FTZ R20, R59, R14, !PT ;  /* 0x0000000e3b147209 */ /* 0x000fc60007810000 */
[----:B------:R-:W1:Y:S01]  /*43b0*/  MUFU.TANH R63, R63 ;  /* 0x0000003f003f7308 */ /* 0x000e620000002400 */
[----:B0-----:R-:W-:Y:S02]  /*43c0*/  FSEL R89, R62, -INF , P2 ;  /* 0xff8000003e597808 */ /* 0x001fe40001000000 */
[----:B------:R-:W-:-:S05]  /*43d0*/  ISETP.GT.AND P2, PT, R95, 0x60, PT ;  /* 0x000000605f00780c */ /* 0x000fca0003f44270 */
[----:B------:R-:W0:Y:S08]  /*43e0*/  MUFU.TANH R40, R40 ;  /* 0x0000002800287308 */ /* 0x000e300000002400 */
[----:B------:R2:W-:Y:S01]  /*43f0*/  MUFU.EX2 R5, R87 ;  /* 0x0000005700057308 */ /* 0x0005e20000000800 */
[----:B-1----:R-:W-:Y:S02]  /*4400*/  FSEL R91, R63, -INF , P2 ;  /* 0xff8000003f5b7808 */ /* 0x002fe40001000000 */
[----:B------:R-:W-:-:S05]  /*4410*/  ISETP.GT.AND P2, PT, R95, 0x68, PT ;  /* 0x000000685f00780c */ /* 0x000fca0003f44270 */
[----:B------:R-:W1:Y:S01]  /*4420*/  MUFU.TANH R96, R96 ;  /* 0x0000006000607308 */ /* 0x000e620000002400 */
[----:B--2---:R-:W-:Y:S02]  /*4430*/  FSEL R87, R60, -INF , P1 ;  /* 0xff8000003c577808 */ /* 0x004fe40000800000 */
[----:B------:R-:W-:Y:S02]  /*4440*/  ISETP.GT.AND P1, PT, R95, 0x59, PT ;  /* 0x000000595f00780c */ /* 0x000fe40003f24270 */
[----:B------:R-:W-:Y:S02]  /*4450*/  FMNMX.FTZ R20, R87, R20, !PT ;  /* 0x0000001457147209 */ /* 0x000fe40007810000 */
[----:B------:R-:W-:Y:S01]  /*4460*/  FSEL R90, R61, -INF , P1 ;  /* 0xff8000003d5a7808 */ /* 0x000fe20000800000 */
[----:B------:R2:W3:Y:S01]  /*4470*/  MUFU.TANH R109, R28 ;  /* 0x0000001c006d7308 */ /* 0x0004e20000002400 */
[----:B------:R-:W-:Y:S02]  /*4480*/  FMNMX.FTZ R15, R89, R20, !PT ;  /* 0x00000014590f7209 */ /* 0x000fe40007810000 */
[----:B------:R-:W-:-:S02]  /*4490*/  ISETP.GT.AND P1, PT, R95, 0x61, PT ;  /* 0x000000615f00780c */ /* 0x000fc40003f24270 */
[----:B------:R-:W-:Y:S02]  /*44a0*/  FMNMX.FTZ R20, R90, R15, !PT ;  /* 0x0000000f5a147209 */ /* 0x000fe40007810000 */
[----:B0-----:R-:W-:Y:S01]  /*44b0*/  FSEL R88, R40, -INF , P1 ;  /* 0xff80000028587808 */ /* 0x001fe20000800000 */
[----:B------:R-:W0:Y:S01]  /*44c0*/  MUFU.TANH R98, R98 ;  /* 0x0000006200627308 */ /* 0x000e220000002400 */
[----:B------:R-:W-:Y:S01]  /*44d0*/  FMNMX.FTZ R15, R91, R20, !PT ;  /* 0x000000145b0f7209 */ /* 0x000fe20007810000 */
[----:B--2---:R-:W-:Y:S01]  /*44e0*/  FFMA.FTZ R28, R101, UR6, -R24 ;  /* 0x00000006651c7c23 */ /* 0x004fe20008010818 */
[C---:B------:R-:W-:Y:S02]  /*44f0*/  ISETP.GT.AND P1, PT, R95.reuse, 0x69, PT ;  /* 0x000000695f00780c */ /* 0x040fe40003f24270 */
[----:B-1----:R-:W-:Y:S02]  /*4500*/  FSEL R62, R96, -INF , P2 ;  /* 0xff800000603e7808 */ /* 0x002fe40001000000 */
[----:B------:R-:W-:Y:S01]  /*4510*/  FMNMX.FTZ R15, R88, R15, !PT ;  /* 0x0000000f580f7209 */ /* 0x000fe20007810000 */
[----:B------:R-:W-:Y:S01]  /*4520*/  MUFU.TANH R92, R92 ;  /* 0x0000005c005c7308 */ /* 0x000fe20000002400 */
[----:B------:R-:W-:-:S02]  /*4530*/  ISETP.GT.AND P2, PT, R95, 0x70, PT ;  /* 0x000000705f00780c */ /* 0x000fc40003f44270 */
[----:B------:R-:W-:Y:S02]  /*4540*/  FSEL R60, R100, -INF , P1 ;  /* 0xff800000643c7808 */ /* 0x000fe40000800000 */
[----:B------:R-:W-:Y:S02]  /*4550*/  CS2R R100, SRZ ;  /* 0x0000000000647805 */ /* 0x000fe4000001ff00 */
[----:B------:R-:W-:Y:S02]  /*4560*/  FMNMX.FTZ R15, R62, R15, !PT ;  /* 0x0000000f3e0f7209 */ /* 0x000fe40007810000 */
[----:B------:R-:W-:Y:S01]  /*4570*/  ISETP.GT.AND P1, PT, R95, 0x71, PT ;  /* 0x000000715f00780c */ /* 0x000fe20003f24270 */
[----:B------:R1:W-:Y:S01]  /*4580*/  MUFU.EX2 R20, R69 ;  /* 0x0000004500147308 */ /* 0x0003e20000000800 */
[----:B------:R-:W-:Y:S02]  /*4590*/  FSEL R61, R102, -INF , P2 ;  /* 0xff800000663d7808 */ /* 0x000fe40001000000 */
[----:B------:R-:W-:-:S02]  /*45a0*/  CS2R R102, SRZ ;  /* 0x0000000000667805 */ /* 0x000fc4000001ff00 */
[----:B------:R-:W-:Y:S01]  /*45b0*/  FMNMX.FTZ R40, R60, R15, !PT ;  /* 0x0000000f3c287209 */ /* 0x000fe20007810000 */
[----:B------:R-:W-:Y:S01]  /*45c0*/  FFMA.FTZ R15, R47, UR6, -R24 ;  /* 0x000000062f0f7c23 */ /* 0x000fe20008010818 */
[----:B------:R-:W-:Y:S02]  /*45d0*/  ISETP.GT.AND P2, PT, R95, 0x78, PT ;  /* 0x000000785f00780c */ /* 0x000fe40003f44270 */
[----:B------:R-:W-:Y:S01]  /*45e0*/  FSEL R63, R104, -INF , P1 ;  /* 0xff800000683f7808 */ /* 0x000fe20000800000 */
[----:B------:R-:W2:Y:S01]  /*45f0*/  MUFU.TANH R84, R84 ;  /* 0x0000005400547308 */ /* 0x000ea20000002400 */
[----:B------:R-:W-:Y:S02]  /*4600*/  FMNMX.FTZ R40, R61, R40, !PT ;  /* 0x000000283d287209 */ /* 0x000fe40007810000 */
[----:B------:R-:W-:Y:S02]  /*4610*/  ISETP.GT.AND P1, PT, R95, 0x79, PT ;  /* 0x000000795f00780c */ /* 0x000fe40003f24270 */
[----:B------:R-:W-:-:S02]  /*4620*/  FSEL R51, R106, -INF , P2 ;  /* 0xff8000006a337808 */ /* 0x000fc40001000000 */
[----:B------:R-:W-:Y:S01]  /*4630*/  FMNMX.FTZ R40, R63, R40, !PT ;  /* 0x000000283f287209 */ /* 0x000fe20007810000 */
[----:B------:R4:W-:Y:S01]  /*4640*/  MUFU.EX2 R9, R11 ;  /* 0x0000000b00097308 */ /* 0x0009e20000000800 */
[----:B------:R-:W-:Y:S02]  /*4650*/  ISETP.GT.AND P2, PT, R95, 0x80, PT ;  /* 0x000000805f00780c */ /* 0x000fe40003f44270 */
[----:B------:R-:W-:Y:S02]  /*4660*/  FSEL R68, R107, -INF , P1 ;  /* 0xff8000006b447808 */ /* 0x000fe40000800000 */
[----:B------:R-:W-:Y:S02]  /*4670*/  CS2R R106, SRZ ;  /* 0x00000000006a7805 */ /* 0x000fe4000001ff00 */
[----:B------:R-:W-:Y:S02]  /*4680*/  FMNMX.FTZ R47, R51, R40, !PT ;  /* 0x00000028332f7209 */ /* 0x000fe40007810000 */
[----:B------:R-:W-:Y:S01]  /*4690*/  ISETP.GT.AND P1, PT, R95, 0x81, PT ;  /* 0x000000815f00780c */ /* 0x000fe20003f24270 */
[----:B------:R-:W5:Y:S01]  /*46a0*/  MUFU.TANH R94, R94 ;  /* 0x0000005e005e7308 */ /* 0x000f620000002400 */
[----:B-1----:R-:W-:Y:S01]  /*46b0*/  FSEL R69, R108, -INF , P2 ;  /* 0xff8000006c457808 */ /* 0x002fe20001000000 */
[----:B----4-:R-:W-:Y:S01]  /*46c0*/  FFMA.FTZ R11, R74, UR6, -R24 ;  /* 0x000000064a0b7c23 */ /* 0x010fe20008010818 */
[----:B------:R-:W-:-:S02]  /*46d0*/  FMNMX.FTZ R40, R68, R47, !PT ;  /* 0x0000002f44287209 */ /* 0x000fc40007810000 */
[----:B------:R-:W-:Y:S02]  /*46e0*/  ISETP.GT.AND P2, PT, R95, 0x88, PT ;  /* 0x000000885f00780c */ /* 0x000fe40003f44270 */
[----:B------:R-:W-:Y:S01]  /*46f0*/  FSEL R47, R105, -INF , P1 ;  /* 0xff800000692f7808 */ /* 0x000fe20000800000 */
[----:B------:R-:W1:Y:S01]  /*4700*/  MUFU.TANH R86, R86 ;  /* 0x0000005600567308 */ /* 0x000e620000002400 */
[----:B------:R-:W-:Y:S02]  /*4710*/  FMNMX.FTZ R70, R69, R40, !PT ;  /* 0x0000002845467209 */ /* 0x000fe40007810000 */
[----:B------:R-:W-:Y:S02]  /*4720*/  CS2R R104, SRZ ;  /* 0x0000000000687805 */ /* 0x000fe4000001ff00 */
[----:B------:R-:W-:Y:S02]  /*4730*/  ISETP.GT.AND P1, PT, R95, 0x89, PT ;  /* 0x000000895f00780c */ /* 0x000fe40003f24270 */
[----:B---3--:R-:W-:-:S02]  /*4740*/  FSEL R43, R109, -INF , P2 ;  /* 0xff8000006d2b7808 */ /* 0x008fc40001000000 */
[----:B------:R-:W-:Y:S02]  /*4750*/  CS2R R108, SRZ ;  /* 0x00000000006c7805 */ /* 0x000fe4000001ff00 */
[----:B------:R-:W-:Y:S01]  /*4760*/  FMNMX.FTZ R74, R47, R70, !PT ;  /* 0x000000462f4a7209 */ /* 0x000fe20007810000 */
[----:B------:R3:W-:Y:S01]  /*4770*/  MUFU.EX2 R12, R75 ;  /* 0x0000004b000c7308 */ /* 0x0007e20000000800 */
[C---:B------:R-:W-:Y:S02]  /*4780*/  ISETP.GT.AND P2, PT, R95.reuse, 0x90, PT ;  /* 0x000000905f00780c */ /* 0x040fe40003f44270 */
[----:B0-----:R-:W-:Y:S02]  /*4790*/  FSEL R70, R98, -INF , P1 ;  /* 0xff80000062467808 */ /* 0x001fe40000800000 */
[----:B------:R-:W-:Y:S02]  /*47a0*/  CS2R R98, SRZ ;  /* 0x0000000000627805 */ /* 0x000fe4000001ff00 */
[----:B------:R-:W-:Y:S01]  /*47b0*/  ISETP.GT.AND P1, PT, R95, 0x91, PT ;  /* 0x000000915f00780c */ /* 0x000fe20003f24270 */
[----:B------:R0:W-:Y:S01]  /*47c0*/  MUFU.EX2 R14, R71 ;  /* 0x00000047000e7308 */ /* 0x0001e20000000800 */
[----:B---3--:R-:W-:-:S02]  /*47d0*/  FMNMX.FTZ R75, R43, R74, !PT ;  /* 0x0000004a2b4b7209 */ /* 0x008fc40007810000 */
[----:B--2---:R-:W-:Y:S02]  /*47e0*/  FSEL R74, R84, -INF , P1 ;  /* 0xff800000544a7808 */ /* 0x004fe40000800000 */
[----:B------:R-:W-:-:S03]  /*47f0*/  ISETP.GT.AND P1, PT, R95, 0x99, PT ;  /* 0x000000995f00780c */ /* 0x000fc60003f24270 */
[----:B------:R5:W-:Y:S01]  /*4800*/  MUFU.EX2 R40, R85 ;  /* 0x0000005500287308 */ /* 0x000be20000000800 */
[----:B0-----:R-:W-:Y:S02]  /*4810*/  FSEL R71, R92, -INF , P2 ;  /* 0xff8000005c477808 */ /* 0x001fe40001000000 */
[----:B------:R-:W-:Y:S02]  /*4820*/  FMNMX.FTZ R92, R70, R75, !PT ;  /* 0x0000004b465c7209 */ /* 0x000fe40007810000 */
[----:B------:R-:W-:Y:S02]  /*4830*/  ISETP.GT.AND P2, PT, R95, 0x98, PT ;  /* 0x000000985f00780c */ /* 0x000fe40003f44270 */
[----:B------:R-:W-:Y:S01]  /*4840*/  FMNMX.FTZ R75, R71, R92, !PT ;  /* 0x0000005c474b7209 */ /* 0x000fe20007810000 */
[----:B------:R0:W-:Y:S01]  /*4850*/  MUFU.EX2 R4, R93 ;  /* 0x0000005d00047308 */ /* 0x0001e20000000800 */
[----:B-----5:R-:W-:Y:S02]  /*4860*/  FSEL R85, R94, -INF , P2 ;  /* 0xff8000005e557808 */ /* 0x020fe40001000000 */
[----:B------:R-:W-:-:S02]  /*4870*/  FMNMX.FTZ R84, R74, R75, !PT ;  /* 0x0000004b4a547209 */ /* 0x000fc40007810000 */
[----:B-1----:R-:W-:Y:S02]  /*4880*/  FSEL R86, R86, -INF , P1 ;  /* 0xff80000056567808 */ /* 0x002fe40000800000 */
[----:B------:R-:W-:Y:S01]  /*4890*/  FMNMX.FTZ R75, R85, R84, !PT ;  /* 0x00000054554b7209 */ /* 0x000fe20007810000 */
[----:B------:R-:W-:-:S01]  /*48a0*/  FFMA.FTZ R84, R46, UR6, -R24 ;  /* 0x000000062e547c23 */ /* 0x000fc20008010818 */
[--C-:B------:R-:W-:Y:S01]  /*48b0*/  FFMA.FTZ R46, R50, UR6, -R24.reuse ;  /* 0x00000006322e7c23 */ /* 0x100fe20008010818 */
[----:B------:R-:W-:-:S01]  /*48c0*/  FFMA.FTZ R50, R66, UR6, -R24 ;  /* 0x0000000642327c23 */ /* 0x000fc20008010818 */
[----:B------:R-:W-:Y:S01]  /*48d0*/  FMNMX.FTZ R92, R86, R75, !PT ;  /* 0x0000004b565c7209 */ /* 0x000fe20007810000 */
[----:B------:R-:W-:-:S01]  /*48e0*/  FFMA.FTZ R75, R54, UR6, -R24 ;  /* 0x00000006364b7c23 */ /* 0x000fc20008010818 */
[--C-:B------:R-:W-:Y:S01]  /*48f0*/  FFMA.FTZ R54, R67, UR6, -R24.reuse ;  /* 0x0000000643367c23 */ /* 0x100fe20008010818 */
[----:B------:R-:W-:Y:S01]  /*4900*/  MUFU.EX2 R25, R25 ;  /* 0x0000001900197308 */ /* 0x000fe20000000800 */
[----:B------:R-:W-:-:S01]  /*4910*/  FFMA.FTZ R24, R26, UR6, -R24 ;  /* 0x000000061a187c23 */ /* 0x000fc20008010818 */
[----:B0-----:R-:W0:Y:S06]  /*4920*/  SHFL.BFLY PT, R93, R92, 0x2, 0x1f ;  /* 0x0c401f005c5d7f89 */ /* 0x001e2c00000e0000 */
[----:B------:R-:W1:Y:S08]  /*4930*/  MUFU.EX2 R28, R28 ;  /* 0x0000001c001c7308 */ /* 0x000e700000000800 */
[----:B------:R-:W-:Y:S08]  /*4940*/  MUFU.EX2 R29, R29 ;  /* 0x0000001d001d7308 */ /* 0x000ff00000000800 */
[----:B------:R-:W2:Y:S01]  /*4950*/  MUFU.EX2 R32, R32 ;  /* 0x0000002000207308 */ /* 0x000ea20000000800 */
[----:B-1----:R-:W-:-:S01]  /*4960*/  FADD.FTZ R96, R25, R28 ;  /* 0x0000001c19607221 */ /* 0x002fc20000010000 */
[----:B0-----:R-:W-:-:S05]  /*4970*/  FMNMX.FTZ R93, R92, R93, !PT ;  /* 0x0000005d5c5d7209 */ /* 0x001fca0007810000 */
[----:B------:R-:W0:Y:S01]  /*4980*/  SHFL.BFLY PT, R66, R93, 0x1, 0x1f ;  /* 0x0c201f005d427f89 */ /* 0x000e2200000e0000 */
[----:B------:R-:W-:Y:S08]  /*4990*/  MUFU.EX2 R33, R33 ;  /* 0x0000002100217308 */ /* 0x000ff00000000800 */
[----:B------:R-:W-:Y:S01]  /*49a0*/  MUFU.EX2 R3, R3 ;  /* 0x0000000300037308 */ /* 0x000fe20000000800 */
[----:B--2---:R-:W-:-:S04]  /*49b0*/  F2FP.SATFINITE.E4M3.F32.PACK_AB_MERGE_C R217, R32, R29, RZ ;  /* 0x0000001d20d9723e */ /* 0x004fc800048070ff */
[----:B------:R-:W-:-:S03]  /*49c0*/  F2FP.SATFINITE.E4M3.F32.PACK_AB_MERGE_C R217, R28, R25, R217 ;  /* 0x000000191cd9723e */ /* 0x000fc600048070d9 */
[----:B------:R-:W1:Y:S01]  /*49d0*/  MUFU.EX2 R6, R6 ;  /* 0x0000000600067308 */ /* 0x000e620000000800 */
[----:B0-----:R-:W-:Y:S01]  /*49e0*/  FMNMX.FTZ R121, R93, R66, !PT ;  /* 0x000000425d797209 */ /* 0x001fe20007810000 */
[----:B------:R-:W-:-:S06]  /*49f0*/  IMAD.U32 R66, RZ, RZ, UR6 ;  /* 0x00000006ff427e24 */ /* 0x000fcc000f8e00ff */
[----:B------:R-:W-:Y:S01]  /*4a00*/  MUFU.EX2 R8, R8 ;  /* 0x0000000800087308 */ /* 0x000fe20000000800 */
[C---:B------:R-:W-:Y:S01]  /*4a10*/  FSETP.NEU.FTZ.AND P1, PT, R121.reuse, -INF , PT ;  /* 0xff8000007900780b */ /* 0x040fe20003f3d000 */
[----:B------:R-:W-:-:S05]  /*4a20*/  FFMA.FTZ R66, R121, R66, -8 ;  /* 0xc100000079427423 */ /* 0x000fca0000010042 */
[----:B------:R-:W-:Y:S01]  /*4a30*/  FSEL R66, R66, RZ, P1 ;  /* 0x000000ff42427208 */ /* 0x000fe20000800000 */
[----:B------:R-:W0:Y:S01]  /*4a40*/  MUFU.EX2 R10, R10 ;  /* 0x0000000a000a7308 */ /* 0x000e220000000800 */
[----:B-1----:R-:W-:Y:S02]  /*4a50*/  F2FP.SATFINITE.E4M3.F32.PACK_AB_MERGE_C R219, R6, R3, RZ ;  /* 0x0000000306db723e */ /* 0x002fe400048070ff */
        /* <DEDUP_REMOVED lines=24> */
[----:B------:R-:W-:-:S01]  /*4be0*/  FFMA.FTZ R60, R60, UR6, -R66 ;  /* 0x000000063c3c7c23 */ /* 0x000fc20008010842 */
[--C-:B------:R-:W-:Y:S01]  /*4bf0*/  FFMA.FTZ R57, R57, UR6, -R66.reuse ;  /* 0x0000000639397c23 */ /* 0x100fe20008010842 */
[----:B------:R-:W-:-:S01]  /*4c00*/  FFMA.FTZ R58, R58, UR6, -R66 ;  /* 0x000000063a3a7c23 */ /* 0x000fc20008010842 */
[--C-:B------:R-:W-:Y:S01]  /*4c10*/  FFMA.FTZ R89, R89, UR6, -R66.reuse ;  /* 0x0000000659597c23 */ /* 0x100fe20008010842 */
[----:B------:R-:W-:-:S01]  /*4c20*/  FFMA.FTZ R90, R90, UR6, -R66 ;  /* 0x000000065a5a7c23 */ /* 0x000fc20008010842 */
[----:B------:R-:W-:Y:S01]  /*4c30*/  FFMA.FTZ R91, R91, UR6, -R66 ;  /* 0x000000065b5b7c23 */ /* 0x000fe20008010842 */
[----:B0-----:R-:W-:Y:S01]  /*4c40*/  F2FP.SATFINITE.E4M3.F32.PACK_AB_MERGE_C R213, R10, R7, RZ ;  /* 0x000000070ad5723e */ /* 0x001fe200048070ff */
[----:B------:R-:W0:Y:S01]  /*4c50*/  MUFU.EX2 R92, R92 ;  /* 0x0000005c005c7308 */ /* 0x000e220000000800 */
[----:B-1----:R-:W-:-:S01]  /*4c60*/  FADD.FTZ R94, R44, R45 ;  /* 0x0000002d2c5e7221 */ /* 0x002fc20000010000 */
[--C-:B------:R-:W-:Y:S01]  /*4c70*/  FFMA.FTZ R88, R88, UR6, -R66.reuse ;  /* 0x0000000658587c23 */ /* 0x100fe20008010842 */
[----:B------:R-:W-:-:S01]  /*4c80*/  FFMA.FTZ R62, R62, UR6, -R66 ;  /* 0x000000063e3e7c23 */ /* 0x000fc20008010842 */
[--C-:B------:R-:W-:Y:S01]  /*4c90*/  FFMA.FTZ R61, R61, UR6, -R66.reuse ;  /* 0x000000063d3d7c23 */ /* 0x100fe20008010842 */
[----:B------:R-:W-:-:S01]  /*4ca0*/  FFMA.FTZ R63, R63, UR6, -R66 ;  /* 0x000000063f3f7c23 */ /* 0x000fc20008010842 */
[----:B------:R-:W-:Y:S01]  /*4cb0*/  FFMA.FTZ R51, R51, UR6, -R66 ;  /* 0x0000000633337c23 */ /* 0x000fe20008010842 */
[----:B------:R-:W-:Y:S01]  /*4cc0*/  F2FP.SATFINITE.E4M3.F32.PACK_AB_MERGE_C R219, R4, R33, R219 ;  /* 0x0000002104db723e */ /* 0x000fe200048070db */
[----:B------:R-:W1:Y:S01]  /*4cd0*/  MUFU.EX2 R36, R36 ;  /* 0x0000002400247308 */ /* 0x000e620000000800 */
[----:B--2---:R-:W-:-:S01]  /*4ce0*/  FADD.FTZ R59, R67, R94 ;  /* 0x0000005e433b7221 */ /* 0x004fc20000010000 */
[--C-:B------:R-:W-:Y:S01]  /*4cf0*/  FFMA.FTZ R68, R68, UR6, -R66.reuse ;  /* 0x0000000644447c23 */ /* 0x100fe20008010842 */
[----:B------:R-:W-:-:S01]  /*4d00*/  FFMA.FTZ R69, R69, UR6, -R66 ;  /* 0x0000000645457c23 */ /* 0x000fc20008010842 */
[----:B------:R-:W-:Y:S01]  /*4d10*/  F2FP.SATFINITE.E4M3.F32.PACK_AB_MERGE_C R213, R8, R5, R213 ;  /* 0x0000000508d5723e */ /* 0x000fe200048070d5 */
        /* <DEDUP_REMOVED lines=9> */
[----:B------:R-:W-:-:S02]  /*4db0*/  F2FP.SATFINITE.E4M3.F32.PACK_AB_MERGE_C R216, R92, R67, RZ ;  /* 0x000000435cd8723e */ /* 0x000fc400048070ff */
[----:B------:R-:W-:Y:S01]  /*4dc0*/  MUFU.EX2 R93, R78 ;  /* 0x0000004e005d7308 */ /* 0x000fe20000000800 */
[----:B-1----:R-:W-:-:S01]  /*4dd0*/  FADD.FTZ R2, R36, R59 ;  /* 0x0000003b24027221 */ /* 0x002fc20000010000 */
[----:B------:R-:W-:Y:S02]  /*4de0*/  F2FP.SATFINITE.E4M3.F32.PACK_AB_MERGE_C R216, R45, R44, R216 ;  /* 0x0000002c2dd8723e */ /* 0x000fe400048070d8 */
[----:B------:R-:W-:-:S04]  /*4df0*/  CS2R R44, SRZ ;  /* 0x00000000002c7805 */ /* 0x000fc8000001ff00 */
[----:B------:R0:W-:Y:S01]  /*4e00*/  MUFU.EX2 R78, R77 ;  /* 0x0000004d004e7308 */ /* 0x0001e20000000800 */
[----:B--2---:R-:W-:-:S07]  /*4e10*/  FADD.FTZ R59, R37, R2 ;  /* 0x00000002253b7221 */ /* 0x004fce0000010000 */
[----:B------:R-:W1:Y:S01]  /*4e20*/  MUFU.EX2 R52, R52 ;  /* 0x0000003400347308 */ /* 0x000e620000000800 */
[----:B0-----:R-:W-:-:S01]  /*4e30*/  FADD.FTZ R77, R29, R96 ;  /* 0x000000601d4d7221 */ /* 0x001fc20000010000 */
[----:B------:R-:W-:-:S03]  /*4e40*/  CS2R R96, SRZ ;  /* 0x0000000000607805 */ /* 0x000fc6000001ff00 */
[----:B------:R-:W-:-:S03]  /*4e50*/  FADD.FTZ R94, R32, R77 ;  /* 0x0000004d205e7221 */ /* 0x000fc60000010000 */
[----:B------:R-:W0:Y:S01]  /*4e60*/  MUFU.EX2 R53, R53 ;  /* 0x0000003500357308 */ /* 0x000e220000000800 */
[----:B------:R-:W-:-:S04]  /*4e70*/  FADD.FTZ R77, R33, R94 ;  /* 0x0000005e214d7221 */ /* 0x000fc80000010000 */
[----:B------:R-:W-:-:S03]  /*4e80*/  FADD.FTZ R94, R4, R77 ;  /* 0x0000004d045e7221 */ /* 0x000fc60000010000 */
[----:B------:R-:W2:Y:S01]  /*4e90*/  MUFU.EX2 R76, R76 ;  /* 0x0000004c004c7308 */ /* 0x000ea20000000800 */
[----:B------:R-:W-:-:S01]  /*4ea0*/  FADD.FTZ R77, R3, R94 ;  /* 0x0000005e034d7221 */ /* 0x000fc20000010000 */
[----:B-1----:R-:W-:Y:S01]  /*4eb0*/  FADD.FTZ R2, R52, R59 ;  /* 0x0000003b34027221 */ /* 0x002fe20000010000 */
[----:B------:R-:W-:Y:S02]  /*4ec0*/  CS2R R94, SRZ ;  /* 0x00000000005e7805 */ /* 0x000fe4000001ff00 */
[----:B------:R-:W-:-:S03]  /*4ed0*/  FADD.FTZ R26, R6, R77 ;  /* 0x0000004d061a7221 */ /* 0x000fc60000010000 */
[----:B------:R-:W1:Y:S01]  /*4ee0*/  MUFU.EX2 R80, R80 ;  /* 0x0000005000507308 */ /* 0x000e620000000800 */
[----:B0-----:R-:W-:-:S01]  /*4ef0*/  FADD.FTZ R77, R53, R2 ;  /* 0x00000002354d7221 */ /* 0x001fc20000010000 */
[----:B------:R-:W-:Y:S02]  /*4f00*/  F2FP.SATFINITE.E4M3.F32.PACK_AB_MERGE_C R218, R53, R52, RZ ;  /* 0x0000003435da723e */ /* 0x000fe400048070ff */
[----:B------:R-:W-:Y:S02]  /*4f10*/  CS2R R52, SRZ ;  /* 0x0000000000347805 */ /* 0x000fe4000001ff00 */
[----:B------:R-:W-:Y:S02]  /*4f20*/  F2FP.SATFINITE.E4M3.F32.PACK_AB_MERGE_C R218, R37, R36, R218 ;  /* 0x0000002425da723e */ /* 0x000fe400048070da */
[----:B------:R-:W-:Y:S01]  /*4f30*/  CS2R R36, SRZ ;  /* 0x0000000000247805 */ /* 0x000fe2000001ff00 */
[----:B------:R-:W0:Y:S01]  /*4f40*/  MUFU.EX2 R81, R81 ;  /* 0x0000005100517308 */ /* 0x000e220000000800 */
[----:B--2---:R-:W-:-:S04]  /*4f50*/  FADD.FTZ R2, R76, R77 ;  /* 0x0000004d4c027221 */ /* 0x004fc80000010000 */
[----:B------:R-:W-:-:S03]  /*4f60*/  FADD.FTZ R77, R93, R2 ;  /* 0x000000025d4d7221 */ /* 0x000fc60000010000 */
[----:B------:R2:W-:Y:S01]  /*4f70*/  MUFU.EX2 R82, R87 ;  /* 0x0000005700527308 */ /* 0x0005e20000000800 */
[----:B-1----:R-:W-:-:S07]  /*4f80*/  FADD.FTZ R2, R80, R77 ;  /* 0x0000004d50027221 */ /* 0x002fce0000010000 */
[----:B------:R-:W1:Y:S01]  /*4f90*/  MUFU.EX2 R48, R48 ;  /* 0x0000003000307308 */ /* 0x000e620000000800 */
[----:B--2---:R-:W-:-:S01]  /*4fa0*/  FADD.FTZ R87, R5, R26 ;  /* 0x0000001a05577221 */ /* 0x004fc20000010000 */
[C---:B0-----:R-:W-:Y:S01]  /*4fb0*/  FADD.FTZ R77, R81.reuse, R2 ;  /* 0x00000002514d7221 */ /* 0x041fe20000010000 */
[----:B------:R-:W-:Y:S02]  /*4fc0*/  F2FP.SATFINITE.E4M3.F32.PACK_AB_MERGE_C R212, R81, R80, RZ ;  /* 0x0000005051d4723e */ /* 0x000fe400048070ff */
[----:B------:R-:W-:Y:S01]  /*4fd0*/  CS2R R80, SRZ ;  /* 0x0000000000507805 */ /* 0x000fe2000001ff00 */
[----:B------:R-:W-:-:S01]  /*4fe0*/  FADD.FTZ R26, R8, R87 ;  /* 0x00000057081a7221 */ /* 0x000fc20000010000 */
[----:B------:R-:W-:Y:S01]  /*4ff0*/  F2FP.SATFINITE.E4M3.F32.PACK_AB_MERGE_C R212, R93, R76, R212 ;  /* 0x0000004c5dd4723e */ /* 0x000fe200048070d4 */
[----:B------:R-:W0:Y:S02]  /*5000*/  MUFU.EX2 R83, R83 ;  /* 0x0000005300537308 */ /* 0x000e240000000800 */
[----:B------:R-:W-:-:S01]  /*5010*/  FADD.FTZ R87, R7, R26 ;  /* 0x0000001a07577221 */ /* 0x000fc20000010000 */
[----:B------:R-:W-:-:S03]  /*5020*/  CS2R R92, SRZ ;  /* 0x00000000005c7805 */ /* 0x000fc6000001ff00 */
[----:B------:R-:W-:Y:S02]  /*5030*/  FADD.FTZ R26, R10, R87 ;  /* 0x000000570a1a7221 */ /* 0x000fe40000010000 */
[----:B------:R-:W-:Y:S02]  /*5040*/  MUFU.EX2 R11, R11 ;  /* 0x0000000b000b7308 */ /* 0x000fe40000000800 */
[----:B------:R-:W-:-:S01]  /*5050*/  FADD.FTZ R87, R9, R26 ;  /* 0x0000001a09577221 */ /* 0x000fc20000010000 */
[----:B-1----:R-:W-:-:S05]  /*5060*/  FADD.FTZ R26, R48, R77 ;  /* 0x0000004d301a7221 */ /* 0x002fca0000010000 */
[----:B------:R-:W1:Y:S01]  /*5070*/  MUFU.EX2 R72, R72 ;  /* 0x0000004800487308 */ /* 0x000e620000000800 */
[----:B0-----:R-:W-:-:S07]  /*5080*/  FADD.FTZ R77, R83, R26 ;  /* 0x0000001a534d7221 */ /* 0x001fce0000010000 */
[----:B------:R-:W0:Y:S08]  /*5090*/  MUFU.EX2 R79, R79 ;  /* 0x0000004f004f7308 */ /* 0x000e300000000800 */
[----:B------:R-:W-:Y:S01]  /*50a0*/  MUFU.EX2 R13, R13 ;  /* 0x0000000d000d7308 */ /* 0x000fe20000000800 */
[----:B-1----:R-:W-:-:S01]  /*50b0*/  FADD.FTZ R26, R72, R77 ;  /* 0x0000004d481a7221 */ /* 0x002fc20000010000 */
[----:B------:R-:W-:-:S06]  /*50c0*/  CS2R R76, SRZ ;  /* 0x00000000004c7805 */ /* 0x000fcc000001ff00 */
[----:B------:R-:W1:Y:S01]  /*50d0*/  MUFU.EX2 R73, R73 ;  /* 0x0000004900497308 */ /* 0x000e620000000800 */
[----:B0-----:R-:W-:-:S01]  /*50e0*/  FADD.FTZ R26, R79, R26 ;  /* 0x0000001a4f1a7221 */ /* 0x001fc20000010000 */
[----:B------:R-:W-:-:S04]  /*50f0*/  F2FP.SATFINITE.E4M3.F32.PACK_AB_MERGE_C R72, R79, R72, RZ ;  /* 0x000000484f48723e */ /* 0x000fc800048070ff */
[----:B------:R-:W-:Y:S02]  /*5100*/  F2FP.SATFINITE.E4M3.F32.PACK_AB_MERGE_C R214, R83, R48, R72 ;  /* 0x0000003053d6723e */ /* 0x000fe40004807048 */
[----:B------:R0:W-:Y:S08]  /*5110*/  MUFU.EX2 R59, R60 ;  /* 0x0000003c003b7308 */ /* 0x0001f00000000800 */
[----:B------:R-:W2:Y:S01]  /*5120*/  MUFU.EX2 R21, R21 ;  /* 0x0000001500157308 */ /* 0x000ea20000000800 */
[----:B0-----:R-:W-:-:S01]  /*5130*/  FADD.FTZ R60, R12, R87 ;  /* 0x000000570c3c7221 */ /* 0x001fc20000010000 */
[----:B-1----:R-:W-:-:S03]  /*5140*/  FADD.FTZ R3, R73, R26 ;  /* 0x0000001a49037221 */ /* 0x002fc60000010000 */
[----:B------:R-:W-:Y:S01]  /*5150*/  FADD.FTZ R87, R11, R60 ;  /* 0x0000003c0b577221 */ /* 0x000fe20000010000 */
[----:B------:R-:W-:-:S01]  /*5160*/  FADD.FTZ R6, R78, R3 ;  /* 0x000000034e067221 */ /* 0x000fc20000010000 */
[C---:B------:R-:W-:Y:S01]  /*5170*/  F2FP.SATFINITE.E4M3.F32.PACK_AB_MERGE_C R11, R14.reuse, R11, RZ ;  /* 0x0000000b0e0b723e */ /* 0x040fe200048070ff */
[----:B------:R-:W0:Y:S01]  /*5180*/  MUFU.EX2 R57, R57 ;  /* 0x0000003900397308 */ /* 0x000e220000000800 */
[----:B------:R-:W-:-:S01]  /*5190*/  FADD.FTZ R32, R14, R87 ;  /* 0x000000570e207221 */ /* 0x000fc20000010000 */
[----:B------:R-:W-:Y:S02]  /*51a0*/  CS2R R86, SRZ ;  /* 0x0000000000567805 */ /* 0x000fe4000001ff00 */
[----:B------:R-:W-:Y:S01]  /*51b0*/  F2FP.SATFINITE.E4M3.F32.PACK_AB_MERGE_C R215, R12, R9, R11 ;  /* 0x000000090cd7723e */ /* 0x000fe2000480700b */
[----:B------:R-:W-:Y:S01]  /*51c0*/  FADD.FTZ R29, R13, R32 ;  /* 0x000000200d1d7221 */ /* 0x000fe20000010000 */
[----:B------:R-:W-:Y:S02]  /*51d0*/  CS2R R32, SRZ ;  /* 0x0000000000207805 */ /* 0x000fe4000001ff00 */
[----:B------:R-:W1:Y:S01]  /*51e0*/  MUFU.EX2 R56, R56 ;  /* 0x0000003800387308 */ /* 0x000e620000000800 */
[----:B------:R-:W-:-:S04]  /*51f0*/  FADD.FTZ R26, R20, R29 ;  /* 0x0000001d141a7221 */ /* 0x000fc80000010000 */
[----:B--2---:R-:W-:-:S03]  /*5200*/  FADD.FTZ R29, R21, R26 ;  /* 0x0000001a151d7221 */ /* 0x004fc60000010000 */
[----:B------:R-:W2:Y:S01]  /*5210*/  MUFU.EX2 R58, R58 ;  /* 0x0000003a003a7308 */ /* 0x000ea20000000800 */
[----:B0-----:R-:W-:-:S07]  /*5220*/  FADD.FTZ R3, R57, R6 ;  /* 0x0000000639037221 */ /* 0x001fce0000010000 */
[----:B------:R-:W0:Y:S01]  /*5230*/  MUFU.EX2 R15, R15 ;  /* 0x0000000f000f7308 */ /* 0x000e220000000800 */
[----:B-1----:R-:W-:-:S01]  /*5240*/  FADD.FTZ R26, R56, R29 ;  /* 0x0000001d381a7221 */ /* 0x002fc20000010000 */
[----:B------:R-:W-:Y:S02]  /*5250*/  F2FP.SATFINITE.E4M3.F32.PACK_AB_MERGE_C R21, R56, R21, RZ ;  /* 0x000000153815723e */ /* 0x000fe400048070ff */
[----:B------:R-:W-:Y:S02]  /*5260*/  CS2R R28, SRZ ;  /* 0x00000000001c7805 */ /* 0x000fe4000001ff00 */
[----:B------:R-:W-:Y:S02]  /*5270*/  F2FP.SATFINITE.E4M3.F32.PACK_AB_MERGE_C R209, R20, R13, R21 ;  /* 0x0000000d14d1723e */ /* 0x000fe40004807015 */
[----:B------:R-:W1:Y:S01]  /*5280*/  MUFU.EX2 R49, R49 ;  /* 0x0000003100317308 */ /* 0x000e620000000800 */
[----:B--2---:R-:W-:-:S01]  /*5290*/  FADD.FTZ R10, R58, R3 ;  /* 0x000000033a0a7221 */ /* 0x004fc20000010000 */
[----:B------:R-:W-:-:S04]  /*52a0*/  F2FP.SATFINITE.E4M3.F32.PACK_AB_MERGE_C R57, R58, R57, RZ ;  /* 0x000000393a39723e */ /* 0x000fc800048070ff */
[----:B------:R-:W-:Y:S02]  /*52b0*/  F2FP.SATFINITE.E4M3.F32.PACK_AB_MERGE_C R208, R78, R73, R57 ;  /* 0x000000494ed0723e */ /* 0x000fe40004807039 */
[----:B------:R-:W-:Y:S01]  /*52c0*/  CS2R R78, SRZ ;  /* 0x00000000004e7805 */ /* 0x000fe2000001ff00 */
[----:B------:R-:W2:Y:S01]  /*52d0*/  MUFU.EX2 R42, R42 ;  /* 0x0000002a002a7308 */ /* 0x000ea20000000800 */
[----:B0-----:R-:W-:-:S01]  /*52e0*/  FADD.FTZ R7, R15, R26 ;  /* 0x0000001a0f077221 */ /* 0x001fc20000010000 */
[----:B------:R-:W-:Y:S02]  /*52f0*/  CS2R R72, SRZ ;  /* 0x0000000000487805 */ /* 0x000fe4000001ff00 */
[----:B------:R-:W-:Y:S01]  /*5300*/  CS2R R56, SRZ ;  /* 0x0000000000387805 */ /* 0x000fe2000001ff00 */
[----:B------:R-:W-:-:S03]  /*5310*/  FADD.FTZ R7, R40, R7 ;  /* 0x0000000728077221 */ /* 0x000fc60000010000 */
[----:B------:R-:W0:Y:S01]  /*5320*/  MUFU.EX2 R89, R89 ;  /* 0x0000005900597308 */ /* 0x000e220000000800 */
[----:B-1----:R-:W-:-:S04]  /*5330*/  FADD.FTZ R3, R49, R10 ;  /* 0x0000000a31037221 */ /* 0x002fc80000010000 */
[----:B------:R-:W-:-:S03]  /*5340*/  FADD.FTZ R10, R82, R3 ;  /* 0x00000003520a7221 */ /* 0x000fc60000010000 */
[----:B------:R-:W1:Y:S01]  /*5350*/  MUFU.EX2 R41, R41 ;  /* 0x0000002900297308 */ /* 0x000e620000000800 */
[----:B--2---:R-:W-:-:S07]  /*5360*/  FADD.FTZ R14, R42, R7 ;  /* 0x000000072a0e7221 */ /* 0x004fce0000010000 */
[----:B------:R-:W2:Y:S01]  /*5370*/  MUFU.EX2 R90, R90 ;  /* 0x0000005a005a7308 */ /* 0x000ea20000000800 */
[----:B0-----:R-:W-:-:S07]  /*5380*/  FADD.FTZ R3, R89, R10 ;  /* 0x0000000a59037221 */ /* 0x001fce0000010000 */
[----:B------:R-:W0:Y:S01]  /*5390*/  MUFU.EX2 R27, R27 ;  /* 0x0000001b001b7308 */ /* 0x000e220000000800 */
[----:B-1----:R-:W-:-:S01]  /*53a0*/  FADD.FTZ R14, R41, R14 ;  /* 0x0000000e290e7221 */ /* 0x002fc20000010000 */
[----:B------:R-:W-:-:S04]  /*53b0*/  F2FP.SATFINITE.E4M3.F32.PACK_AB_MERGE_C R42, R41, R42, RZ ;  /* 0x0000002a292a723e */ /* 0x000fc800048070ff */
[----:B------:R-:W-:Y:S02]  /*53c0*/  F2FP.SATFINITE.E4M3.F32.PACK_AB_MERGE_C R211, R40, R15, R42 ;  /* 0x0000000f28d3723e */ /* 0x000fe4000480702a */
[----:B------:R-:W-:Y:S01]  /*53d0*/  CS2R R40, SRZ ;  /* 0x0000000000287805 */ /* 0x000fe2000001ff00 */
        /* <DEDUP_REMOVED lines=32> */
[----:B------:R1:W3:Y:S01]  /*55e0*/  MUFU.EX2 R2, R63 ;  /* 0x0000003f00027308 */ /* 0x0002e20000000800 */
[----:B--2---:R-:W-:-:S07]  /*55f0*/  FADD.FTZ R3, R61, R4 ;  /* 0x000000043d037221 */ /* 0x004fce0000010000 */
[----:B------:R-:W2:Y:S01]  /*5600*/  MUFU.EX2 R50, R50 ;  /* 0x0000003200327308 */ /* 0x000ea20000000800 */
[----:B0-----:R-:W-:-:S01]  /*5610*/  FADD.FTZ R5, R75, R8 ;  /* 0x000000084b057221 */ /* 0x001fc20000010000 */
[----:B-1----:R-:W-:-:S06]  /*5620*/  CS2R R62, SRZ ;  /* 0x00000000003e7805 */ /* 0x002fcc000001ff00 */
[----:B------:R-:W0:Y:S01]  /*5630*/  MUFU.EX2 R51, R51 ;  /* 0x0000003300337308 */ /* 0x000e220000000800 */
[----:B---3--:R-:W-:-:S07]  /*5640*/  FADD.FTZ R4, R2, R3 ;  /* 0x0000000302047221 */ /* 0x008fce0000010000 */
        /* <DEDUP_REMOVED lines=16> */
[----:B------:R0:W3:Y:S01]  /*5750*/  MUFU.EX2 R6, R47 ;  /* 0x0000002f00067308 */ /* 0x0000e20000000800 */
[----:B-1----:R-:W-:-:S07]  /*5760*/  FADD.FTZ R3, R69, R68 ;  /* 0x0000004445037221 */ /* 0x002fce0000010000 */
[----:B------:R-:W1:Y:S01]  /*5770*/  MUFU.EX2 R64, R64 ;  /* 0x0000004000407308 */ /* 0x000e620000000800 */
[----:B--2---:R-:W-:-:S01]  /*5780*/  FADD.FTZ R5, R65, R4 ;  /* 0x0000000441057221 */ /* 0x004fc20000010000 */
[----:B0-----:R-:W-:-:S06]  /*5790*/  CS2R R46, SRZ ;  /* 0x00000000002e7805 */ /* 0x001fcc000001ff00 */
[----:B------:R-:W0:Y:S01]  /*57a0*/  MUFU.EX2 R43, R43 ;  /* 0x0000002b002b7308 */ /* 0x000e220000000800 */
[----:B---3--:R-:W-:-:S07]  /*57b0*/  FADD.FTZ R4, R6, R3 ;  /* 0x0000000306047221 */ /* 0x008fce0000010000 */
[----:B------:R-:W2:Y:S01]  /*57c0*/  MUFU.EX2 R39, R39 ;  /* 0x0000002700277308 */ /* 0x000ea20000000800 */
[----:B-1----:R-:W-:-:S07]  /*57d0*/  FADD.FTZ R8, R64, R5 ;  /* 0x0000000540087221 */ /* 0x002fce0000010000 */
[----:B------:R-:W1:Y:S01]  /*57e0*/  MUFU.EX2 R70, R70 ;  /* 0x0000004600467308 */ /* 0x000e620000000800 */
[----:B0-----:R-:W-:-:S07]  /*57f0*/  FADD.FTZ R5, R43, R4 ;  /* 0x000000042b057221 */ /* 0x001fce0000010000 */
[----:B------:R-:W0:Y:S01]  /*5800*/  MUFU.EX2 R35, R35 ;  /* 0x0000002300237308 */ /* 0x000e220000000800 */
[----:B--2---:R-:W-:-:S01]  /*5810*/  FADD.FTZ R8, R39, R8 ;  /* 0x0000000827087221 */ /* 0x004fc20000010000 */
[----:B------:R-:W-:-:S04]  /*5820*/  F2FP.SATFINITE.E4M3.F32.PACK_AB_MERGE_C R64, R39, R64, RZ ;  /* 0x000000402740723e */ /* 0x000fc800048070ff */
[----:B------:R-:W-:Y:S02]  /*5830*/  F2FP.SATFINITE.E4M3.F32.PACK_AB_MERGE_C R201, R65, R54, R64 ;  /* 0x0000003641c9723e */ /* 0x000fe40004807040 */
[----:B------:R-:W-:Y:S01]  /*5840*/  CS2R R64, SRZ ;  /* 0x0000000000407805 */ /* 0x000fe2000001ff00 */
[----:B------:R-:W2:Y:S01]  /*5850*/  MUFU.EX2 R71, R71 ;  /* 0x0000004700477308 */ /* 0x000ea20000000800 */
[C---:B-1----:R-:W-:Y:S01]  /*5860*/  F2FP.SATFINITE.E4M3.F32.PACK_AB_MERGE_C R43, R70.reuse, R43, RZ ;  /* 0x0000002b462b723e */ /* 0x042fe200048070ff */
[----:B------:R-:W-:Y:S01]  /*5870*/  FADD.FTZ R70, R70, R5 ;  /* 0x0000000546467221 */ /* 0x000fe20000010000 */
[----:B------:R-:W-:Y:S02]  /*5880*/  CS2R R54, SRZ ;  /* 0x0000000000367805 */ /* 0x000fe4000001ff00 */
[----:B------:R-:W-:Y:S02]  /*5890*/  F2FP.SATFINITE.E4M3.F32.PACK_AB_MERGE_C R200, R6, R69, R43 ;  /* 0x0000004506c8723e */ /* 0x000fe4000480702b */
[----:B------:R-:W-:-:S02]  /*58a0*/  CS2R R68, SRZ ;  /* 0x0000000000447805 */ /* 0x000fc4000001ff00 */
[----:B------:R-:W-:Y:S01]  /*58b0*/  CS2R R42, SRZ ;  /* 0x00000000002a7805 */ /* 0x000fe2000001ff00 */
[----:B------:R-:W1:Y:S01]  /*58c0*/  MUFU.EX2 R34, R34 ;  /* 0x0000002200227308 */ /* 0x000e620000000800 */
[----:B0-----:R-:W-:-:S07]  /*58d0*/  FADD.FTZ R7, R35, R8 ;  /* 0x0000000823077221 */ /* 0x001fce0000010000 */
[----:B------:R-:W0:Y:S01]  /*58e0*/  MUFU.EX2 R74, R74 ;  /* 0x0000004a004a7308 */ /* 0x000e220000000800 */
[----:B--2---:R-:W-:-:S07]  /*58f0*/  FADD.FTZ R5, R71, R70 ;  /* 0x0000004647057221 */ /* 0x004fce0000010000 */
[----:B------:R-:W-:Y:S01]  /*5900*/  MUFU.EX2 R38, R38 ;  /* 0x0000002600267308 */ /* 0x000fe20000000800 */
[----:B-1----:R-:W-:-:S07]  /*5910*/  FADD.FTZ R7, R34, R7 ;  /* 0x0000000722077221 */ /* 0x002fce0000010000 */
[----:B------:R1:W2:Y:S01]  /*5920*/  MUFU.EX2 R3, R24 ;  /* 0x0000001800037308 */ /* 0x0002a20000000800 */
[----:B0-----:R-:W-:-:S07]  /*5930*/  FADD.FTZ R2, R74, R5 ;  /* 0x000000054a027221 */ /* 0x001fce0000010000 */
[----:B------:R-:W-:Y:S01]  /*5940*/  MUFU.EX2 R85, R85 ;  /* 0x0000005500557308 */ /* 0x000fe20000000800 */
[----:B-1----:R-:W-:-:S07]  /*5950*/  CS2R R24, SRZ ;  /* 0x0000000000187805 */ /* 0x002fce000001ff00 */
[----:B------:R-:W0:Y:S01]  /*5960*/  MUFU.EX2 R66, R66 ;  /* 0x0000004200427308 */ /* 0x000e220000000800 */
[----:B--2---:R-:W-:Y:S01]  /*5970*/  F2FP.SATFINITE.E4M3.F32.PACK_AB_MERGE_C R5, R3, R38, RZ ;  /* 0x000000260305723e */ /* 0x004fe200048070ff */
[----:B------:R-:W-:-:S03]  /*5980*/  FADD.FTZ R38, R38, R7 ;  /* 0x0000000726267221 */ /* 0x000fc60000010000 */
[----:B------:R-:W-:Y:S02]  /*5990*/  F2FP.SATFINITE.E4M3.F32.PACK_AB_MERGE_C R203, R34, R35, R5 ;  /* 0x0000002322cb723e */ /* 0x000fe40004807005 */
[----:B------:R-:W-:Y:S02]  /*59a0*/  CS2R R34, SRZ ;  /* 0x0000000000227805 */ /* 0x000fe4000001ff00 */
[----:B0-----:R-:W-:Y:S01]  /*59b0*/  F2FP.SATFINITE.E4M3.F32.PACK_AB_MERGE_C R4, R66, R85, RZ ;  /* 0x000000554204723e */ /* 0x001fe200048070ff */
[----:B------:R-:W-:-:S01]  /*59c0*/  FADD.FTZ R85, R85, R2 ;  /* 0x0000000255557221 */ /* 0x000fc20000010000 */
[----:B------:R-:W-:Y:S01]  /*59d0*/  FADD.FTZ R2, R3, R38 ;  /* 0x0000002603027221 */ /* 0x000fe20000010000 */
[----:B------:R-:W-:Y:S02]  /*59e0*/  CS2R R38, SRZ ;  /* 0x0000000000267805 */ /* 0x000fe4000001ff00 */
[----:B------:R-:W-:Y:S01]  /*59f0*/  F2FP.SATFINITE.E4M3.F32.PACK_AB_MERGE_C R202, R74, R71, R4 ;  /* 0x000000474aca723e */ /* 0x000fe20004807004 */
[----:B------:R-:W-:-:S01]  /*5a00*/  FADD.FTZ R3, R66, R85 ;  /* 0x0000005542037221 */ /* 0x000fc20000010000 */
[----:B------:R-:W-:-:S02]  /*5a10*/  CS2R R84, SRZ ;  /* 0x0000000000547805 */ /* 0x000fc4000001ff00 */
        /* <DEDUP_REMOVED lines=9> */
[----:B------:R-:W-:-:S06]  /*5ab0*/  ULDC UR53, c[0x0][0x988] ;  /* 0x0002620000357ab9 */ /* 0x000fcc0000000800 */
.L_x_2431:
[----:B------:R-:W-:Y:S01]  /*5ac0*/  ISETP.NE.AND P2, PT, RZ, UR43, PT ;  /* 0x0000002bff007c0c */ /* 0x000fe2000bf45270 */
[----:B------:R-:W-:-:S04]  /*5ad0*/  UISETP.NE.AND UP0, UPT, UR57, 0x1, UPT ;  /* 0x000000013900788c */ /* 0x000fc8000bf05270 */
[----:B------:R-:W-:-:S04]  /*5ae0*/  USEL UR45, URZ, 0x1, UP0 ;  /* 0x000000013f2d7887 */ /* 0x000fc80008000000 */
[----:B------:R-:W-:-:S04]  /*5af0*/  ULOP3.LUT UR45, UR59, UR45, URZ, 0x3c, !UPT ;  /* 0x0000002d3b2d7292 */ /* 0x000fc8000f8e3c3f */
[----:B------:R-:W-:Y:S08]  /*5b00*/  @P2 BRA `(.L_x_2421) ;  /* 0x0000000000382947 */ /* 0x000ff00003800000 */
[----:B------:R-:W-:Y:S05]  /*5b10*/  @!P0 BRA `(.L_x_2422) ;  /* 0x0000000000048947 */ /* 0x000fea0003800000 */
[----:B------:R-:W-:Y:S01]  /*5b20*/  BPT.TRAP 0x1 ;  /* 0x000000040000795c */ /* 0x000fe20000300000 */
.L_x_2422:
        /* <DEDUP_REMOVED lines=9> */
.L_x_2423:
[----:B-1----:R-:W-:Y:S05]  /*5bc0*/  @P1 BRA `(.L_x_2421) ;  /* 0x0000000000081947 */ /* 0x002fea0003800000 */
[----:B------:R-:W1:Y:S02]  /*5bd0*/  SYNCS.PHASECHK.TRANS64.TRYWAIT P1, [UR6+0x33430], R6 ;  /* 0x03343006ff0075a7 */ /* 0x000e640008020146 */
[----:B-1----:R-:W-:Y:S05]  /*5be0*/  @!P1 BRA `(.L_x_2424) ;  /* 0x0000012800289947 */ /* 0x002fea0003800000 */
.L_x_2421:
        /* <DEDUP_REMOVED lines=191> */
.L_x_2426:
[----:B------:R-:W-:Y:S01]  /*67e0*/  ULEA UR6, UR57, UR41, 0x3 ;  /* 0x0000002939067291 */ /* 0x000fe2000f8e183f */
[----:B------:R-:W-:-:S05]  /*67f0*/  IMAD.U32 R6, RZ, RZ, UR59 ;  /* 0x0000003bff067e24 */ /* 0x000fca000f8e00ff */
[----:B------:R-:W-:-:S04]  /*6800*/  SHF.L.U32 R6, R6, 0x1f, RZ ;  /* 0x0000001f06067819 */ /* 0x000fc800000006ff */
[----:B------:R0:W1:Y:S01]  /*6810*/  SYNCS.PHASECHK.TRANS64.TRYWAIT P1, [UR6+0x33450], R6 ;  /* 0x03345006ff0075a7 */ /* 0x0000620008020146 */
[----:B------:R-:W-:Y:S05]  /*6820*/  @!P0 BRA `(.L_x_2427) ;  /* 0x0000000000048947 */ /* 0x000fea0003800000 */
[----:B------:R-:W-:Y:S01]  /*6830*/  BPT.TRAP 0x1 ;  /* 0x000000040000795c */ /* 0x000fe20000300000 */
.L_x_2427:
[----:B-1----:R-:W-:Y:S05]  /*6840*/  @P1 BRA `(.L_x_2425) ;  /* 0x0000000000081947 */ /* 0x002fea0003800000 */
[----:B------:R-:W1:Y:S02]  /*6850*/  SYNCS.PHASECHK.TRANS64.TRYWAIT P1, [UR6+0x33450], R6 ;  /* 0x03345006ff0075a7 */ /* 0x000e640008020146 */
[----:B-1----:R-:W-:Y:S05]  /*6860*/  @!P1 BRA `(.L_x_2428) ;  /* 0x0000011c00209947 */ /* 0x002fea0003800000 */
.L_x_2425:
        /* <DEDUP_REMOVED lines=36> */
.L_x_2429:
        /* <DEDUP_REMOVED lines=10> */
[C---:B------:R-:W-:Y:S01]  /*6b50*/  FMUL.FTZ R15, R0.reuse, R193 ;  /* 0x000000c1000f7220 */ /* 0x040fe20000410000 */
[----:B------:R-:W-:Y:S01]  /*6b60*/  @UP0 ULDC UR6, c[0x0][0x44c] ;  /* 0x0001130000060ab9 */ /* 0x000fe20000000800 */
[C---:B------:R-:W-:Y:S01]  /*6b70*/  FMUL.FTZ R193, R0.reuse, R160 ;  /* 0x000000a000c17220 */ /* 0x040fe20000410000 */
[----:B0-----:R-:W-:Y:S01]  /*6b80*/  FMUL.FTZ R6, R0, R184 ;  /* 0x000000b800067220 */ /* 0x001fe20000410000 */
[----:B------:R-:W-:-:S02]  /*6b90*/  IMAD.MOV.U32 R160, RZ, RZ, -0x2 ;  /* 0xfffffffeffa07424 */ /* 0x000fc400078e00ff */
[C---:B------:R-:W-:Y:S01]  /*6ba0*/  FMUL.FTZ R14, R0.reuse, R192 ;  /* 0x000000c0000e7220 */ /* 0x040fe20000410000 */
[C---:B------:R-:W-:Y:S01]  /*6bb0*/  FMUL.FTZ R192, R0.reuse, R161 ;  /* 0x000000a100c07220 */ /* 0x040fe20000410000 */
[----:B------:R-:W-:Y:S01]  /*6bc0*/  FMUL.FTZ R7, R0, R185 ;  /* 0x000000b900077220 */ /* 0x000fe20000410000 */
[----:B------:R-:W-:Y:S01]  /*6bd0*/  IMAD.U32 R161, RZ, RZ, UR51 ;  /* 0x00000033ffa17e24 */ /* 0x000fe2000f8e00ff */
[----:B------:R-:W0:Y:S01]  /*6be0*/  MUFU.TANH R6, R6 ;  /* 0x0000000600067308 */ /* 0x000e220000002400 */
[----:B------:R-:W-:Y:S01]  /*6bf0*/  @P1 IMAD.HI.U32 R158, R156, UR6, RZ ;  /* 0x000000069c9e1c27 */ /* 0x000fe2000f8e00ff */
[----:B------:R-:W-:-:S03]  /*6c00*/  @UP0 ULDC UR6, c[0x0][0x450] ;  /* 0x0001140000060ab9 */ /* 0x000fc60000000800 */
[C---:B------:R-:W-:Y:S01]  /*6c10*/  FMUL.FTZ R10, R0.reuse, R188 ;  /* 0x000000bc000a7220 */ /* 0x040fe20000410000 */
[C---:B------:R-:W-:Y:S01]  /*6c20*/  FMUL.FTZ R12, R0.reuse, R190 ;  /* 0x000000be000c7220 */ /* 0x040fe20000410000 */
[C---:B------:R-:W-:Y:S01]  /*6c30*/  FMUL.FTZ R190, R0.reuse, R157 ;  /* 0x0000009d00be7220 */ /* 0x040fe20000410000 */
[----:B------:R-:W-:Y:S01]  /*6c40*/  @P2 SHF.R.U32.HI R156, RZ, UR6, R158 ;  /* 0x00000006ff9c2c19 */ /* 0x000fe2000801169e */
[C---:B------:R-:W-:Y:S01]  /*6c50*/  FMUL.FTZ R158, R0.reuse, R163 ;  /* 0x000000a3009e7220 */ /* 0x040fe20000410000 */
[----:B------:R-:W-:Y:S01]  /*6c60*/  UMOV UR6, 0x1 ;  /* 0x0000000100067882 */ /* 0x000fe20000000000 */
[----:B------:R-:W1:Y:S01]  /*6c70*/  MUFU.TANH R7, R7 ;  /* 0x0000000700077308 */ /* 0x000e620000002400 */
[----:B------:R-:W-:Y:S01]  /*6c80*/  UIMAD UR6, UR58, -0xa0, UR6 ;  /* 0xffffff603a0678a4 */ /* 0x000fe2000f8e0206 */
[----:B------:R-:W2:Y:S01]  /*6c90*/  SHFL.IDX PT, R163, R156, RZ, 0x1c1f ;  /* 0x001c1fff9ca37589 */ /* 0x000ea200000e0000 */
[C---:B------:R-:W-:Y:S01]  /*6ca0*/  FMUL.FTZ R157, R0.reuse, R162 ;  /* 0x000000a2009d7220 */ /* 0x040fe20000410000 */
[C---:B------:R-:W-:Y:S01]  /*6cb0*/  FMUL.FTZ R188, R0.reuse, R177 ;  /* 0x000000b100bc7220 */ /* 0x040fe20000410000 */
[C---:B------:R-:W-:Y:S01]  /*6cc0*/  FMUL.FTZ R177, R0.reuse, R178 ;  /* 0x000000b200b17220 */ /* 0x040fe20000410000 */
[C---:B------:R-:W-:Y:S01]  /*6cd0*/  FMUL.FTZ R178, R0.reuse, R179 ;  /* 0x000000b300b27220 */ /* 0x040fe20000410000 */
[----:B------:R-:W-:Y:S01]  /*6ce0*/  IMAD R160, R17, R160, UR6 ;  /* 0x0000000611a07e24 */ /* 0x000fe2000f8e02a0 */
[----:B------:R-:W3:Y:S01]  /*6cf0*/  MUFU.TANH R10, R10 ;  /* 0x0000000a000a7308 */ /* 0x000ee20000002400 */
[C---:B------:R-:W-:Y:S01]  /*6d00*/  FMUL.FTZ R179, R0.reuse, R180 ;  /* 0x000000b400b37220 */ /* 0x040fe20000410000 */
[C---:B------:R-:W-:Y:S01]  /*6d10*/  FMUL.FTZ R180, R0.reuse, R181 ;  /* 0x000000b500b47220 */ /* 0x040fe20000410000 */
[C---:B------:R-:W-:Y:S01]  /*6d20*/  FMUL.FTZ R184, R0.reuse, R196 ;  /* 0x000000c400b87220 */ /* 0x040fe20000410000 */
[----:B------:R-:W-:Y:S01]  /*6d30*/  IADD3 R160, -R161, UR50, R160 ;  /* 0x00000032a1a07c10 */ /* 0x000fe2000fffe1a0 */
        /* <DEDUP_REMOVED lines=12> */
[----:B------:R-:W-:Y:S01]  /*6e00*/  FMUL.FTZ R194, R0, R164 ;  /* 0x000000a400c27220 */ /* 0x000fe20000410000 */
[----:B--2---:R-:W-:-:S02]  /*6e10*/  IMAD.IADD R162, R160, 0x1, R163 ;  /* 0x00000001a0a27824 */ /* 0x004fc400078e02a3 */
[C---:B------:R-:W-:Y:S01]  /*6e20*/  FMUL.FTZ R164, R0.reuse, R165 ;  /* 0x000000a500a47220 */ /* 0x040fe20000410000 */
[C---:B------:R-:W-:Y:S01]  /*6e30*/  FMUL.FTZ R165, R0.reuse, R136 ;  /* 0x0000008800a57220 */ /* 0x040fe20000410000 */
[C---:B------:R-:W-:Y:S01]  /*6e40*/  FMUL.FTZ R169, R0.reuse, R169 ;  /* 0x000000a900a97220 */ /* 0x040fe20000410000 */
[----:B------:R-:W-:Y:S01]  /*6e50*/  FMUL.FTZ R172, R0, R172 ;  /* 0x000000ac00ac7220 */ /* 0x000fe20000410000 */
[C---:B------:R-:W-:Y:S01]  /*6e60*/  ISETP.GT.AND P1, PT, R162.reuse, RZ, PT ;  /* 0x000000ffa200720c */ /* 0x040fe20003f24270 */
[----:B------:R-:W2:Y:S01]  /*6e70*/  MUFU.TANH R15, R15 ;  /* 0x0000000f000f7308 */ /* 0x000ea20000002400 */
[----:B------:R-:W-:Y:S01]  /*6e80*/  ISETP.GT.AND P2, PT, R162, 0x1, PT ;  /* 0x00000001a200780c */ /* 0x000fe20003f44270 */
[----:B------:R-:W-:Y:S01]  /*6e90*/  FMUL.FTZ R173, R0, R173 ;  /* 0x000000ad00ad7220 */ /* 0x000fe20000410000 */
[----:B0-----:R-:W-:Y:S01]  /*6ea0*/  FSEL R163, R6, -INF , P1 ;  /* 0xff80000006a37808 */ /* 0x001fe20000800000 */
[----:B------:R-:W-:Y:S01]  /*6eb0*/  FMUL.FTZ R176, R0, R176 ;  /* 0x000000b000b07220 */ /* 0x000fe20000410000 */
[----:B------:R-:W-:Y:S01]  /*6ec0*/  ISETP.GT.AND P1, PT, R162, 0x8, PT ;  /* 0x00000008a200780c */ /* 0x000fe20003f24270 */
[C---:B------:R-:W-:Y:S01]  /*6ed0*/  FMUL.FTZ R161, R0.reuse, R167 ;  /* 0x000000a700a17220 */ /* 0x040fe20000410000 */
[----:B-1----:R-:W-:Y:S01]  /*6ee0*/  FSEL R7, R7, -INF , P2 ;  /* 0xff80000007077808 */ /* 0x002fe20001000000 */
[----:B------:R-:W0:Y:S01]  /*6ef0*/  MUFU.TANH R184, R184 ;  /* 0x000000b800b87308 */ /* 0x000e220000002400 */
[----:B------:R-:W-:Y:S01]  /*6f00*/  FMNMX.FTZ R6, R163, R4, !PT ;  /* 0x00000004a3067209 */ /* 0x000fe20007810000 */
[----:B------:R-:W-:Y:S01]  /*6f10*/  FMUL.FTZ R167, R0, R140 ;  /* 0x0000008c00a77220 */ /* 0x000fe20000410000 */
[----:B------:R-:W-:Y:S01]  /*6f20*/  ISETP.GT.AND P2, PT, R162, 0x9, PT ;  /* 0x00000009a200780c */ /* 0x000fe20003f44270 */
[----:B------:R-:W-:Y:S01]  /*6f30*/  FMUL.FTZ R21, R0, R195 ;  /* 0x000000c300157220 */ /* 0x000fe20000410000 */
[----:B---3--:R-:W-:Y:S01]  /*6f40*/  FSEL R10, R10, -INF , P1 ;  /* 0xff8000000a0a7808 */ /* 0x008fe20000800000 */
[----:B------:R-:W-:Y:S01]  /*6f50*/  FMUL.FTZ R195, R0, R141 ;  /* 0x0000008d00c37220 */ /* 0x000fe20000410000 */
[----:B------:R-:W-:Y:S01]  /*6f60*/  FMNMX.FTZ R137, R7, R6, !PT ;  /* 0x0000000607897209 */ /* 0x000fe20007810000 */
[----:B------:R-:W1:Y:S01]  /*6f70*/  MUFU.TANH R185, R185 ;  /* 0x000000b900b97308 */ /* 0x000e620000002400 */
[----:B------:R-:W-:Y:S01]  /*6f80*/  ISETP.GT.AND P1, PT, R162, 0x10, PT ;  /* 0x00000010a200780c */ /* 0x000fe20003f24270 */
[C---:B------:R-:W-:Y:S01]  /*6f90*/  FMUL.FTZ R6, R0.reuse, R138 ;  /* 0x0000008a00067220 */ /* 0x040fe20000410000 */
[----:B----4-:R-:W-:Y:S01]  /*6fa0*/  FSEL R11, R11, -INF , P2 ;  /* 0xff8000000b0b7808 */ /* 0x010fe20001000000 */
[----:B------:R-:W-:Y:S01]  /*6fb0*/  FMUL.FTZ R196, R0, R144 ;  /* 0x0000009000c47220 */ /* 0x000fe20000410000 */
[----:B------:R-:W-:Y:S01]  /*6fc0*/  FMNMX.FTZ R136, R10, R137, !PT ;  /* 0x000000890a887209 */ /* 0x000fe20007810000 */
[----:B------:R-:W-:Y:S01]  /*6fd0*/  FMUL.FTZ R197, R0, R145 ;  /* 0x0000009100c57220 */ /* 0x000fe20000410000 */
[----:B------:R-:W-:Y:S01]  /*6fe0*/  ISETP.GT.AND P2, PT, R162, 0x11, PT ;  /* 0x00000011a200780c */ /* 0x000fe20003f44270 */
[----:B------:R-:W3:Y:S01]  /*6ff0*/  MUFU.TANH R168, R168 ;  /* 0x000000a800a87308 */ /* 0x000ee20000002400 */
[----:B-----5:R-:W-:Y:S01]  /*7000*/  FSEL R14, R14, -INF , P1 ;  /* 0xff8000000e0e7808 */ /* 0x020fe20000800000 */
[C---:B------:R-:W-:Y:S01]  /*7010*/  FMUL.FTZ R8, R0.reuse, R186 ;  /* 0x000000ba00087220 */ /* 0x040fe20000410000 */
[----:B------:R-:W-:Y:S01]  /*7020*/  FMNMX.FTZ R137, R11, R136, !PT ;  /* 0x000000880b897209 */ /* 0x000fe20007810000 */
[----:B------:R-:W-:Y:S01]  /*7030*/  FMUL.FTZ R136, R0, R139 ;  /* 0x0000008b00887220 */ /* 0x000fe20000410000 */
[----:B------:R-:W-:Y:S01]  /*7040*/  ISETP.GT.AND P1, PT, R162, 0x18, PT ;  /* 0x00000018a200780c */ /* 0x000fe20003f24270 */
[----:B------:R-:W-:Y:S01]  /*7050*/  FMUL.FTZ R186, R0, R198 ;  /* 0x000000c600ba7220 */ /* 0x000fe20000410000 */
        /* <DEDUP_REMOVED lines=9> */
[----:B------:R-:W0:Y:S01]  /*70f0*/  MUFU.TANH R172, R172 ;  /* 0x000000ac00ac7308 */ /* 0x000e220000002400 */
[----:B------:R-:W-:Y:S01]  /*7100*/  ISETP.GT.AND P1, PT, R162, 0x20, PT ;  /* 0x00000020a200780c */ /* 0x000fe20003f24270 */
[----:B------:R-:W-:Y:S01]  /*7110*/  FMUL.FTZ R121, R0, R121 ;  /* 0x0000007900797220 */ /* 0x000fe20000410000 */
[----:B-1----:R-:W-:Y:S01]  /*7120*/  FSEL R185, R185, -INF , P2 ;  /* 0xff800000b9b97808 */ /* 0x002fe20001000000 */
[----:B------:R-:W-:Y:S01]  /*7130*/  UMOV UR6, UR53 ;  /* 0x0000003500067c82 */ /* 0x000fe20008000000 */
[----:B------:R-:W-:Y:S01]  /*7140*/  FMNMX.FTZ R138, R184, R137, !PT ;  /* 0x00000089b88a7209 */ /* 0x000fe20007810000 */
[----:B------:R-:W-:Y:S01]  /*7150*/  FMUL.FTZ R9, R0, R187 ;  /* 0x000000bb00097220 */ /* 0x000fe20000410000 */
[----:B------:R-:W-:Y:S01]  /*7160*/  ISETP.GT.AND P2, PT, R162, 0x21, PT ;  /* 0x00000021a200780c */ /* 0x000fe20003f44270 */
[----:B------:R-:W1:Y:S01]  /*7170*/  MUFU.TANH R173, R173 ;  /* 0x000000ad00ad7308 */ /* 0x000e620000002400 */
[----:B---3--:R-:W-:Y:S01]  /*7180*/  FSEL R168, R168, -INF , P1 ;  /* 0xff800000a8a87808 */ /* 0x008fe20000800000 */
        /* <DEDUP_REMOVED lines=16> */
[C---:B------:R-:W-:Y:S01]  /*7290*/  FMUL.FTZ R147, R0.reuse, R147 ;  /* 0x0000009300937220 */ /* 0x040fe20000410000 */
[----:B-1----:R-:W-:Y:S01]  /*72a0*/  FSEL R173, R173, -INF , P2 ;  /* 0xff800000adad7808 */ /* 0x002fe20001000000 */
[----:B------:R-:W-:Y:S01]  /*72b0*/  FMUL.FTZ R150, R0, R150 ;  /* 0x0000009600967220 */ /* 0x000fe20000410000 */
[----:B------:R-:W-:Y:S01]  /*72c0*/  FMNMX.FTZ R138, R172, R137, !PT ;  /* 0x00000089ac8a7209 */ /* 0x000fe20007810000 */
[----:B------:R-:W-:Y:S01]  /*72d0*/  FMUL.FTZ R151, R0, R151 ;  /* 0x0000009700977220 */ /* 0x000fe20000410000 */
[----:B------:R-:W-:Y:S01]  /*72e0*/  ISETP.GT.AND P2, PT, R162, 0x31, PT ;  /* 0x00000031a200780c */ /* 0x000fe20003f44270 */
[----:B------:R-:W1:Y:S01]  /*72f0*/  MUFU.TANH R179, R179 ;  /* 0x000000b300b37308 */ /* 0x000e620000002400 */
[----:B--2---:R-:W-:Y:S01]  /*7300*/  FSEL R176, R176, -INF , P1 ;  /* 0xff800000b0b07808 */ /* 0x004fe20000800000 */
[C---:B------:R-:W-:Y:S01]  /*7310*/  FMUL.FTZ R122, R0.reuse, R122 ;  /* 0x0000007a007a7220 */ /* 0x040fe20000410000 */
[----:B------:R-:W-:Y:S01]  /*7320*/  FMNMX.FTZ R137, R173, R138, !PT ;  /* 0x0000008aad897209 */ /* 0x000fe20007810000 */
[----:B------:R-:W-:Y:S01]  /*7330*/  FMUL.FTZ R123, R0, R123 ;  /* 0x0000007b007b7220 */ /* 0x000fe20000410000 */
[----:B------:R-:W-:Y:S01]  /*7340*/  ISETP.GT.AND P1, PT, R162, 0x38, PT ;  /* 0x00000038a200780c */ /* 0x000fe20003f24270 */
[----:B------:R-:W-:Y:S01]  /*7350*/  FMUL.FTZ R126, R0, R126 ;  /* 0x0000007e007e7220 */ /* 0x000fe20000410000 */
[----:B------:R-:W-:Y:S01]  /*7360*/  FMNMX.FTZ R137, R176, R137, !PT ;  /* 0x00000089b0897209 */ /* 0x000fe20007810000 */
        /* <DEDUP_REMOVED lines=10> */
[----:B------:R-:W-:Y:S01]  /*7410*/  ULEA UR7, UR44, UR41, 0x3 ;  /* 0x000000292c077291 */ /* 0x000fe2000f8e183f */
[----:B------:R-:W-:-:S02]  /*7420*/  ISETP.GT.AND P1, PT, R162, 0x40, PT ;  /* 0x00000040a200780c */ /* 0x000fc40003f24270 */
[----:B------:R-:W-:Y:S01]  /*7430*/  FMNMX.FTZ R137, R179, R138, !PT ;  /* 0x0000008ab3897209 */ /* 0x000fe20007810000 */
[----:B------:R-:W-:Y:S02]  /*7440*/  UIADD3 UR7, UR7, 0x33440, URZ ;  /* 0x0003344007077890 */ /* 0x000fe4000fffe03f */
[----:B------:R-:W1:Y:S01]  /*7450*/  MUFU.TANH R183, R183 ;  /* 0x000000b700b77308 */ /* 0x000e620000002400 */
[----:B--2---:R-:W-:Y:S01]  /*7460*/  FSEL R180, R180, -INF , P2 ;  /* 0xff800000b4b47808 */ /* 0x004fe20001000000 */
[----:B------:R-:W-:Y:S01]  /*7470*/  UPRMT UR7, UR40, 0x654, UR7 ;  /* 0x0000065428077896 */ /* 0x000fe20008000007 */
[----:B------:R-:W-:Y:S02]  /*7480*/  ISETP.GT.AND P2, PT, R162, 0x41, PT ;  /* 0x00000041a200780c */ /* 0x000fe40003f44270 */
[----:B------:R-:W-:-:S03]  /*7490*/  FMNMX.FTZ R138, R180, R137, !PT ;  /* 0x00000089b48a7209 */ /* 0x000fc60007810000 */
[----:B------:R-:W2:Y:S01]  /*74a0*/  MUFU.TANH R191, R191 ;  /* 0x000000bf00bf7308 */ /* 0x000ea20000002400 */
[----:B0-----:R-:W-:Y:S02]  /*74b0*/  FSEL R189, R189, -INF , P1 ;  /* 0xff800000bdbd7808 */ /* 0x001fe40000800000 */
[----:B------:R-:W-:Y:S01]  /*74c0*/  ISETP.GT.AND P1, PT, R162, 0x48, PT ;  /* 0x00000048a200780c */ /* 0x000fe20003f24270 */
[----:B------:R-:W-:Y:S01]  /*74d0*/  SYNCS.ARRIVE.TRANS64.RED.A1T0 RZ, [UR7], RZ ;  /* 0x000000ffffff79a7 */ /* 0x000fe20008100407 */
        /* <DEDUP_REMOVED lines=98> */
[----:B------:R-:W0:Y:S03]  /*7b00*/  MUFU.TANH R12, R12 ;  /* 0x0000000c000c7308 */ /* 0x000e260000002400 */
[----:B------:R-:W-:-:S05]  /*7b10*/  FMNMX.FTZ R192, R143, R192, !PT ;  /* 0x000000c08fc07209 */ /* 0x000fca0007810000 */
[----:B------:R-:W2:Y:S01]  /*7b20*/  SHFL.BFLY PT, R121, R192, 0x2, 0x1f ;  /* 0x0c401f00c0797f89 */ /* 0x000ea200000e0000 */
[----:B------:R-:W4:Y:S08]  /*7b30*/  MUFU.TANH R13, R13 ;  /* 0x0000000d000d7308 */ /* 0x000f300000002400 */
[----:B------:R-:W5:Y:S08]  /*7b40*/  MUFU.TANH R20, R20 ;  /* 0x0000001400147308 */ /* 0x000f700000002400 */
[----:B------:R-:W5:Y:S01]  /*7b50*/  MUFU.TANH R21, R21 ;  /* 0x0000001500157308 */ /* 0x000f620000002400 */
[----:B--2---:R-:W-:-:S07]  /*7b60*/  FMNMX.FTZ R191, R192, R121, !PT ;  /* 0x00000079c0bf7209 */ /* 0x004fce0007810000 */
[----:B------:R-:W2:Y:S01]  /*7b70*/  MUFU.TANH R186, R186 ;  /* 0x000000ba00ba7308 */ /* 0x000ea20000002400 */
[----:B------:R-:W3:Y:S07]  /*7b80*/  SHFL.BFLY PT, R192, R191, 0x1, 0x1f ;  /* 0x0c201f00bfc07f89 */ /* 0x000eee00000e0000 */
[----:B------:R-:W2:Y:S08]  /*7b90*/  MUFU.TANH R187, R187 ;  /* 0x000000bb00bb7308 */ /* 0x000eb00000002400 */
[----:B------:R-:W2:Y:S08]  /*7ba0*/  MUFU.TANH R170, R170 ;  /* 0x000000aa00aa7308 */ /* 0x000eb00000002400 */
[----:B------:R-:W2:Y:S01]  /*7bb0*/  MUFU.TANH R171, R171 ;  /* 0x000000ab00ab7308 */ /* 0x000ea20000002400 */
[----:B---3--:R-:W-:Y:S01]  /*7bc0*/  FMNMX.FTZ R121, R191, R192, !PT ;  /* 0x000000c0bf797209 */ /* 0x008fe20007810000 */
[----:B------:R-:W-:Y:S01]  /*7bd0*/  FMUL.FTZ R191, R0, R134 ;  /* 0x0000008600bf7220 */ /* 0x000fe20000410000 */
[----:B------:R-:W-:-:S02]  /*7be0*/  IMAD.U32 R134, RZ, RZ, UR6 ;  /* 0x00000006ff867e24 */ /* 0x000fc4000f8e00ff */
[----:B------:R-:W-:-:S03]  /*7bf0*/  FSETP.NEU.FTZ.AND P1, PT, R121, -INF , PT ;  /* 0xff8000007900780b */ /* 0x000fc60003f3d000 */
[----:B------:R-:W3:Y:S01]  /*7c00*/  MUFU.TANH R174, R174 ;  /* 0x000000ae00ae7308 */ /* 0x000ee20000002400 */
[----:B------:R-:W-:-:S05]  /*7c10*/  FFMA.FTZ R134, R121, R134, -8 ;  /* 0xc100000079867423 */ /* 0x000fca0000010086 */
[----:B------:R-:W-:Y:S02]  /*7c20*/  FSEL R134, R134, RZ, P1 ;  /* 0x000000ff86867208 */ /* 0x000fe40000800000 */
[----:B------:R-:W3:Y:S03]  /*7c30*/  MUFU.TANH R175, R175 ;  /* 0x000000af00af7308 */ /* 0x000ee60000002400 */
[----:B------:R-:W-:-:S01]  /*7c40*/  FFMA.FTZ R192, R163, UR6, -R134 ;  /* 0x00000006a3c07c23 */ /* 0x000fc20008010886 */
[--C-:B------:R-:W-:Y:S01]  /*7c50*/  FFMA.FTZ R193, R184, UR6, -R134.reuse ;  /* 0x00000006b8c17c23 */ /* 0x100fe20008010886 */
[----:B------:R-:W1:Y:S01]  /*7c60*/  SHFL.IDX PT, R163, R156, 0x1, 0x1c1f ;  /* 0x003c1f009ca37f89 */ /* 0x000e6200000e0000 */
[----:B------:R-:W-:-:S01]  /*7c70*/  FFMA.FTZ R194, R185, UR6, -R134 ;  /* 0x00000006b9c27c23 */ /* 0x000fc20008010886 */
[--C-:B------:R-:W-:Y:S01]  /*7c80*/  FFMA.FTZ R189, R189, UR6, -R134.reuse ;  /* 0x00000006bdbd7c23 */ /* 0x100fe20008010886 */
[----:B------:R-:W3:Y:S01]  /*7c90*/  MUFU.TANH R177, R177 ;  /* 0x000000b100b17308 */ /* 0x000ee20000002400 */
[----:B------:R-:W-:-:S01]  /*7ca0*/  FFMA.FTZ R7, R7, UR6, -R134 ;  /* 0x0000000607077c23 */ /* 0x000fc20008010886 */
[--C-:B------:R-:W-:Y:S01]  /*7cb0*/  FFMA.FTZ R10, R10, UR6, -R134.reuse ;  /* 0x000000060a0a7c23 */ /* 0x100fe20008010886 */
[----:B------:R-:W-:-:S01]  /*7cc0*/  FFMA.FTZ R11, R11, UR6, -R134 ;  /* 0x000000060b0b7c23 */ /* 0x000fc20008010886 */
[--C-:B------:R-:W-:Y:S01]  /*7cd0*/  FFMA.FTZ R14, R14, UR6, -R134.reuse ;  /* 0x000000060e0e7c23 */ /* 0x100fe20008010886 */
[----:B------:R-:W-:-:S01]  /*7ce0*/  FFMA.FTZ R15, R15, UR6, -R134 ;  /* 0x000000060f0f7c23 */ /* 0x000fc20008010886 */
[--C-:B------:R-:W-:Y:S01]  /*7cf0*/  FFMA.FTZ R168, R168, UR6, -R134.reuse ;  /* 0x00000006a8a87c23 */ /* 0x100fe20008010886 */
[----:B------:R-:W-:-:S01]  /*7d00*/  FFMA.FTZ R169, R169, UR6, -R134 ;  /* 0x00000006a9a97c23 */ /* 0x000fc20008010886 */
        /* <DEDUP_REMOVED lines=12> */
[----:B------:R-:W-:Y:S01]  /*7dd0*/  FFMA.FTZ R129, R129, UR6, -R134 ;  /* 0x0000000681817c23 */ /* 0x000fe20008010886 */
[----:B-1----:R-:W-:-:S02]  /*7de0*/  IMAD.IADD R160, R160, 0x1, R163 ;  /* 0x00000001a0a07824 */ /* 0x002fc400078e02a3 */
[--C-:B------:R-:W-:Y:S01]  /*7df0*/  FFMA.FTZ R132, R132, UR6, -R134.reuse ;  /* 0x0000000684847c23 */ /* 0x100fe20008010886 */
[----:B------:R-:W-:-:S01]  /*7e00*/  FFMA.FTZ R133, R133, UR6, -R134 ;  /* 0x0000000685857c23 */ /* 0x000fc20008010886 */
[----:B------:R-:W1:Y:S01]  /*7e10*/  MUFU.TANH R182, R182 ;  /* 0x000000b600b67308 */ /* 0x000e620000002400 */
[----:B------:R-:W-:-:S01]  /*7e20*/  FFMA.FTZ R143, R143, UR6, -R134 ;  /* 0x000000068f8f7c23 */ /* 0x000fc20008010886 */
[C---:B------:R-:W-:Y:S02]  /*7e30*/  ISETP.GT.AND P2, PT, R160.reuse, RZ, PT ;  /* 0x000000ffa000720c */ /* 0x040fe40003f44270 */
[----:B------:R-:W-:Y:S02]  /*7e40*/  ISETP.GT.AND P3, PT, R160, 0x1, PT ;  /* 0x00000001a000780c */ /* 0x000fe40003f64270 */
[----:B------:R-:W-:Y:S02]  /*7e50*/  FSEL R8, R8, -INF , P2 ;  /* 0xff80000008087808 */ /* 0x000fe40001000000 */
[----:B------:R-:W-:Y:S01]  /*7e60*/  ISETP.GT.AND P2, PT, R160, 0x8, PT ;  /* 0x00000008a000780c */ /* 0x000fe20003f44270 */
[----:B------:R-:W1:Y:S01]  /*7e70*/  MUFU.TANH R152, R152 ;  /* 0x0000009800987308 */ /* 0x000e620000002400 */
[----:B------:R-:W-:-:S02]  /*7e80*/  FSEL R9, R9, -INF , P3 ;  /* 0xff80000009097808 */ /* 0x000fc40001800000 */
[----:B------:R-:W-:Y:S02]  /*7e90*/  FMNMX.FTZ R184, R8, R5, !PT ;  /* 0x0000000508b87209 */ /* 0x000fe40007810000 */
[----:B------:R-:W-:Y:S02]  /*7ea0*/  ISETP.GT.AND P3, PT, R160, 0x9, PT ;  /* 0x00000009a000780c */ /* 0x000fe40003f64270 */
[----:B0-----:R-:W-:Y:S01]  /*7eb0*/  FSEL R156, R12, -INF , P2 ;  /* 0xff8000000c9c7808 */ /* 0x001fe20001000000 */
[----:B------:R-:W0:Y:S01]  /*7ec0*/  MUFU.TANH R153, R153 ;  /* 0x0000009900997308 */ /* 0x000e220000002400 */
[----:B------:R-:W-:Y:S02]  /*7ed0*/  FMNMX.FTZ R163, R9, R184, !PT ;  /* 0x000000b809a37209 */ /* 0x000fe40007810000 */
[----:B------:R-:W-:Y:S02]  /*7ee0*/  ISETP.GT.AND P2, PT, R160, 0x10, PT ;  /* 0x00000010a000780c */ /* 0x000fe40003f44270 */
[----:B----4-:R-:W-:-:S02]  /*7ef0*/  FSEL R13, R13, -INF , P3 ;  /* 0xff8000000d0d7808 */ /* 0x010fc40001800000 */
[----:B------:R-:W-:Y:S01]  /*7f00*/  FMNMX.FTZ R184, R156, R163, !PT ;  /* 0x000000a39cb87209 */ /* 0x000fe20007810000 */
[----:B------:R-:W4:Y:S01]  /*7f10*/  MUFU.TANH R154, R154 ;  /* 0x0000009a009a7308 */ /* 0x000f220000002400 */
[----:B------:R-:W-:Y:S02]  /*7f20*/  ISETP.GT.AND P3, PT, R160, 0x11, PT ;  /* 0x00000011a000780c */ /* 0x000fe40003f64270 */
[----:B-----5:R-:W-:Y:S02]  /*7f30*/  FSEL R20, R20, -INF , P2 ;  /* 0xff80000014147808 */ /* 0x020fe40001000000 */
[----:B------:R-:W-:Y:S02]  /*7f40*/  FMNMX.FTZ R185, R13, R184, !PT ;  /* 0x000000b80db97209 */ /* 0x000fe40007810000 */
[----:B------:R-:W-:Y:S01]  /*7f50*/  ISETP.GT.AND P2, PT, R160, 0x18, PT ;  /* 0x00000018a000780c */ /* 0x000fe20003f44270 */
[----:B------:R-:W5:Y:S01]  /*7f60*/  MUFU.TANH R155, R155 ;  /* 0x0000009b009b7308 */ /* 0x000f620000002400 */
[----:B------:R-:W-:-:S02]  /*7f70*/  FSEL R21, R21, -INF , P3 ;  /* 0xff80000015157808 */ /* 0x000fc40001800000 */
[----:B------:R-:W-:Y:S02]  /*7f80*/  FMNMX.FTZ R184, R20, R185, !PT ;  /* 0x000000b914b87209 */ /* 0x000fe40007810000 */
[----:B------:R-:W-:Y:S02]  /*7f90*/  ISETP.GT.AND P3, PT, R160, 0x19, PT ;  /* 0x00000019a000780c */ /* 0x000fe40003f64270 */
[----:B--2---:R-:W-:Y:S01]  /*7fa0*/  FSEL R186, R186, -INF , P2 ;  /* 0xff800000baba7808 */ /* 0x004fe20001000000 */
[----:B------:R-:W-:Y:S01]  /*7fb0*/  MUFU.EX2 R12, R193 ;  /* 0x000000c1000c7308 */ /* 0x000fe20000000800 */
[----:B------:R-:W-:Y:S02]  /*7fc0*/  FMNMX.FTZ R185, R21, R184, !PT ;  /* 0x000000b815b97209 */ /* 0x000fe40007810000 */
[----:B------:R-:W-:Y:S02]  /*7fd0*/  ISETP.GT.AND P2, PT, R160, 0x20, PT ;  /* 0x00000020a000780c */ /* 0x000fe40003f44270 */
[----:B------:R-:W-:-:S02]  /*7fe0*/  FSEL R187, R187, -INF , P3 ;  /* 0xff800000bbbb7808 */ /* 0x000fc40001800000 */
[----:B------:R-:W-:Y:S01]  /*7ff0*/  FMNMX.FTZ R184, R186, R185, !PT ;  /* 0x000000b9bab87209 */ /* 0x000fe20007810000 */
[----:B------:R-:W2:Y:S01]  /*8000*/  MUFU.TANH R157, R157 ;  /* 0x0000009d009d7308 */ /* 0x000ea20000002400 */
[----:B------:R-:W-:Y:S02]  /*8010*/  ISETP.GT.AND P3, PT, R160, 0x21, PT ;  /* 0x00000021a000780c */ /* 0x000fe40003f64270 */
[----:B------:R-:W-:Y:S02]  /*8020*/  FSEL R170, R170, -INF , P2 ;  /* 0xff800000aaaa7808 */ /* 0x000fe40001000000 */
[----:B------:R-:W-:Y:S02]  /*8030*/  FMNMX.FTZ R185, R187, R184, !PT ;  /* 0x000000b8bbb97209 */ /* 0x000fe40007810000 */
[----:B------:R-:W-:Y:S01]  /*8040*/  ISETP.GT.AND P2, PT, R160, 0x28, PT ;  /* 0x00000028a000780c */ /* 0x000fe20003f44270 */
[----:B------:R-:W2:Y:S01]  /*8050*/  MUFU.TANH R158, R158 ;  /* 0x0000009e009e7308 */ /* 0x000ea20000002400 */
[----:B------:R-:W-:-:S02]  /*8060*/  FSEL R171, R171, -INF , P3 ;  /* 0xff800000abab7808 */ /* 0x000fc40001800000 */
[----:B------:R-:W-:Y:S02]  /*8070*/  FMNMX.FTZ R184, R170, R185, !PT ;  /* 0x000000b9aab87209 */ /* 0x000fe40007810000 */
[----:B------:R-:W-:Y:S02]  /*8080*/  ISETP.GT.AND P3, PT, R160, 0x29, PT ;  /* 0x00000029a000780c */ /* 0x000fe40003f64270 */
[----:B---3--:R-:W-:Y:S01]  /*8090*/  FSEL R174, R174, -INF , P2 ;  /* 0xff800000aeae7808 */ /* 0x008fe20001000000 */
[----:B------:R-:W3:Y:S01]  /*80a0*/  MUFU.TANH R159, R159 ;  /* 0x0000009f009f7308 */ /* 0x000ee20000002400 */
[----:B------:R-:W-:Y:S02]  /*80b0*/  FMNMX.FTZ R185, R171, R184, !PT ;  /* 0x000000b8abb97209 */ /* 0x000fe40007810000 */
[----:B------:R-:W-:Y:S02]  /*80c0*/  ISETP.GT.AND P2, PT, R160, 0x30, PT ;  /* 0x00000030a000780c */ /* 0x000fe40003f44270 */
[----:B------:R-:W-:-:S02]  /*80d0*/  FSEL R175, R175, -INF , P3 ;  /* 0xff800000afaf7808 */ /* 0x000fc40001800000 */
[----:B------:R-:W-:Y:S01]  /*80e0*/  FMNMX.FTZ R184, R174, R185, !PT ;  /* 0x000000b9aeb87209 */ /* 0x000fe20007810000 */
[----:B------:R-:W3:Y:S01]  /*80f0*/  MUFU.TANH R161, R161 ;  /* 0x000000a100a17308 */ /* 0x000ee20000002400 */
[C---:B------:R-:W-:Y:S02]  /*8100*/  ISETP.GT.AND P3, PT, R160.reuse, 0x31, PT ;  /* 0x00000031a000780c */ /* 0x040fe40003f64270 */
[----:B------:R-:W-:Y:S02]  /*8110*/  FSEL R177, R177, -INF , P2 ;  /* 0xff800000b1b17808 */ /* 0x000fe40001000000 */
[----:B------:R-:W-:Y:S02]  /*8120*/  FMNMX.FTZ R184, R175, R184, !PT ;  /* 0x000000b8afb87209 */ /* 0x000fe40007810000 */
[----:B------:R-:W-:Y:S01]  /*8130*/  ISETP.GT.AND P2, PT, R160, 0x38, PT ;  /* 0x00000038a000780c */ /* 0x000fe20003f44270 */
[----:B------:R0:W-:Y:S01]  /*8140*/  MUFU.EX2 R163, R194 ;  /* 0x000000c200a37308 */ /* 0x0001e20000000800 */
[----:B------:R-:W-:-:S02]  /*8150*/  FSEL R178, R178, -INF , P3 ;  /* 0xff800000b2b27808 */ /* 0x000fc40001800000 */
[----:B------:R-:W-:Y:S02]  /*8160*/  FMNMX.FTZ R185, R177, R184, !PT ;  /* 0x000000b8b1b97209 */ /* 0x000fe40007810000 */
[----:B------:R-:W-:Y:S02]  /*8170*/  ISETP.GT.AND P3, PT, R160, 0x39, PT ;  /* 0x00000039a000780c */ /* 0x000fe40003f64270 */
[----:B------:R-:W-:Y:S01]  /*8180*/  FSEL R181, R181, -INF , P2 ;  /* 0xff800000b5b57808 */ /* 0x000fe20001000000 */
[----:B------:R-:W3:Y:S01]  /*8190*/  MUFU.TANH R6, R6 ;  /* 0x0000000600067308 */ /* 0x000ee20000002400 */
[----:B------:R-:W-:Y:S01]  /*81a0*/  FMNMX.FTZ R184, R178, R185, !PT ;  /* 0x000000b9b2b87209 */ /* 0x000fe20007810000 */
[--C-:B------:R-:W-:Y:S01]  /*81b0*/  FFMA.FTZ R185, R188, UR6, -R134.reuse ;  /* 0x00000006bcb97c23 */ /* 0x100fe20008010886 */
[----:B------:R-:W-:Y:S01]  /*81c0*/  ISETP.GT.AND P2, PT, R160, 0x40, PT ;  /* 0x00000040a000780c */ /* 0x000fe20003f44270 */
[--C-:B------:R-:W-:Y:S01]  /*81d0*/  FFMA.FTZ R188, R179, UR6, -R134.reuse ;  /* 0x00000006b3bc7c23 */ /* 0x100fe20008010886 */
[----:B-1----:R-:W-:Y:S01]  /*81e0*/  FSEL R182, R182, -INF , P3 ;  /* 0xff800000b6b67808 */ /* 0x002fe20001800000 */
[----:B0-----:R-:W-:Y:S01]  /*81f0*/  FFMA.FTZ R194, R180, UR6, -R134 ;  /* 0x00000006b4c27c23 */ /* 0x001fe20008010886 */
[----:B------:R-:W-:Y:S01]  /*8200*/  FMNMX.FTZ R193, R181, R184, !PT ;  /* 0x000000b8b5c17209 */ /* 0x000fe20007810000 */
[----:B------:R-:W0:Y:S01]  /*8210*/  MUFU.TANH R136, R136 ;  /* 0x0000008800887308 */ /* 0x000e220000002400 */
[----:B------:R-:W-:-:S02]  /*8220*/  ISETP.GT.AND P3, PT, R160, 0x41, PT ;  /* 0x00000041a000780c */ /* 0x000fc40003f64270 */
[----:B------:R-:W-:Y:S02]  /*8230*/  FSEL R152, R152, -INF , P2 ;  /* 0xff80000098987808 */ /* 0x000fe40001000000 */
[----:B------:R-:W-:Y:S02]  /*8240*/  FMNMX.FTZ R193, R182, R193, !PT ;  /* 0x000000c1b6c17209 */ /* 0x000fe40007810000 */
[----:B------:R-:W-:Y:S01]  /*8250*/  ISETP.GT.AND P2, PT, R160, 0x48, PT ;  /* 0x00000048a000780c */ /* 0x000fe20003f44270 */
[----:B------:R-:W1:Y:S01]  /*8260*/  MUFU.TANH R166, R166 ;  /* 0x000000a600a67308 */ /* 0x000e620000002400 */
[----:B------:R-:W-:Y:S02]  /*8270*/  FSEL R153, R153, -INF , P3 ;  /* 0xff80000099997808 */ /* 0x000fe40001800000 */
[----:B------:R-:W-:Y:S02]  /*8280*/  FMNMX.FTZ R184, R152, R193, !PT ;  /* 0x000000c198b87209 */ /* 0x000fe40007810000 */
[----:B------:R-:W-:-:S02]  /*8290*/  ISETP.GT.AND P3, PT, R160, 0x49, PT ;  /* 0x00000049a000780c */ /* 0x000fc40003f64270 */
[----:B----4-:R-:W-:Y:S01]  /*82a0*/  FSEL R179, R154, -INF , P2 ;  /* 0xff8000009ab37808 */ /* 0x010fe20001000000 */
[----:B------:R-:W4:Y:S01]  /*82b0*/  MUFU.TANH R190, R190 ;  /* 0x000000be00be7308 */ /* 0x000f220000002400 */
[----:B------:R-:W-:Y:S02]  /*82c0*/  FMNMX.FTZ R184, R153, R184, !PT ;  /* 0x000000b899b87209 */ /* 0x000fe40007810000 */
[C---:B------:R-:W-:Y:S02]  /*82d0*/  ISETP.GT.AND P2, PT, R160.reuse, 0x50, PT ;  /* 0x00000050a000780c */ /* 0x040fe40003f44270 */
[----:B-----5:R-:W-:Y:S02]  /*82e0*/  FSEL R155, R155, -INF , P3 ;  /* 0xff8000009b9b7808 */ /* 0x020fe40001800000 */
[----:B------:R-:W-:Y:S01]  /*82f0*/  FMNMX.FTZ R184, R179, R184, !PT ;  /* 0x000000b8b3b87209 */ /* 0x000fe20007810000 */
[----:B------:R-:W-:Y:S01]  /*8300*/  MUFU.EX2 R154, R188 ;  /* 0x000000bc009a7308 */ /* 0x000fe20000000800 */
[----:B------:R-:W-:-:S02]  /*8310*/  ISETP.GT.AND P3, PT, R160, 0x51, PT ;  /* 0x00000051a000780c */ /* 0x000fc40003f64270 */
[----:B--2---:R-:W-:Y:S02]  /*8320*/  FSEL R180, R157, -INF , P2 ;  /* 0xff8000009db47808 */ /* 0x004fe40001000000 */
[----:B------:R-:W-:Y:S02]  /*8330*/  FMNMX.FTZ R193, R155, R184, !PT ;  /* 0x000000b89bc17209 */ /* 0x000fe40007810000 */
[----:B------:R-:W-:Y:S01]  /*8340*/  ISETP.GT.AND P2, PT, R160, 0x58, PT ;  /* 0x00000058a000780c */ /* 0x000fe20003f44270 */
[----:B------:R2:W-:Y:S01]  /*8350*/  MUFU.EX2 R157, R194 ;  /* 0x000000c2009d7308 */ /* 0x0005e20000000800 */
[----:B------:R-:W-:Y:S02]  /*8360*/  FSEL R158, R158, -INF , P3 ;  /* 0xff8000009e9e7808 */ /* 0x000fe40001800000 */
[----:B------:R-:W-:Y:S02]  /*8370*/  FMNMX.FTZ R193, R180, R193, !PT ;  /* 0x000000c1b4c17209 */ /* 0x000fe40007810000 */
[----:B------:R-:W-:-:S02]  /*8380*/  ISETP.GT.AND P3, PT, R160, 0x59, PT ;  /* 0x00000059a000780c */ /* 0x000fc40003f64270 */
[----:B---3--:R-:W-:Y:S01]  /*8390*/  FSEL R184, R159, -INF , P2 ;  /* 0xff8000009fb87808 */ /* 0x008fe20001000000 */
[----:B------:R-:W3:Y:S01]  /*83a0*/  MUFU.TANH R146, R146 ;  /* 0x0000009200927308 */ /* 0x000ee20000002400 */
[----:B------:R-:W-:Y:S01]  /*83b0*/  FMNMX.FTZ R193, R158, R193, !PT ;  /* 0x000000c19ec17209 */ /* 0x000fe20007810000 */
[--C-:B--2---:R-:W-:Y:S01]  /*83c0*/  FFMA.FTZ R194, R183, UR6, -R134.reuse ;  /* 0x00000006b7c27c23 */ /* 0x104fe20008010886 */
[----:B------:R-:W-:Y:S02]  /*83d0*/  ISETP.GT.AND P2, PT, R160, 0x60, PT ;  /* 0x00000060a000780c */ /* 0x000fe40003f44270 */
[----:B------:R-:W-:Y:S02]  /*83e0*/  FSEL R161, R161, -INF , P3 ;  /* 0xff800000a1a17808 */ /* 0x000fe40001800000 */
[----:B------:R-:W-:Y:S01]  /*83f0*/  FMNMX.FTZ R188, R184, R193, !PT ;  /* 0x000000c1b8bc7209 */ /* 0x000fe20007810000 */
[----:B------:R-:W2:Y:S01]  /*8400*/  MUFU.TANH R147, R147 ;  /* 0x0000009300937308 */ /* 0x000ea20000002400 */
[----:B------:R-:W-:Y:S01]  /*8410*/  ISETP.GT.AND P3, PT, R160, 0x61, PT ;  /* 0x00000061a000780c */ /* 0x000fe20003f64270 */
[----:B------:R-:W-:Y:S01]  /*8420*/  FFMA.FTZ R193, R120, UR6, -R134 ;  /* 0x0000000678c17c23 */ /* 0x000fe20008010886 */
[----:B------:R-:W-:-:S02]  /*8430*/  FSEL R183, R6, -INF , P2 ;  /* 0xff80000006b77808 */ /* 0x000fc40001000000 */
[----:B------:R-:W-:Y:S02]  /*8440*/  FMNMX.FTZ R188, R161, R188, !PT ;  /* 0x000000bca1bc7209 */ /* 0x000fe40007810000 */
[----:B------:R-:W-:Y:S01]  /*8450*/  ISETP.GT.AND P2, PT, R160, 0x68, PT ;  /* 0x00000068a000780c */ /* 0x000fe20003f44270 */
[----:B------:R5:W-:Y:S01]  /*8460*/  MUFU.EX2 R159, R189 ;  /* 0x000000bd009f7308 */ /* 0x000be20000000800 */
[----:B0-----:R-:W-:Y:S02]  /*8470*/  FSEL R136, R136, -INF , P3 ;  /* 0xff80000088887808 */ /* 0x001fe40001800000 */
[----:B------:R-:W-:Y:S02]  /*8480*/  ISETP.GT.AND P3, PT, R160, 0x69, PT ;  /* 0x00000069a000780c */ /* 0x000fe40003f64270 */
[----:B-1----:R-:W-:Y:S02]  /*8490*/  FSEL R166, R166, -INF , P2 ;  /* 0xff800000a6a67808 */ /* 0x002fe40001000000 */
[----:B------:R-:W-:Y:S01]  /*84a0*/  ISETP.GT.AND P2, PT, R160, 0x70, PT ;  /* 0x00000070a000780c */ /* 0x000fe20003f44270 */
[----:B------:R-:W0:Y:S01]  /*84b0*/  MUFU.TANH R150, R150 ;  /* 0x0000009600967308 */ /* 0x000e220000002400 */
[----:B-----5:R-:W-:-:S02]  /*84c0*/  FMNMX.FTZ R189, R183, R188, !PT ;  /* 0x000000bcb7bd7209 */ /* 0x020fc40007810000 */
[----:B----4-:R-:W-:Y:S02]  /*84d0*/  FSEL R190, R190, -INF , P3 ;  /* 0xff800000bebe7808 */ /* 0x010fe40001800000 */
[----:B------:R-:W-:Y:S02]  /*84e0*/  FMNMX.FTZ R189, R136, R189, !PT ;  /* 0x000000bd88bd7209 */ /* 0x000fe40007810000 */
[----:B------:R-:W-:Y:S01]  /*84f0*/  ISETP.GT.AND P3, PT, R160, 0x71, PT ;  /* 0x00000071a000780c */ /* 0x000fe20003f64270 */
[----:B------:R-:W1:Y:S01]  /*8500*/  MUFU.TANH R151, R151 ;  /* 0x0000009700977308 */ /* 0x000e620000002400 */
[----:B------:R-:W-:Y:S02]  /*8510*/  FMNMX.FTZ R189, R166, R189, !PT ;  /* 0x000000bda6bd7209 */ /* 0x000fe40007810000 */
[----:B---3--:R-:W-:Y:S02]  /*8520*/  FSEL R146, R146, -INF , P2 ;  /* 0xff80000092927808 */ /* 0x008fe40001000000 */
[----:B------:R-:W-:-:S02]  /*8530*/  FMNMX.FTZ R189, R190, R189, !PT ;  /* 0x000000bdbebd7209 */ /* 0x000fc40007810000 */
[----:B------:R-:W-:Y:S01]  /*8540*/  ISETP.GT.AND P2, PT, R160, 0x78, PT ;  /* 0x00000078a000780c */ /* 0x000fe20003f44270 */
[----:B------:R-:W3:Y:S01]  /*8550*/  MUFU.TANH R122, R122 ;  /* 0x0000007a007a7308 */ /* 0x000ee20000002400 */
[----:B--2---:R-:W-:Y:S02]  /*8560*/  FSEL R147, R147, -INF , P3 ;  /* 0xff80000093937808 */ /* 0x004fe40001800000 */
[----:B------:R-:W-:Y:S02]  /*8570*/  FMNMX.FTZ R120, R146, R189, !PT ;  /* 0x000000bd92787209 */ /* 0x000fe40007810000 */
[----:B------:R-:W-:Y:S02]  /*8580*/  ISETP.GT.AND P3, PT, R160, 0x79, PT ;  /* 0x00000079a000780c */ /* 0x000fe40003f64270 */
[----:B0-----:R-:W-:Y:S01]  /*8590*/  FSEL R188, R150, -INF , P2 ;  /* 0xff80000096bc7808 */ /* 0x001fe20001000000 */
[----:B------:R-:W0:Y:S01]  /*85a0*/  MUFU.TANH R123, R123 ;  /* 0x0000007b007b7308 */ /* 0x000e220000002400 */
[----:B------:R-:W-:-:S02]  /*85b0*/  FMNMX.FTZ R189, R147, R120, !PT ;  /* 0x0000007893bd7209 */ /* 0x000fc40007810000 */
[----:B------:R-:W-:Y:S02]  /*85c0*/  ISETP.GT.AND P2, PT, R160, 0x80, PT ;  /* 0x00000080a000780c */ /* 0x000fe40003f44270 */
[----:B-1----:R-:W-:Y:S02]  /*85d0*/  FSEL R151, R151, -INF , P3 ;  /* 0xff80000097977808 */ /* 0x002fe40001800000 */
[----:B------:R-:W-:Y:S01]  /*85e0*/  FMNMX.FTZ R120, R188, R189, !PT ;  /* 0x000000bdbc787209 */ /* 0x000fe20007810000 */
[----:B------:R-:W-:Y:S01]  /*85f0*/  MUFU.TANH R126, R126 ;  /* 0x0000007e007e7308 */ /* 0x000fe20000002400 */
[----:B------:R-:W-:Y:S02]  /*8600*/  ISETP.GT.AND P3, PT, R160, 0x81, PT ;  /* 0x00000081a000780c */ /* 0x000fe40003f64270 */
[----:B---3--:R-:W-:Y:S02]  /*8610*/  FSEL R122, R122, -INF , P2 ;  /* 0xff8000007a7a7808 */ /* 0x008fe40001000000 */
[----:B------:R-:W-:-:S02]  /*8620*/  FMNMX.FTZ R189, R151, R120, !PT ;  /* 0x0000007897bd7209 */ /* 0x000fc40007810000 */
[----:B------:R-:W-:Y:S01]  /*8630*/  ISETP.GT.AND P2, PT, R160, 0x88, PT ;  /* 0x00000088a000780c */ /* 0x000fe20003f44270 */
[----:B------:R-:W1:Y:S01]  /*8640*/  MUFU.TANH R127, R127 ;  /* 0x0000007f007f7308 */ /* 0x000e620000002400 */
[----:B0-----:R-:W-:Y:S02]  /*8650*/  FSEL R123, R123, -INF , P3 ;  /* 0xff8000007b7b7808 */ /* 0x001fe40001800000 */
[----:B------:R-:W-:Y:S02]  /*8660*/  FMNMX.FTZ R120, R122, R189, !PT ;  /* 0x000000bd7a787209 */ /* 0x000fe40007810000 */
[----:B------:R-:W-:Y:S02]  /*8670*/  ISETP.GT.AND P3, PT, R160, 0x89, PT ;  /* 0x00000089a000780c */ /* 0x000fe40003f64270 */
[----:B------:R-:W-:Y:S01]  /*8680*/  FMNMX.FTZ R189, R123, R120, !PT ;  /* 0x000000787bbd7209 */ /* 0x000fe20007810000 */
[----:B------:R-:W0:Y:S08]  /*8690*/  MUFU.TANH R130, R130 ;  /* 0x0000008200827308 */ /* 0x000e300000002400 */
[----:B------:R-:W2:Y:S01]  /*86a0*/  MUFU.TANH R131, R131 ;  /* 0x0000008300837308 */ /* 0x000ea20000002400 */
[----:B-1----:R-:W-:-:S02]  /*86b0*/  FSEL R127, R127, -INF , P3 ;  /* 0xff8000007f7f7808 */ /* 0x002fc40001800000 */
[----:B------:R-:W-:-:S05]  /*86c0*/  ISETP.GT.AND P3, PT, R160, 0x91, PT ;  /* 0x00000091a000780c */ /* 0x000fca0003f64270 */
[----:B------:R1:W-:Y:S08]  /*86d0*/  MUFU.EX2 R150, R193 ;  /* 0x000000c100967308 */ /* 0x0003f00000000800 */
[----:B------:R-:W3:Y:S01]  /*86e0*/  MUFU.TANH R191, R191 ;  /* 0x000000bf00bf7308 */ /* 0x000ee20000002400 */
[----:B-1----:R-:W-:-:S01]  /*86f0*/  FFMA.FTZ R193, R140, UR6, -R134 ;  /* 0x000000068cc17c23 */ /* 0x002fc20008010886 */
[----:B------:R-:W-:-:S02]  /*8700*/  FSEL R140, R126, -INF , P2 ;  /* 0xff8000007e8c7808 */ /* 0x000fc40001000000 */
[----:B------:R-:W-:Y:S02]  /*8710*/  ISETP.GT.AND P2, PT, R160, 0x90, PT ;  /* 0x00000090a000780c */ /* 0x000fe40003f44270 */
[----:B------:R-:W-:Y:S02]  /*8720*/  FMNMX.FTZ R120, R140, R189, !PT ;  /* 0x000000bd8c787209 */ /* 0x000fe40007810000 */
[----:B------:R-:W1:Y:S01]  /*8730*/  MUFU.TANH R135, R135 ;  /* 0x0000008700877308 */ /* 0x000e620000002400 */
[----:B0-----:R-:W-:Y:S02]  /*8740*/  FSEL R130, R130, -INF , P2 ;  /* 0xff80000082827808 */ /* 0x001fe40001000000 */
[----:B------:R-:W-:Y:S02]  /*8750*/  FMNMX.FTZ R189, R127, R120, !PT ;  /* 0x000000787fbd7209 */ /* 0x000fe40007810000 */
[----:B------:R-:W-:Y:S02]  /*8760*/  ISETP.GT.AND P2, PT, R160, 0x98, PT ;  /* 0x00000098a000780c */ /* 0x000fe40003f44270 */
[----:B--2---:R-:W-:Y:S01]  /*8770*/  FSEL R131, R131, -INF , P3 ;  /* 0xff80000083837808 */ /* 0x004fe20001800000 */
[----:B------:R0:W-:Y:S01]  /*8780*/  MUFU.EX2 R126, R193 ;  /* 0x000000c1007e7308 */ /* 0x0001e20000000800 */
[----:B------:R-:W-:Y:S01]  /*8790*/  FMNMX.FTZ R120, R130, R189, !PT ;  /* 0x000000bd82787209 */ /* 0x000fe20007810000 */
[--C-:B------:R-:W-:Y:S01]  /*87a0*/  FFMA.FTZ R189, R144, UR6, -R134.reuse ;  /* 0x0000000690bd7c23 */ /* 0x100fe20008010886 */
[----:B------:R-:W-:Y:S01]  /*87b0*/  ISETP.GT.AND P3, PT, R160, 0x99, PT ;  /* 0x00000099a000780c */ /* 0x000fe20003f64270 */
[--C-:B------:R-:W-:Y:S01]  /*87c0*/  FFMA.FTZ R144, R145, UR6, -R134.reuse ;  /* 0x0000000691907c23 */ /* 0x100fe20008010886 */
[----:B---3--:R-:W-:Y:S01]  /*87d0*/  FSEL R191, R191, -INF , P2 ;  /* 0xff800000bfbf7808 */ /* 0x008fe20001000000 */
[--C-:B------:R-:W-:Y:S01]  /*87e0*/  FFMA.FTZ R145, R148, UR6, -R134.reuse ;  /* 0x0000000694917c23 */ /* 0x100fe20008010886 */
[----:B------:R-:W-:Y:S01]  /*87f0*/  FMNMX.FTZ R120, R131, R120, !PT ;  /* 0x0000007883787209 */ /* 0x000fe20007810000 */
[--C-:B------:R-:W-:Y:S01]  /*8800*/  FFMA.FTZ R148, R149, UR6, -R134.reuse ;  /* 0x0000000695947c23 */ /* 0x100fe20008010886 */
[----:B-1----:R-:W-:Y:S01]  /*8810*/  FSEL R135, R135, -INF , P3 ;  /* 0xff80000087877808 */ /* 0x002fe20001800000 */
[--C-:B------:R-:W-:Y:S01]  /*8820*/  FFMA.FTZ R149, R164, UR6, -R134.reuse ;  /* 0x00000006a4957c23 */ /* 0x100fe20008010886 */
[----:B------:R-:W-:Y:S01]  /*8830*/  FMNMX.FTZ R120, R191, R120, !PT ;  /* 0x00000078bf787209 */ /* 0x000fe20007810000 */
[----:B------:R-:W-:Y:S01]  /*8840*/  FFMA.FTZ R164, R167, UR6, -R134 ;  /* 0x00000006a7a47c23 */ /* 0x000fe20008010886 */
[----:B------:R-:W-:-:S02]  /*8850*/  IMAD.U32 R167, RZ, RZ, UR6 ;  /* 0x00000006ffa77e24 */ /* 0x000fc4000f8e00ff */
[--C-:B------:R-:W-:Y:S01]  /*8860*/  FFMA.FTZ R160, R165, UR6, -R134.reuse ;  /* 0x00000006a5a07c23 */ /* 0x100fe20008010886 */
[----:B------:R-:W-:Y:S01]  /*8870*/  FMNMX.FTZ R120, R135, R120, !PT ;  /* 0x0000007887787209 */ /* 0x000fe20007810000 */
[--C-:B------:R-:W-:Y:S01]  /*8880*/  FFMA.FTZ R165, R142, UR6, -R134.reuse ;  /* 0x000000068ea57c23 */ /* 0x100fe20008010886 */
[----:B------:R-:W-:-:S01]  /*8890*/  FFMA.FTZ R142, R162, UR6, -R134 ;  /* 0x00000006a28e7c23 */ /* 0x000fc20008010886 */
[----:B------:R-:W-:Y:S02]  /*88a0*/  MUFU.EX2 R192, R192 ;  /* 0x000000c000c07308 */ /* 0x000fe40000000800 */
[----:B0-----:R-:W0:Y:S06]  /*88b0*/  SHFL.BFLY PT, R193, R120, 0x2, 0x1f ;  /* 0x0c401f0078c17f89 */ /* 0x001e2c00000e0000 */
        /* <DEDUP_REMOVED lines=61> */
[----:B------:R-:W-:-:S01]  /*8c90*/  FADD.FTZ R187, R7, R184 ;  /* 0x000000b807bb7221 */ /* 0x000fc20000010000 */
[----:B------:R-:W-:-:S02]  /*8ca0*/  FFMA.FTZ R131, R131, UR6, -R134 ;  /* 0x0000000683837c23 */ /* 0x000fc40008010886 */
[----:B------:R-:W0:Y:S01]  /*8cb0*/  MUFU.EX2 R156, R156 ;  /* 0x0000009c009c7308 */ /* 0x000e220000000800 */
[----:B-1----:R-:W-:-:S01]  /*8cc0*/  FFMA.FTZ R3, R186, R2, R167 ;  /* 0x00000002ba037223 */ /* 0x002fc200000100a7 */
[----:B------:R-:W-:-:S03]  /*8cd0*/  FADD.FTZ R184, R10, R187 ;  /* 0x000000bb0ab87221 */ /* 0x000fc60000010000 */
[----:B------:R-:W-:Y:S01]  /*8ce0*/  FADD.FTZ R2, R8, R3 ;  /* 0x0000000308027221 */ /* 0x000fe20000010000 */
[----:B------:R-:W-:-:S02]  /*8cf0*/  FADD.FTZ R187, R11, R184 ;  /* 0x000000b80bbb7221 */ /* 0x000fc40000010000 */
        /* <DEDUP_REMOVED lines=16> */
[----:B------:R-:W0:Y:S01]  /*8e00*/  MUFU.EX2 R171, R171 ;  /* 0x000000ab00ab7308 */ /* 0x000e220000000800 */
[----:B-1----:R-:W-:-:S07]  /*8e10*/  FADD.FTZ R3, R162, R3 ;  /* 0x00000003a2037221 */ /* 0x002fce0000010000 */
        /* <DEDUP_REMOVED lines=22> */
[----:B--2---:R-:W-:-:S01]  /*8f80*/  FADD.FTZ R3, R181, R2 ;  /* 0x00000002b5037221 */ /* 0x004fc20000010000 */
[----:B------:R-:W-:Y:S01]  /*8f90*/  FADD.FTZ R2, R157, R184 ;  /* 0x000000b89d027221 */ /* 0x000fe20000010000 */
[----:B------:R-:W-:-:S03]  /*8fa0*/  FFMA.FTZ R184, R188, UR6, -R134 ;  /* 0x00000006bcb87c23 */ /* 0x000fc60008010886 */
        /* <DEDUP_REMOVED lines=55> */
[--C-:B------:R-:W-:Y:S01]  /*9320*/  FFMA.FTZ R188, R191, UR6, -R134.reuse ;  /* 0x00000006bfbc7c23 */ /* 0x100fe20008010886 */
[----:B------:R-:W-:-:S05]  /*9330*/  FFMA.FTZ R134, R135, UR6, -R134 ;  /* 0x0000000687867c23 */ /* 0x000fca0008010886 */
        /* <DEDUP_REMOVED lines=40> */
.L_x_2430:
        /* <DEDUP_REMOVED lines=148> */
.L_x_2420:
[----:B------:R-:W-:-:S13]  /*9f00*/  ISETP.LE.AND P1, PT, RZ, UR58, PT ;  /* 0x0000003aff007c0c */ /* 0x000fda000bf23270 */
[----:B------:R-:W-:Y:S05]  /*9f10*/  @!P1 BRA `(.L_x_2432) ;  /* 0x0000003800349947 */ /* 0x000fea0003800000 */
[----:B------:R-:W-:Y:S01]  /*9f20*/  IMAD.MOV.U32 R5, RZ, RZ, R120 ;  /* 0x000000ffff057224 */ /* 0x000fe200078e0078 */
[----:B------:R-:W-:Y:S01]  /*9f30*/  UMOV UR52, UR45 ;  /* 0x0000002d00347c82 */ /* 0x000fe20008000000 */
[----:B------:R-:W-:Y:S01]  /*9f40*/  IMAD.MOV.U32 R4, RZ, RZ, R121 ;  /* 0x000000ffff047224 */ /* 0x000fe200078e0079 */
[----:B------:R-:W-:Y:S01]  /*9f50*/  UMOV UR51, UR44 ;  /* 0x0000002c00337c82 */ /* 0x000fe20008000000 */
[----:B------:R-:W-:-:S05]  /*9f60*/  ULDC UR50, c[0x0][0x988] ;  /* 0x0002620000327ab9 */ /* 0x000fca0000000800 */
.L_x_2443:
        /* <DEDUP_REMOVED lines=9> */
.L_x_2434:
[----:B------:R-:W-:Y:S01]  /*a000*/  ULEA UR6, UR44, UR41, 0x3 ;  /* 0x000000292c067291 */ /* 0x000fe2000f8e183f */
[----:B------:R-:W-:-:S05]  /*a010*/  IMAD.U32 R6, RZ, RZ, UR45 ;  /* 0x0000002dff067e24 */ /* 0x000fca000f8e00ff */
[----:B------:R-:W-:-:S04]  /*a020*/  SHF.L.U32 R6, R6, 0x1f, RZ ;  /* 0x0000001f06067819 */ /* 0x000fc800000006ff */
[----:B------:R0:W1:Y:S01]  /*a030*/  SYNCS.PHASECHK.TRANS64.TRYWAIT P1, [UR6+0x33430], R6 ;  /* 0x03343006ff0075a7 */ /* 0x0000620008020146 */
[----:B------:R-:W-:Y:S05]  /*a040*/  @!P0 BRA `(.L_x_2435) ;  /* 0x0000000000048947 */ /* 0x000fea0003800000 */
[----:B------:R-:W-:Y:S01]  /*a050*/  BPT.TRAP 0x1 ;  /* 0x000000040000795c */ /* 0x000fe20000300000 */
.L_x_2435:
[----:B-1----:R-:W-:Y:S05]  /*a060*/  @P1 BRA `(.L_x_2433) ;  /* 0x0000000000081947 */ /* 0x002fea0003800000 */
[----:B------:R-:W1:Y:S02]  /*a070*/  SYNCS.PHASECHK.TRANS64.TRYWAIT P1, [UR6+0x33430], R6 ;  /* 0x03343006ff0075a7 */ /* 0x000e640008020146 */
[----:B-1----:R-:W-:Y:S05]  /*a080*/  @!P1 BRA `(.L_x_2436) ;  /* 0x000000e400309947 */ /* 0x002fea0003800000 */
.L_x_2433:
[----:B-1----:R-:W1:Y:S01]  /*a090*/  S2R R7, SR_TID.X ;  /* 0x0000000000077919 */ /* 0x002e620000002100 */
[----:B------:R-:W-:Y:S01]  /*a0a0*/  UIMAD UR53, UR44, 0x780, UR49 ;  /* 0x000007802c3578a4 */ /* 0x000fe2000f8e0231 */
[----:B------:R-:W-:Y:S01]  /*a0b0*/  UMOV UR27, 0x80000020 ;  /* 0x80000020001b7882 */ /* 0x000fe20000000000 */
[----:B------:R-:W-:Y:S02]  /*a0c0*/  UMOV UR28, UR24 ;  /* 0x00000018001c7c82 */ /* 0x000fe40008000000 */
[----:B------:R-:W-:Y:S01]  /*a0d0*/  UIADD3 UR30, UR53, 0x80, URZ ;  /* 0x00000080351e7890 */ /* 0x000fe2000fffe03f */
[----:B------:R-:W-:Y:S02]  /*a0e0*/  UMOV UR29, UR25 ;  /* 0x00000019001d7c82 */ /* 0x000fe40008000000 */
[----:B------:R-:W-:Y:S01]  /*a0f0*/  UMOV UR26, UR53 ;  /* 0x00000035001a7c82 */ /* 0x000fe20008000000 */
[----:B------:R-:W-:Y:S01]  /*a100*/  UMOV UR31, 0x80000020 ;  /* 0x80000020001f7882 */ /* 0x000fe20000000000 */
[----:B------:R-:W-:Y:S01]  /*a110*/  UIADD3 UR34, UR53, 0x100, URZ ;  /* 0x0000010035227890 */ /* 0x000fe2000fffe03f */
[----:B------:R-:W-:Y:S01]  /*a120*/  UMOV UR32, UR24 ;  /* 0x0000001800207c82 */ /* 0x000fe20008000000 */
[----:B------:R-:W-:Y:S01]  /*a130*/  UMOV UR33, UR25 ;  /* 0x0000001900217c82 */ /* 0x000fe20008000000 */
[----:B------:R-:W-:Y:S01]  /*a140*/  UMOV UR35, 0x80000020 ;  /* 0x8000002000237882 */ /* 0x000fe20000000000 */
        /* <DEDUP_REMOVED lines=176> */
.L_x_2438:
[----:B------:R-:W-:Y:S01]  /*ac50*/  ULEA UR6, UR51, UR41, 0x3 ;  /* 0x0000002933067291 */ /* 0x000fe2000f8e183f */
[----:B------:R-:W-:-:S05]  /*ac60*/  IMAD.U32 R6, RZ, RZ, UR52 ;  /* 0x00000034ff067e24 */ /* 0x000fca000f8e00ff */
[----:B------:R-:W-:-:S04]  /*ac70*/  SHF.L.U32 R6, R6, 0x1f, RZ ;  /* 0x0000001f06067819 */ /* 0x000fc800000006ff */
[----:B------:R0:W1:Y:S01]  /*ac80*/  SYNCS.PHASECHK.TRANS64.TRYWAIT P1, [UR6+0x33450], R6 ;  /* 0x03345006ff0075a7 */ /* 0x0000620008020146 */
[----:B------:R-:W-:Y:S05]  /*ac90*/  @!P0 BRA `(.L_x_2439) ;  /* 0x0000000000048947 */ /* 0x000fea0003800000 */
[----:B------:R-:W-:Y:S01]  /*aca0*/  BPT.TRAP 0x1 ;  /* 0x000000040000795c */ /* 0x000fe20000300000 */
.L_x_2439:
[----:B-1----:R-:W-:Y:S05]  /*acb0*/  @P1 BRA `(.L_x_2437) ;  /* 0x0000000000081947 */ /* 0x002fea0003800000 */
[----:B------:R-:W1:Y:S02]  /*acc0*/  SYNCS.PHASECHK.TRANS64.TRYWAIT P1, [UR6+0x33450], R6 ;  /* 0x03345006ff0075a7 */ /* 0x000e640008020146 */
[----:B-1----:R-:W-:Y:S05]  /*acd0*/  @!P1 BRA `(.L_x_2440) ;  /* 0x000000d800349947 */ /* 0x002fea0003800000 */
.L_x_2437:
        /* <DEDUP_REMOVED lines=36> */
.L_x_2441:
        /* <DEDUP_REMOVED lines=505> */
.L_x_2442:
        /* <DEDUP_REMOVED lines=148> */
.L_x_2432:
[----:B------:R-:W-:Y:S06]  /*d7f0*/  BAR.ARV 0x8, 0x180 ;  /* 0x0206000000007b1d */ /* 0x000fec0000002000 */
[----:B------:R-:W-:Y:S05]  /*d800*/  @!P0 BRA `(.L_x_2444) ;  /* 0x0000000000048947 */ /* 0x000fea0003800000 */
[----:B------:R-:W-:Y:S01]  /*d810*/  BPT.TRAP 0x1 ;  /* 0x000000040000795c */ /* 0x000fe20000300000 */
.L_x_2444:
[----:B------:R-:W-:Y:S01]  /*d820*/  ULEA UR14, UR44, UR41, 0x3 ;  /* 0x000000292c0e7291 */ /* 0x000fe2000f8e183f */
[----:B------:R-:W-:-:S05]  /*d830*/  IMAD.U32 R0, RZ, RZ, UR45 ;  /* 0x0000002dff007e24 */ /* 0x000fca000f8e00ff */
[----:B------:R-:W-:-:S04]  /*d840*/  SHF.L.U32 R0, R0, 0x1f, RZ ;  /* 0x0000001f00007819 */ /* 0x000fc800000006ff */
[----:B------:R0:W1:Y:S01]  /*d850*/  SYNCS.PHASECHK.TRANS64.TRYWAIT P1, [UR14+0x33450], R0 ;  /* 0x03345000ff0075a7 */ /* 0x000062000802014e */
[----:B------:R-:W-:Y:S05]  /*d860*/  @!P0 BRA `(.L_x_2445) ;  /* 0x0000000000048947 */ /* 0x000fea0003800000 */
[----:B------:R-:W-:Y:S01]  /*d870*/  BPT.TRAP 0x1 ;  /* 0x000000040000795c */ /* 0x000fe20000300000 */
.L_x_2445:
[----:B-1----:R-:W-:Y:S05]  /*d880*/  @P1 BRA `(.L_x_2446) ;  /* 0x0000000000081947 */ /* 0x002fea0003800000 */
[----:B------:R-:W1:Y:S02]  /*d890*/  SYNCS.PHASECHK.TRANS64.TRYWAIT P1, [UR14+0x33450], R0 ;  /* 0x03345000ff0075a7 */ /* 0x000e64000802014e */
[----:B-1----:R-:W-:Y:S05]  /*d8a0*/  @!P1 BRA `(.L_x_2447) ;  /* 0x000000ac00589947 */ /* 0x002fea0003800000 */
.L_x_2446:
[----:B------:R-:W-:Y:S01]  /*d8b0*/  UIADD3 UR41, UR41, 0x200, URZ ;  /* 0x0000020029297890 */ /* 0x000fe2000fffe03f */
[----:B------:R-:W-:Y:S01]  /*d8c0*/  WARPGROUP.ARRIVE ;  /* 0x00000000000079c5 */ /* 0x000fe20000000000 */
[----:B------:R-:W-:Y:S01]  /*d8d0*/  UMOV UR11, 0xc0000010 ;  /* 0xc0000010000b7882 */ /* 0x000fe20000000000 */
[----:B------:R-:W-:Y:S01]  /*d8e0*/  IMAD.MOV.U32 R6, RZ, RZ, 0x3f800000 ;  /* 0x3f800000ff067424 */ /* 0x000fe200078e00ff */
        /* <DEDUP_REMOVED lines=16> */
[----:B------:R-:W-:Y:S02]  /*d9f0*/  ULDC.64 UR10, c[0x0][0x9a0] ;  /* 0x00026800000a7ab9 */ /* 0x000fe40000000a00 */
[----:B------:R-:W-:-:S04]  /*da00*/  UISETP.NE.U32.AND UP0, UPT, UR10, URZ, UPT ;  /* 0x0000003f0a00728c */ /* 0x000fc8000bf05070 */
[----:B------:R-:W-:-:S06]  /*da10*/  UISETP.NE.AND.EX UP0, UPT, UR11, URZ, UPT, UP0 ;  /* 0x0000003f0b00728c */ /* 0x000fcc000bf05300 */
[----:B------:R-:W-:-:S05]  /*da20*/  PLOP3.LUT P1, PT, PT, PT, UP0, 0x80, 0x0 ;  /* 0x000000000000781c */ /* 0x000fca0003f2f008 */
[----:B------:R-:W-:Y:S01]  /*da30*/  @UP0 ULDC.64 UR12, c[0x0][0x9c8] ;  /* 0x00027200000c0ab9 */ /* 0x000fe20000000a00 */
[----:B------:R-:W-:Y:S02]  /*da40*/  @UP0 USHF.R.S32.HI UR9, URZ, 0x1f, UR48 ;  /* 0x0000001f3f090899 */ /* 0x000fe40008011430 */
[----:B------:R-:W-:Y:S02]  /*da50*/  @UP0 UIMAD UR8, UR37, UR12, URZ ;  /* 0x0000000c250802a4 */ /* 0x000fe4000f8e023f */
[----:B------:R-:W-:Y:S02]  /*da60*/  @UP0 UIMAD.WIDE.U32 UR4, UR36, UR12, URZ ;  /* 0x0000000c240402a5 */ /* 0x000fe4000f8e003f */
        /* <DEDUP_REMOVED lines=59> */
.L_x_2448:
        /* <DEDUP_REMOVED lines=106> */
.L_x_2412:
        /* <DEDUP_REMOVED lines=24> */
[----:B------:R-:W-:Y:S01]  /*e640*/  UISETP.NE.AND.EX UP0, UPT, UR7, URZ, UPT, UP0 ;  /* 0x0000003f0700728c */ /* 0x000fe2000bf05300 */
[----:B------:R-:W-:Y:S02]  /*e650*/  F2FP.BF16.F32.PACK_AB R44, R44, R57 ;  /* 0x000000392c2c723e */ /* 0x000fe400000010ff */
[----:B------:R-:W-:Y:S01]  /*e660*/  F2FP.BF16.F32.PACK_AB R42, R55, R42 ;  /* 0x0000002a372a723e */ /* 0x000fe200000010ff */
[----:B------:R-:W-:Y:S01]  /*e670*/  ULDC.64 UR6, c[0x0][0xc00] ;  /* 0x0003000000067ab9 */ /* 0x000fe20000000a00 */
[----:B0-----:R-:W-:Y:S01]  /*e680*/  LOP3.LUT P0, R5, R50, 0x3, RZ, 0xc0, !PT ;  /* 0x0000000332057812 */ /* 0x001fe2000780c0ff */
[----:B------:R-:W-:Y:S01]  /*e690*/  UIMAD.WIDE UR6, UR36, 0x4, UR6 ;  /* 0x00000004240678a5 */ /* 0x000fe2000f8e0206 */
[----:B------:R-:W-:-:S02]  /*e6a0*/  F2FP.BF16.F32.PACK_AB R40, R69, R40 ;  /* 0x000000284528723e */ /* 0x000fc400000010ff */
[----:B------:R-:W-:Y:S02]  /*e6b0*/  ISETP.EQ.OR P0, PT, R5, 0x3, !P0 ;  /* 0x000000030500780c */ /* 0x000fe40004702670 */
[----:B------:R-:W-:Y:S02]  /*e6c0*/  F2FP.BF16.F32.PACK_AB R118, R118, R7 ;  /* 0x000000077676723e */ /* 0x000fe400000010ff */
[----:B------:R-:W-:Y:S02]  /*e6d0*/  SEL R55, R52, R53, P0 ;  /* 0x0000003534377207 */ /* 0x000fe40000000000 */
[----:B------:R-:W-:Y:S02]  /*e6e0*/  F2FP.BF16.F32.PACK_AB R119, R119, R6 ;  /* 0x000000067777723e */ /* 0x000fe400000010ff */
[----:B------:R-:W-:Y:S02]  /*e6f0*/  SEL R52, R53, R52, P0 ;  /* 0x0000003435347207 */ /* 0x000fe40000000000 */
[----:B------:R-:W-:-:S02]  /*e700*/  F2FP.BF16.F32.PACK_AB R37, R76, R37 ;  /* 0x000000254c25723e */ /* 0x000fc400000010ff */
[----:B------:R-:W-:Y:S02]  /*e710*/  F2FP.BF16.F32.PACK_AB R36, R77, R36 ;  /* 0x000000244d24723e */ /* 0x000fe400000010ff */
[----:B------:R-:W-:Y:S02]  /*e720*/  SEL R53, R45, R44, P0 ;  /* 0x0000002c2d357207 */ /* 0x000fe40000000000 */
[----:B------:R-:W-:Y:S02]  /*e730*/  SEL R44, R44, R45, P0 ;  /* 0x0000002d2c2c7207 */ /* 0x000fe40000000000 */
[----:B------:R-:W-:Y:S02]  /*e740*/  SEL R45, R41, R40, P0 ;  /* 0x00000028292d7207 */ /* 0x000fe40000000000 */
[----:B------:R-:W-:Y:S02]  /*e750*/  SEL R40, R40, R41, P0 ;  /* 0x0000002928287207 */ /* 0x000fe40000000000 */
[----:B------:R-:W-:-:S02]  /*e760*/  MOV R6, R3 ;  /* 0x0000000300067202 */ /* 0x000fc40000000f00 */
[----:B-1----:R-:W-:Y:S02]  /*e770*/  MOV R7, R68 ;  /* 0x0000004400077202 */ /* 0x002fe40000000f00 */
[----:B------:R-:W-:Y:S02]  /*e780*/  F2FP.BF16.F32.PACK_AB R89, R89, R96 ;  /* 0x000000605959723e */ /* 0x000fe400000010ff */
[----:B------:R-:W-:Y:S02]  /*e790*/  F2FP.BF16.F32.PACK_AB R88, R81, R88 ;  /* 0x000000585158723e */ /* 0x000fe400000010ff */
[----:B------:R-:W-:Y:S02]  /*e7a0*/  SEL R41, R37, R36, P0 ;  /* 0x0000002425297207 */ /* 0x000fe40000000000 */
[----:B------:R-:W-:Y:S01]  /*e7b0*/  SEL R48, R36, R37, P0 ;  /* 0x0000002524307207 */ /* 0x000fe20000000000 */
[----:B------:R-:W-:Y:S01]  /*e7c0*/  IMAD.WIDE R36, R224, 0x2, R6 ;  /* 0x00000002e0247825 */ /* 0x000fe200078e0206 */
[----:B------:R-:W-:-:S02]  /*e7d0*/  SEL R69, R89, R88, P0 ;  /* 0x0000005859457207 */ /* 0x000fc40000000000 */
[----:B------:R-:W-:Y:S02]  /*e7e0*/  F2FP.BF16.F32.PACK_AB R11, R110, R11 ;  /* 0x0000000b6e0b723e */ /* 0x000fe400000010ff */
[----:B------:R-:W-:Y:S02]  /*e7f0*/  F2FP.BF16.F32.PACK_AB R10, R111, R10 ;  /* 0x0000000a6f0a723e */ /* 0x000fe400000010ff */
[----:B------:R-:W-:Y:S02]  /*e800*/  SEL R88, R88, R89, P0 ;  /* 0x0000005958587207 */ /* 0x000fe40000000000 */
[----:B------:R-:W-:Y:S02]  /*e810*/  IADD3 R89, P5, R36, 0x40, RZ ;  /* 0x0000004024597810 */ /* 0x000fe40007fbe0ff */
[----:B------:R-:W-:Y:S02]  /*e820*/  SEL R83, R11, R10, P0 ;  /* 0x0000000a0b537207 */ /* 0x000fe40000000000 */
[----:B------:R-:W-:-:S02]  /*e830*/  SEL R74, R10, R11, P0 ;  /* 0x0000000b0a4a7207 */ /* 0x000fc40000000000 */
[----:B------:R-:W-:Y:S02]  /*e840*/  LOP3.LUT R10, R89, 0x380, RZ, 0xc0, !PT ;  /* 0x00000380590a7812 */ /* 0x000fe400078ec0ff */
        /* <DEDUP_REMOVED lines=11> */
[C---:B------:R-:W-:Y:S02]  /*e900*/  IADD3 R87, P4, R36.reuse, 0x20, RZ ;  /* 0x0000002024577810 */ /* 0x040fe40007f9e0ff */
[----:B------:R-:W-:Y:S02]  /*e910*/  F2FP.BF16.F32.PACK_AB R34, R71, R34 ;  /* 0x000000224722723e */ /* 0x000fe400000010ff */
[----:B------:R-:W-:Y:S02]  /*e920*/  F2FP.BF16.F32.PACK_AB R24, R95, R24 ;  /* 0x000000185f18723e */ /* 0x000fe400000010ff */
[----:B------:R-:W-:Y:S02]  /*e930*/  IADD3 R91, P6, R36, 0x60, RZ ;  /* 0x00000060245b7810 */ /* 0x000fe40007fde0ff */
[----:B------:R-:W-:Y:S02]  /*e940*/  SHF.R.U64 R10, R10, 0x3, RZ ;  /* 0x000000030a0a7819 */ /* 0x000fe400000012ff */
[----:B------:R-:W-:-:S02]  /*e950*/  F2FP.BF16.F32.PACK_AB R43, R54, R43 ;  /* 0x0000002b362b723e */ /* 0x000fc400000010ff */
[----:B------:R-:W-:Y:S02]  /*e960*/  SEL R71, R73, R72, P0 ;  /* 0x0000004849477207 */ /* 0x000fe40000000000 */
[----:B------:R-:W-:Y:S02]  /*e970*/  IADD3 R95, P2, R36, 0x4020, RZ ;  /* 0x00004020245f7810 */ /* 0x000fe40007f5e0ff */
[----:B------:R-:W-:Y:S02]  /*e980*/  F2FP.BF16.F32.PACK_AB R39, R39, R58 ;  /* 0x0000003a2727723e */ /* 0x000fe400000010ff */
[----:B------:R-:W-:Y:S02]  /*e990*/  SEL R67, R9, R8, P0 ;  /* 0x0000000809437207 */ /* 0x000fe40000000000 */
[----:B------:R-:W-:Y:S02]  /*e9a0*/  SEL R60, R8, R9, P0 ;  /* 0x00000009083c7207 */ /* 0x000fe40000000000 */
[----:B------:R-:W-:-:S02]  /*e9b0*/  SEL R72, R72, R73, P0 ;  /* 0x0000004948487207 */ /* 0x000fc40000000000 */
[----:B------:R-:W-:Y:S02]  /*e9c0*/  F2FP.BF16.F32.PACK_AB R38, R38, R59 ;  /* 0x0000003b2626723e */ /* 0x000fe400000010ff */
[----:B------:R-:W-:Y:S02]  /*e9d0*/  SEL R57, R33, R32, P0 ;  /* 0x0000002021397207 */ /* 0x000fe40000000000 */
[----:B------:R-:W-:Y:S01]  /*e9e0*/  SEL R50, R32, R33, P0 ;  /* 0x0000002120327207 */ /* 0x000fe20000000000 */
[----:B------:R-:W-:Y:S01]  /*e9f0*/  IMAD.X R33, RZ, RZ, R37, P5 ;  /* 0x000000ffff217224 */ /* 0x000fe200028e0625 */
[----:B------:R-:W-:Y:S02]  /*ea00*/  SEL R65, R13, R12, P0 ;  /* 0x0000000c0d417207 */ /* 0x000fe40000000000 */
[----:B------:R-:W-:Y:S02]  /*ea10*/  SEL R58, R12, R13, P0 ;  /* 0x0000000d0c3a7207 */ /* 0x000fe40000000000 */
[----:B------:R-:W-:-:S02]  /*ea20*/  SEL R73, R46, R47, P0 ;  /* 0x0000002f2e497207 */ /* 0x000fc40000000000 */
[----:B------:R-:W-:Y:S02]  /*ea30*/  LOP3.LUT R8, R87, 0x380, RZ, 0xc0, !PT ;  /* 0x0000038057087812 */ /* 0x000fe400078ec0ff */
[----:B------:R-:W-:Y:S02]  /*ea40*/  F2FP.BF16.F32.PACK_AB R31, R78, R31 ;  /* 0x0000001f4e1f723e */ /* 0x000fe400000010ff */
[----:B------:R-:W-:Y:S02]  /*ea50*/  F2FP.BF16.F32.PACK_AB R30, R79, R30 ;  /* 0x0000001e4f1e723e */ /* 0x000fe400000010ff */
[----:B------:R-:W-:Y:S02]  /*ea60*/  SEL R46, R47, R46, P0 ;  /* 0x0000002e2f2e7207 */ /* 0x000fe40000000000 */
[----:B------:R-:W-:Y:S02]  /*ea70*/  LOP3.LUT R12, R91, 0x380, RZ, 0xc0, !PT ;  /* 0x000003805b0c7812 */ /* 0x000fe400078ec0ff */
[----:B------:R-:W-:-:S02]  /*ea80*/  LOP3.LUT R32, R10, R89, RZ, 0x3c, !PT ;  /* 0x000000590a207212 */ /* 0x000fc400078e3cff */
[----:B------:R-:W-:Y:S02]  /*ea90*/  F2FP.BF16.F32.PACK_AB R35, R70, R35 ;  /* 0x000000234623723e */ /* 0x000fe400000010ff */
[----:B------:R-:W-:Y:S02]  /*eaa0*/  F2FP.BF16.F32.PACK_AB R25, R94, R25 ;  /* 0x000000195e19723e */ /* 0x000fe400000010ff */
[----:B------:R-:W-:Y:S02]  /*eab0*/  SEL R47, R43, R42, P0 ;  /* 0x0000002a2b2f7207 */ /* 0x000fe40000000000 */
[----:B------:R-:W-:Y:S02]  /*eac0*/  LOP3.LUT R10, R95, 0x380, RZ, 0xc0, !PT ;  /* 0x000003805f0a7812 */ /* 0x000fe400078ec0ff */
[----:B------:R-:W-:Y:S02]  /*ead0*/  SEL R42, R42, R43, P0 ;  /* 0x0000002b2a2a7207 */ /* 0x000fe40000000000 */
[----:B------:R-:W-:-:S02]  /*eae0*/  F2FP.BF16.F32.PACK_AB R28, R93, R28 ;  /* 0x0000001c5d1c723e */ /* 0x000fc400000010ff */
[----:B------:R-:W-:Y:S02]  /*eaf0*/  SEL R43, R39, R38, P0 ;  /* 0x00000026272b7207 */ /* 0x000fe40000000000 */
[----:B------:R-:W-:Y:S02]  /*eb00*/  SHF.R.U64 R8, R8, 0x3, RZ ;  /* 0x0000000308087819 */ /* 0x000fe400000012ff */
[----:B------:R-:W-:Y:S02]  /*eb10*/  SEL R38, R38, R39, P0 ;  /* 0x0000002726267207 */ /* 0x000fe40000000000 */
[----:B------:R-:W-:Y:S02]  /*eb20*/  SEL R75, R31, R30, P0 ;  /* 0x0000001e1f4b7207 */ /* 0x000fe40000000000 */
[----:B------:R-:W-:Y:S01]  /*eb30*/  SEL R64, R30, R31, P0 ;  /* 0x0000001f1e407207 */ /* 0x000fe20000000000 */
[----:B------:R-:W-:Y:S01]  /*eb40*/  IMAD.X R31, RZ, RZ, R37, P6 ;  /* 0x000000ffff1f7224 */ /* 0x000fe200030e0625 */
[----:B------:R-:W-:-:S02]  /*eb50*/  IADD3 R93, P1, R36, 0x4000, RZ ;  /* 0x00004000245d7810 */ /* 0x000fc40007f3e0ff */
[----:B------:R-:W-:Y:S02]  /*eb60*/  SHF.R.U64 R12, R12, 0x3, RZ ;  /* 0x000000030c0c7819 */ /* 0x000fe400000012ff */
[----:B------:R-:W-:Y:S02]  /*eb70*/  F2FP.BF16.F32.PACK_AB R14, R103, R14 ;  /* 0x0000000e670e723e */ /* 0x000fe400000010ff */
[----:B------:R-:W-:Y:S02]  /*eb80*/  SEL R39, R35, R34, P0 ;  /* 0x0000002223277207 */ /* 0x000fe40000000000 */
[----:B------:R-:W-:Y:S01]  /*eb90*/  SEL R62, R34, R35, P0 ;  /* 0x00000023223e7207 */ /* 0x000fe20000000000 */
[--C-:B------:R-:W-:Y:S01]  /*eba0*/  IMAD.X R35, RZ, RZ, R37.reuse, P4 ;  /* 0x000000ffff237224 */ /* 0x100fe200020e0625 */
[----:B------:R-:W-:Y:S02]  /*ebb0*/  SEL R79, R25, R24, P0 ;  /* 0x00000018194f7207 */ /* 0x000fe40000000000 */
[----:B------:R-:W-:Y:S01]  /*ebc0*/  SEL R68, R24, R25, P0 ;  /* 0x0000001918447207 */ /* 0x000fe20000000000 */
[----:B------:R-:W-:Y:S01]  /*ebd0*/  IMAD.X R25, RZ, RZ, R37, P2 ;  /* 0x000000ffff197224 */ /* 0x000fe200010e0625 */
[----:B------:R-:W-:-:S02]  /*ebe0*/  IADD3 R97, P3, R36, 0x4040, RZ ;  /* 0x0000404024617810 */ /* 0x000fc40007f7e0ff */
[----:B------:R-:W-:Y:S02]  /*ebf0*/  SHF.R.U64 R10, R10, 0x3, RZ ;  /* 0x000000030a0a7819 */ /* 0x000fe400000012ff */
[----:B------:R-:W-:Y:S02]  /*ec00*/  F2FP.BF16.F32.PACK_AB R15, R102, R15 ;  /* 0x0000000f660f723e */ /* 0x000fe400000010ff */
[C---:B------:R-:W-:Y:S02]  /*ec10*/  IADD3 R103, P6, R36.reuse, 0x8020, RZ ;  /* 0x0000802024677810 */ /* 0x040fe40007fde0ff */
[C---:B------:R-:W-:Y:S02]  /*ec20*/  IADD3 R99, P4, R36.reuse, 0x4060, RZ ;  /* 0x0000406024637810 */ /* 0x040fe40007f9e0ff */
[----:B------:R-:W-:Y:S01]  /*ec30*/  IADD3 R107, P2, R36, 0x8060, RZ ;  /* 0x00008060246b7810 */ /* 0x000fe20007f5e0ff */
[----:B------:R-:W-:Y:S01]  /*ec40*/  IMAD.X R13, RZ, RZ, R37, P6 ;  /* 0x000000ffff0d7224 */ /* 0x000fe200030e0625 */
[----:B------:R-:W-:-:S02]  /*ec50*/  LOP3.LUT R34, R8, R87, RZ, 0x3c, !PT ;  /* 0x0000005708227212 */ /* 0x000fc400078e3cff */
[----:B------:R-:W-:Y:S02]  /*ec60*/  F2FP.BF16.F32.PACK_AB R29, R92, R29 ;  /* 0x0000001d5c1d723e */ /* 0x000fe400000010ff */
[----:B------:R-:W-:Y:S02]  /*ec70*/  LOP3.LUT R30, R12, R91, RZ, 0x3c, !PT ;  /* 0x0000005b0c1e7212 */ /* 0x000fe400078e3cff */
[----:B------:R-:W-:Y:S02]  /*ec80*/  LOP3.LUT R8, R93, 0x380, RZ, 0xc0, !PT ;  /* 0x000003805d087812 */ /* 0x000fe400078ec0ff */
[----:B------:R-:W-:Y:S02]  /*ec90*/  LOP3.LUT R12, R97, 0x380, RZ, 0xc0, !PT ;  /* 0x00000380610c7812 */ /* 0x000fe400078ec0ff */
[----:B------:R-:W-:Y:S02]  /*eca0*/  LOP3.LUT R24, R10, R95, RZ, 0x3c, !PT ;  /* 0x0000005f0a187212 */ /* 0x000fe400078e3cff */
[----:B------:R-:W-:-:S02]  /*ecb0*/  SEL R81, R15, R14, P0 ;  /* 0x0000000e0f517207 */ /* 0x000fc40000000000 */
[----:B------:R-:W-:Y:S02]  /*ecc0*/  SEL R70, R14, R15, P0 ;  /* 0x0000000f0e467207 */ /* 0x000fe40000000000 */
[----:B------:R-:W-:Y:S02]  /*ecd0*/  LOP3.LUT R11, R36, 0x380, RZ, 0xc0, !PT ;  /* 0x00000380240b7812 */ /* 0x000fe400078ec0ff */
[----:B------:R-:W-:Y:S02]  /*ece0*/  LOP3.LUT R10, R103, 0x380, RZ, 0xc0, !PT ;  /* 0x00000380670a7812 */ /* 0x000fe400078ec0ff */
[----:B------:R-:W-:Y:S02]  /*ecf0*/  LOP3.LUT R14, R99, 0x380, RZ, 0xc0, !PT ;  /* 0x00000380630e7812 */ /* 0x000fe400078ec0ff */
[----:B------:R-:W-:Y:S02]  /*ed00*/  LOP3.LUT R78, R107, 0x380, RZ, 0xc0, !PT ;  /* 0x000003806b4e7812 */ /* 0x000fe400078ec0ff */
[----:B------:R-:W-:-:S02]  /*ed10*/  F2FP.BF16.F32.PACK_AB R27, R86, R27 ;  /* 0x0000001b561b723e */ /* 0x000fc400000010ff */
[----:B------:R-:W-:Y:S02]  /*ed20*/  F2FP.BF16.F32.PACK_AB R20, R101, R20 ;  /* 0x000000146514723e */ /* 0x000fe400000010ff */
[----:B------:R-:W-:Y:S02]  /*ed30*/  SEL R59, R29, R28, P0 ;  /* 0x0000001c1d3b7207 */ /* 0x000fe40000000000 */
[----:B------:R-:W-:Y:S01]  /*ed40*/  SEL R54, R28, R29, P0 ;  /* 0x0000001d1c367207 */ /* 0x000fe20000000000 */
[----:B------:R-:W-:Y:S01]  /*ed50*/  IMAD.X R29, RZ, RZ, R37, P1 ;  /* 0x000000ffff1d7224 */ /* 0x000fe200008e0625 */
[----:B------:R-:W-:Y:S02]  /*ed60*/  SHF.R.U64 R8, R8, 0x3, RZ ;  /* 0x0000000308087819 */ /* 0x000fe400000012ff */
[----:B------:R-:W-:Y:S02]  /*ed70*/  F2FP.BF16.F32.PACK_AB R21, R100, R21 ;  /* 0x000000156415723e */ /* 0x000fe400000010ff */
[----:B------:R-:W-:-:S02]  /*ed80*/  IADD3 R101, P5, R36, 0x8000, RZ ;  /* 0x0000800024657810 */ /* 0x000fc40007fbe0ff */
[----:B------:R-:W-:Y:S02]  /*ed90*/  SHF.R.U64 R12, R12, 0x3, RZ ;  /* 0x000000030c0c7819 */ /* 0x000fe400000012ff */
[----:B------:R-:W-:Y:S01]  /*eda0*/  IADD3 R105, P1, R36, 0x8040, RZ ;  /* 0x0000804024697810 */ /* 0x000fe20007f3e0ff */
[--C-:B------:R-:W-:Y:S01]  /*edb0*/  IMAD.X R15, RZ, RZ, R37.reuse, P5 ;  /* 0x000000ffff0f7224 */ /* 0x100fe200028e0625 */
[----:B------:R-:W-:Y:S02]  /*edc0*/  SHF.R.U64 R11, R11, 0x3, RZ ;  /* 0x000000030b0b7819 */ /* 0x000fe400000012ff */
[----:B------:R-:W-:Y:S01]  /*edd0*/  SHF.R.U64 R10, R10, 0x3, RZ ;  /* 0x000000030a0a7819 */ /* 0x000fe200000012ff */
[----:B------:R-:W-:Y:S01]  /*ede0*/  IMAD.X R9, RZ, RZ, R37, P1 ;  /* 0x000000ffff097224 */ /* 0x000fe200008e0625 */
[----:B------:R-:W-:Y:S02]  /*edf0*/  SHF.R.U64 R14, R14, 0x3, RZ ;  /* 0x000000030e0e7819 */ /* 0x000fe400000012ff */
[----:B------:R-:W-:-:S02]  /*ee00*/  SHF.R.U64 R78, R78, 0x3, RZ ;  /* 0x000000034e4e7819 */ /* 0x000fc400000012ff */
[----:B------:R-:W-:Y:S02]  /*ee10*/  F2FP.BF16.F32.PACK_AB R130, R130, R133 ;  /* 0x000000858282723e */ /* 0x000fe400000010ff */
[----:B------:R-:W-:Y:S02]  /*ee20*/  F2FP.BF16.F32.PACK_AB R131, R128, R131 ;  /* 0x000000838083723e */ /* 0x000fe400000010ff */
[----:B------:R-:W-:Y:S02]  /*ee30*/  SEL R77, R27, R26, P0 ;  /* 0x0000001a1b4d7207 */ /* 0x000fe40000000000 */
[----:B------:R-:W-:Y:S01]  /*ee40*/  SEL R66, R26, R27, P0 ;  /* 0x0000001b1a427207 */ /* 0x000fe20000000000 */
[----:B------:R-:W-:Y:S01]  /*ee50*/  IMAD.X R27, RZ, RZ, R37, P3 ;  /* 0x000000ffff1b7224 */ /* 0x000fe200018e0625 */
[----:B------:R-:W-:Y:S02]  /*ee60*/  LOP3.LUT R28, R8, R93, RZ, 0x3c, !PT ;  /* 0x0000005d081c7212 */ /* 0x000fe400078e3cff */
[----:B------:R-:W-:-:S02]  /*ee70*/  SEL R61, R21, R20, P0 ;  /* 0x00000014153d7207 */ /* 0x000fc40000000000 */
[----:B------:R-:W-:Y:S01]  /*ee80*/  SEL R56, R20, R21, P0 ;  /* 0x0000001514387207 */ /* 0x000fe20000000000 */
[--C-:B------:R-:W-:Y:S01]  /*ee90*/  IMAD.X R21, RZ, RZ, R37.reuse, P4 ;  /* 0x000000ffff157224 */ /* 0x100fe200020e0625 */
[----:B------:R-:W-:Y:S02]  /*eea0*/  LOP3.LUT R26, R12, R97, RZ, 0x3c, !PT ;  /* 0x000000610c1a7212 */ /* 0x000fe400078e3cff */
[----:B------:R-:W-:Y:S02]  /*eeb0*/  LOP3.LUT R8, R101, 0x380, RZ, 0xc0, !PT ;  /* 0x0000038065087812 */ /* 0x000fe400078ec0ff */
[----:B------:R-:W-:Y:S01]  /*eec0*/  LOP3.LUT R36, R11, R36, RZ, 0x3c, !PT ;  /* 0x000000240b247212 */ /* 0x000fe200078e3cff */
[----:B------:R-:W-:Y:S01]  /*eed0*/  IMAD.X R11, RZ, RZ, R37, P2 ;  /* 0x000000ffff0b7224 */ /* 0x000fe200010e0625 */
[----:B------:R-:W-:Y:S02]  /*eee0*/  LOP3.LUT R76, R105, 0x380, RZ, 0xc0, !PT ;  /* 0x00000380694c7812 */ /* 0x000fe400078ec0ff */
[----:B------:R-:W-:-:S02]  /*eef0*/  LOP3.LUT R12, R10, R103, RZ, 0x3c, !PT ;  /* 0x000000670a0c7212 */ /* 0x000fc400078e3cff */
[----:B------:R-:W-:Y:S02]  /*ef00*/  LOP3.LUT R20, R14, R99, RZ, 0x3c, !PT ;  /* 0x000000630e147212 */ /* 0x000fe400078e3cff */
[----:B------:R-:W-:Y:S02]  /*ef10*/  LOP3.LUT R10, R78, R107, RZ, 0x3c, !PT ;  /* 0x0000006b4e0a7212 */ /* 0x000fe400078e3cff */
[----:B------:R-:W-:Y:S02]  /*ef20*/  SEL R5, R130, R131, P0 ;  /* 0x0000008382057207 */ /* 0x000fe40000000000 */
[----:B------:R-:W-:Y:S02]  /*ef30*/  SHF.R.U64 R8, R8, 0x3, RZ ;  /* 0x0000000308087819 */ /* 0x000fe400000012ff */
[----:B------:R-:W-:Y:S02]  /*ef40*/  SHF.R.U64 R76, R76, 0x3, RZ ;  /* 0x000000034c4c7819 */ /* 0x000fe400000012ff */
[----:B------:R-:W-:-:S02]  /*ef50*/  MOV R80, R20 ;  /* 0x0000001400507202 */ /* 0x000fc40000000f00 */
[----:B------:R-:W-:Y:S02]  /*ef60*/  F2FP.BF16.F32.PACK_AB R126, R126, R129 ;  /* 0x000000817e7e723e */ /* 0x000fe400000010ff */
[----:B------:R-:W-:Y:S02]  /*ef70*/  F2FP.BF16.F32.PACK_AB R127, R124, R127 ;  /* 0x0000007f7c7f723e */ /* 0x000fe400000010ff */
[----:B------:R-:W-:Y:S02]  /*ef80*/  MOV R20, R10 ;  /* 0x0000000a00147202 */ /* 0x000fe40000000f00 */
[----:B------:R-:W-:Y:S02]  /*ef90*/  F2FP.BF16.F32.PACK_AB R122, R122, R125 ;  /* 0x0000007d7a7a723e */ /* 0x000fe400000010ff */
[----:B------:R-:W-:Y:S02]  /*efa0*/  F2FP.BF16.F32.PACK_AB R123, R120, R123 ;  /* 0x0000007b787b723e */ /* 0x000fe400000010ff */
[----:B------:R-:W-:-:S02]  /*efb0*/  LOP3.LUT R14, R8, R101, RZ, 0x3c, !PT ;  /* 0x00000065080e7212 */ /* 0x000fc400078e3cff */
[----:B------:R-:W-:Y:S02]  /*efc0*/  SEL R130, R131, R130, P0 ;  /* 0x0000008283827207 */ /* 0x000fe40000000000 */
[----:B------:R-:W-:Y:S02]  /*efd0*/  LOP3.LUT R8, R76, R105, RZ, 0x3c, !PT ;  /* 0x000000694c087212 */ /* 0x000fe400078e3cff */
[----:B------:R-:W-:Y:S02]  /*efe0*/  SEL R49, R126, R127, P0 ;  /* 0x0000007f7e317207 */ /* 0x000fe40000000000 */
[----:B------:R-:W-:Y:S02]  /*eff0*/  SEL R126, R127, R126, P0 ;  /* 0x0000007e7f7e7207 */ /* 0x000fe40000000000 */
[----:B------:R-:W-:Y:S02]  /*f000*/  SEL R51, R122, R123, P0 ;  /* 0x0000007b7a337207 */ /* 0x000fe40000000000 */
[----:B------:R-:W-:-:S02]  /*f010*/  SEL R122, R123, R122, P0 ;  /* 0x0000007a7b7a7207 */ /* 0x000fc40000000000 */
[----:B------:R-:W-:Y:S02]  /*f020*/  MOV R21, R8 ;  /* 0x0000000800157202 */ /* 0x000fe40000000f00 */
[----:B------:R-:W-:Y:S02]  /*f030*/  SEL R85, R118, R119, P0 ;  /* 0x0000007776557207 */ /* 0x000fe40000000000 */
        /* <DEDUP_REMOVED lines=43> */
[----:B------:R-:W0:Y:S04]  /*f2f0*/  SHFL.IDX PT, R44, R44, R5, 0x1c1f ;  /* 0x001c1f052c2c7589 */ /* 0x000e2800000e0000 */
[----:B------:R-:W3:Y:S01]  /*f300*/  SHFL.IDX PT, R38, R38, R5, 0x1c1f ;  /* 0x001c1f0526267589 */ /* 0x000ee200000e0000 */
[----:B-1----:R-:W-:-:S02]  /*f310*/  SEL R28, R55, R52, P0 ;  /* 0x00000034371c7207 */ /* 0x002fc40000000000 */
[----:B------:R-:W-:Y:S01]  /*f320*/  SEL R30, R52, R55, P0 ;  /* 0x00000037341e7207 */ /* 0x000fe20000000000 */
[----:B------:R-:W1:Y:S01]  /*f330*/  SHFL.IDX PT, R62, R62, R5, 0x1c1f ;  /* 0x001c1f053e3e7589 */ /* 0x000e6200000e0000 */
[----:B--2---:R-:W-:Y:S02]  /*f340*/  SEL R29, R47, R42, P0 ;  /* 0x0000002a2f1d7207 */ /* 0x004fe40000000000 */
[----:B------:R-:W-:Y:S01]  /*f350*/  SEL R31, R42, R47, P0 ;  /* 0x0000002f2a1f7207 */ /* 0x000fe20000000000 */
[----:B------:R-:W-:Y:S06]  /*f360*/  BAR.SYNC.DEFER_BLOCKING 0x1, 0x100 ;  /* 0x0044000000007b1d */ /* 0x000fec0000010000 */
[----:B------:R-:W-:Y:S04]  /*f370*/  SHFL.IDX PT, R45, R45, R4, 0x1c1f ;  /* 0x001c1f042d2d7589 */ /* 0x000fe800000e0000 */
[----:B------:R-:W-:Y:S01]  /*f380*/  SHFL.IDX PT, R41, R41, R4, 0x1c1f ;  /* 0x001c1f0429297589 */ /* 0x000fe200000e0000 */
[----:B0-----:R-:W-:-:S02]  /*f390*/  SEL R32, R53, R44, P0 ;  /* 0x0000002c35207207 */ /* 0x001fc40000000000 */
[----:B------:R-:W-:Y:S01]  /*f3a0*/  SEL R34, R44, R53, P0 ;  /* 0x000000352c227207 */ /* 0x000fe20000000000 */
[----:B------:R-:W0:Y:S01]  /*f3b0*/  SHFL.IDX PT, R40, R40, R5, 0x1c1f ;  /* 0x001c1f0528287589 */ /* 0x000e2200000e0000 */
[----:B---3--:R-:W-:Y:S02]  /*f3c0*/  SEL R33, R43, R38, P0 ;  /* 0x000000262b217207 */ /* 0x008fe40000000000 */
[----:B------:R-:W-:Y:S01]  /*f3d0*/  SEL R35, R38, R43, P0 ;  /* 0x0000002b26237207 */ /* 0x000fe20000000000 */
[----:B------:R-:W-:Y:S01]  /*f3e0*/  SHFL.IDX PT, R48, R48, R5, 0x1c1f ;  /* 0x001c1f0530307589 */ /* 0x000fe200000e0000 */
[----:B-1----:R-:W-:Y:S02]  /*f3f0*/  SEL R37, R39, R62, P0 ;  /* 0x0000003e27257207 */ /* 0x002fe40000000000 */
[----:B------:R-:W-:Y:S01]  /*f400*/  SEL R39, R62, R39, P0 ;  /* 0x000000273e277207 */ /* 0x000fe20000000000 */
[----:B------:R-:W-:Y:S04]  /*f410*/  SHFL.IDX PT, R57, R57, R4, 0x1c1f ;  /* 0x001c1f0439397589 */ /* 0x000fe800000e0000 */
[----:B------:R-:W-:Y:S04]  /*f420*/  SHFL.IDX PT, R75, R75, R4, 0x1c1f ;  /* 0x001c1f044b4b7589 */ /* 0x000fe800000e0000 */
[----:B------:R-:W-:Y:S04]  /*f430*/  SHFL.IDX PT, R50, R50, R5, 0x1c1f ;  /* 0x001c1f0532327589 */ /* 0x000fe800000e0000 */
[----:B------:R-:W-:Y:S04]  /*f440*/  SHFL.IDX PT, R64, R64, R5, 0x1c1f ;  /* 0x001c1f0540407589 */ /* 0x000fe800000e0000 */
[----:B------:R-:W-:Y:S01]  /*f450*/  SHFL.IDX PT, R59, R59, R4, 0x1c1f ;  /* 0x001c1f043b3b7589 */ /* 0x000fe200000e0000 */
[----:B0-----:R-:W-:-:S02]  /*f460*/  SEL R36, R45, R40, P0 ;  /* 0x000000282d247207 */ /* 0x001fc40000000000 */
[----:B------:R-:W-:Y:S01]  /*f470*/  SEL R38, R40, R45, P0 ;  /* 0x0000002d28267207 */ /* 0x000fe20000000000 */
[----:B------:R-:W-:Y:S04]  /*f480*/  SHFL.IDX PT, R77, R77, R4, 0x1c1f ;  /* 0x001c1f044d4d7589 */ /* 0x000fe800000e0000 */
[----:B------:R-:W0:Y:S04]  /*f490*/  SHFL.IDX PT, R54, R54, R5, 0x1c1f ;  /* 0x001c1f0536367589 */ /* 0x000e2800000e0000 */
[----:B------:R-:W1:Y:S04]  /*f4a0*/  SHFL.IDX PT, R66, R66, R5, 0x1c1f ;  /* 0x001c1f0542427589 */ /* 0x000e6800000e0000 */
[----:B------:R-:W-:Y:S04]  /*f4b0*/  SHFL.IDX PT, R61, R61, R4, 0x1c1f ;  /* 0x001c1f043d3d7589 */ /* 0x000fe800000e0000 */
[----:B------:R-:W-:Y:S04]  /*f4c0*/  SHFL.IDX PT, R79, R79, R4, 0x1c1f ;  /* 0x001c1f044f4f7589 */ /* 0x000fe800000e0000 */
[----:B------:R-:W-:Y:S04]  /*f4d0*/  SHFL.IDX PT, R56, R56, R5, 0x1c1f ;  /* 0x001c1f0538387589 */ /* 0x000fe800000e0000 */
[----:B------:R-:W2:Y:S04]  /*f4e0*/  SHFL.IDX PT, R68, R68, R5, 0x1c1f ;  /* 0x001c1f0544447589 */ /* 0x000ea800000e0000 */
[----:B------:R-:W-:Y:S01]  /*f4f0*/  SHFL.IDX PT, R65, R65, R4, 0x1c1f ;  /* 0x001c1f0441417589 */ /* 0x000fe200000e0000 */
[----:B0-----:R-:W-:-:S02]  /*f500*/  SEL R52, R59, R54, P0 ;  /* 0x000000363b347207 */ /* 0x001fc40000000000 */
[----:B------:R-:W-:Y:S01]  /*f510*/  SEL R54, R54, R59, P0 ;  /* 0x0000003b36367207 */ /* 0x000fe20000000000 */
[----:B------:R-:W-:Y:S01]  /*f520*/  SHFL.IDX PT, R81, R81, R4, 0x1c1f ;  /* 0x001c1f0451517589 */ /* 0x000fe200000e0000 */
[----:B-1----:R-:W-:Y:S02]  /*f530*/  SEL R49, R77, R66, P0 ;  /* 0x000000424d317207 */ /* 0x002fe40000000000 */
[----:B------:R-:W-:Y:S01]  /*f540*/  SEL R51, R66, R77, P0 ;  /* 0x0000004d42337207 */ /* 0x000fe20000000000 */
[----:B------:R-:W-:Y:S04]  /*f550*/  SHFL.IDX PT, R58, R58, R5, 0x1c1f ;  /* 0x001c1f053a3a7589 */ /* 0x000fe800000e0000 */
[----:B------:R-:W-:Y:S04]  /*f560*/  SHFL.IDX PT, R70, R70, R5, 0x1c1f ;  /* 0x001c1f0546467589 */ /* 0x000fe800000e0000 */
[----:B------:R-:W-:Y:S04]  /*f570*/  SHFL.IDX PT, R83, R83, R4, 0x1c1f ;  /* 0x001c1f0453537589 */ /* 0x000fe800000e0000 */
[----:B------:R-:W0:Y:S01]  /*f580*/  SHFL.IDX PT, R74, R74, R5, 0x1c1f ;  /* 0x001c1f054a4a7589 */ /* 0x000e2200000e0000 */
[----:B--2---:R-:W-:-:S02]  /*f590*/  SEL R53, R79, R68, P0 ;  /* 0x000000444f357207 */ /* 0x004fc40000000000 */
[----:B------:R-:W-:Y:S01]  /*f5a0*/  SEL R55, R68, R79, P0 ;  /* 0x0000004f44377207 */ /* 0x000fe20000000000 */
[----:B------:R-:W-:Y:S04]  /*f5b0*/  SHFL.IDX PT, R67, R67, R4, 0x1c1f ;  /* 0x001c1f0443437589 */ /* 0x000fe800000e0000 */
[----:B------:R1:W-:Y:S04]  /*f5c0*/  SHFL.IDX PT, R85, R85, R4, 0x1c1f ;  /* 0x001c1f0455557589 */ /* 0x0003e800000e0000 */
[----:B------:R-:W-:Y:S04]  /*f5d0*/  SHFL.IDX PT, R60, R60, R5, 0x1c1f ;  /* 0x001c1f053c3c7589 */ /* 0x000fe800000e0000 */
[----:B------:R2:W3:Y:S01]  /*f5e0*/  SHFL.IDX PT, R118, R118, R5, 0x1c1f ;  /* 0x001c1f0576767589 */ /* 0x0004e200000e0000 */
[----:B-1----:R-:W-:-:S03]  /*f5f0*/  IMAD.U32 R4, RZ, RZ, UR6 ;  /* 0x00000006ff047e24 */ /* 0x002fc6000f8e00ff */
[----:B------:R1:W-:Y:S04]  /*f600*/  STSM.16.M88.4 [R91], R8 ;  /* 0x000000085b007844 */ /* 0x0003e80000000200 */
[----:B------:R4:W-:Y:S01]  /*f610*/  STSM.16.M88.4 [R90], R12 ;  /* 0x0000000c5a007844 */ /* 0x0009e20000000200 */
[----:B0-----:R-:W-:Y:S01]  /*f620*/  SEL R59, R74, R83, P0 ;  /* 0x000000534a3b7207 */ /* 0x001fe20000000000 */
[----:B--2---:R-:W-:Y:S01]  /*f630*/  IMAD.U32 R5, RZ, RZ, UR7 ;  /* 0x00000007ff057e24 */ /* 0x004fe2000f8e00ff */
[----:B------:R-:W-:Y:S01]  /*f640*/  ULDC.64 UR6, c[0x0][0xc08] ;  /* 0x0003020000067ab9 */ /* 0x000fe20000000a00 */
[----:B------:R3:W-:Y:S04]  /*f650*/  STSM.16.M88.4 [R89], R24 ;  /* 0x0000001859007844 */ /* 0x0007e80000000200 */
[----:B------:R-:W-:Y:S01]  /*f660*/  STSM.16.M88.4 [R87], R28 ;  /* 0x0000001c57007844 */ /* 0x000fe20000000200 */
[----:B-1----:R-:W-:-:S03]  /*f670*/  SEL R8, R41, R48, P0 ;  /* 0x0000003029087207 */ /* 0x002fc60000000000 */
[----:B------:R-:W-:Y:S01]  /*f680*/  STSM.16.M88.4 [R86], R32 ;  /* 0x0000002056007844 */ /* 0x000fe20000000200 */
[----:B------:R-:W-:Y:S02]  /*f690*/  SEL R10, R48, R41, P0 ;  /* 0x00000029300a7207 */ /* 0x000fe40000000000 */
[----:B------:R-:W-:Y:S01]  /*f6a0*/  SEL R9, R75, R64, P0 ;  /* 0x000000404b097207 */ /* 0x000fe20000000000 */
[----:B------:R-:W-:Y:S01]  /*f6b0*/  STSM.16.M88.4 [R84], R36 ;  /* 0x0000002454007844 */ /* 0x000fe20000000200 */
[----:B------:R-:W-:Y:S02]  /*f6c0*/  SEL R11, R64, R75, P0 ;  /* 0x0000004b400b7207 */ /* 0x000fe40000000000 */
[----:B------:R-:W-:Y:S02]  /*f6d0*/  SEL R48, R57, R50, P0 ;  /* 0x0000003239307207 */ /* 0x000fe40000000000 */
[----:B------:R-:W-:Y:S01]  /*f6e0*/  SEL R50, R50, R57, P0 ;  /* 0x0000003932327207 */ /* 0x000fe20000000000 */
[----:B------:R0:W-:Y:S01]  /*f6f0*/  STSM.16.M88.4 [R82], R8 ;  /* 0x0000000852007844 */ /* 0x0001e20000000200 */
[----:B----4-:R-:W-:-:S02]  /*f700*/  SEL R12, R61, R56, P0 ;  /* 0x000000383d0c7207 */ /* 0x010fc40000000000 */
[----:B------:R-:W-:Y:S01]  /*f710*/  SEL R14, R56, R61, P0 ;  /* 0x0000003d380e7207 */ /* 0x000fe20000000000 */
[----:B------:R-:W-:Y:S01]  /*f720*/  STSM.16.M88.4 [R80], R48 ;  /* 0x0000003050007844 */ /* 0x000fe20000000200 */
[----:B------:R-:W-:Y:S02]  /*f730*/  SEL R13, R81, R70, P0 ;  /* 0x00000046510d7207 */ /* 0x000fe40000000000 */
[----:B------:R-:W-:Y:S01]  /*f740*/  SEL R15, R70, R81, P0 ;  /* 0x00000051460f7207 */ /* 0x000fe20000000000 */
[----:B------:R-:W-:Y:S01]  /*f750*/  STSM.16.M88.4 [R78], R52 ;  /* 0x000000344e007844 */ /* 0x000fe20000000200 */
[----:B------:R-:W-:Y:S02]  /*f760*/  SEL R56, R65, R58, P0 ;  /* 0x0000003a41387207 */ /* 0x000fe40000000000 */
[----:B------:R-:W-:Y:S01]  /*f770*/  SEL R58, R58, R65, P0 ;  /* 0x000000413a3a7207 */ /* 0x000fe20000000000 */
[----:B------:R1:W-:Y:S01]  /*f780*/  STSM.16.M88.4 [R76], R12 ;  /* 0x0000000c4c007844 */ /* 0x0003e20000000200 */
[----:B------:R-:W-:Y:S01]  /*f790*/  SEL R57, R83, R74, P0 ;  /* 0x0000004a53397207 */ /* 0x000fe20000000000 */
[----:B------:R-:W-:Y:S01]  /*f7a0*/  UISETP.NE.U32.AND UP1, UPT, UR6, URZ, UPT ;  /* 0x0000003f0600728c */ /* 0x000fe2000bf25070 */
[----:B---3--:R-:W-:Y:S01]  /*f7b0*/  SEL R25, R85, R118, P0 ;  /* 0x0000007655197207 */ /* 0x008fe20000000000 */
[----:B------:R-:W-:Y:S01]  /*f7c0*/  ULDC UR8, c[0x0][0xa88] ;  /* 0x0002a20000087ab9 */ /* 0x000fe20000000800 */
[----:B------:R-:W-:Y:S01]  /*f7d0*/  SEL R27, R118, R85, P0 ;  /* 0x00000055761b7207 */ /* 0x000fe20000000000 */
[----:B------:R2:W-:Y:S01]  /*f7e0*/  STSM.16.M88.4 [R21], R56 ;  /* 0x0000003815007844 */ /* 0x0005e20000000200 */
[----:B------:R-:W-:-:S02]  /*f7f0*/  SEL R24, R67, R60, P0 ;  /* 0x0000003c43187207 */ /* 0x000fc40000000000 */
[----:B------:R-:W-:Y:S01]  /*f800*/  SEL R26, R60, R67, P0 ;  /* 0x000000433c1a7207 */ /* 0x000fe20000000000 */
[----:B------:R-:W3:Y:S04]  /*f810*/  LDC R65, c[0x0][0xbe8] ;  /* 0x0002fa00ff417b82 */ /* 0x000ee80000000800 */
[----:B------:R2:W-:Y:S04]  /*f820*/  STSM.16.M88.4 [R20], R24 ;  /* 0x0000001814007844 */ /* 0x0005e80000000200 */
[----:B------:R-:W-:Y:S01]  /*f830*/  BAR.SYNC.DEFER_BLOCKING 0x1, 0x100 ;  /* 0x0044000000007b1d */ /* 0x000fe20000010000 */
[----:B------:R-:W-:-:S06]  /*f840*/  UISETP.NE.AND.EX UP1, UPT, UR7, URZ, UPT, UP1 ;  /* 0x0000003f0700728c */ /* 0x000fcc000bf25310 */
[----:B------:R-:W-:-:S05]  /*f850*/  PLOP3.LUT P0, PT, PT, PT, UP1, 0x80, 0x0 ;  /* 0x000000000000781c */ /* 0x000fca0003f0f018 */
[----:B------:R-:W-:-:S04]  /*f860*/  @UP1 ULEA UR6, UP2, UR36, UR6, 0x2 ;  /* 0x0000000624061291 */ /* 0x000fc8000f84103f */
[----:B------:R-:W-:Y:S01]  /*f870*/  @UP1 ULEA.HI.X UR7, UR36, UR7, UR37, 0x2, UP2 ;  /* 0x0000000724071291 */ /* 0x000fe200090f1425 */
[----:B0-----:R-:W-:Y:S02]  /*f880*/  IMAD.U32 R10, RZ, RZ, UR8 ;  /* 0x00000008ff0a7e24 */ /* 0x001fe4000f8e00ff */
[----:B-1----:R-:W-:-:S03]  /*f890*/  IMAD.U32 R14, RZ, RZ, UR6 ;  /* 0x00000006ff0e7e24 */ /* 0x002fc6000f8e00ff */
[----:B------:R-:W-:Y:S01]  /*f8a0*/  IMAD.U32 R15, RZ, RZ, UR7 ;  /* 0x00000007ff0f7e24 */ /* 0x000fe2000f8e00ff */
[----:B------:R-:W4:Y:S01]  /*f8b0*/  @P2 LDG.E R8, desc[UR54][R4.64] ;  /* 0x0000003604082981 */ /* 0x000f22000c1e1900 */
[----:B---3--:R-:W-:Y:S01]  /*f8c0*/  ISETP.NE.AND P1, PT, R65, 0x1, PT ;  /* 0x000000014100780c */ /* 0x008fe20003f25270 */
[----:B------:R-:W-:Y:S02]  /*f8d0*/  UMOV UR4, URZ ;  /* 0x0000003f00047c82 */ /* 0x000fe40008000000 */
[----:B------:R2:W5:Y:S10]  /*f8e0*/  @P0 LDG.E R10, desc[UR54][R14.64] ;  /* 0x000000360e0a0981 */ /* 0x000574000c1e1900 */
[----:B------:R-:W0:Y:S08]  /*f8f0*/  @P1 LDC R9, c[0x0][0xbec] ;  /* 0x0002fb00ff091b82 */ /* 0x000e300000000800 */
[----:B------:R-:W1:Y:S01]  /*f900*/  @P1 LDC R12, c[0x0][0xbf0] ;  /* 0x0002fc00ff0c1b82 */ /* 0x000e620000000800 */
[----:B----4-:R-:W-:Y:S01]  /*f910*/  @P2 R2UR UR4, R8 ;  /* 0x00000000080422ca */ /* 0x010fe200000e0000 */
[----:B012---:R-:W-:-:S14]  /*f920*/  @P0 BRA `(.L_x_2451) ;  /* 0x0000000000100947 */ /* 0x007fdc0003800000 */
[----:B------:R-:W-:Y:S05]  /*f930*/  @!P2 BRA `(.L_x_2451) ;  /* 0x00000000000ca947 */ /* 0x000fea0003800000 */
[----:B------:R-:W2:Y:S04]  /*f940*/  LDG.E R11, desc[UR54][R4.64] ;  /* 0x00000036040b7981 */ /* 0x000ea8000c1e1900 */
[----:B-----5:R-:W2:Y:S02]  /*f950*/  LDG.E R10, desc[UR54][R4.64+0x4] ;  /* 0x00000436040a7981 */ /* 0x020ea4000c1e1900 */
[----:B--2---:R-:W-:-:S07]  /*f960*/  IMAD.IADD R10, R10, 0x1, -R11 ;  /* 0x000000010a0a7824 */ /* 0x004fce00078e0a0b */
.L_x_2451:
[----:B------:R-:W-:Y:S01]  /*f970*/  USHF.R.S32.HI UR14, URZ, 0x1f, UR38 ;  /* 0x0000001f3f0e7899 */ /* 0x000fe20008011426 */
[----:B------:R-:W-:Y:S01]  /*f980*/  VIADD R14, R18, UR39 ;  /* 0x00000027120e7c36 */ /* 0x000fe20008000000 */
[----:B------:R-:W-:Y:S01]  /*f990*/  ULDC.64 UR12, c[0x0][0xb90] ;  /* 0x0002e400000c7ab9 */ /* 0x000fe20000000a00 */
[----:B------:R-:W-:Y:S01]  /*f9a0*/  USHF.R.S32.HI UR9, URZ, 0x1f, UR4 ;  /* 0x0000001f3f097899 */ /* 0x000fe20008011404 */
[----:B------:R-:W-:Y:S01]  /*f9b0*/  VIADD R28, R223, UR39 ;  /* 0x00000027df1c7c36 */ /* 0x000fe20008000000 */
[----:B------:R-:W-:Y:S01]  /*f9c0*/  UIMAD UR10, UR14, UR12, URZ ;  /* 0x0000000c0e0a72a4 */ /* 0x000fe2000f8e023f */
[----:B------:R-:W-:Y:S01]  /*f9d0*/  @P1 IMAD.HI.U32 R5, R14, R9, RZ ;  /* 0x000000090e051227 */ /* 0x000fe200078e00ff */
[----:B------:R-:W-:Y:S01]  /*f9e0*/  UMOV UR8, UR4 ;  /* 0x0000000400087c82 */ /* 0x000fe20008000000 */
[----:B------:R-:W-:Y:S01]  /*f9f0*/  USEL UR37, UR37, URZ, !UP0 ;  /* 0x0000003f25257287 */ /* 0x000fe2000c000000 */
[----:B------:R-:W0:Y:S01]  /*fa00*/  @P1 LDC R67, c[0x0][0xbf0] ;  /* 0x0002fc00ff431b82 */ /* 0x000e220000000800 */
        /* <DEDUP_REMOVED lines=16> */
[----:B-----5:R-:W-:Y:S01]  /*fb10*/  IMAD R69, R10, R65, RZ ;  /* 0x000000410a457224 */ /* 0x020fe200078e02ff */
[----:B------:R-:W-:Y:S01]  /*fb20*/  IADD3 R4, P0, R4, UR6, RZ ;  /* 0x0000000604047c10 */ /* 0x000fe2000ff1e0ff */
[----:B------:R-:W-:Y:S01]  /*fb30*/  ULDC.64 UR10, c[0x0][0xaa0] ;  /* 0x0002a800000a7ab9 */ /* 0x000fe20000000a00 */
[----:B------:R-:W-:Y:S01]  /*fb40*/  IMAD.U32 R12, RZ, RZ, UR8 ;  /* 0x00000008ff0c7e24 */ /* 0x000fe2000f8e00ff */
[----:B------:R-:W-:-:S02]  /*fb50*/  SHF.R.S32.HI R8, RZ, 0x1f, R9 ;  /* 0x0000001fff087819 */ /* 0x000fc40000011409 */
[----:B------:R-:W-:Y:S02]  /*fb60*/  IADD3 R11, P6, R6, 0x2000, RZ ;  /* 0x00002000060b7810 */ /* 0x000fe40007fde0ff */
[----:B------:R-:W-:Y:S01]  /*fb70*/  IADD3.X R5, R5, UR7, R12, P0, !PT ;  /* 0x0000000705057c10 */ /* 0x000fe200087fe40c */
[----:B------:R-:W-:Y:S01]  /*fb80*/  ULDC.64 UR6, c[0x0][0xb88] ;  /* 0x0002e20000067ab9 */ /* 0x000fe20000000a00 */
[----:B------:R-:W-:Y:S01]  /*fb90*/  LOP3.LUT R12, R13, 0x380, RZ, 0xc0, !PT ;  /* 0x000003800d0c7812 */ /* 0x000fe200078ec0ff */
[----:B------:R-:W-:Y:S01]  /*fba0*/  IMAD R14, R8, UR6, RZ ;  /* 0x00000006080e7c24 */ /* 0x000fe2000f8e02ff */
[----:B------:R-:W-:Y:S01]  /*fbb0*/  LOP3.LUT R8, R11, 0x380, RZ, 0xc0, !PT ;  /* 0x000003800b087812 */ /* 0x000fe200078ec0ff */
[C---:B------:R-:W-:Y:S01]  /*fbc0*/  IMAD.WIDE.U32 R4, R9.reuse, UR6, R4 ;  /* 0x0000000609047c25 */ /* 0x040fe2000f8e0004 */
[----:B------:R-:W-:Y:S01]  /*fbd0*/  SHF.R.U64 R12, R12, 0x3, RZ ;  /* 0x000000030c0c7819 */ /* 0x000fe200000012ff */
[----:B------:R-:W-:Y:S01]  /*fbe0*/  UIMAD UR8, UR9, UR10, URZ ;  /* 0x0000000a090872a4 */ /* 0x000fe2000f8e023f */
[----:B------:R-:W-:Y:S01]  /*fbf0*/  IADD3 R45, P4, R6, 0x4000, RZ ;  /* 0x00004000062d7810 */ /* 0x000fe20007f9e0ff */
[----:B------:R-:W-:Y:S01]  /*fc00*/  IMAD R15, R9, UR7, R14 ;  /* 0x00000007090f7c24 */ /* 0x000fe2000f8e020e */
[----:B------:R-:W-:Y:S01]  /*fc10*/  ULDC.64 UR6, c[0x0][0xb50] ;  /* 0x0002d40000067ab9 */ /* 0x000fe20000000a00 */
[----:B------:R-:W-:Y:S01]  /*fc20*/  LOP3.LUT R12, R12, R13, RZ, 0x3c, !PT ;  /* 0x0000000d0c0c7212 */ /* 0x000fe200078e3cff */
[----:B------:R-:W-:Y:S01]  /*fc30*/  IMAD.X R13, RZ, RZ, R7, P2 ;  /* 0x000000ffff0d7224 */ /* 0x000fe200010e0607 */
[----:B------:R-:W-:Y:S01]  /*fc40*/  LEA R14, P0, R4, UR6, 0x2 ;  /* 0x00000006040e7c11 */ /* 0x000fe2000f8010ff */
[----:B------:R-:W-:Y:S01]  /*fc50*/  IMAD.IADD R5, R5, 0x1, R15 ;  /* 0x0000000105057824 */ /* 0x000fe200078e020f */
[----:B------:R-:W-:-:S02]  /*fc60*/  IADD3 R25, P2, R6, 0x7000, RZ ;  /* 0x0000700006197810 */ /* 0x000fc40007f5e0ff */
[----:B------:R-:W-:Y:S01]  /*fc70*/  IADD3 R33, P3, R6, 0x6000, RZ ;  /* 0x0000600006217810 */ /* 0x000fe20007f7e0ff */
[----:B------:R-:W-:Y:S01]  /*fc80*/  SHFL.IDX PT, R20, R14, RZ, 0x1c1f ;  /* 0x001c1fff0e147589 */ /* 0x000fe200000e0000 */
[----:B------:R-:W-:Y:S02]  /*fc90*/  LEA.HI.X R26, R4, UR7, R5, 0x2, P0 ;  /* 0x00000007041a7c11 */ /* 0x000fe400080f1405 */
[----:B------:R-:W-:Y:S01]  /*fca0*/  SHF.R.U64 R8, R8, 0x3, RZ ;  /* 0x0000000308087819 */ /* 0x000fe200000012ff */
[----:B------:R-:W-:Y:S01]  /*fcb0*/  SHFL.IDX PT, R38, R14, 0x1, 0x1c1f ;  /* 0x003c1f000e267f89 */ /* 0x000fe200000e0000 */
[----:B------:R-:W-:Y:S01]  /*fcc0*/  IADD3 R41, P0, R6, 0x5000, RZ ;  /* 0x0000500006297810 */ /* 0x000fe20007f1e0ff */
[----:B------:R-:W-:Y:S01]  /*fcd0*/  UIMAD UR8, UR4, UR11, UR8 ;  /* 0x0000000b040872a4 */ /* 0x000fe2000f8e0208 */
[----:B------:R-:W-:Y:S01]  /*fce0*/  LOP3.LUT R24, R25, 0x380, RZ, 0xc0, !PT ;  /* 0x0000038019187812 */ /* 0x000fe200078ec0ff */
[----:B------:R-:W1:Y:S01]  /*fcf0*/  SHFL.IDX PT, R21, R26, RZ, 0x1c1f ;  /* 0x001c1fff1a157589 */ /* 0x000e6200000e0000 */
[----:B------:R-:W-:Y:S01]  /*fd00*/  LOP3.LUT R40, R41, 0x380, RZ, 0xc0, !PT ;  /* 0x0000038029287812 */ /* 0x000fe200078ec0ff */
[----:B------:R-:W-:Y:S01]  /*fd10*/  IMAD.X R9, RZ, RZ, R7, P6 ;  /* 0x000000ffff097224 */ /* 0x000fe200030e0607 */
[----:B------:R-:W-:Y:S01]  /*fd20*/  SHF.R.U64 R24, R24, 0x3, RZ ;  /* 0x0000000318187819 */ /* 0x000fe200000012ff */
[----:B------:R-:W2:Y:S01]  /*fd30*/  SHFL.IDX PT, R39, R26, 0x1, 0x1c1f ;  /* 0x003c1f001a277f89 */ /* 0x000ea200000e0000 */
[----:B------:R-:W-:-:S02]  /*fd40*/  SHF.R.U64 R40, R40, 0x3, RZ ;  /* 0x0000000328287819 */ /* 0x000fc400000012ff */
[----:B------:R-:W-:Y:S01]  /*fd50*/  LOP3.LUT R24, R24, R25, RZ, 0x3c, !PT ;  /* 0x0000001918187212 */ /* 0x000fe200078e3cff */
[--C-:B------:R-:W-:Y:S01]  /*fd60*/  IMAD.X R25, RZ, RZ, R7.reuse, P2 ;  /* 0x000000ffff197224 */ /* 0x100fe200010e0607 */
[----:B------:R-:W-:Y:S01]  /*fd70*/  LOP3.LUT R40, R40, R41, RZ, 0x3c, !PT ;  /* 0x0000002928287212 */ /* 0x000fe200078e3cff */
[----:B------:R-:W-:Y:S01]  /*fd80*/  IMAD.X R41, RZ, RZ, R7, P0 ;  /* 0x000000ffff297224 */ /* 0x000fe200000e0607 */
[----:B------:R-:W-:Y:S02]  /*fd90*/  LOP3.LUT P0, RZ, R221, 0x3, RZ, 0xc0, !PT ;  /* 0x00000003ddff7812 */ /* 0x000fe4000780c0ff */
[----:B------:R-:W-:Y:S02]  /*fda0*/  IADD3 R5, P5, R6, 0x3000, RZ ;  /* 0x0000300006057810 */ /* 0x000fe40007fbe0ff */
[----:B------:R-:W-:Y:S01]  /*fdb0*/  ISETP.GE.OR P2, PT, R28, R69, P0 ;  /* 0x000000451c00720c */ /* 0x000fe20000746670 */
[----:B------:R-:W-:Y:S01]  /*fdc0*/  UIMAD.WIDE.U32 UR6, UR4, UR10, URZ ;  /* 0x0000000a040672a5 */ /* 0x000fe2000f8e003f */
[----:B------:R-:W-:-:S02]  /*fdd0*/  LOP3.LUT R4, R5, 0x380, RZ, 0xc0, !PT ;  /* 0x0000038005047812 */ /* 0x000fc400078ec0ff */
[----:B------:R-:W-:Y:S01]  /*fde0*/  LOP3.LUT R44, R45, 0x380, RZ, 0xc0, !PT ;  /* 0x000003802d2c7812 */ /* 0x000fe200078ec0ff */
[----:B------:R-:W-:Y:S01]  /*fdf0*/  ULDC.64 UR10, c[0x0][0xae8] ;  /* 0x0002ba00000a7ab9 */ /* 0x000fe20000000a00 */
[----:B------:R-:W-:Y:S02]  /*fe00*/  LOP3.LUT R32, R33, 0x380, RZ, 0xc0, !PT ;  /* 0x0000038021207812 */ /* 0x000fe400078ec0ff */
[----:B------:R-:W-:Y:S01]  /*fe10*/  LOP3.LUT R8, R8, R11, RZ, 0x3c, !PT ;  /* 0x0000000b08087212 */ /* 0x000fe200078e3cff */
[----:B------:R-:W-:Y:S01]  /*fe20*/  VIADD R11, R28, 0x8 ;  /* 0x000000081c0b7836 */ /* 0x000fe20000000000 */
[----:B------:R-:W-:Y:S02]  /*fe30*/  SHF.R.U64 R4, R4, 0x3, RZ ;  /* 0x0000000304047819 */ /* 0x000fe400000012ff */
[----:B------:R-:W-:Y:S01]  /*fe40*/  IADD3 R57, P6, R6, 0x8000, RZ ;  /* 0x0000800006397810 */ /* 0x000fe20007fde0ff */
        /* <DEDUP_REMOVED lines=10> */
[----:B------:R-:W-:Y:S01]  /*fef0*/  LOP3.LUT R29, R6, 0x380, RZ, 0xc0, !PT ;  /* 0x00000380061d7812 */ /* 0x000fe200078ec0ff */
        /* <DEDUP_REMOVED lines=8> */
[----:B------:R-:W-:Y:S01]  /*ff80*/  IMAD.X R33, RZ, RZ, R7, P3 ;  /* 0x000000ffff217224 */ /* 0x000fe200018e0607 */
[----:B------:R-:W-:Y:S01]  /*ff90*/  IADD3 R15, P3, R6, 0xb000, RZ ;  /* 0x0000b000060f7810 */ /* 0x000fe20007f7e0ff */
[----:B------:R-:W-:Y:S01]  /*ffa0*/  ULDC.64 UR8, c[0x0][0xaf0] ;  /* 0x0002bc0000087ab9 */ /* 0x000fe20000000a00 */
[----:B------:R-:W-:Y:S01]  /*ffb0*/  UIADD3 UR7, UR7, UR4, URZ ;  /* 0x0000000407077290 */ /* 0x000fe2000fffe03f */
[----:B------:R-:W-:Y:S01]  /*ffc0*/  LOP3.LUT R56, R57, 0x380, RZ, 0xc0, !PT ;  /* 0x0000038039387812 */ /* 0x000fe200078ec0ff */
[----:B------:R-:W-:Y:S01]  /*ffd0*/  UIMAD UR4, UR37, UR8, URZ ;  /* 0x00000008250472a4 */ /* 0x000fe2000f8e023f */
[----:B------:R-:W-:Y:S01]  /*ffe0*/  LOP3.LUT R52, R53, 0x380, RZ, 0xc0, !PT ;  /* 0x0000038035347812 */ /* 0x000fe200078ec0ff */
[----:B--2---:R2:W-:Y:S01]  /*fff0*/  @!P0 ST.E desc[UR54][R38.64], R2 ;  /* 0x0000000226008985 */ /* 0x0045e2000c101936 */
[----:B------:R-:W-:-:S02]  /*10000*/  LOP3.LUT R48, R49, 0x380, RZ, 0xc0, !PT ;  /* 0x0000038031307812 */ /* 0x000fc400078ec0ff */
[----:B------:R-:W-:Y:S01]  /*10010*/  SHF.R.U64 R29, R29, 0x3, RZ ;  /* 0x000000031d1d7819 */ /* 0x000fe200000012ff */
[----:B------:R-:W-:Y:S01]  /*10020*/  IMAD.MOV.U32 R61, RZ, RZ, R60 ;  /* 0x000000ffff3d7224 */ /* 0x000fe200078e003c */
[----:B------:R-:W-:Y:S01]  /*10030*/  LOP3.LUT R10, R15, 0x380, RZ, 0xc0, !PT ;  /* 0x000003800f0a7812 */ /* 0x000fe200078ec0ff */
[----:B-1----:R-:W-:Y:S01]  /*10040*/  @P1 IMAD.HI.U32 R0, R60, R21, RZ ;  /* 0x000000153c001227 */ /* 0x002fe200078e00ff */
[----:B------:R-:W-:Y:S01]  /*10050*/  SHF.R.U64 R56, R56, 0x3, RZ ;  /* 0x0000000338387819 */ /* 0x000fe200000012ff */
[----:B------:R-:W-:Y:S01]  /*10060*/  UIMAD UR4, UR36, UR9, UR4 ;  /* 0x00000009240472a4 */ /* 0x000fe2000f8e0204 */
[----:B------:R-:W-:Y:S01]  /*10070*/  SHF.R.U64 R52, R52, 0x3, RZ ;  /* 0x0000000334347819 */ /* 0x000fe200000012ff */
[----:B------:R-:W-:Y:S01]  /*10080*/  UIMAD.WIDE.U32 UR6, UR36, UR8, UR6 ;  /* 0x00000008240672a5 */ /* 0x000fe2000f8e0006 */
[----:B0-----:R-:W-:Y:S01]  /*10090*/  @P1 SHF.R.U32.HI R61, RZ, R67, R0 ;  /* 0x00000043ff3d1219 */ /* 0x001fe20000011600 */
[----:B------:R-:W-:Y:S01]  /*100a0*/  IMAD.X R37, RZ, RZ, R7, P3 ;  /* 0x000000ffff257224 */ /* 0x000fe200018e0607 */
[----:B------:R-:W-:Y:S01]  /*100b0*/  SHF.R.U64 R48, R48, 0x3, RZ ;  /* 0x0000000330307819 */ /* 0x000fe200000012ff */
[----:B------:R-:W5:Y:S01]  /*100c0*/  LD.E.128 R44, desc[UR54][R44.64] ;  /* 0x000000362c2c7980 */ /* 0x000f62000c101d00 */
        /* <DEDUP_REMOVED lines=74> */
.L_x_2453:
[----:B------:R-:W-:Y:S05]  /*10570*/  BSYNC B1 ;  /* 0x0000000000017941 */ /* 0x000fea0003800000 */
.L_x_2452:
        /* <DEDUP_REMOVED lines=17> */
.L_x_2455:
[----:B------:R-:W-:Y:S05]  /*10690*/  BSYNC B1 ;  /* 0x0000000000017941 */ /* 0x000fea0003800000 */
.L_x_2454:
        /* <DEDUP_REMOVED lines=17> */
.L_x_2457:
[----:B------:R-:W-:Y:S05]  /*107b0*/  BSYNC B1 ;  /* 0x0000000000017941 */ /* 0x000fea0003800000 */
.L_x_2456:
        /* <DEDUP_REMOVED lines=20> */
.L_x_2450:
        /* <DEDUP_REMOVED lines=33> */
.L_x_2459:
[----:B------:R-:W-:Y:S01]  /*10b10*/  USEL UR36, UR36, URZ, !UP0 ;  /* 0x0000003f24247287 */ /* 0x000fe2000c000000 */
[----:B------:R-:W-:Y:S01]  /*10b20*/  BSSY B1, `(.L_x_2460) ;  /* 0x000002c000017945 */ /* 0x000fe20003800000 */
[----:B------:R-:W-:-:S03]  /*10b30*/  USEL UR37, UR37, URZ, !UP0 ;  /* 0x0000003f25257287 */ /* 0x000fc6000c000000 */
[----:B------:R-:W-:Y:S09]  /*10b40*/  @P1 BRA `(.L_x_2461) ;  /* 0x0000000000a41947 */ /* 0x000ff20003800000 */
        /* <DEDUP_REMOVED lines=41> */
.L_x_2461:
[----:B------:R-:W-:Y:S05]  /*10de0*/  BSYNC B1 ;  /* 0x0000000000017941 */ /* 0x000fea0003800000 */
.L_x_2460:
        /* <DEDUP_REMOVED lines=65> */
.L_x_2463:
[----:B------:R-:W-:Y:S05]  /*11200*/  BSYNC B1 ;  /* 0x0000000000017941 */ /* 0x000fea0003800000 */
.L_x_2462:
        /* <DEDUP_REMOVED lines=17> */
.L_x_2465:
[----:B------:R-:W-:Y:S05]  /*11320*/  BSYNC B1 ;  /* 0x0000000000017941 */ /* 0x000fea0003800000 */
.L_x_2464:
        /* <DEDUP_REMOVED lines=17> */
.L_x_2467:
[----:B------:R-:W-:Y:S05]  /*11440*/  BSYNC B1 ;  /* 0x0000000000017941 */ /* 0x000fea0003800000 */
.L_x_2466:
        /* <DEDUP_REMOVED lines=18> */
.L_x_2458:
[----:B------:R-:W-:Y:S05]  /*11570*/  BSYNC B0 ;  /* 0x0000000000007941 */ /* 0x000fea0003800000 */
.L_x_2449:
[----:B------:R-:W-:Y:S02]  /*11580*/  ULDC UR4, c[0x0][0xc3c] ;  /* 0x00030f0000047ab9 */ /* 0x000fe40000000800 */
[----:B------:R-:W-:-:S13]  /*11590*/  ISETP.GE.AND P0, PT, R63, UR4, PT ;  /* 0x000000043f007c0c */ /* 0x000fda000bf06270 */
[----:B------:R-:W-:Y:S05]  /*115a0*/  @!P0 BRA `(.L_x_2468) ;  /* 0xfffffef400ec8947 */ /* 0x000fea000383ffff */
[----:B------:R-:W-:Y:S05]  /*115b0*/  EXIT ;  /* 0x000000000000794d */ /* 0x000fea0003800000 */
.L_x_2407:
        /* <DEDUP_REMOVED lines=55> */
.L_x_2474:
        /* <DEDUP_REMOVED lines=12> */
.L_x_2473:
[----:B------:R-:W-:Y:S05]  /*119f0*/  BSYNC B0 ;  /* 0x0000000000007941 */ /* 0x000fea0003800000 */
.L_x_2472:
        /* <DEDUP_REMOVED lines=21> */
.L_x_2470:
[----:B------:R-:W-:-:S04]  /*11b50*/  IMAD.IADD R13, R4, 0x1, -R3 ;  /* 0x00000001040d7824 */ /* 0x000fc800078e0a03 */
[----:B------:R-:W-:-:S05]  /*11b60*/  IMAD R2, R8, R9, R13 ;  /* 0x0000000908027224 */ /* 0x000fca00078e020d */
[----:B------:R-:W-:-:S13]  /*11b70*/  ISETP.GT.AND P0, PT, R2, R7, PT ;  /* 0x000000070200720c */ /* 0x000fda0003f04270 */
[----:B------:R-:W-:Y:S02]  /*11b80*/  VOTEU.ANY UR7, UPT, !P0 ;  /* 0x0000000000077886 */ /* 0x000fe400040e0100 */
[----:B------:R-:W-:-:S04]  /*11b90*/  UPOPC UR6, UR7 ;  /* 0x00000007000672bf */ /* 0x000fc80008000000 */
[----:B------:R-:W-:-:S03]  /*11ba0*/  UIADD3 UR39, UR6, UR4, URZ ;  /* 0x0000000406277290 */ /* 0x000fc6000fffe03f */
[----:B------:R-:W-:Y:S02]  /*11bb0*/  ULDC.64 UR4, c[0x0][0xc90] ;  /* 0x0003240000047ab9 */ /* 0x000fe40000000a00 */
[----:B------:R-:W-:-:S06]  /*11bc0*/  UIMAD.WIDE UR4, UR39, 0x4, UR4 ;  /* 0x00000004270478a5 */ /* 0x000fcc000f8e0204 */
[----:B------:R-:W-:Y:S02]  /*11bd0*/  IMAD.U32 R2, RZ, RZ, UR4 ;  /* 0x00000004ff027e24 */ /* 0x000fe4000f8e00ff */
[----:B------:R-:W-:-:S05]  /*11be0*/  IMAD.U32 R3, RZ, RZ, UR5 ;  /* 0x00000005ff037e24 */ /* 0x000fca000f8e00ff */
[----:B------:R-:W2:Y:S01]  /*11bf0*/  LDG.E R6, desc[UR54][R2.64] ;  /* 0x0000003602067981 */ /* 0x000ea2000c1e1900 */
[----:B------:R-:W-:Y:S01]  /*11c00*/  IMAD.U32 R15, RZ, RZ, UR6 ;  /* 0x00000006ff0f7e24 */ /* 0x000fe2000f8e00ff */
[----:B------:R-:W-:-:S04]  /*11c10*/  ISETP.NE.AND P0, PT, RZ, UR7, PT ;  /* 0x00000007ff007c0c */ /* 0x000fc8000bf05270 */
        /* <DEDUP_REMOVED lines=8> */
[----:B------:R-:W-:-:S06]  /*11ca0*/  UIADD3 UR4, UR6, -0x1, URZ ;  /* 0xffffffff06047890 */ /* 0x000fcc000fffe03f */
[----:B0-----:R-:W-:-:S05]  /*11cb0*/  IMAD.U32 R11, RZ, RZ, UR4 ;  /* 0x00000004ff0b7e24 */ /* 0x001fca000f8e00ff */
[----:B------:R2:W3:Y:S02]  /*11cc0*/  SHFL.IDX PT, R16, R8, R11, 0x1f ;  /* 0x00001f0b08107589 */ /* 0x0004e400000e0000 */
.L_x_2475:
[----:B-1----:R-:W-:Y:S02]  /*11cd0*/  IMAD.MOV R2, RZ, RZ, -R3 ;  /* 0x000000ffff027224 */ /* 0x002fe400078e0a03 */
[----:B---3--:R-:W-:Y:S02]  /*11ce0*/  IMAD R16, R16, R9, R13 ;  /* 0x0000000910107224 */ /* 0x008fe400078e020d */
[----:B------:R-:W-:Y:S01]  /*11cf0*/  IMAD.MOV.U32 R13, RZ, RZ, R2 ;  /* 0x000000ffff0d7224 */ /* 0x000fe200078e0002 */
[----:B------:R-:W-:Y:S01]  /*11d00*/  IABS R2, R4 ;  /* 0x0000000400027213 */ /* 0x000fe20000000000 */
[----:B0-2---:R-:W-:Y:S02]  /*11d10*/  IMAD.IADD R11, R7, 0x1, -R16 ;  /* 0x00000001070b7824 */ /* 0x005fe400078e0a10 */
        /* <DEDUP_REMOVED lines=23> */
[----:B------:R-:W-:Y:S02]  /*11e90*/  VIADDMNMX R15, R3, R9, R6, PT ;  /* 0x00000009030f7246 */ /* 0x000fe40003800106 */
[----:B------:R-:W-:Y:S02]  /*11ea0*/  IABS R9, R4 ;  /* 0x0000000400097213 */ /* 0x000fe40000000000 */
[-C--:B------:R-:W-:Y:S01]  /*11eb0*/  IABS R8, R15.reuse ;  /* 0x0000000f00087213 */ /* 0x080fe20000000000 */
[----:B------:R-:W-:Y:S01]  /*11ec0*/  IMAD.MOV R18, RZ, RZ, -R15 ;  /* 0x000000ffff127224 */ /* 0x000fe200078e0a0f */
[----:B------:R-:W-:Y:S02]  /*11ed0*/  IABS R10, R15 ;  /* 0x0000000f000a7213 */ /* 0x000fe40000000000 */
[----:B------:R-:W0:Y:S08]  /*11ee0*/  I2F.RP R6, R8 ;  /* 0x0000000800067306 */ /* 0x000e300000209400 */
[----:B0-----:R-:W0:Y:S02]  /*11ef0*/  MUFU.RCP R6, R6 ;  /* 0x0000000600067308 */ /* 0x001e240000001000 */
[----:B0-----:R-:W-:-:S06]  /*11f00*/  VIADD R3, R6, 0xffffffe ;  /* 0x0ffffffe06037836 */ /* 0x001fcc0000000000 */
[----:B------:R-:W0:Y:S02]  /*11f10*/  F2I.FTZ.U32.TRUNC.NTZ R3, R3 ;  /* 0x0000000300037305 */ /* 0x000e24000021f000 */
[----:B0-----:R-:W-:-:S04]  /*11f20*/  IMAD.MOV R2, RZ, RZ, -R3 ;  /* 0x000000ffff027224 */ /* 0x001fc800078e0a03 */
[----:B------:R-:W-:Y:S02]  /*11f30*/  IMAD.MOV.U32 R7, RZ, RZ, R2 ;  /* 0x000000ffff077224 */ /* 0x000fe400078e0002 */
[----:B------:R-:W-:Y:S02]  /*11f40*/  IMAD.MOV.U32 R2, RZ, RZ, RZ ;  /* 0x000000ffff027224 */ /* 0x000fe400078e00ff */
        /* <DEDUP_REMOVED lines=20> */
.L_x_2471:
[----:B------:R-:W-:Y:S01]  /*12090*/  IMAD.MOV.U32 R16, RZ, RZ, R7 ;  /* 0x000000ffff107224 */ /* 0x000fe200078e0007 */
[----:B------:R-:W-:Y:S01]  /*120a0*/  ULDC UR39, c[0x0][0xc3c] ;  /* 0x00030f0000277ab9 */ /* 0x000fe20000000800 */
[----:B------:R-:W-:Y:S02]  /*120b0*/  IMAD.MOV.U32 R17, RZ, RZ, RZ ;  /* 0x000000ffff117224 */ /* 0x000fe400078e00ff */
[----:B------:R-:W-:-:S07]  /*120c0*/  IMAD.MOV.U32 R18, RZ, RZ, RZ ;  /* 0x000000ffff127224 */ /* 0x000fce00078e00ff */
.L_x_2476:
[----:B------:R-:W-:Y:S01]  /*120d0*/  ISETP.NE.AND P0, PT, R5, RZ, PT ;  /* 0x000000ff0500720c */ /* 0x000fe20003f05270 */
[----:B------:R-:W-:-:S12]  /*120e0*/  IMAD.U32 R19, RZ, RZ, UR39 ;  /* 0x00000027ff137e24 */ /* 0x000fd8000f8e00ff */
[----:B------:R-:W0:Y:S01]  /*120f0*/  @!P0 S2R R3, SR_CgaCtaId ;  /* 0x0000000000038919 */ /* 0x000e220000008800 */
[----:B------:R-:W-:-:S04]  /*12100*/  @!P0 MOV R0, 0x400 ;  /* 0x0000040000008802 */ /* 0x000fc80000000f00 */
[----:B0-----:R-:W-:-:S05]  /*12110*/  @!P0 LEA R0, R3, R0, 0x18 ;  /* 0x0000000003008211 */ /* 0x001fca00078ec0ff */
[----:B------:R0:W-:Y:S01]  /*12120*/  @!P0 STS.128 [R0+0x334d0], R16 ;  /* 0x0334d01000008388 */ /* 0x0001e20000000c00 */
[----:B------:R-:W-:Y:S06]  /*12130*/  BAR.ARV 0x5, 0x180 ;  /* 0x0146000000007b1d */ /* 0x000fec0000002000 */
.L_x_2469:
        /* <DEDUP_REMOVED lines=34> */
[----:B------:R-:W-:Y:S02]  /*12360*/  LOP3.LUT R6, R33, 0x1b0, RZ, 0xc0, !PT ;  /* 0x000001b021067812 */ /* 0x000fe400078ec0ff */
        /* <DEDUP_REMOVED lines=16> */
.L_x_2554:
        /* <DEDUP_REMOVED lines=8> */
[----:B------:R-:W-:Y:S02]  /*124f0*/  UISETP.NE.U32.AND UP1, UPT, UR4, URZ, UPT ;  /* 0x0000003f0400728c */ /* 0x000fe4000bf25070 */
[----:B------:R-:W-:Y:S02]  /*12500*/  UISETP.NE.U32.AND UP0, UPT, UR6, URZ, UPT ;  /* 0x0000003f0600728c */ /* 0x000fe4000bf05070 */
[----:B------:R-:W-:Y:S02]  /*12510*/  UISETP.NE.AND.EX UP1, UPT, UR5, URZ, UPT, UP1 ;  /* 0x0000003f0500728c */ /* 0x000fe4000bf25310 */
[----:B------:R-:W-:Y:S02]  /*12520*/  UISETP.NE.AND.EX UP0, UPT, UR7, URZ, UPT, UP0 ;  /* 0x0000003f0700728c */ /* 0x000fe4000bf05300 */
[----:B------:R-:W-:Y:S02]  /*12530*/  UISETP.NE.U32.AND UP2, UPT, UR8, URZ, UPT ;  /* 0x0000003f0800728c */ /* 0x000fe4000bf45070 */
[----:B------:R-:W-:-:S02]  /*12540*/  PLOP3.LUT P0, PT, PT, PT, UP1, 0x80, 0x0 ;  /* 0x000000000000781c */ /* 0x000fc40003f0f018 */
[----:B------:R-:W-:Y:S01]  /*12550*/  PLOP3.LUT P1, PT, PT, PT, UP0, 0x80, 0x0 ;  /* 0x000000000000781c */ /* 0x000fe20003f2f008 */
[----:B------:R-:W-:Y:S01]  /*12560*/  UISETP.NE.AND.EX UP5, UPT, UR9, URZ, UPT, UP2 ;  /* 0x0000003f0900728c */ /* 0x000fe2000bfa5320 */
[----:B------:R-:W-:-:S03]  /*12570*/  IMAD.MOV.U32 R25, RZ, RZ, RZ ;  /* 0x000000ffff197224 */ /* 0x000fc600078e00ff */
[----:B------:R-:W-:Y:S02]  /*12580*/  UP2UR UR50, UPR, URZ, 0x20 ;  /* 0x000000203f327883 */ /* 0x000fe40008000000 */
[----:B------:R-:W-:Y:S02]  /*12590*/  PLOP3.LUT P2, PT, PT, PT, UP5, 0x80, 0x0 ;  /* 0x000000000000781c */ /* 0x000fe40003f4f058 */
[----:B--2---:R-:W-:-:S13]  /*125a0*/  R2UR UR43, R2 ;  /* 0x00000000022b72ca */ /* 0x004fda00000e0000 */
[----:B------:R-:W-:Y:S02]  /*125b0*/  USHF.R.S32.HI UR44, URZ, 0x1f, UR43 ;  /* 0x0000001f3f2c7899 */ /* 0x000fe4000801142b */
[----:B------:R-:W-:Y:S02]  /*125c0*/  @UP1 ULEA UR4, UP3, UR43, UR4, 0x2 ;  /* 0x000000042b041291 */ /* 0x000fe4000f86103f */
[----:B------:R-:W-:Y:S02]  /*125d0*/  USHF.L.U32 UR45, UR43, 0x2, URZ ;  /* 0x000000022b2d7899 */ /* 0x000fe4000800063f */
[----:B------:R-:W-:Y:S02]  /*125e0*/  @UP1 ULEA.HI.X UR5, UR43, UR5, UR44, 0x2, UP3 ;  /* 0x000000052b051291 */ /* 0x000fe400098f142c */
[----:B------:R-:W-:Y:S01]  /*125f0*/  USHF.L.U64.HI UR37, UR43, 0x2, UR44 ;  /* 0x000000022b257899 */ /* 0x000fe2000801022c */
[----:B------:R-:W-:Y:S01]  /*12600*/  IMAD.U32 R2, RZ, RZ, UR4 ;  /* 0x00000004ff027e24 */ /* 0x000fe2000f8e00ff */
[----:B------:R-:W-:-:S02]  /*12610*/  @UP0 UIADD3 UR6, UP4, UR45, UR6, URZ ;  /* 0x000000062d060290 */ /* 0x000fc4000ff9e03f */
[----:B------:R-:W-:Y:S02]  /*12620*/  IMAD.U32 R3, RZ, RZ, UR5 ;  /* 0x00000005ff037e24 */ /* 0x000fe4000f8e00ff */
[----:B------:R-:W-:Y:S02]  /*12630*/  @UP0 UIADD3.X UR7, UR37, UR7, URZ, UP4, !UPT ;  /* 0x0000000725070290 */ /* 0x000fe4000a7fe43f */
[----:B------:R-:W-:Y:S01]  /*12640*/  UIADD3 UR8, UP0, UR45, UR8, URZ ;  /* 0x000000082d087290 */ /* 0x000fe2000ff1e03f */
[----:B0-----:R0:W5:Y:S03]  /*12650*/  @P0 LDG.E R0, desc[UR54][R2.64] ;  /* 0x0000003602000981 */ /* 0x001166000c1e1900 */
[----:B------:R-:W-:Y:S01]  /*12660*/  UIADD3.X UR4, UR37, UR9, URZ, UP0, !UPT ;  /* 0x0000000925047290 */ /* 0x000fe200087fe43f */
[----:B0-----:R-:W-:Y:S02]  /*12670*/  IMAD.U32 R2, RZ, RZ, UR6 ;  /* 0x00000006ff027e24 */ /* 0x001fe4000f8e00ff */
[----:B------:R-:W-:-:S05]  /*12680*/  IMAD.U32 R3, RZ, RZ, UR7 ;  /* 0x00000007ff037e24 */ /* 0x000fca000f8e00ff */
[----:B------:R0:W2:Y:S02]  /*12690*/  @P1 LDG.E R4, desc[UR54][R2.64] ;  /* 0x0000003602041981 */ /* 0x0000a4000c1e1900 */
[----:B0-----:R-:W-:Y:S02]  /*126a0*/  IMAD.U32 R2, RZ, RZ, UR8 ;  /* 0x00000008ff027e24 */ /* 0x001fe4000f8e00ff */
[----:B------:R-:W-:-:S05]  /*126b0*/  IMAD.U32 R3, RZ, RZ, UR4 ;  /* 0x00000004ff037e24 */ /* 0x000fca000f8e00ff */
[----:B------:R0:W5:Y:S01]  /*126c0*/  @P2 LDG.E R25, desc[UR54][R2.64] ;  /* 0x0000003602192981 */ /* 0x000162000c1e1900 */
[----:B--2---:R-:W-:Y:S01]  /*126d0*/  @P1 R2UR UR40, R4 ;  /* 0x00000000042812ca */ /* 0x004fe200000e0000 */
[----:B01-3--:R-:W-:-:S14]  /*126e0*/  @P1 BRA `(.L_x_2478) ;  /* 0x0000000000241947 */ /* 0x00bfdc0003800000 */
[----:B------:R-:W-:Y:S01]  /*126f0*/  UISETP.NE.AND UP0, UPT, UR50, URZ, UPT ;  /* 0x0000003f3200728c */ /* 0x000fe2000bf05270 */
[----:B------:R-:W-:-:S05]  /*12700*/  ULDC UR40, c[0x0][0x288] ;  /* 0x0000a20000287ab9 */ /* 0x000fca0000000800 */
[----:B------:R-:W-:-:S13]  /*12710*/  PLOP3.LUT P1, PT, PT, PT, UP0, 0x40, 0x0 ;  /* 0x000000000000781c */ /* 0x000fda0003f2e808 */
[----:B------:R-:W-:Y:S05]  /*12720*/  @P1 BRA `(.L_x_2478) ;  /* 0x0000000000141947 */ /* 0x000fea0003800000 */
[----:B------:R-:W2:Y:S04]  /*12730*/  LDG.E R5, desc[UR54][R2.64] ;  /* 0x0000003602057981 */ /* 0x000ea8000c1e1900 */
[----:B------:R-:W3:Y:S01]  /*12740*/  LDG.E R4, desc[UR54][R2.64+0x4] ;  /* 0x0000043602047981 */ /* 0x000ee2000c1e1900 */
[----:B--2---:R-:W-:Y:S02]  /*12750*/  R2UR UR4, R5 ;  /* 0x00000000050472ca */ /* 0x004fe400000e0000 */
[----:B---3--:R-:W-:-:S13]  /*12760*/  R2UR UR40, R4 ;  /* 0x00000000042872ca */ /* 0x008fda00000e0000 */
[----:B------:R-:W-:-:S12]  /*12770*/  UIADD3 UR40, -UR4, UR40, URZ ;  /* 0x0000002804287290 */ /* 0x000fd8000fffe13f */
.L_x_2478:
        /* <DEDUP_REMOVED lines=16> */
[----:B------:R-:W-:-:S04]  /*12880*/  IMAD.U32 R2, RZ, RZ, UR4 ;  /* 0x00000004ff027e24 */ /* 0x000fc8000f8e00ff */
[----:B------:R-:W-:-:S05]  /*12890*/  IMAD.U32 R3, RZ, RZ, UR5 ;  /* 0x00000005ff037e24 */ /* 0x000fca000f8e00ff */
[----:B------:R-:W2:Y:S02]  /*128a0*/  LDG.E R2, desc[UR54][R2.64] ;  /* 0x0000003602027981 */ /* 0x000ea4000c1e1900 */
[----:B--2---:R-:W-:Y:S01]  /*128b0*/  R2UR UR36, R2 ;  /* 0x00000000022472ca */ /* 0x004fe200000e0000 */
[----:B------:R-:W-:-:S14]  /*128c0*/  BRA `(.L_x_2480) ;  /* 0x00000000002c7947 */ /* 0x000fdc0003800000 */
.L_x_2479:
        /* <DEDUP_REMOVED lines=11> */
.L_x_2480:
[----:B------:R-:W-:Y:S01]  /*12980*/  R2UR UR6, R17 ;  /* 0x00000000110672ca */ /* 0x000fe200000e0000 */
[----:B------:R-:W-:Y:S01]  /*12990*/  ULDC UR4, c[0x0][0x448] ;  /* 0x0001120000047ab9 */ /* 0x000fe20000000800 */
[----:B------:R-:W-:Y:S01]  /*129a0*/  UIADD3 UR36, -UR38, UR36, URZ ;  /* 0x0000002426247290 */ /* 0x000fe2000fffe13f */
[----:B------:R-:W-:Y:S01]  /*129b0*/  BSSY B7, `(.L_x_2481) ;  /* 0x00004a5000077945 */ /* 0x000fe20003800000 */
[----:B------:R-:W-:Y:S02]  /*129c0*/  UISETP.NE.AND UP0, UPT, UR4, 0x1, UPT ;  /* 0x000000010400788c */ /* 0x000fe4000bf05270 */
[----:B------:R-:W-:Y:S02]  /*129d0*/  UIADD3 UR7, UR36, 0xa0, -UR40 ;  /* 0x000000a024077890 */ /* 0x000fe4000fffe828 */
[----:B------:R-:W-:-:S05]  /*129e0*/  UP2UR UR49, UPR, URZ, 0x1 ;  /* 0x000000013f317883 */ /* 0x000fca0008000000 */
[----:B------:R-:W-:Y:S02]  /*129f0*/  USHF.L.U32 UR6, UR6, 0x7, URZ ;  /* 0x0000000706067899 */ /* 0x000fe4000800063f */
[----:B------:R-:W-:Y:S01]  /*12a00*/  @UP0 ULDC UR4, c[0x0][0x44c] ;  /* 0x0001130000040ab9 */ /* 0x000fe20000000800 */
[----:B------:R-:W-:Y:S01]  /*12a10*/  @UP0 ULDC UR8, c[0x0][0x450] ;  /* 0x0001140000080ab9 */ /* 0x000fe20000000800 */
[----:B------:R-:W-:-:S04]  /*12a20*/  UIADD3 UR6, UR6, 0x7f, URZ ;  /* 0x0000007f06067890 */ /* 0x000fc8000fffe03f */
[----:B------:R-:W-:Y:S02]  /*12a30*/  UIMAD.WIDE.U32 UR4, UR6, UR4, URZ ;  /* 0x00000004060472a5 */ /* 0x000fe4000f8e003f */
[----:B------:R-:W-:Y:S02]  /*12a40*/  UIADD3 UR4, UR36, 0x9f, URZ ;  /* 0x0000009f24047890 */ /* 0x000fe4000fffe03f */
[----:B------:R-:W-:Y:S02]  /*12a50*/  @UP0 USHF.R.U32.HI UR6, URZ, UR8, UR5 ;  /* 0x000000083f060299 */ /* 0x000fe40008011605 */
[----:B------:R-:W-:Y:S02]  /*12a60*/  UIMAD.WIDE UR4, UR4, 0x66666667, URZ ;  /* 0x66666667040478a5 */ /* 0x000fe4000f8e023f */
[----:B------:R-:W-:Y:S02]  /*12a70*/  UIADD3 UR6, UR7, UR6, URZ ;  /* 0x0000000607067290 */ /* 0x000fe4000fffe03f */
[----:B------:R-:W-:-:S02]  /*12a80*/  USHF.R.U32.HI UR4, URZ, 0x1f, UR5 ;  /* 0x0000001f3f047899 */ /* 0x000fc40008011605 */
[----:B------:R-:W-:Y:S02]  /*12a90*/  UIMAD.WIDE UR6, UR6, 0x66666667, URZ ;  /* 0x66666667060678a5 */ /* 0x000fe4000f8e023f */
[----:B------:R-:W-:Y:S02]  /*12aa0*/  ULEA.HI.SX32 UR4, UR5, UR4, 0x1a ;  /* 0x0000000405047291 */ /* 0x000fe4000f8fd23f */
[----:B------:R-:W-:-:S04]  /*12ab0*/  USHF.R.U32.HI UR6, URZ, 0x1f, UR7 ;  /* 0x0000001f3f067899 */ /* 0x000fc80008011607 */
[----:B------:R-:W-:-:S04]  /*12ac0*/  ULEA.HI.SX32 UR6, UR7, UR6, 0x1a ;  /* 0x0000000607067291 */ /* 0x000fc8000f8fd23f */
[----:B------:R-:W-:-:S04]  /*12ad0*/  UISETP.LT.AND UP0, UPT, UR4, UR6, UPT ;  /* 0x000000060400728c */ /* 0x000fc8000bf01270 */
[----:B------:R-:W-:-:S06]  /*12ae0*/  USEL UR41, UR4, UR6, UP0 ;  /* 0x0000000604297287 */ /* 0x000fcc0008000000 */
[----:B------:R-:W-:-:S13]  /*12af0*/  ISETP.LT.AND P0, PT, RZ, UR41, PT ;  /* 0x00000029ff007c0c */ /* 0x000fda000bf01270 */
        /* <DEDUP_REMOVED lines=18> */
.L_x_2482:
        /* <DEDUP_REMOVED lines=20> */
.L_x_2485:
[----:B------:R-:W-:Y:S05]  /*12d60*/  BSYNC B6 ;  /* 0x0000000000067941 */ /* 0x000fea0003800000 */
.L_x_2484:
        /* <DEDUP_REMOVED lines=22> */
.L_x_2487:
[----:B------:R-:W-:Y:S05]  /*12ed0*/  BSYNC B6 ;  /* 0x0000000000067941 */ /* 0x000fea0003800000 */
.L_x_2486:
        /* <DEDUP_REMOVED lines=20> */
.L_x_2489:
[----:B------:R-:W-:Y:S05]  /*13020*/  BSYNC B6 ;  /* 0x0000000000067941 */ /* 0x000fea0003800000 */
.L_x_2488:
        /* <DEDUP_REMOVED lines=19> */
.L_x_2491:
[----:B------:R-:W-:Y:S05]  /*13160*/  BSYNC B6 ;  /* 0x0000000000067941 */ /* 0x000fea0003800000 */
.L_x_2490:
[----:B------:R-:W-:Y:S01]  /*13170*/  ULDC.64 UR4, c[0x0][0x9f8] ;  /* 0x00027e0000047ab9 */ /* 0x000fe20000000a00 */
[----:B------:R-:W0:Y:S01]  /*13180*/  LDC R19, c[0x0][0x430] ;  /* 0x00010c00ff137b82 */ /* 0x000e220000000800 */
[----:B------:R-:W-:-:S04]  /*13190*/  UISETP.NE.U32.AND UP0, UPT, UR4, URZ, UPT ;  /* 0x0000003f0400728c */ /* 0x000fc8000bf05070 */
[----:B------:R-:W-:-:S06]  /*131a0*/  UISETP.NE.AND.EX UP0, UPT, UR5, URZ, UPT, UP0 ;  /* 0x0000003f0500728c */ /* 0x000fcc000bf05300 */
[----:B------:R-:W-:-:S05]  /*131b0*/  PLOP3.LUT P0, PT, PT, PT, UP0, 0x80, 0x0 ;  /* 0x000000000000781c */ /* 0x000fca0003f0f008 */
[----:B------:R-:W-:-:S04]  /*131c0*/  @UP0 UIADD3 UR4, UP1, UR45, UR4, URZ ;  /* 0x000000042d040290 */ /* 0x000fc8000ff3e03f */
[----:B------:R-:W-:Y:S02]  /*131d0*/  @UP0 UIADD3.X UR5, UR37, UR5, URZ, UP1, !UPT ;  /* 0x0000000525050290 */ /* 0x000fe40008ffe43f */
[----:B------:R-:W-:-:S04]  /*131e0*/  IMAD.U32 R2, RZ, RZ, UR4 ;  /* 0x00000004ff027e24 */ /* 0x000fc8000f8e00ff */
[----:B------:R-:W-:-:S05]  /*131f0*/  IMAD.U32 R3, RZ, RZ, UR5 ;  /* 0x00000005ff037e24 */ /* 0x000fca000f8e00ff */
[----:B------:R1:W5:Y:S01]  /*13200*/  @P0 LDG.E R30, desc[UR54][R2.64] ;  /* 0x00000036021e0981 */ /* 0x000362000c1e1900 */
[----:B0-----:R-:W-:Y:S01]  /*13210*/  ISETP.NE.AND P1, PT, R19, 0x1, PT ;  /* 0x000000011300780c */ /* 0x001fe20003f25270 */
[----:B------:R-:W-:Y:S01]  /*13220*/  UMOV UR4, 0xffffffff ;  /* 0xffffffff00047882 */ /* 0x000fe20000000000 */
[----:B------:R-:W-:-:S11]  /*13230*/  LOP3.LUT R32, R32, 0xffffffbf, RZ, 0xc0, !PT ;  /* 0xffffffbf20207812 */ /* 0x000fd600078ec0ff */
[----:B------:R-:W-:Y:S01]  /*13240*/  @P1 LOP3.LUT R32, R32, 0x40, RZ, 0xfc, !PT ;  /* 0x0000004020201812 */ /* 0x000fe200078efcff */
[----:B-1----:R-:W-:Y:S06]  /*13250*/  BRA.DIV UR4, `(.L_x_2492) ;  /* 0x0000005604047947 */ /* 0x002fec000b800000 */
.L_x_2574:
[----:B------:R-:W0:Y:S01]  /*13260*/  S2R R0, SR_TID.X ;  /* 0x0000000000007919 */ /* 0x000e220000002100 */
[----:B------:R-:W-:Y:S01]  /*13270*/  UMOV UR4, 0xa0 ;  /* 0x000000a000047882 */ /* 0x000fe20000000000 */
[----:B------:R-:W1:Y:S01]  /*13280*/  @P1 LDC R5, c[0x0][0x434] ;  /* 0x00010d00ff051b82 */ /* 0x000e620000000800 */
[----:B------:R-:W-:Y:S01]  /*13290*/  UIMAD UR4, UR41, UR4, -0xa0 ;  /* 0xffffff60290474a4 */ /* 0x000fe2000f8e0204 */
[----:B-----5:R-:W-:-:S06]  /*132a0*/  SHF.R.S32.HI R36, RZ, 0x1f, R30 ;  /* 0x0000001fff247819 */ /* 0x020fcc000001141e */
[----:B------:R-:W2:Y:S08]  /*132b0*/  @P1 LDC R7, c[0x0][0x438] ;  /* 0x00010e00ff071b82 */ /* 0x000eb00000000800 */
[----:B------:R-:W3:Y:S08]  /*132c0*/  @P1 LDC R11, c[0x0][0x434] ;  /* 0x00010d00ff0b1b82 */ /* 0x000ef00000000800 */
[----:B------:R-:W4:Y:S01]  /*132d0*/  @P1 LDC R3, c[0x0][0x438] ;  /* 0x00010e00ff031b82 */ /* 0x000f220000000800 */
[C---:B0-----:R-:W-:Y:S01]  /*132e0*/  LOP3.LUT R2, R0.reuse, 0x7f, RZ, 0xc0, !PT ;  /* 0x0000007f00027812 */ /* 0x041fe200078ec0ff */
[----:B------:R-:W-:-:S02]  /*132f0*/  IMAD.SHL.U32 R14, R0, 0x20, RZ ;  /* 0x00000020000e7824 */ /* 0x000fc400078e00ff */
[----:B------:R-:W-:Y:S01]  /*13300*/  IMAD.SHL.U32 R0, R0, 0x20, RZ ;  /* 0x0000002000007824 */ /* 0x000fe200078e00ff */
[----:B------:R-:W-:-:S04]  /*13310*/  SHF.R.U32.HI R2, RZ, 0x2, R2 ;  /* 0x00000002ff027819 */ /* 0x000fc80000011602 */
[C---:B------:R-:W-:Y:S02]  /*13320*/  LOP3.LUT R14, R2.reuse, 0x60, R14, 0xf8, !PT ;  /* 0x00000060020e7812 */ /* 0x040fe400078ef80e */
[----:B------:R-:W-:Y:S02]  /*13330*/  LOP3.LUT R0, R2, 0x60, R0, 0xf8, !PT ;  /* 0x0000006002007812 */ /* 0x000fe400078ef800 */
[----:B------:R-:W-:-:S03]  /*13340*/  LOP3.LUT R14, R14, 0x80, RZ, 0xfc, !PT ;  /* 0x000000800e0e7812 */ /* 0x000fc600078efcff */
[----:B------:R-:W-:Y:S02]  /*13350*/  VIADD R9, R0, UR4 ;  /* 0x0000000400097c36 */ /* 0x000fe40008000000 */
[----:B------:R-:W-:Y:S02]  /*13360*/  VIADD R4, R14, UR4 ;  /* 0x000000040e047c36 */ /* 0x000fe40008000000 */
[----:B------:R-:W-:-:S03]  /*13370*/  VIADD R2, R9, UR38 ;  /* 0x0000002609027c36 */ /* 0x000fc60008000000 */
[----:B------:R-:W-:Y:S01]  /*13380*/  ISETP.GE.AND P0, PT, R4, UR36, PT ;  /* 0x0000002404007c0c */ /* 0x000fe2000bf06270 */
[----:B-1----:R-:W-:-:S03]  /*13390*/  @P1 IMAD.HI.U32 R0, R2, R5, RZ ;  /* 0x0000000502001227 */ /* 0x002fc600078e00ff */
[----:B------:R-:W-:Y:S01]  /*133a0*/  ISETP.GT.U32.OR P0, PT, R14, 0x9f, P0 ;  /* 0x0000009f0e00780c */ /* 0x000fe20000704470 */
[----:B------:R-:W-:Y:S01]  /*133b0*/  IMAD.MOV.U32 R12, RZ, RZ, R2 ;  /* 0x000000ffff0c7224 */ /* 0x000fe200078e0002 */
[----:B--2---:R-:W-:Y:S01]  /*133c0*/  @P1 SHF.R.U32.HI R12, RZ, R7, R0 ;  /* 0x00000007ff0c1219 */ /* 0x004fe20000011600 */
[----:B------:R-:W-:-:S04]  /*133d0*/  VIADD R0, R4, UR38 ;  /* 0x0000002604007c36 */ /* 0x000fc80008000000 */
[----:B---3--:R-:W-:-:S04]  /*133e0*/  @P1 IMAD.HI.U32 R8, R0, R11, RZ ;  /* 0x0000000b00081227 */ /* 0x008fc800078e00ff */
[----:B------:R-:W-:Y:S01]  /*133f0*/  IMAD.MOV.U32 R4, RZ, RZ, R0 ;  /* 0x000000ffff047224 */ /* 0x000fe200078e0000 */
[----:B----4-:R-:W-:Y:S01]  /*13400*/  @P1 SHF.R.U32.HI R4, RZ, R3, R8 ;  /* 0x00000003ff041219 */ /* 0x010fe20000011608 */
[----:B------:R-:W0:Y:S01]  /*13410*/  @!P0 LDC.64 R6, c[0x0][0x428] ;  /* 0x00010a00ff068b82 */ /* 0x000e220000000a00 */
[----:B------:R-:W-:Y:S01]  /*13420*/  IMAD.MOV R5, RZ, RZ, -R12 ;  /* 0x000000ffff057224 */ /* 0x000fe200078e0a0c */
[----:B------:R-:W-:Y:S02]  /*13430*/  ISETP.GE.AND P1, PT, R9, UR36, PT ;  /* 0x0000002409007c0c */ /* 0x000fe4000bf26270 */
[----:B------:R-:W-:Y:S01]  /*13440*/  @!P0 SHF.R.S32.HI R3, RZ, 0x1f, R4 ;  /* 0x0000001fff038819 */ /* 0x000fe20000011404 */
[----:B------:R-:W-:Y:S02]  /*13450*/  IMAD R5, R19, R5, R2 ;  /* 0x0000000513057224 */ /* 0x000fe400078e0202 */
[----:B------:R-:W-:Y:S02]  /*13460*/  @!P0 IMAD.MOV.U32 R2, RZ, RZ, R4 ;  /* 0x000000ffff028224 */ /* 0x000fe400078e0004 */
[----:B0-----:R-:W-:-:S02]  /*13470*/  @!P0 IMAD R8, R36, R6, RZ ;  /* 0x0000000624088224 */ /* 0x001fc400078e02ff */
        /* <DEDUP_REMOVED lines=30> */
[----:B-1----:R-:W-:Y:S01]  /*13660*/  IMAD R8, R19, R3, R0 ;  /* 0x0000000313087224 */ /* 0x002fe200078e0200 */
        /* <DEDUP_REMOVED lines=15> */
.L_x_2493:
[----:B------:R-:W-:Y:S01]  /*13760*/  IMAD R4, R28, 0x8, R22 ;  /* 0x000000081c047824 */ /* 0x000fe200078e0216 */
[----:B------:R-:W-:Y:S01]  /*13770*/  SHF.L.U32 R35, R31, 0x1f, RZ ;  /* 0x0000001f1f237819 */ /* 0x000fe200000006ff */
[----:B------:R-:W-:Y:S01]  /*13780*/  BSSY B0, `(.L_x_2494) ;  /* 0x0000004000007945 */ /* 0x000fe20003800000 */
[----:B------:R-:W-:Y:S02]  /*13790*/  SHF.R.S32.HI R26, RZ, 0x1f, R5 ;  /* 0x0000001fff1a7819 */ /* 0x000fe40000011405 */
[----:B------:R-:W0:Y:S02]  /*137a0*/  SYNCS.PHASECHK.TRANS64.TRYWAIT P0, [R4+URZ+0x33480], R35 ;  /* 0x03348023040075a7 */ /* 0x000e24000800017f */
[----:B0-----:R-:W-:Y:S05]  /*137b0*/  @!P0 BRA `(.L_x_2495) ;  /* 0x0000004c00d88947 */ /* 0x001fea0003800000 */
.L_x_2575:
[----:B------:R-:W-:Y:S05]  /*137c0*/  BSYNC B0 ;  /* 0x0000000000007941 */ /* 0x000fea0003800000 */
.L_x_2494:
[----:B------:R-:W2:Y:S01]  /*137d0*/  LDL R11, [R1] ;  /* 0x00000000010b7983 */ /* 0x000ea20000100800 */
[----:B------:R-:W-:Y:S01]  /*137e0*/  ULDC.64 UR4, c[0x0][0x328] ;  /* 0x0000ca0000047ab9 */ /* 0x000fe20000000a00 */
[----:B-----5:R-:W-:Y:S01]  /*137f0*/  SHF.R.S32.HI R27, RZ, 0x1f, R7 ;  /* 0x0000001fff1b7819 */ /* 0x020fe20000011407 */
[----:B------:R-:W-:Y:S01]  /*13800*/  IMAD R9, R26, UR4, RZ ;  /* 0x000000041a097c24 */ /* 0x000fe2000f8e02ff */
[----:B------:R-:W-:Y:S01]  /*13810*/  ULDC.64 UR6, c[0x0][0x338] ;  /* 0x0000ce0000067ab9 */ /* 0x000fe20000000a00 */
[C---:B------:R-:W-:Y:S01]  /*13820*/  IMAD.WIDE.U32 R2, R5.reuse, UR4, RZ ;  /* 0x0000000405027c25 */ /* 0x040fe2000f8e00ff */
[----:B------:R-:W-:Y:S01]  /*13830*/  ULDC.64 UR8, c[0x0][0x330] ;  /* 0x0000cc0000087ab9 */ /* 0x000fe20000000a00 */
[----:B------:R-:W1:Y:S01]  /*13840*/  S2R R12, SR_TID.X ;  /* 0x00000000000c7919 */ /* 0x000e620000002100 */
        /* <DEDUP_REMOVED lines=18> */
[----:B-1----:R-:W-:Y:S01]  /*13970*/  LOP3.LUT R12, R12, 0x7f, RZ, 0xc0, !PT ;  /* 0x0000007f0c0c7812 */ /* 0x002fe200078ec0ff */
[----:B------:R-:W-:Y:S02]  /*13980*/  UMOV UR4, 0xffffffff ;  /* 0xffffffff00047882 */ /* 0x000fe40000000000 */
[----:B------:R-:W-:Y:S01]  /*13990*/  IMAD.IADD R3, R3, 0x1, R9 ;  /* 0x0000000103037824 */ /* 0x000fe200078e0209 */
[----:B------:R-:W-:Y:S01]  /*139a0*/  SHF.R.U32.HI R12, RZ, 0x2, R12 ;  /* 0x00000002ff0c7819 */ /* 0x000fe2000001160c */
        /* <DEDUP_REMOVED lines=10> */
[----:B------:R-:W-:-:S13]  /*13a50*/  ISETP.GE.AND P0, PT, R9, 0x1, PT ;  /* 0x000000010900780c */ /* 0x000fda0003f06270 */
[----:B------:R-:W-:Y:S01]  /*13a60*/  @P0 LOP3.LUT R32, R32, 0x20, RZ, 0xfc, !PT ;  /* 0x0000002020200812 */ /* 0x000fe200078efcff */
[----:B--2---:R-:W-:Y:S01]  /*13a70*/  IMAD R21, R28, 0x7800, R11 ;  /* 0x000078001c157824 */ /* 0x004fe200078e020b */
[----:B------:R-:W-:Y:S06]  /*13a80*/  BRA.DIV UR4, `(.L_x_2496) ;  /* 0x0000004e04387947 */ /* 0x000fec000b800000 */
[----:B------:R-:W1:Y:S01]  /*13a90*/  SHFL.IDX PT, R2, R19, RZ, 0x1c1f ;  /* 0x001c1fff13027589 */ /* 0x000e6200000e0000 */
        /* <DEDUP_REMOVED lines=53> */
[----:B-1----:R1:W2:Y:S10]  /*13df0*/  SHFL.IDX PT, R2, R23, RZ, 0x1c1f ;  /* 0x001c1fff17027589 */ /* 0x0022b400000e0000 */
.L_x_2587:
        /* <DEDUP_REMOVED lines=13> */
.L_x_2497:
        /* <DEDUP_REMOVED lines=11> */
.L_x_2498:
[----:B------:R2:W-:Y:S01]  /*13f80*/  SYNCS.ARRIVE.TRANS64.A1T0 RZ, [R4+URZ+0x33470], RZ ;  /* 0x033470ff04ff79a7 */ /* 0x0005e2000810003f */
[----:B------:R-:W-:Y:S05]  /*13f90*/  @!P2 BRA `(.L_x_2499) ;  /* 0x000000000004a947 */ /* 0x000fea0003800000 */
[----:B------:R-:W-:Y:S01]  /*13fa0*/  BPT.TRAP 0x1 ;  /* 0x000000040000795c */ /* 0x000fe20000300000 */
.L_x_2499:
[----:B------:R-:W3:Y:S01]  /*13fb0*/  SYNCS.PHASECHK.TRANS64.TRYWAIT P0, [R4+URZ+0x33440], R35 ;  /* 0x03344023040075a7 */ /* 0x000ee2000800017f */
[----:B------:R-:W-:Y:S04]  /*13fc0*/  BSSY B0, `(.L_x_2500) ;  /* 0x0000002000007945 */ /* 0x000fe80003800000 */
[----:B---3--:R-:W-:Y:S05]  /*13fd0*/  @!P0 BRA `(.L_x_2501) ;  /* 0x0000004c00f08947 */ /* 0x008fea0003800000 */
.L_x_2588:
[----:B------:R-:W-:Y:S05]  /*13fe0*/  BSYNC B0 ;  /* 0x0000000000007941 */ /* 0x000fea0003800000 */
.L_x_2500:
[----:B------:R-:W-:Y:S01]  /*13ff0*/  ULDC.64 UR4, c[0x0][0x300] ;  /* 0x0000c00000047ab9 */ /* 0x000fe20000000a00 */
[----:B------:R-:W-:Y:S01]  /*14000*/  ULDC.64 UR6, c[0x0][0x310] ;  /* 0x0000c40000067ab9 */ /* 0x000fe20000000a00 */
[----:B------:R-:W-:Y:S01]  /*14010*/  IMAD R9, R26, UR4, RZ ;  /* 0x000000041a097c24 */ /* 0x000fe2000f8e02ff */
[----:B------:R-:W-:Y:S01]  /*14020*/  ULDC.64 UR8, c[0x0][0x2e8] ;  /* 0x0000ba0000087ab9 */ /* 0x000fe20000000a00 */
[----:B------:R-:W-:-:S04]  /*14030*/  IMAD.WIDE.U32 R2, R5, UR4, RZ ;  /* 0x0000000405027c25 */ /* 0x000fc8000f8e00ff */
        /* <DEDUP_REMOVED lines=14> */
[----:B------:R-:W-:Y:S02]  /*14120*/  IMAD R29, R6, UR7, R29 ;  /* 0x00000007061d7c24 */ /* 0x000fe4000f8e021d */
        /* <DEDUP_REMOVED lines=11> */
[----:B------:R-:W4:Y:S01]  /*141e0*/  LDC R11, c[0x0][0x2f4] ;  /* 0x0000bd00ff0b7b82 */ /* 0x000f220000000800 */
[----:B------:R-:W5:Y:S01]  /*141f0*/  SHFL.IDX PT, R14, R5, RZ, 0x1c1f ;  /* 0x001c1fff050e7589 */ /* 0x000f6200000e0000 */
[----:B------:R-:W-:Y:S02]  /*14200*/  LOP3.LUT R32, R32, 0xfffffdff, RZ, 0xc0, !PT ;  /* 0xfffffdff20207812 */ /* 0x000fe400078ec0ff */
[C---:B------:R-:W-:Y:S01]  /*14210*/  LOP3.LUT R12, R33.reuse, 0x40, RZ, 0xfc, !PT ;  /* 0x00000040210c7812 */ /* 0x040fe200078efcff */
[----:B------:R-:W0:Y:S01]  /*14220*/  SHFL.IDX PT, R2, R7, RZ, 0x1c1f ;  /* 0x001c1fff07027589 */ /* 0x000e2200000e0000 */
[----:B------:R-:W-:Y:S02]  /*14230*/  @P3 LOP3.LUT R32, R32, 0x200, RZ, 0xfc, !PT ;  /* 0x0000020020203812 */ /* 0x000fe400078efcff */
[----:B------:R-:W-:Y:S01]  /*14240*/  LOP3.LUT R10, R33, 0x80, RZ, 0xfc, !PT ;  /* 0x00000080210a7812 */ /* 0x000fe200078efcff */
[----:B------:R-:W-:Y:S01]  /*14250*/  SHFL.IDX PT, R8, R8, RZ, 0x1c1f ;  /* 0x001c1fff08087589 */ /* 0x000fe200000e0000 */
[----:B------:R-:W-:-:S02]  /*14260*/  LOP3.LUT P3, RZ, R32, 0x20, RZ, 0xc0, !PT ;  /* 0x0000002020ff7812 */ /* 0x000fc4000786c0ff */
[-C--:B----4-:R-:W-:Y:S02]  /*14270*/  ISETP.GE.AND P6, PT, R33, R11.reuse, PT ;  /* 0x0000000b2100720c */ /* 0x090fe40003fc6270 */
[----:B------:R-:W-:-:S09]  /*14280*/  ISETP.GE.AND P2, PT, R12, R11, PT ;  /* 0x0000000b0c00720c */ /* 0x000fd20003f46270 */
[----:B-----5:R-:W-:Y:S02]  /*14290*/  @P3 IADD3 R9, P0, R33, R14, RZ ;  /* 0x0000000e21093210 */ /* 0x020fe40007f1e0ff */
[----:B------:R-:W-:Y:S01]  /*142a0*/  ISETP.GE.AND P1, PT, R10, R11, PT ;  /* 0x0000000b0a00720c */ /* 0x000fe20003f26270 */
[----:B------:R-:W4:Y:S02]  /*142b0*/  SHFL.IDX PT, R14, R5, 0x1, 0x1c1f ;  /* 0x003c1f00050e7f89 */ /* 0x000f2400000e0000 */
[----:B0-----:R-:W-:Y:S02]  /*142c0*/  @P3 IMAD.X R3, RZ, RZ, R2, P0 ;  /* 0x000000ffff033224 */ /* 0x001fe400000e0602 */
[----:B------:R-:W-:-:S05]  /*142d0*/  @P3 IMAD.MOV.U32 R2, RZ, RZ, R9 ;  /* 0x000000ffff023224 */ /* 0x000fca00078e0009 */
[----:B------:R-:W-:Y:S04]  /*142e0*/  @P3 LDGSTS.E.BYPASS.LTC128B.128 [R0+0x24200], desc[UR54][R2.64], !P6 ;  /* 0x2420000002003fae */ /* 0x000fe8000f101d76 */
[----:B------:R-:W-:Y:S04]  /*142f0*/  @P3 LDGSTS.E.BYPASS.LTC128B.128 [R0+0x26a00], desc[UR54][R2.64+0x40], !P2 ;  /* 0x26a0004002003fae */ /* 0x000fe8000d101d76 */
[----:B------:R0:W-:Y:S01]  /*14300*/  @P3 LDGSTS.E.BYPASS.LTC128B.128 [R0+0x29200], desc[UR54][R2.64+0x80], !P1 ;  /* 0x2920008002003fae */ /* 0x0001e2000c901d76 */
[----:B------:R-:W-:Y:S02]  /*14310*/  LOP3.LUT P3, RZ, R32, 0x200, RZ, 0xc0, !PT ;  /* 0x0000020020ff7812 */ /* 0x000fe4000786c0ff */
[----:B----4-:R-:W-:-:S02]  /*14320*/  @P5 IADD3 R9, P0, R33, R14, RZ ;  /* 0x0000000e21095210 */ /* 0x010fc40007f1e0ff */
[----:B------:R-:W-:Y:S04]  /*14330*/  SHFL.IDX PT, R14, R5, 0x2, 0x1c1f ;  /* 0x005c1f00050e7f89 */ /* 0x000fe800000e0000 */
[----:B0-----:R-:W0:Y:S02]  /*14340*/  SHFL.IDX PT, R2, R7, 0x1, 0x1c1f ;  /* 0x003c1f0007027f89 */ /* 0x001e2400000e0000 */
[----:B0-----:R-:W-:Y:S02]  /*14350*/  @P5 IMAD.X R10, RZ, RZ, R2, P0 ;  /* 0x000000ffff0a5224 */ /* 0x001fe400000e0602 */
[----:B------:R-:W-:Y:S01]  /*14360*/  @P5 IMAD.MOV.U32 R2, RZ, RZ, R9 ;  /* 0x000000ffff025224 */ /* 0x000fe200078e0009 */
[C---:B------:R-:W-:Y:S01]  /*14370*/  @P4 IADD3 R9, P0, R33.reuse, R14, RZ ;  /* 0x0000000e21094210 */ /* 0x040fe20007f1e0ff */
[----:B------:R-:W-:Y:S01]  /*14380*/  @P5 IMAD.MOV.U32 R3, RZ, RZ, R10 ;  /* 0x000000ffff035224 */ /* 0x000fe200078e000a */
[----:B------:R-:W-:Y:S04]  /*14390*/  SHFL.IDX PT, R14, R5, 0x3, 0x1c1f ;  /* 0x007c1f00050e7f89 */ /* 0x000fe800000e0000 */
[----:B------:R-:W-:Y:S04]  /*143a0*/  @P5 LDGSTS.E.BYPASS.LTC128B.128 [R0+0x24a00], desc[UR54][R2.64], !P6 ;  /* 0x24a0000002005fae */ /* 0x000fe8000f101d76 */
[----:B------:R-:W-:Y:S04]  /*143b0*/  @P5 LDGSTS.E.BYPASS.LTC128B.128 [R0+0x27200], desc[UR54][R2.64+0x40], !P2 ;  /* 0x2720004002005fae */ /* 0x000fe8000d101d76 */
[----:B------:R0:W-:Y:S04]  /*143c0*/  @P5 LDGSTS.E.BYPASS.LTC128B.128 [R0+0x29a00], desc[UR54][R2.64+0x80], !P1 ;  /* 0x29a0008002005fae */ /* 0x0001e8000c901d76 */
[----:B0-----:R-:W0:Y:S04]  /*143d0*/  SHFL.IDX PT, R2, R7, 0x2, 0x1c1f ;  /* 0x005c1f0007027f89 */ /* 0x001e2800000e0000 */
[----:B------:R-:W4:Y:S01]  /*143e0*/  SHFL.IDX PT, R7, R7, 0x3, 0x1c1f ;  /* 0x007c1f0007077f89 */ /* 0x000f2200000e0000 */
[----:B0-----:R-:W-:Y:S01]  /*143f0*/  @P4 IMAD.X R10, RZ, RZ, R2, P0 ;  /* 0x000000ffff0a4224 */ /* 0x001fe200000e0602 */
[----:B------:R-:W-:Y:S01]  /*14400*/  @P3 IADD3 R14, P0, R33, R14, RZ ;  /* 0x0000000e210e3210 */ /* 0x000fe20007f1e0ff */
[----:B------:R-:W-:-:S02]  /*14410*/  @P4 IMAD.MOV.U32 R2, RZ, RZ, R9 ;  /* 0x000000ffff024224 */ /* 0x000fc400078e0009 */
[----:B------:R-:W-:Y:S02]  /*14420*/  @P4 IMAD.MOV.U32 R3, RZ, RZ, R10 ;  /* 0x000000ffff034224 */ /* 0x000fe400078e000a */
[----:B----4-:R-:W-:-:S03]  /*14430*/  @P3 IMAD.X R9, RZ, RZ, R7, P0 ;  /* 0x000000ffff093224 */ /* 0x010fc600000e0607 */
[----:B------:R-:W-:Y:S04]  /*14440*/  @P4 LDGSTS.E.BYPASS.LTC128B.128 [R0+0x25200], desc[UR54][R2.64], !P6 ;  /* 0x2520000002004fae */ /* 0x000fe8000f101d76 */
[----:B------:R-:W-:Y:S04]  /*14450*/  @P4 LDGSTS.E.BYPASS.LTC128B.128 [R0+0x27a00], desc[UR54][R2.64+0x40], !P2 ;  /* 0x27a0004002004fae */ /* 0x000fe8000d101d76 */
[----:B------:R0:W-:Y:S02]  /*14460*/  @P4 LDGSTS.E.BYPASS.LTC128B.128 [R0+0x2a200], desc[UR54][R2.64+0x80], !P1 ;  /* 0x2a20008002004fae */ /* 0x0001e4000c901d76 */
[----:B0-----:R-:W-:-:S02]  /*14470*/  @P3 IMAD.MOV.U32 R2, RZ, RZ, R14 ;  /* 0x000000ffff023224 */ /* 0x001fc400078e000e */
[----:B------:R-:W-:Y:S01]  /*14480*/  @P3 IMAD.MOV.U32 R3, RZ, RZ, R9 ;  /* 0x000000ffff033224 */ /* 0x000fe200078e0009 */
[----:B------:R0:W4:Y:S04]  /*14490*/  SHFL.IDX PT, R14, R6, RZ, 0x1c1f ;  /* 0x001c1fff060e7589 */ /* 0x00012800000e0000 */
[----:B------:R0:W-:Y:S04]  /*144a0*/  @P3 LDGSTS.E.BYPASS.LTC128B.128 [R0+0x25a00], desc[UR54][R2.64], !P6 ;  /* 0x25a0000002003fae */ /* 0x0001e8000f101d76 */
[----:B------:R0:W-:Y:S04]  /*144b0*/  @P3 LDGSTS.E.BYPASS.LTC128B.128 [R0+0x28200], desc[UR54][R2.64+0x40], !P2 ;  /* 0x2820004002003fae */ /* 0x0001e8000d101d76 */
[----:B------:R0:W-:Y:S02]  /*144c0*/  @P3 LDGSTS.E.BYPASS.LTC128B.128 [R0+0x2aa00], desc[UR54][R2.64+0x80], !P1 ;  /* 0x2aa0008002003fae */ /* 0x0001e4000c901d76 */
.L_x_2600:
[----:B------:R-:W-:Y:S01]  /*144d0*/  LOP3.LUT P0, RZ, R32, 0x80, RZ, 0xc0, !PT ;  /* 0x0000008020ff7812 */ /* 0x000fe2000780c0ff */
[----:B------:R-:W-:-:S12]  /*144e0*/  BSSY B0, `(.L_x_2503) ;  /* 0x0000010000007945 */ /* 0x000fd80003800000 */
[----:B------:R-:W-:Y:S05]  /*144f0*/  @!P0 BRA `(.L_x_2504) ;  /* 0x0000000000388947 */ /* 0x000fea0003800000 */
[----:B0-----:R-:W0:Y:S01]  /*14500*/  LDC R6, c[0x0][0x2f4] ;  /* 0x0000bd00ff067b82 */ /* 0x001e220000000800 */
[C---:B------:R-:W-:Y:S02]  /*14510*/  LOP3.LUT R7, R33.reuse, 0x40, RZ, 0xfc, !PT ;  /* 0x0000004021077812 */ /* 0x040fe400078efcff */
[C---:B------:R-:W-:Y:S02]  /*14520*/  LOP3.LUT R5, R33.reuse, 0x80, RZ, 0xfc, !PT ;  /* 0x0000008021057812 */ /* 0x040fe400078efcff */
[----:B----4-:R-:W-:-:S05]  /*14530*/  IADD3 R2, P0, R33, R14, RZ ;  /* 0x0000000e21027210 */ /* 0x010fca0007f1e0ff */
[----:B------:R-:W-:Y:S01]  /*14540*/  IMAD.X R3, RZ, RZ, R8, P0 ;  /* 0x000000ffff037224 */ /* 0x000fe200000e0608 */
[-C--:B0-----:R-:W-:Y:S02]  /*14550*/  ISETP.GE.AND P3, PT, R33, R6.reuse, PT ;  /* 0x000000062100720c */ /* 0x081fe40003f66270 */
        /* <DEDUP_REMOVED lines=8> */
.L_x_2504:
[----:B------:R-:W-:Y:S05]  /*145e0*/  BSYNC B0 ;  /* 0x0000000000007941 */ /* 0x000fea0003800000 */
.L_x_2503:
[----:B------:R-:W-:Y:S01]  /*145f0*/  NOP ;  /* 0x0000000000007918 */ /* 0x000fe20000000000 */
[----:B------:R-:W-:-:S13]  /*14600*/  PLOP3.LUT P0, PT, PT, PT, PT, 0x80, 0x0 ;  /* 0x000000000000781c */ /* 0x000fda0003f0f070 */
.L_x_2505:
        /* <DEDUP_REMOVED lines=11> */
.L_x_2506:
        /* <DEDUP_REMOVED lines=34> */
.L_x_2508:
[----:B------:R-:W-:Y:S05]  /*148e0*/  BSYNC B6 ;  /* 0x0000000000067941 */ /* 0x000fea0003800000 */
.L_x_2507:
[----:B------:R1:W5:Y:S01]  /*148f0*/  LDL R8, [R1+0xc] ;  /* 0x00000c0001087983 */ /* 0x0003620000100800 */
[----:B------:R-:W-:Y:S01]  /*14900*/  UISETP.NE.AND UP0, UPT, UR49, URZ, UPT ;  /* 0x0000003f3100728c */ /* 0x000fe2000bf05270 */
[----:B------:R-:W4:Y:S01]  /*14910*/  S2R R2, SR_TID.X ;  /* 0x0000000000027919 */ /* 0x000f220000002100 */
[----:B------:R-:W-:Y:S01]  /*14920*/  R2UR UR6, R34 ;  /* 0x00000000220672ca */ /* 0x000fe200000e0000 */
[----:B0-23--:R-:W0:Y:S03]  /*14930*/  LDC R4, c[0x0][0x448] ;  /* 0x00011200ff047b82 */ /* 0x00de260000000800 */
[----:B------:R-:W-:Y:S01]  /*14940*/  PLOP3.LUT P0, PT, PT, PT, UP0, 0x80, 0x0 ;  /* 0x000000000000781c */ /* 0x000fe20003f0f008 */
[----:B------:R-:W-:-:S04]  /*14950*/  ULDC.64 UR8, c[0x0][0x2d8] ;  /* 0x0000b60000087ab9 */ /* 0x000fc80000000a00 */
[----:B------:R-:W-:Y:S01]  /*14960*/  @UP0 ULDC UR4, c[0x0][0x44c] ;  /* 0x0001130000040ab9 */ /* 0x000fe20000000800 */
[C---:B------:R-:W-:Y:S02]  /*14970*/  R2UR UR7, R18.reuse ;  /* 0x00000000120772ca */ /* 0x040fe400000e0000 */
[----:B------:R-:W-:Y:S02]  /*14980*/  R2UR UR10, R18 ;  /* 0x00000000120a72ca */ /* 0x000fe400000e0000 */
[C---:B----4-:R-:W-:Y:S01]  /*14990*/  LOP3.LUT R19, R2.reuse, 0x7f, RZ, 0xc0, !PT ;  /* 0x0000007f02137812 */ /* 0x050fe200078ec0ff */
[----:B------:R-:W-:-:S03]  /*149a0*/  IMAD.SHL.U32 R2, R2, 0x20, RZ ;  /* 0x0000002002027824 */ /* 0x000fc600078e00ff */
[----:B------:R-:W-:-:S04]  /*149b0*/  SHF.R.U32.HI R19, RZ, 0x2, R19 ;  /* 0x00000002ff137819 */ /* 0x000fc80000011613 */
[----:B------:R-:W-:-:S05]  /*149c0*/  LOP3.LUT R2, R19, 0x60, R2, 0xf8, !PT ;  /* 0x0000006013027812 */ /* 0x000fca00078ef802 */
[----:B------:R-:W-:-:S04]  /*149d0*/  IMAD R5, R17, 0x80, R2 ;  /* 0x0000008011057824 */ /* 0x000fc800078e0202 */
[----:B------:R-:W-:Y:S01]  /*149e0*/  @P0 IMAD.HI.U32 R2, R5, UR4, RZ ;  /* 0x0000000405020c27 */ /* 0x000fe2000f8e00ff */
[----:B------:R-:W-:Y:S01]  /*149f0*/  PLOP3.LUT P0, PT, PT, PT, UP0, 0x80, 0x0 ;  /* 0x000000000000781c */ /* 0x000fe20003f0f008 */
[----:B------:R-:W-:Y:S01]  /*14a00*/  @UP0 ULDC UR4, c[0x0][0x450] ;  /* 0x0001140000040ab9 */ /* 0x000fe20000000800 */
[----:B------:R-:W-:Y:S01]  /*14a10*/  UIMAD UR6, UR6, UR8, URZ ;  /* 0x00000008060672a4 */ /* 0x000fe2000f8e023f */
[----:B------:R-:W-:Y:S01]  /*14a20*/  IMAD.MOV.U32 R0, RZ, RZ, R5 ;  /* 0x000000ffff007224 */ /* 0x000fe200078e0005 */
[----:B------:R-:W-:Y:S02]  /*14a30*/  UMOV UR5, UR45 ;  /* 0x0000002d00057c82 */ /* 0x000fe40008000000 */
[----:B------:R-:W-:-:S07]  /*14a40*/  UIMAD UR6, UR10, UR9, UR6 ;  /* 0x000000090a0672a4 */ /* 0x000fce000f8e0206 */
[----:B------:R-:W-:Y:S01]  /*14a50*/  @P0 SHF.R.U32.HI R0, RZ, UR4, R2 ;  /* 0x00000004ff000c19 */ /* 0x000fe20008011602 */
[----:B------:R-:W-:Y:S02]  /*14a60*/  UMOV UR4, UR36 ;  /* 0x0000002400047c82 */ /* 0x000fe40008000000 */
[----:B------:R-:W-:-:S03]  /*14a70*/  UIMAD.WIDE.U32 UR4, UR7, UR8, UR4 ;  /* 0x00000008070472a5 */ /* 0x000fc6000f8e0004 */
[----:B------:R-:W-:Y:S01]  /*14a80*/  ULDC.64 UR8, c[0x0][0x2e0] ;  /* 0x0000b80000087ab9 */ /* 0x000fe20000000a00 */
[----:B------:R-:W-:Y:S01]  /*14a90*/  UIADD3 UR5, UR5, UR6, URZ ;  /* 0x0000000605057290 */ /* 0x000fe2000fffe03f */
[----:B------:R-:W2:Y:S01]  /*14aa0*/  S2R R19, SR_TID.X ;  /* 0x0000000000137919 */ /* 0x000ea20000002100 */
[----:B------:R-:W-:Y:S01]  /*14ab0*/  UIMAD UR7, UR44, UR8, URZ ;  /* 0x000000082c0772a4 */ /* 0x000fe2000f8e023f */
[--C-:B------:R-:W-:Y:S01]  /*14ac0*/  SHF.R.S32.HI R2, RZ, 0x1f, R0.reuse ;  /* 0x0000001fff027819 */ /* 0x100fe20000011400 */
[----:B------:R-:W-:Y:S02]  /*14ad0*/  UIMAD.WIDE.U32 UR4, UR43, UR8, UR4 ;  /* 0x000000082b0472a5 */ /* 0x000fe4000f8e0004 */
[----:B------:R-:W-:Y:S01]  /*14ae0*/  UIMAD UR7, UR43, UR9, UR7 ;  /* 0x000000092b0772a4 */ /* 0x000fe2000f8e0207 */
[----:B------:R-:W-:Y:S02]  /*14af0*/  IMAD.MOV R6, RZ, RZ, -R0 ;  /* 0x000000ffff067224 */ /* 0x000fe400078e0a00 */
[----:B------:R-:W-:Y:S01]  /*14b00*/  ULDC.64 UR8, c[0x0][0x2d0] ;  /* 0x0000b40000087ab9 */ /* 0x000fe20000000a00 */
[----:B------:R-:W-:Y:S01]  /*14b10*/  UIADD3 UR5, UR5, UR7, URZ ;  /* 0x0000000705057290 */ /* 0x000fe2000fffe03f */
[----:B------:R-:W-:-:S02]  /*14b20*/  IMAD R3, R2, UR8, RZ ;  /* 0x0000000802037c24 */ /* 0x000fc4000f8e02ff */
[----:B------:R-:W-:Y:S02]  /*14b30*/  IMAD.U32 R9, RZ, RZ, UR8 ;  /* 0x00000008ff097e24 */ /* 0x000fe4000f8e00ff */
[----:B0-----:R-:W-:Y:S02]  /*14b40*/  IMAD R5, R4, R6, R5 ;  /* 0x0000000604057224 */ /* 0x001fe400078e0205 */
[C---:B------:R-:W-:Y:S02]  /*14b50*/  IMAD R7, R0.reuse, UR9, R3 ;  /* 0x0000000900077c24 */ /* 0x040fe4000f8e0203 */
[----:B------:R-:W-:Y:S01]  /*14b60*/  IMAD.WIDE.U32 R2, R0, R9, UR4 ;  /* 0x0000000400027e25 */ /* 0x000fe2000f8e0009 */
[----:B------:R-:W-:Y:S01]  /*14b70*/  SHF.R.S32.HI R0, RZ, 0x1f, R5 ;  /* 0x0000001fff007819 */ /* 0x000fe20000011405 */
[----:B------:R-:W-:Y:S02]  /*14b80*/  ULDC.64 UR4, c[0x0][0x2c8] ;  /* 0x0000b20000047ab9 */ /* 0x000fe40000000a00 */
[----:B------:R-:W-:-:S02]  /*14b90*/  IMAD.IADD R3, R3, 0x1, R7 ;  /* 0x0000000103037824 */ /* 0x000fc400078e0207 */
        /* <DEDUP_REMOVED lines=10> */
[----:B--2---:R-:W-:-:S02]  /*14c40*/  LOP3.LUT R19, R19, 0x7f, RZ, 0xc0, !PT ;  /* 0x0000007f13137812 */ /* 0x004fc400078ec0ff */
[----:B------:R-:W-:Y:S02]  /*14c50*/  ISETP.GE.AND P3, PT, R33, UR4, PT ;  /* 0x0000000421007c0c */ /* 0x000fe4000bf66270 */
[----:B------:R-:W-:Y:S02]  /*14c60*/  ISETP.GE.AND P2, PT, R10, UR4, PT ;  /* 0x000000040a007c0c */ /* 0x000fe4000bf46270 */
[----:B------:R-:W-:Y:S02]  /*14c70*/  ISETP.GE.AND P1, PT, R11, UR4, PT ;  /* 0x000000040b007c0c */ /* 0x000fe4000bf26270 */
[----:B------:R-:W-:Y:S01]  /*14c80*/  SHF.R.U32.HI R10, RZ, 0x2, R19 ;  /* 0x00000002ff0a7819 */ /* 0x000fe20000011613 */
[----:B-1----:R-:W-:Y:S10]  /*14c90*/  BRA.DIV UR5, `(.L_x_2509) ;  /* 0x0000004a05887947 */ /* 0x002ff4000b800000 */
[----:B------:R-:W0:Y:S01]  /*14ca0*/  SHFL.IDX PT, R14, R0, RZ, 0x1c1f ;  /* 0x001c1fff000e7589 */ /* 0x000e2200000e0000 */
[----:B------:R-:W-:Y:S02]  /*14cb0*/  IMAD R4, R4, UR40, RZ ;  /* 0x0000002804047c24 */ /* 0x000fe4000f8e02ff */
[----:B------:R-:W-:Y:S01]  /*14cc0*/  IMAD R17, R17, 0x80, R10 ;  /* 0x0000008011117824 */ /* 0x000fe200078e020a */
        /* <DEDUP_REMOVED lines=11> */
[----:B------:R-:W-:-:S13]  /*14d80*/  ISETP.GE.AND P0, PT, R7, R4, PT ;  /* 0x000000040700720c */ /* 0x000fda0003f06270 */
        /* <DEDUP_REMOVED lines=10> */
[----:B------:R-:W-:-:S03]  /*14e30*/  ISETP.GE.AND P0, PT, R7, R4, PT ;  /* 0x000000040700720c */ /* 0x000fc60003f06270 */
[----:B------:R-:W2:Y:S10]  /*14e40*/  SHFL.IDX PT, R5, R5, 0x3, 0x1c1f ;  /* 0x007c1f0005057f89 */ /* 0x000eb400000e0000 */
[----:B0-----:R-:W-:-:S05]  /*14e50*/  @!P0 IADD3 R14, P4, R33, R14, RZ ;  /* 0x0000000e210e8210 */ /* 0x001fca0007f9e0ff */
[----:B------:R-:W-:Y:S02]  /*14e60*/  @!P0 IMAD.X R7, RZ, RZ, R6, P4 ;  /* 0x000000ffff078224 */ /* 0x000fe400020e0606 */
[----:B-1----:R-:W-:Y:S02]  /*14e70*/  @!P0 IMAD.MOV.U32 R2, RZ, RZ, R14 ;  /* 0x000000ffff028224 */ /* 0x002fe400078e000e */
[----:B------:R-:W-:Y:S01]  /*14e80*/  @!P0 IMAD.MOV.U32 R3, RZ, RZ, R7 ;  /* 0x000000ffff038224 */ /* 0x000fe200078e0007 */
[----:B------:R0:W1:Y:S04]  /*14e90*/  SHFL.IDX PT, R14, R0, 0x3, 0x1c1f ;  /* 0x007c1f00000e7f89 */ /* 0x00006800000e0000 */
[----:B------:R0:W-:Y:S04]  /*14ea0*/  @!P0 LDGSTS.E.BYPASS.LTC128B.128 [R8+0x1f200], desc[UR54][R2.64], !P3 ;  /* 0x1f20000002088fae */ /* 0x0001e8000d901d76 */
[----:B------:R0:W-:Y:S04]  /*14eb0*/  @!P0 LDGSTS.E.BYPASS.LTC128B.128 [R8+0x21200], desc[UR54][R2.64+0x40], !P2 ;  /* 0x2120004002088fae */ /* 0x0001e8000d101d76 */
[----:B--2---:R0:W-:Y:S02]  /*14ec0*/  @!P0 LDGSTS.E.BYPASS.LTC128B.128 [R8+0x23200], desc[UR54][R2.64+0x80], !P1 ;  /* 0x2320008002088fae */ /* 0x0041e4000c901d76 */
.L_x_2609:
[----:B------:R-:W-:Y:S01]  /*14ed0*/  VIADD R17, R17, 0x60 ;  /* 0x0000006011117836 */ /* 0x000fe20000000000 */
[----:B------:R-:W-:Y:S04]  /*14ee0*/  BSSY B0, `(.L_x_2510) ;  /* 0x000000b000007945 */ /* 0x000fe80003800000 */
        /* <DEDUP_REMOVED lines=10> */
.L_x_2511:
[----:B------:R-:W-:Y:S05]  /*14f90*/  BSYNC B0 ;  /* 0x0000000000007941 */ /* 0x000fea0003800000 */
.L_x_2510:
[----:B------:R-:W-:Y:S01]  /*14fa0*/  NOP ;  /* 0x0000000000007918 */ /* 0x000fe20000000000 */
[----:B------:R-:W-:-:S13]  /*14fb0*/  PLOP3.LUT P0, PT, PT, PT, PT, 0x80, 0x0 ;  /* 0x000000000000781c */ /* 0x000fda0003f0f070 */
.L_x_2512:
[----:B------:R-:W-:Y:S02]  /*14fc0*/  PLOP3.LUT P1, PT, P1, P0, PT, 0xa2, 0x0 ;  /* 0x000000000000781c */ /* 0x000fe40000f21472 */
[----:B------:R-:W-:-:S08]  /*14fd0*/  @P0 R2UR P1, UR4, R22 ;  /* 0x00000000160402ca */ /* 0x000fd00000020000 */
[----:B------:R-:W-:-:S05]  /*14fe0*/  @P0 PLOP3.LUT P0, PT, P1, PT, PT, 0x80, 0x0 ;  /* 0x000000000000081c */ /* 0x000fca0000f0f070 */
[----:B------:R-:W-:Y:S01]  /*14ff0*/  @!P1 SYNCS.ARRIVE.TRANS64.RED.A0T1 RZ, [UR4+0x33400], RZ ;  /* 0x033400ffffff99a7 */ /* 0x000fe20008200404 */
[----:B------:R-:W-:Y:S07]  /*15000*/  @!P1 ARRIVES.LDGSTSBAR.64.TRANSCNT [UR4+0x33400] ;  /* 0x03340000ff0099b0 */ /* 0x000fee0008000a84 */
[----:B------:R-:W-:Y:S05]  /*15010*/  @P0 BRA.U.ANY `(.L_x_2512) ;  /* 0xfffffffd00e80947 */ /* 0x000fea000393ffff */
[----:B0-2---:R-:W2:Y:S02]  /*15020*/  LDL.LU R2, [R1+0x10] ;  /* 0x0000100001027983 */ /* 0x005ea40000300800 */
        /* <DEDUP_REMOVED lines=11> */
.L_x_2610:
[----:B------:R-:W-:Y:S05]  /*150e0*/  BSYNC B0 ;  /* 0x0000000000007941 */ /* 0x000fea0003800000 */
.L_x_2513:
[----:B------:R-:W-:-:S06]  /*150f0*/  UISETP.GE.AND UP0, UPT, UR41, 0x2, UPT ;  /* 0x000000022900788c */ /* 0x000fcc000bf06270 */
[----:B------:R-:W-:-:S13]  /*15100*/  PLOP3.LUT P0, PT, PT, PT, UP0, 0x40, 0x0 ;  /* 0x000000000000781c */ /* 0x000fda0003f0e808 */
[----:B------:R-:W-:Y:S05]  /*15110*/  @P0 BRA `(.L_x_2515) ;  /* 0x0000001800480947 */ /* 0x000fea0003800000 */
[----:B------:R-:W-:Y:S01]  /*15120*/  UIADD3 UR4, UR41, -0x2, URZ ;  /* 0xfffffffe29047890 */ /* 0x000fe2000fffe03f */
[----:B------:R-:W-:Y:S02]  /*15130*/  IMAD.MOV.U32 R19, RZ, RZ, R31 ;  /* 0x000000ffff137224 */ /* 0x000fe400078e001f */
[----:B------:R-:W-:-:S03]  /*15140*/  IMAD.MOV.U32 R17, RZ, RZ, R28 ;  /* 0x000000ffff117224 */ /* 0x000fc600078e001c */
[----:B------:R-:W-:-:S07]  /*15150*/  IMAD.U32 R29, RZ, RZ, UR4 ;  /* 0x00000004ff1d7e24 */ /* 0x000fce000f8e00ff */
.L_x_2535:
        /* <DEDUP_REMOVED lines=67> */
.L_x_2516:
[----:B------:R-:W-:Y:S01]  /*15590*/  IMAD R4, R28, 0x8, R22 ;  /* 0x000000081c047824 */ /* 0x000fe200078e0216 */
[----:B------:R-:W-:Y:S01]  /*155a0*/  SHF.L.U32 R27, R31, 0x1f, RZ ;  /* 0x0000001f1f1b7819 */ /* 0x000fe200000006ff */
[----:B------:R-:W-:Y:S01]  /*155b0*/  BSSY B0, `(.L_x_2517) ;  /* 0x0000004000007945 */ /* 0x000fe20003800000 */
[----:B------:R-:W-:Y:S02]  /*155c0*/  SHF.R.S32.HI R25, RZ, 0x1f, R8 ;  /* 0x0000001fff197819 */ /* 0x000fe40000011408 */
[----:B------:R-:W0:Y:S02]  /*155d0*/  SYNCS.PHASECHK.TRANS64.TRYWAIT P0, [R4+URZ+0x33480], R27 ;  /* 0x0334801b040075a7 */ /* 0x000e24000800017f */
[----:B0-----:R-:W-:Y:S05]  /*155e0*/  @!P0 BRA `(.L_x_2518) ;  /* 0x0000004400848947 */ /* 0x001fea0003800000 */
.L_x_2611:
[----:B------:R-:W-:Y:S05]  /*155f0*/  BSYNC B0 ;  /* 0x0000000000007941 */ /* 0x000fea0003800000 */
.L_x_2517:
        /* <DEDUP_REMOVED lines=71> */
.L_x_2623:
        /* <DEDUP_REMOVED lines=10> */
.L_x_2520:
        /* <DEDUP_REMOVED lines=11> */
.L_x_2521:
[----:B------:R2:W-:Y:S01]  /*15bc0*/  SYNCS.ARRIVE.TRANS64.A1T0 RZ, [R4+URZ+0x33470], RZ ;  /* 0x033470ff04ff79a7 */ /* 0x0005e2000810003f */
[----:B------:R-:W-:Y:S05]  /*15bd0*/  @!P3 BRA `(.L_x_2522) ;  /* 0x000000000004b947 */ /* 0x000fea0003800000 */
[----:B------:R-:W-:Y:S01]  /*15be0*/  BPT.TRAP 0x1 ;  /* 0x000000040000795c */ /* 0x000fe20000300000 */
.L_x_2522:
[----:B------:R-:W3:Y:S01]  /*15bf0*/  SYNCS.PHASECHK.TRANS64.TRYWAIT P0, [R4+URZ+0x33440], R27 ;  /* 0x0334401b040075a7 */ /* 0x000ee2000800017f */
[----:B------:R-:W-:Y:S04]  /*15c00*/  BSSY B0, `(.L_x_2523) ;  /* 0x0000002000007945 */ /* 0x000fe80003800000 */
[----:B---3--:R-:W-:Y:S05]  /*15c10*/  @!P0 BRA `(.L_x_2524) ;  /* 0x00000044008c8947 */ /* 0x008fea0003800000 */
.L_x_2624:
[----:B------:R-:W-:Y:S05]  /*15c20*/  BSYNC B0 ;  /* 0x0000000000007941 */ /* 0x000fea0003800000 */
.L_x_2523:
        /* <DEDUP_REMOVED lines=12> */
[----:B------:R-:W-:Y:S02]  /*15cf0*/  IMAD R7, R21, UR4, RZ ;  /* 0x0000000415077c24 */ /* 0x000fe4000f8e02ff */
[----:B------:R-:W-:Y:S02]  /*15d00*/  IMAD.IADD R9, R3, 0x1, R26 ;  /* 0x0000000103097824 */ /* 0x000fe400078e021a */
[----:B------:R-:W-:Y:S02]  /*15d10*/  IMAD.MOV.U32 R8, RZ, RZ, R2 ;  /* 0x000000ffff087224 */ /* 0x000fe400078e0002 */
[C---:B------:R-:W-:Y:S01]  /*15d20*/  IMAD R7, R6.reuse, UR5, R7 ;  /* 0x0000000506077c24 */ /* 0x040fe2000f8e0207 */
[-C--:B----4-:R-:W-:Y:S01]  /*15d30*/  ISETP.GE.AND P1, PT, R13, R11.reuse, PT ;  /* 0x0000000b0d00720c */ /* 0x090fe20003f26270 */
[----:B------:R-:W-:Y:S01]  /*15d40*/  IMAD.WIDE.U32 R2, R6, UR4, RZ ;  /* 0x0000000406027c25 */ /* 0x000fe2000f8e00ff */
[----:B------:R-:W-:Y:S01]  /*15d50*/  ULDC.64 UR4, c[0x0][0x308] ;  /* 0x0000c20000047ab9 */ /* 0x000fe20000000a00 */
[----:B------:R-:W-:-:S02]  /*15d60*/  ISETP.GE.AND P3, PT, R12, R11, PT ;  /* 0x0000000b0c00720c */ /* 0x000fc40003f66270 */
[----:B------:R-:W-:Y:S01]  /*15d70*/  IMAD.IADD R3, R3, 0x1, R7 ;  /* 0x0000000103037824 */ /* 0x000fe200078e0207 */
[----:B------:R-:W-:Y:S01]  /*15d80*/  ISETP.GE.AND P4, PT, R33, R11, PT ;  /* 0x0000000b2100720c */ /* 0x000fe20003f86270 */
        /* <DEDUP_REMOVED lines=45> */
.L_x_2636:
        /* <DEDUP_REMOVED lines=10> */
.L_x_2526:
        /* <DEDUP_REMOVED lines=11> */
.L_x_2527:
[----:B------:R-:W-:Y:S01]  /*161b0*/  IMAD.U32 R0, RZ, RZ, UR47 ;  /* 0x0000002fff007e24 */ /* 0x000fe2000f8e00ff */
[----:B------:R0:W-:Y:S04]  /*161c0*/  SYNCS.ARRIVE.TRANS64.A1T0 RZ, [R4+URZ+0x33430], RZ ;  /* 0x033430ff04ff79a7 */ /* 0x0001e8000810003f */
[----:B------:R-:W-:-:S13]  /*161d0*/  ISETP.NE.AND P0, PT, R0, 0x3, PT ;  /* 0x000000030000780c */ /* 0x000fda0003f05270 */
[----:B0-----:R-:W-:Y:S05]  /*161e0*/  @!P0 BRA `(.L_x_2528) ;  /* 0x0000000000048947 */ /* 0x001fea0003800000 */
[----:B------:R-:W-:Y:S01]  /*161f0*/  BPT.TRAP 0x1 ;  /* 0x000000040000795c */ /* 0x000fe20000300000 */
.L_x_2528:
[----:B------:R-:W-:Y:S01]  /*16200*/  LOP3.LUT R3, R19, 0x1, RZ, 0x3c, !PT ;  /* 0x0000000113037812 */ /* 0x000fe200078e3cff */
[----:B------:R-:W-:Y:S01]  /*16210*/  IMAD R0, R17, 0x8, R22 ;  /* 0x0000000811007824 */ /* 0x000fe200078e0216 */
[----:B------:R-:W-:Y:S02]  /*16220*/  BSSY B0, `(.L_x_2529) ;  /* 0x0000004000007945 */ /* 0x000fe40003800000 */
[----:B------:R-:W-:-:S04]  /*16230*/  SHF.L.U32 R3, R3, 0x1f, RZ ;  /* 0x0000001f03037819 */ /* 0x000fc800000006ff */
[----:B------:R-:W0:Y:S02]  /*16240*/  SYNCS.PHASECHK.TRANS64.TRYWAIT P1, [R0+URZ+0x33470], R3 ;  /* 0x03347003000075a7 */ /* 0x000e24000802017f */
[----:B0-----:R-:W-:Y:S05]  /*16250*/  @!P1 BRA `(.L_x_2530) ;  /* 0x0000004400889947 */ /* 0x001fea0003800000 */
.L_x_2637:
[----:B------:R-:W-:Y:S05]  /*16260*/  BSYNC B0 ;  /* 0x0000000000007941 */ /* 0x000fea0003800000 */
.L_x_2529:
[----:B------:R-:W-:-:S05]  /*16270*/  IMAD.U32 R2, RZ, RZ, UR46 ;  /* 0x0000002eff027e24 */ /* 0x000fca000f8e00ff */
[----:B------:R-:W-:-:S13]  /*16280*/  ISETP.NE.AND P1, PT, R2, 0x3, PT ;  /* 0x000000030200780c */ /* 0x000fda0003f25270 */
[----:B------:R-:W-:Y:S05]  /*16290*/  @!P1 BRA `(.L_x_2531) ;  /* 0x0000000000049947 */ /* 0x000fea0003800000 */
[----:B------:R-:W-:Y:S01]  /*162a0*/  BPT.TRAP 0x1 ;  /* 0x000000040000795c */ /* 0x000fe20000300000 */
.L_x_2531:
[----:B0-----:R-:W-:Y:S01]  /*162b0*/  SHF.L.U32 R3, R19, 0x1f, RZ ;  /* 0x0000001f13037819 */ /* 0x001fe200000006ff */
[----:B------:R-:W-:-:S03]  /*162c0*/  IMAD R2, R17, 0x7800, RZ ;  /* 0x0000780011027824 */ /* 0x000fc600078e02ff */
[----:B------:R-:W0:Y:S02]  /*162d0*/  SYNCS.PHASECHK.TRANS64.TRYWAIT P1, [R0+URZ+0x33460], R3 ;  /* 0x03346003000075a7 */ /* 0x000e24000802017f */
[----:B0-----:R-:W-:Y:S05]  /*162e0*/  @!P1 BRA `(.L_x_2532) ;  /* 0x0000004400789947 */ /* 0x001fea0003800000 */
.L_x_2638:
        /* <DEDUP_REMOVED lines=107> */
.L_x_2533:
[----:B--2---:R2:W-:Y:S01]  /*169a0*/  SYNCS.ARRIVE.TRANS64.A1T0 RZ, [R0+URZ+0x33450], RZ ;  /* 0x033450ff00ff79a7 */ /* 0x0045e2000810003f */
[----:B------:R-:W-:Y:S06]  /*169b0*/  BAR.SYNC.DEFER_BLOCKING 0x2, 0x80 ;  /* 0x0082000000007b1d */ /* 0x000fec0000010000 */
[----:B------:R-:W-:Y:S05]  /*169c0*/  @!P0 BRA `(.L_x_2534) ;  /* 0x0000000000048947 */ /* 0x000fea0003800000 */
[----:B------:R-:W-:Y:S01]  /*169d0*/  BPT.TRAP 0x1 ;  /* 0x000000040000795c */ /* 0x000fe20000300000 */
.L_x_2534:
[----:B--2---:R-:W-:Y:S02]  /*169e0*/  VIADD R0, R0, 0x33480 ;  /* 0x0003348000007836 */ /* 0x004fe40000000000 */
[----:B------:R-:W-:Y:S02]  /*169f0*/  IMAD.MOV.U32 R19, RZ, RZ, R31 ;  /* 0x000000ffff137224 */ /* 0x000fe400078e001f */
[----:B------:R-:W-:Y:S01]  /*16a00*/  IMAD.MOV.U32 R17, RZ, RZ, R28 ;  /* 0x000000ffff117224 */ /* 0x000fe200078e001c */
[----:B------:R-:W-:-:S04]  /*16a10*/  PRMT R0, R37, 0x654, R0 ;  /* 0x0000065425007816 */ /* 0x000fc80000000000 */
[----:B------:R2:W-:Y:S01]  /*16a20*/  SYNCS.ARRIVE.TRANS64.RED.A1T0 RZ, [R0+URZ], RZ ;  /* 0x000000ff00ff79a7 */ /* 0x0005e2000810043f */
[----:B------:R-:W-:Y:S05]  /*16a30*/  @P2 BRA `(.L_x_2535) ;  /* 0xffffffe400c82947 */ /* 0x000fea000383ffff */
.L_x_2515:
        /* <DEDUP_REMOVED lines=19> */
.L_x_2537:
[----:B------:R-:W-:Y:S05]  /*16b70*/  BSYNC B0 ;  /* 0x0000000000007941 */ /* 0x000fea0003800000 */
.L_x_2536:
[----:B------:R-:W-:Y:S05]  /*16b80*/  @!P0 BRA `(.L_x_2538) ;  /* 0x0000000000048947 */ /* 0x000fea0003800000 */
[----:B------:R-:W-:Y:S01]  /*16b90*/  BPT.TRAP 0x1 ;  /* 0x000000040000795c */ /* 0x000fe20000300000 */
.L_x_2538:
[----:B------:R-:W-:Y:S01]  /*16ba0*/  LOP3.LUT R0, R31, 0x1, RZ, 0x3c, !PT ;  /* 0x000000011f007812 */ /* 0x000fe200078e3cff */
[----:B------:R-:W-:Y:S01]  /*16bb0*/  IMAD R3, R28, 0x8, R22 ;  /* 0x000000081c037824 */ /* 0x000fe200078e0216 */
[----:B------:R-:W-:Y:S02]  /*16bc0*/  BSSY B0, `(.L_x_2539) ;  /* 0x0000004000007945 */ /* 0x000fe40003800000 */
[----:B------:R-:W-:-:S04]  /*16bd0*/  SHF.L.U32 R0, R0, 0x1f, RZ ;  /* 0x0000001f00007819 */ /* 0x000fc800000006ff */
[----:B------:R-:W0:Y:S02]  /*16be0*/  SYNCS.PHASECHK.TRANS64.TRYWAIT P1, [R3+URZ+0x33470], R0 ;  /* 0x03347000030075a7 */ /* 0x000e24000802017f */
[----:B0-----:R-:W-:Y:S05]  /*16bf0*/  @!P1 BRA `(.L_x_2540) ;  /* 0x0000003c00489947 */ /* 0x001fea0003800000 */
.L_x_2639:
[----:B------:R-:W-:Y:S05]  /*16c00*/  BSYNC B0 ;  /* 0x0000000000007941 */ /* 0x000fea0003800000 */
.L_x_2539:
[----:B------:R-:W-:-:S05]  /*16c10*/  IMAD.U32 R2, RZ, RZ, UR46 ;  /* 0x0000002eff027e24 */ /* 0x000fca000f8e00ff */
[----:B------:R-:W-:-:S13]  /*16c20*/  ISETP.NE.AND P1, PT, R2, 0x3, PT ;  /* 0x000000030200780c */ /* 0x000fda0003f25270 */
[----:B------:R-:W-:Y:S05]  /*16c30*/  @!P1 BRA `(.L_x_2541) ;  /* 0x0000000000049947 */ /* 0x000fea0003800000 */
[----:B------:R-:W-:Y:S01]  /*16c40*/  BPT.TRAP 0x1 ;  /* 0x000000040000795c */ /* 0x000fe20000300000 */
.L_x_2541:
[----:B0-----:R-:W-:-:S04]  /*16c50*/  SHF.L.U32 R0, R31, 0x1f, RZ ;  /* 0x0000001f1f007819 */ /* 0x001fc800000006ff */
[----:B------:R-:W0:Y:S02]  /*16c60*/  SYNCS.PHASECHK.TRANS64.TRYWAIT P1, [R3+URZ+0x33460], R0 ;  /* 0x03346000030075a7 */ /* 0x000e24000802017f */
[----:B0-----:R-:W-:Y:S05]  /*16c70*/  @!P1 BRA `(.L_x_2542) ;  /* 0x0000003c003c9947 */ /* 0x001fea0003800000 */
.L_x_2640:
        /* <DEDUP_REMOVED lines=108> */
.L_x_2543:
[----:B--2---:R2:W-:Y:S01]  /*17340*/  SYNCS.ARRIVE.TRANS64.A1T0 RZ, [R3+URZ+0x33450], RZ ;  /* 0x033450ff03ff79a7 */ /* 0x0045e2000810003f */
[----:B------:R-:W-:Y:S06]  /*17350*/  BAR.SYNC.DEFER_BLOCKING 0x2, 0x80 ;  /* 0x0082000000007b1d */ /* 0x000fec0000010000 */
[----:B------:R-:W-:Y:S05]  /*17360*/  @!P0 BRA `(.L_x_2544) ;  /* 0x0000000000048947 */ /* 0x000fea0003800000 */
[----:B------:R-:W-:Y:S01]  /*17370*/  BPT.TRAP 0x1 ;  /* 0x000000040000795c */ /* 0x000fe20000300000 */
.L_x_2544:
        /* <DEDUP_REMOVED lines=8> */
.L_x_2483:
[----:B------:R-:W-:Y:S05]  /*17400*/  BSYNC B7 ;  /* 0x0000000000077941 */ /* 0x000fea0003800000 */
.L_x_2481:
        /* <DEDUP_REMOVED lines=11> */
.L_x_2545:
[----:B------:R-:W3:Y:S01]  /*174c0*/  S2R R0, SR_TID.X ;  /* 0x0000000000007919 */ /* 0x000ee20000002100 */
[----:B------:R-:W-:Y:S01]  /*174d0*/  ULDC UR4, c[0x0][0xc3c] ;  /* 0x00030f0000047ab9 */ /* 0x000fe20000000800 */
[----:B------:R-:W-:Y:S01]  /*174e0*/  IMAD.MOV.U32 R17, RZ, RZ, RZ ;  /* 0x000000ffff117224 */ /* 0x000fe200078e00ff */
[----:B---3--:R-:W-:-:S04]  /*174f0*/  LOP3.LUT R6, R0, 0x1f, RZ, 0xc0, !PT ;  /* 0x0000001f00067812 */ /* 0x008fc800078ec0ff */
[C---:B------:R-:W-:Y:S01]  /*17500*/  ISETP.NE.AND P0, PT, R6.reuse, 0x1f, PT ;  /* 0x0000001f0600780c */ /* 0x040fe20003f05270 */
[----:B------:R-:W-:-:S05]  /*17510*/  VIADD R5, R6, UR39 ;  /* 0x0000002706057c36 */ /* 0x000fca0008000000 */
[----:B------:R-:W-:Y:S01]  /*17520*/  ISETP.GE.OR P1, PT, R5, UR4, !P0 ;  /* 0x0000000405007c0c */ /* 0x000fe2000c726670 */
[----:B------:R-:W-:-:S12]  /*17530*/  ULDC UR4, c[0x0][0xc3c] ;  /* 0x00030f0000047ab9 */ /* 0x000fd80000000800 */
[----:B0-2---:R-:W0:Y:S02]  /*17540*/  @!P1 LDC.64 R2, c[0x0][0xc80] ;  /* 0x00032000ff029b82 */ /* 0x005e240000000a00 */
        /* <DEDUP_REMOVED lines=30> */
.L_x_2551:
[----:B------:R-:W-:-:S04]  /*17730*/  UIADD3 UR39, UR39, 0x1f, URZ ;  /* 0x0000001f27277890 */ /* 0x000fc8000fffe03f */
[----:B------:R-:W-:-:S06]  /*17740*/  UISETP.GE.AND UP0, UPT, UR39, UR4, UPT ;  /* 0x000000042700728c */ /* 0x000fcc000bf06270 */
[----:B------:R-:W-:-:S13]  /*17750*/  PLOP3.LUT P6, PT, PT, PT, UP0, 0x40, 0x0 ;  /* 0x000000000000781c */ /* 0x000fda0003fce808 */
[----:B------:R-:W-:Y:S05]  /*17760*/  @!P6 BRA `(.L_x_2548) ;  /* 0x0000000400cce947 */ /* 0x000fea0003800000 */
[----:B------:R-:W0:Y:S01]  /*17770*/  S2R R0, SR_TID.X ;  /* 0x0000000000007919 */ /* 0x000e220000002100 */
[----:B------:R-:W-:Y:S01]  /*17780*/  BSSY B0, `(.L_x_2549) ;  /* 0x0000009000007945 */ /* 0x000fe20003800000 */
[----:B------:R-:W-:Y:S01]  /*17790*/  IMAD.MOV.U32 R17, RZ, RZ, RZ ;  /* 0x000000ffff117224 */ /* 0x000fe200078e00ff */
[----:B0-----:R-:W-:-:S05]  /*177a0*/  LOP3.LUT R0, R0, 0x1f, RZ, 0xc0, !PT ;  /* 0x0000001f00007812 */ /* 0x001fca00078ec0ff */
[----:B------:R-:W-:-:S05]  /*177b0*/  VIADD R7, R0, UR39 ;  /* 0x0000002700077c36 */ /* 0x000fca0008000000 */
[----:B------:R-:W-:-:S13]  /*177c0*/  ISETP.GE.OR P6, PT, R7, UR4, !P0 ;  /* 0x0000000407007c0c */ /* 0x000fda000c7c6670 */
[----:B------:R-:W-:Y:S05]  /*177d0*/  @P6 BRA `(.L_x_2550) ;  /* 0x00000000000c6947 */ /* 0x000fea0003800000 */
[----:B------:R-:W0:Y:S02]  /*177e0*/  LDC.64 R2, c[0x0][0xc80] ;  /* 0x00032000ff027b82 */ /* 0x000e240000000a00 */
[----:B0-----:R-:W-:-:S05]  /*177f0*/  IMAD.WIDE R2, R7, 0x4, R2 ;  /* 0x0000000407027825 */ /* 0x001fca00078e0202 */
[----:B------:R0:W5:Y:S02]  /*17800*/  LDG.E R17, desc[UR54][R2.64] ;  /* 0x0000003602117981 */ /* 0x000164000c1e1900 */
.L_x_2550:
[----:B------:R-:W-:Y:S05]  /*17810*/  BSYNC B0 ;  /* 0x0000000000007941 */ /* 0x000fea0003800000 */
.L_x_2549:
[----:B-----5:R-:W2:Y:S02]  /*17820*/  SHFL.UP PT, R0, R17, 0x1, RZ ;  /* 0x0420000011007989 */ /* 0x020ea400000e00ff */
[----:B--2---:R-:W-:-:S05]  /*17830*/  SEL R0, R0, RZ, P1 ;  /* 0x000000ff00007207 */ /* 0x004fca0000800000 */
[----:B------:R-:W-:-:S05]  /*17840*/  IMAD.IADD R0, R17, 0x1, R0 ;  /* 0x0000000111007824 */ /* 0x000fca00078e0200 */
[----:B0-----:R-:W0:Y:S02]  /*17850*/  SHFL.UP PT, R2, R0, 0x2, RZ ;  /* 0x0440000000027989 */ /* 0x001e2400000e00ff */
[----:B0-----:R-:W-:-:S05]  /*17860*/  SEL R3, R2, RZ, P2 ;  /* 0x000000ff02037207 */ /* 0x001fca0001000000 */
[----:B------:R-:W-:Y:S02]  /*17870*/  IMAD.IADD R3, R0, 0x1, R3 ;  /* 0x0000000100037824 */ /* 0x000fe400078e0203 */
[----:B------:R-:W0:Y:S03]  /*17880*/  LDC R0, c[0x0][0xc38] ;  /* 0x00030e00ff007b82 */ /* 0x000e260000000800 */
[----:B------:R-:W2:Y:S02]  /*17890*/  SHFL.UP PT, R2, R3, 0x4, RZ ;  /* 0x0480000003027989 */ /* 0x000ea400000e00ff */
[----:B--2---:R-:W-:-:S05]  /*178a0*/  SEL R2, R2, RZ, P3 ;  /* 0x000000ff02027207 */ /* 0x004fca0001800000 */
[----:B------:R-:W-:-:S05]  /*178b0*/  IMAD.IADD R2, R3, 0x1, R2 ;  /* 0x0000000103027824 */ /* 0x000fca00078e0202 */
[----:B------:R-:W2:Y:S02]  /*178c0*/  SHFL.UP PT, R6, R2, 0x8, RZ ;  /* 0x0500000002067989 */ /* 0x000ea400000e00ff */
[----:B--2---:R-:W-:-:S05]  /*178d0*/  SEL R7, R6, RZ, P4 ;  /* 0x000000ff06077207 */ /* 0x004fca0002000000 */
[----:B------:R-:W-:-:S05]  /*178e0*/  IMAD.IADD R7, R2, 0x1, R7 ;  /* 0x0000000102077824 */ /* 0x000fca00078e0207 */
[----:B------:R-:W2:Y:S02]  /*178f0*/  SHFL.UP PT, R6, R7, 0x10, RZ ;  /* 0x0600000007067989 */ /* 0x000ea400000e00ff */
[----:B--2---:R-:W-:-:S05]  /*17900*/  SEL R6, R6, RZ, P5 ;  /* 0x000000ff06067207 */ /* 0x004fca0002800000 */
[----:B------:R-:W-:-:S05]  /*17910*/  IMAD.IADD R6, R7, 0x1, R6 ;  /* 0x0000000107067824 */ /* 0x000fca00078e0206 */
[----:B------:R-:W0:Y:S02]  /*17920*/  SHFL.IDX PT, R9, R6, 0x1f, 0x1f ;  /* 0x03e01f0006097f89 */ /* 0x000e2400000e0000 */
[----:B0-----:R-:W-:-:S04]  /*17930*/  IMAD R9, R9, R0, RZ ;  /* 0x0000000009097224 */ /* 0x001fc800078e02ff */
[----:B------:R-:W-:-:S05]  /*17940*/  IMAD.IADD R4, R9, 0x1, R4 ;  /* 0x0000000109047824 */ /* 0x000fca00078e0204 */
[----:B------:R-:W-:-:S13]  /*17950*/  ISETP.GT.AND P6, PT, R4, R5, PT ;  /* 0x000000050400720c */ /* 0x000fda0003fc4270 */
[----:B------:R-:W-:Y:S05]  /*17960*/  @!P6 BRA `(.L_x_2551) ;  /* 0xfffffffc0070e947 */ /* 0x000fea000383ffff */
[----:B------:R-:W-:-:S07]  /*17970*/  IMAD.MOV.U32 R7, RZ, RZ, R6 ;  /* 0x000000ffff077224 */ /* 0x000fce00078e0006 */
.L_x_2547:
[----:B------:R-:W-:Y:S01]  /*17980*/  IMAD.IADD R9, R4, 0x1, -R9 ;  /* 0x0000000104097824 */ /* 0x000fe200078e0a09 */
[----:B------:R-:W-:-:S03]  /*17990*/  ULDC.64 UR4, c[0x0][0xc90] ;  /* 0x0003240000047ab9 */ /* 0x000fc60000000a00 */
[----:B------:R-:W-:-:S05]  /*179a0*/  IMAD R2, R7, R0, R9 ;  /* 0x0000000007027224 */ /* 0x000fca00078e0209 */
[----:B------:R-:W-:-:S13]  /*179b0*/  ISETP.GT.AND P0, PT, R2, R5, PT ;  /* 0x000000050200720c */ /* 0x000fda0003f04270 */
[----:B------:R-:W-:Y:S02]  /*179c0*/  VOTEU.ANY UR7, UPT, !P0 ;  /* 0x0000000000077886 */ /* 0x000fe400040e0100 */
[----:B------:R-:W-:-:S04]  /*179d0*/  UPOPC UR6, UR7 ;  /* 0x00000007000672bf */ /* 0x000fc80008000000 */
[----:B------:R-:W-:-:S04]  /*179e0*/  UIADD3 UR39, UR6, UR39, URZ ;  /* 0x0000002706277290 */ /* 0x000fc8000fffe03f */
[----:B------:R-:W-:-:S06]  /*179f0*/  UIMAD.WIDE UR4, UR39, 0x4, UR4 ;  /* 0x00000004270478a5 */ /* 0x000fcc000f8e0204 */
[----:B------:R-:W-:Y:S02]  /*17a00*/  IMAD.U32 R2, RZ, RZ, UR4 ;  /* 0x00000004ff027e24 */ /* 0x000fe4000f8e00ff */
[----:B------:R-:W-:-:S05]  /*17a10*/  IMAD.U32 R3, RZ, RZ, UR5 ;  /* 0x00000005ff037e24 */ /* 0x000fca000f8e00ff */
[----:B------:R-:W2:Y:S01]  /*17a20*/  LDG.E R6, desc[UR54][R2.64] ;  /* 0x0000003602067981 */ /* 0x000ea2000c1e1900 */
[----:B------:R-:W-:Y:S01]  /*17a30*/  IMAD.U32 R12, RZ, RZ, UR6 ;  /* 0x00000006ff0c7e24 */ /* 0x000fe2000f8e00ff */
[----:B------:R-:W-:Y:S01]  /*17a40*/  ISETP.NE.AND P0, PT, RZ, UR7, PT ;  /* 0x00000007ff007c0c */ /* 0x000fe2000bf05270 */
[----:B------:R-:W-:-:S03]  /*17a50*/  IMAD.MOV.U32 R16, RZ, RZ, RZ ;  /* 0x000000ffff107224 */ /* 0x000fc600078e00ff */
[----:B------:R-:W2:Y:S02]  /*17a60*/  SHFL.IDX PT, R17, R17, R12, 0x1f ;  /* 0x00001f0c11117589 */ /* 0x000ea400000e0000 */
[----:B--2---:R-:W-:-:S05]  /*17a70*/  IMAD R4, R17, R6, RZ ;  /* 0x0000000611047224 */ /* 0x004fca00078e02ff */
[----:B------:R-:W-:-:S04]  /*17a80*/  IABS R8, R4 ;  /* 0x0000000400087213 */ /* 0x000fc80000000000 */
[----:B------:R-:W0:Y:S08]  /*17a90*/  I2F.RP R10, R8 ;  /* 0x00000008000a7306 */ /* 0x000e300000209400 */
[----:B0-----:R-:W0:Y:S02]  /*17aa0*/  MUFU.RCP R10, R10 ;  /* 0x0000000a000a7308 */ /* 0x001e240000001000 */
[----:B0-----:R-:W-:-:S06]  /*17ab0*/  VIADD R11, R10, 0xffffffe ;  /* 0x0ffffffe0a0b7836 */ /* 0x001fcc0000000000 */
[----:B------:R-:W0:Y:S02]  /*17ac0*/  F2I.FTZ.U32.TRUNC.NTZ R11, R11 ;  /* 0x0000000b000b7305 */ /* 0x000e24000021f000 */
[----:B0-----:R-:W-:Y:S01]  /*17ad0*/  IMAD.MOV R3, RZ, RZ, -R11 ;  /* 0x000000ffff037224 */ /* 0x001fe200078e0a0b */
[----:B------:R-:W-:Y:S06]  /*17ae0*/  @!P0 BRA `(.L_x_2552) ;  /* 0x00000000000c8947 */ /* 0x000fec0003800000 */
[----:B------:R-:W-:-:S06]  /*17af0*/  UIADD3 UR4, UR6, -0x1, URZ ;  /* 0xffffffff06047890 */ /* 0x000fcc000fffe03f */
[----:B------:R-:W-:-:S06]  /*17b00*/  IMAD.U32 R16, RZ, RZ, UR4 ;  /* 0x00000004ff107e24 */ /* 0x000fcc000f8e00ff */
[----:B------:R0:W2:Y:S02]  /*17b10*/  SHFL.IDX PT, R16, R7, R16, 0x1f ;  /* 0x00001f1007107589 */ /* 0x0000a400000e0000 */
.L_x_2552:
[----:B--2---:R-:W-:Y:S02]  /*17b20*/  IMAD R16, R16, R0, R9 ;  /* 0x0000000010107224 */ /* 0x004fe400078e0209 */
[----:B0-----:R-:W-:Y:S02]  /*17b30*/  IMAD R7, R3, R8, RZ ;  /* 0x0000000803077224 */ /* 0x001fe400078e02ff */
[----:B------:R-:W-:Y:S02]  /*17b40*/  IMAD.MOV.U32 R2, RZ, RZ, RZ ;  /* 0x000000ffff027224 */ /* 0x000fe400078e00ff */
[----:B------:R-:W-:Y:S02]  /*17b50*/  IMAD.MOV.U32 R3, RZ, RZ, R11 ;  /* 0x000000ffff037224 */ /* 0x000fe400078e000b */
        /* <DEDUP_REMOVED lines=52> */
.L_x_2548:
[----:B------:R-:W-:Y:S01]  /*17ea0*/  IMAD.MOV.U32 R16, RZ, RZ, R5 ;  /* 0x000000ffff107224 */ /* 0x000fe200078e0005 */
[----:B------:R-:W-:Y:S01]  /*17eb0*/  ULDC UR39, c[0x0][0xc3c] ;  /* 0x00030f0000277ab9 */ /* 0x000fe20000000800 */
[----:B------:R-:W-:Y:S02]  /*17ec0*/  IMAD.MOV.U32 R17, RZ, RZ, RZ ;  /* 0x000000ffff117224 */ /* 0x000fe400078e00ff */
[----:B------:R-:W-:-:S07]  /*17ed0*/  IMAD.MOV.U32 R18, RZ, RZ, RZ ;  /* 0x000000ffff127224 */ /* 0x000fce00078e00ff */
.L_x_2553:
[----:B------:R-:W0:Y:S01]  /*17ee0*/  S2R R0, SR_TID.X ;  /* 0x0000000000007919 */ /* 0x000e220000002100 */
[----:B------:R-:W-:Y:S01]  /*17ef0*/  IMAD.U32 R19, RZ, RZ, UR39 ;  /* 0x00000027ff137e24 */ /* 0x000fe2000f8e00ff */
[----:B------:R-:W-:Y:S01]  /*17f00*/  BAR.SYNC.DEFER_BLOCKING 0x4, 0x180 ;  /* 0x0106000000007b1d */ /* 0x000fe20000010000 */
[----:B0-----:R-:W-:-:S04]  /*17f10*/  LOP3.LUT R0, R0, 0x1f, RZ, 0xc0, !PT ;  /* 0x0000001f00007812 */ /* 0x001fc800078ec0ff */
[----:B------:R-:W-:-:S13]  /*17f20*/  ISETP.NE.AND P0, PT, R0, RZ, PT ;  /* 0x000000ff0000720c */ /* 0x000fda0003f05270 */
[----:B------:R-:W0:Y:S01]  /*17f30*/  @!P0 S2R R37, SR_CgaCtaId ;  /* 0x0000000000258919 */ /* 0x000e220000008800 */
[----:B------:R-:W-:-:S04]  /*17f40*/  @!P0 MOV R0, 0x400 ;  /* 0x0000040000008802 */ /* 0x000fc80000000f00 */
[----:B0-----:R-:W-:-:S05]  /*17f50*/  @!P0 LEA R22, R37, R0, 0x18 ;  /* 0x0000000025168211 */ /* 0x001fca00078ec0ff */
[----:B------:R3:W-:Y:S01]  /*17f60*/  @!P0 STS.128 [R22+0x334d0], R16 ;  /* 0x0334d01016008388 */ /* 0x0007e20000000c00 */
[----:B------:R-:W-:Y:S06]  /*17f70*/  BAR.ARV 0x5, 0x180 ;  /* 0x0146000000007b1d */ /* 0x000fec0000002000 */
.L_x_2546:
[----:B------:R-:W-:Y:S02]  /*17f80*/  ULDC UR4, c[0x0][0xc3c] ;  /* 0x00030f0000047ab9 */ /* 0x000fe40000000800 */
[----:B------:R-:W-:-:S06]  /*17f90*/  UISETP.GE.AND UP0, UPT, UR39, UR4, UPT ;  /* 0x000000042700728c */ /* 0x000fcc000bf06270 */
[----:B------:R-:W-:-:S13]  /*17fa0*/  PLOP3.LUT P0, PT, PT, PT, UP0, 0x80, 0x0 ;  /* 0x000000000000781c */ /* 0x000fda0003f0f008 */
[----:B------:R-:W-:Y:S05]  /*17fb0*/  @!P0 BRA `(.L_x_2554) ;  /* 0xffffffa4002c8947 */ /* 0x000fea000383ffff */
.L_x_2477:
[----:B0-----:R-:W4:Y:S01]  /*17fc0*/  LDL.LU R0, [R1+0x10] ;  /* 0x0000100001007983 */ /* 0x001f220000300800 */
[----:B------:R-:W-:Y:S01]  /*17fd0*/  BSSY B0, `(.L_x_2555) ;  /* 0x000000b000007945 */ /* 0x000fe20003800000 */
[----:B------:R-:W0:Y:S01]  /*17fe0*/  S2R R5, SR_CgaCtaId ;  /* 0x0000000000057919 */ /* 0x000e220000008800 */
[----:B----4-:R-:W-:-:S05]  /*17ff0*/  VIADD R0, R0, 0x1 ;  /* 0x0000000100007836 */ /* 0x010fca0000000000 */
        /* <DEDUP_REMOVED lines=8> */
.L_x_2641:
[----:B------:R-:W-:Y:S05]  /*18080*/  BSYNC B0 ;  /* 0x0000000000007941 */ /* 0x000fea0003800000 */
.L_x_2555:
[----:B------:R-:W-:-:S03]  /*18090*/  UMOV UR4, 0xffffffff ;  /* 0xffffffff00047882 */ /* 0x000fc60000000000 */
[----:B------:R-:W-:Y:S05]  /*180a0*/  BRA.DIV UR4, `(.L_x_2557) ;  /* 0x0000002a04587947 */ /* 0x000fea000b800000 */
[----:B0-----:R-:W0:Y:S02]  /*180b0*/  S2R R0, SR_TID.X ;  /* 0x0000000000007919 */ /* 0x001e240000002100 */
[----:B0-----:R-:W-:-:S04]  /*180c0*/  SHF.R.U32.HI R0, RZ, 0x5, R0 ;  /* 0x00000005ff007819 */ /* 0x001fc80000011600 */
[----:B------:R-:W-:-:S05]  /*180d0*/  LOP3.LUT R0, R0, 0x3, RZ, 0xc0, !PT ;  /* 0x0000000300007812 */ /* 0x000fca00078ec0ff */
[----:B-1----:R0:W1:Y:S02]  /*180e0*/  SHFL.IDX PT, R14, R0, RZ, 0x1f ;  /* 0x00001fff000e7589 */ /* 0x00206400000e0000 */
.L_x_2644:
[----:B-1----:R-:W-:Y:S01]  /*180f0*/  ISETP.NE.AND P0, PT, R14, RZ, PT ;  /* 0x000000ff0e00720c */ /* 0x002fe20003f05270 */
[----:B------:R-:W-:-:S12]  /*18100*/  BSSY B0, `(.L_x_2558) ;  /* 0x000002c000007945 */ /* 0x000fd80003800000 */
[----:B------:R-:W-:Y:S05]  /*18110*/  @P0 BRA `(.L_x_2559) ;  /* 0x0000000000a80947 */ /* 0x000fea0003800000 */
[----:B------:R-:W-:-:S03]  /*18120*/  UMOV UR4, 0xffffffff ;  /* 0xffffffff00047882 */ /* 0x000fc60000000000 */
[----:B------:R-:W-:Y:S05]  /*18130*/  BRA.DIV UR4, `(.L_x_2560) ;  /* 0x0000002a04687947 */ /* 0x000fea000b800000 */
[----:B------:R-:W-:-:S13]  /*18140*/  ELECT P6, URZ, PT ;  /* 0x00000000003f782f */ /* 0x000fda00038c0000 */
.L_x_2647:
[----:B------:R-:W-:Y:S05]  /*18150*/  @!P6 BRA `(.L_x_2559) ;  /* 0x000000000098e947 */ /* 0x000fea0003800000 */
[----:B------:R-:W-:-:S06]  /*18160*/  ULOP3.LUT UR4, UR42, 0x2, URZ, 0xfc, !UPT ;  /* 0x000000022a047892 */ /* 0x000fcc000f8efc3f */
[----:B0-----:R-:W-:-:S05]  /*18170*/  IMAD.U32 R0, RZ, RZ, UR4 ;  /* 0x00000004ff007e24 */ /* 0x001fca000f8e00ff */
[----:B------:R-:W-:-:S13]  /*18180*/  ISETP.NE.AND P0, PT, R0, 0x3, PT ;  /* 0x000000030000780c */ /* 0x000fda0003f05270 */
[----:B------:R-:W-:Y:S05]  /*18190*/  @!P0 BRA `(.L_x_2561) ;  /* 0x0000000000048947 */ /* 0x000fea0003800000 */
[----:B------:R-:W-:Y:S01]  /*181a0*/  BPT.TRAP 0x1 ;  /* 0x000000040000795c */ /* 0x000fe20000300000 */
.L_x_2561:
[C---:B------:R-:W-:Y:S01]  /*181b0*/  IMAD R3, R28.reuse, 0x8, R5 ;  /* 0x000000081c037824 */ /* 0x040fe200078e0205 */
[----:B------:R-:W-:Y:S01]  /*181c0*/  SHF.L.U32 R2, R31, 0x1f, RZ ;  /* 0x0000001f1f027819 */ /* 0x000fe200000006ff */
[----:B------:R-:W-:-:S03]  /*181d0*/  VIADD R28, R28, 0x1 ;  /* 0x000000011c1c7836 */ /* 0x000fc60000000000 */
[----:B------:R-:W0:Y:S02]  /*181e0*/  SYNCS.PHASECHK.TRANS64.TRYWAIT P1, [R3+URZ+0x33440], R2 ;  /* 0x03344002030075a7 */ /* 0x000e24000802017f */
[----:B------:R-:W-:-:S04]  /*181f0*/  ISETP.NE.AND P2, PT, R28, 0x2, PT ;  /* 0x000000021c00780c */ /* 0x000fc80003f45270 */
[----:B------:R-:W-:Y:S01]  /*18200*/  SEL R0, RZ, 0x1, P2 ;  /* 0x00000001ff007807 */ /* 0x000fe20001000000 */
[----:B0-----:R-:W-:Y:S08]  /*18210*/  @!P1 BRA `(.L_x_2562) ;  /* 0x0000002800509947 */ /* 0x001ff00003800000 */
.L_x_2648:
[----:B------:R-:W-:Y:S02]  /*18220*/  SEL R28, R28, RZ, P2 ;  /* 0x000000ff1c1c7207 */ /* 0x000fe40001000000 */
[----:B------:R-:W-:Y:S01]  /*18230*/  LOP3.LUT R0, R31, R0, RZ, 0x3c, !PT ;  /* 0x000000001f007212 */ /* 0x000fe200078e3cff */
[----:B------:R-:W-:Y:S06]  /*18240*/  @!P0 BRA `(.L_x_2563) ;  /* 0x0000000000048947 */ /* 0x000fec0003800000 */
[----:B------:R-:W-:Y:S01]  /*18250*/  BPT.TRAP 0x1 ;  /* 0x000000040000795c */ /* 0x000fe20000300000 */
.L_x_2563:
[----:B------:R-:W-:Y:S01]  /*18260*/  IMAD R5, R28, 0x8, R5 ;  /* 0x000000081c057824 */ /* 0x000fe200078e0205 */
[----:B------:R-:W-:-:S04]  /*18270*/  SHF.L.U32 R0, R0, 0x1f, RZ ;  /* 0x0000001f00007819 */ /* 0x000fc800000006ff */
[----:B------:R-:W1:Y:S02]  /*18280*/  SYNCS.PHASECHK.TRANS64.TRYWAIT P1, [R5+URZ+0x33440], R0 ;  /* 0x03344000050075a7 */ /* 0x000e64000802017f */
[----:B-1----:R-:W-:Y:S05]  /*18290*/  @!P1 BRA `(.L_x_2564) ;  /* 0x0000002800449947 */ /* 0x002fea0003800000 */
.L_x_2649:
[----:B------:R-:W-:Y:S05]  /*182a0*/  @!P0 BRA `(.L_x_2565) ;  /* 0x0000000000048947 */ /* 0x000fea0003800000 */
[----:B------:R-:W-:Y:S01]  /*182b0*/  BPT.TRAP 0x1 ;  /* 0x000000040000795c */ /* 0x000fe20000300000 */
.L_x_2565:
[----:B------:R-:W2:Y:S02]  /*182c0*/  SYNCS.PHASECHK.TRANS64.TRYWAIT P1, [R3+URZ+0x33460], R2 ;  /* 0x03346002030075a7 */ /* 0x000ea4000802017f */
[----:B--2---:R-:W-:Y:S05]  /*182d0*/  @!P1 BRA `(.L_x_2566) ;  /* 0x0000002800489947 */ /* 0x004fea0003800000 */
.L_x_2650:
[----:B------:R-:W-:Y:S05]  /*182e0*/  @!P0 BRA `(.L_x_2567) ;  /* 0x0000000000048947 */ /* 0x000fea0003800000 */
[----:B------:R-:W-:Y:S01]  /*182f0*/  BPT.TRAP 0x1 ;  /* 0x000000040000795c */ /* 0x000fe20000300000 */
.L_x_2567:
[----:B------:R-:W4:Y:S02]  /*18300*/  SYNCS.PHASECHK.TRANS64.TRYWAIT P1, [R5+URZ+0x33460], R0 ;  /* 0x03346000050075a7 */ /* 0x000f24000802017f */
[----:B----4-:R-:W-:Y:S05]  /*18310*/  @!P1 BRA `(.L_x_2568) ;  /* 0x00000028004c9947 */ /* 0x010fea0003800000 */
.L_x_2651:
[----:B------:R-:W-:Y:S05]  /*18320*/  @!P0 BRA `(.L_x_2569) ;  /* 0x0000000000048947 */ /* 0x000fea0003800000 */
[----:B------:R-:W-:Y:S01]  /*18330*/  BPT.TRAP 0x1 ;  /* 0x000000040000795c */ /* 0x000fe20000300000 */
.L_x_2569:
[----:B------:R-:W5:Y:S02]  /*18340*/  SYNCS.PHASECHK.TRANS64.TRYWAIT P1, [R3+URZ+0x33480], R2 ;  /* 0x03348002030075a7 */ /* 0x000f64000802017f */
[----:B-----5:R-:W-:Y:S05]  /*18350*/  @!P1 BRA `(.L_x_2570) ;  /* 0x0000002800509947 */ /* 0x020fea0003800000 */
.L_x_2652:
[----:B------:R-:W-:Y:S05]  /*18360*/  @!P0 BRA `(.L_x_2571) ;  /* 0x0000000000048947 */ /* 0x000fea0003800000 */
[----:B------:R-:W-:Y:S01]  /*18370*/  BPT.TRAP 0x1 ;  /* 0x000000040000795c */ /* 0x000fe20000300000 */
.L_x_2571:
[----:B------:R0:W0:Y:S02]  /*18380*/  SYNCS.PHASECHK.TRANS64.TRYWAIT P0, [R5+URZ+0x33480], R0 ;  /* 0x03348000050075a7 */ /* 0x000024000800017f */
[----:B0-----:R-:W-:Y:S05]  /*18390*/  @!P0 NANOSLEEP.SYNCS 0x989680 ;  /* 0x009896800000895d */ /* 0x001fea0003900000 */
[----:B------:R-:W0:Y:S02]  /*183a0*/  @!P0 SYNCS.PHASECHK.TRANS64 P0, [R5+URZ+0x33480], R0 ;  /* 0x03348000050085a7 */ /* 0x000e24000800007f */
[----:B0-----:R-:W-:Y:S05]  /*183b0*/  @!P0 BRA `(.L_x_2571) ;  /* 0xfffffffc00f08947 */ /* 0x001fea000383ffff */
.L_x_2559:
[----:B------:R-:W-:Y:S05]  /*183c0*/  BSYNC B0 ;  /* 0x0000000000007941 */ /* 0x000fea0003800000 */
.L_x_2558:
[----:B------:R-:W-:Y:S05]  /*183d0*/  EXIT ;  /* 0x000000000000794d */ /* 0x000fea0003800000 */
.L_x_2414:
[----:B0-----:R-:W-:-:S04]  /*183e0*/  IMAD.U32 R3, RZ, RZ, UR41 ;  /* 0x00000029ff037e24 */ /* 0x001fc8000f8e00ff */
[----:B------:R0:W1:Y:S03]  /*183f0*/  SYNCS.PHASECHK.TRANS64.TRYWAIT P1, [R3+URZ+0x33400], R6 ;  /* 0x03340006030075a7 */ /* 0x000066000802017f */
[----:B-1----:R-:W-:Y:S05]  /*18400*/  @!P1 NANOSLEEP.SYNCS 0x989680 ;  /* 0x009896800000995d */ /* 0x002fea0003900000 */
[----:B------:R-:W1:Y:S02]  /*18410*/  @!P1 SYNCS.PHASECHK.TRANS64 P1, [R3+URZ+0x33400], R6 ;  /* 0x03340006030095a7 */ /* 0x000e64000802007f */
[----:B-1----:R-:W-:Y:S05]  /*18420*/  @!P1 BRA `(.L_x_2414) ;  /* 0xfffffffc00ec9947 */ /* 0x002fea000383ffff */
[----:B------:R-:W-:Y:S05]  /*18430*/  BRA `(.L_x_2572) ;  /* 0xfffffe9400f07947 */ /* 0x000fea000383ffff */
.L_x_2418:
[----:B-1----:R1:W2:Y:S02]  /*18440*/  SYNCS.PHASECHK.TRANS64.TRYWAIT P1, [R2+URZ+0x33430], R3 ;  /* 0x03343003020075a7 */ /* 0x0022a4000802017f */
[----:B--2---:R-:W-:Y:S05]  /*18450*/  @!P1 NANOSLEEP.SYNCS 0x989680 ;  /* 0x009896800000995d */ /* 0x004fea0003900000 */
[----:B------:R-:W2:Y:S02]  /*18460*/  @!P1 SYNCS.PHASECHK.TRANS64 P1, [R2+URZ+0x33430], R3 ;  /* 0x03343003020095a7 */ /* 0x000ea4000802007f */
[----:B--2---:R-:W-:Y:S05]  /*18470*/  @!P1 BRA `(.L_x_2418) ;  /* 0xfffffffc00f09947 */ /* 0x004fea000383ffff */
[----:B------:R-:W-:Y:S05]  /*18480*/  BRA `(.L_x_2417) ;  /* 0xfffffe98000c7947 */ /* 0x000fea000383ffff */
.L_x_2424:
[----:B-1----:R-:W-:-:S04]  /*18490*/  IMAD.U32 R7, RZ, RZ, UR6 ;  /* 0x00000006ff077e24 */ /* 0x002fc8000f8e00ff */
[----:B------:R1:W2:Y:S03]  /*184a0*/  SYNCS.PHASECHK.TRANS64.TRYWAIT P1, [R7+URZ+0x33430], R6 ;  /* 0x03343006070075a7 */ /* 0x0002a6000802017f */
[----:B--2---:R-:W-:Y:S05]  /*184b0*/  @!P1 NANOSLEEP.SYNCS 0x989680 ;  /* 0x009896800000995d */ /* 0x004fea0003900000 */
[----:B------:R-:W2:Y:S02]  /*184c0*/  @!P1 SYNCS.PHASECHK.TRANS64 P1, [R7+URZ+0x33430], R6 ;  /* 0x03343006070095a7 */ /* 0x000ea4000802007f */
[----:B--2---:R-:W-:Y:S05]  /*184d0*/  @!P1 BRA `(.L_x_2424) ;  /* 0xfffffffc00ec9947 */ /* 0x004fea000383ffff */
[----:B------:R-:W-:Y:S05]  /*184e0*/  BRA `(.L_x_2421) ;  /* 0xfffffed400c07947 */ /* 0x000fea000383ffff */
.L_x_2428:
[----:B-1----:R-:W-:-:S04]  /*184f0*/  IMAD.U32 R7, RZ, RZ, UR6 ;  /* 0x00000006ff077e24 */ /* 0x002fc8000f8e00ff */
[----:B------:R1:W2:Y:S03]  /*18500*/  SYNCS.PHASECHK.TRANS64.TRYWAIT P1, [R7+URZ+0x33450], R6 ;  /* 0x03345006070075a7 */ /* 0x0002a6000802017f */
[----:B--2---:R-:W-:Y:S05]  /*18510*/  @!P1 NANOSLEEP.SYNCS 0x989680 ;  /* 0x009896800000995d */ /* 0x004fea0003900000 */
[----:B------:R-:W2:Y:S02]  /*18520*/  @!P1 SYNCS.PHASECHK.TRANS64 P1, [R7+URZ+0x33450], R6 ;  /* 0x03345006070095a7 */ /* 0x000ea4000802007f */
[----:B--2---:R-:W-:Y:S05]  /*18530*/  @!P1 BRA `(.L_x_2428) ;  /* 0xfffffffc00ec9947 */ /* 0x004fea000383ffff */
[----:B------:R-:W-:Y:S05]  /*18540*/  BRA `(.L_x_2425) ;  /* 0xfffffee000c87947 */ /* 0x000fea000383ffff */
.L_x_2436:
[----:B-1----:R-:W-:-:S04]  /*18550*/  IMAD.U32 R7, RZ, RZ, UR6 ;  /* 0x00000006ff077e24 */ /* 0x002fc8000f8e00ff */
[----:B------:R1:W2:Y:S03]  /*18560*/  SYNCS.PHASECHK.TRANS64.TRYWAIT P1, [R7+URZ+0x33430], R6 ;  /* 0x03343006070075a7 */ /* 0x0002a6000802017f */
[----:B--2---:R-:W-:Y:S05]  /*18570*/  @!P1 NANOSLEEP.SYNCS 0x989680 ;  /* 0x009896800000995d */ /* 0x004fea0003900000 */
[----:B------:R-:W2:Y:S02]  /*18580*/  @!P1 SYNCS.PHASECHK.TRANS64 P1, [R7+URZ+0x33430], R6 ;  /* 0x03343006070095a7 */ /* 0x000ea4000802007f */
[----:B--2---:R-:W-:Y:S05]  /*18590*/  @!P1 BRA `(.L_x_2436) ;  /* 0xfffffffc00ec9947 */ /* 0x004fea000383ffff */
[----:B------:R-:W-:Y:S05]  /*185a0*/  BRA `(.L_x_2433) ;  /* 0xffffff1800b87947 */ /* 0x000fea000383ffff */
.L_x_2440:
[----:B-1----:R-:W-:-:S04]  /*185b0*/  IMAD.U32 R7, RZ, RZ, UR6 ;  /* 0x00000006ff077e24 */ /* 0x002fc8000f8e00ff */
[----:B------:R1:W2:Y:S03]  /*185c0*/  SYNCS.PHASECHK.TRANS64.TRYWAIT P1, [R7+URZ+0x33450], R6 ;  /* 0x03345006070075a7 */ /* 0x0002a6000802017f */
[----:B--2---:R-:W-:Y:S05]  /*185d0*/  @!P1 NANOSLEEP.SYNCS 0x989680 ;  /* 0x009896800000995d */ /* 0x004fea0003900000 */
[----:B------:R-:W2:Y:S02]  /*185e0*/  @!P1 SYNCS.PHASECHK.TRANS64 P1, [R7+URZ+0x33450], R6 ;  /* 0x03345006070095a7 */ /* 0x000ea4000802007f */
[----:B--2---:R-:W-:Y:S05]  /*185f0*/  @!P1 BRA `(.L_x_2440) ;  /* 0xfffffffc00ec9947 */ /* 0x004fea000383ffff */
[----:B------:R-:W-:Y:S05]  /*18600*/  BRA `(.L_x_2437) ;  /* 0xffffff2400b47947 */ /* 0x000fea000383ffff */
.L_x_2447:
[----:B-1----:R-:W-:-:S04]  /*18610*/  IMAD.U32 R5, RZ, RZ, UR14 ;  /* 0x0000000eff057e24 */ /* 0x002fc8000f8e00ff */
[----:B------:R1:W2:Y:S03]  /*18620*/  SYNCS.PHASECHK.TRANS64.TRYWAIT P1, [R5+URZ+0x33450], R0 ;  /* 0x03345000050075a7 */ /* 0x0002a6000802017f */
[----:B--2---:R-:W-:Y:S05]  /*18630*/  @!P1 NANOSLEEP.SYNCS 0x989680 ;  /* 0x009896800000995d */ /* 0x004fea0003900000 */
[----:B------:R-:W2:Y:S02]  /*18640*/  @!P1 SYNCS.PHASECHK.TRANS64 P1, [R5+URZ+0x33450], R0 ;  /* 0x03345000050095a7 */ /* 0x000ea4000802007f */
[----:B--2---:R-:W-:Y:S05]  /*18650*/  @!P1 BRA `(.L_x_2447) ;  /* 0xfffffffc00ec9947 */ /* 0x004fea000383ffff */
[----:B------:R-:W-:Y:S05]  /*18660*/  BRA `(.L_x_2446) ;  /* 0xffffff5000907947 */ /* 0x000fea000383ffff */
.L_x_2492:
        /* <DEDUP_REMOVED lines=10> */
.L_x_2573:
[----:B------:R-:W-:Y:S05]  /*18710*/  BRA `(.L_x_2574) ;  /* 0xffffffa800d07947 */ /* 0x000fea000383ffff */
.L_x_2495:
[----:B0-----:R0:W1:Y:S02]  /*18720*/  SYNCS.PHASECHK.TRANS64.TRYWAIT P0, [R4+URZ+0x33480], R35 ;  /* 0x03348023040075a7 */ /* 0x001064000800017f */
[----:B-1----:R-:W-:Y:S05]  /*18730*/  @!P0 NANOSLEEP.SYNCS 0x989680 ;  /* 0x009896800000895d */ /* 0x002fea0003900000 */
[----:B------:R-:W1:Y:S02]  /*18740*/  @!P0 SYNCS.PHASECHK.TRANS64 P0, [R4+URZ+0x33480], R35 ;  /* 0x03348023040085a7 */ /* 0x000e64000800007f */
[----:B-1----:R-:W-:Y:S05]  /*18750*/  @!P0 BRA `(.L_x_2495) ;  /* 0xfffffffc00f08947 */ /* 0x002fea000383ffff */
[----:B------:R-:W-:Y:S05]  /*18760*/  BRA `(.L_x_2575) ;  /* 0xffffffb000147947 */ /* 0x000fea000383ffff */
.L_x_2496:
        /* <DEDUP_REMOVED lines=8> */
.L_x_2577:
[----:B------:R-:W-:Y:S05]  /*187f0*/  BSYNC B0 ;  /* 0x0000000000007941 */ /* 0x000fea0003800000 */
.L_x_2576:
        /* <DEDUP_REMOVED lines=11> */
.L_x_2578:
        /* <DEDUP_REMOVED lines=25> */
.L_x_2579:
        /* <DEDUP_REMOVED lines=9> */
.L_x_2580:
[----:B------:R-:W-:Y:S02]  /*18ad0*/  IMAD.MOV.U32 R13, RZ, RZ, R10 ;  /* 0x000000ffff0d7224 */ /* 0x000fe400078e000a */
[----:B------:R-:W-:Y:S02]  /*18ae0*/  IMAD.MOV.U32 R12, RZ, RZ, 0x2 ;  /* 0x00000002ff0c7424 */ /* 0x000fe400078e00ff */
[----:B------:R-:W-:-:S07]  /*18af0*/  IMAD.MOV.U32 R2, RZ, RZ, R14 ;  /* 0x000000ffff027224 */ /* 0x000fce00078e000e */
[----:B------:R-:W-:Y:S05]  /*18b00*/  WARPSYNC.COLLECTIVE R15, `(.L_x_2581) ;  /* 0x000000000f087348 */ /* 0x000fea0003c00000 */
[----:B------:R0:W1:Y:S02]  /*18b10*/  SHFL.IDX P6, R14, R13, R12, R11 ;  /* 0x0000000c0d0e7389 */ /* 0x00006400000c000b */
[----:B01----:R-:W-:Y:S01]  /*18b20*/  ENDCOLLECTIVE ;  /* 0x000000000000791b */ /* 0x003fe20003800000 */
.L_x_2581:
        /* <DEDUP_REMOVED lines=16> */
.L_x_2582:
[----:B------:R-:W-:Y:S02]  /*18c30*/  IMAD.MOV.U32 R13, RZ, RZ, R10 ;  /* 0x000000ffff0d7224 */ /* 0x000fe400078e000a */
[----:B------:R-:W-:Y:S02]  /*18c40*/  IMAD.MOV.U32 R12, RZ, RZ, 0x3 ;  /* 0x00000003ff0c7424 */ /* 0x000fe400078e00ff */
[----:B------:R-:W-:-:S07]  /*18c50*/  IMAD.MOV.U32 R2, RZ, RZ, R14 ;  /* 0x000000ffff027224 */ /* 0x000fce00078e000e */
[----:B------:R-:W-:Y:S05]  /*18c60*/  WARPSYNC.COLLECTIVE R15, `(.L_x_2583) ;  /* 0x000000000f087348 */ /* 0x000fea0003c00000 */
[----:B------:R0:W1:Y:S02]  /*18c70*/  SHFL.IDX P6, R14, R13, R12, R11 ;  /* 0x0000000c0d0e7389 */ /* 0x00006400000c000b */
[----:B01----:R-:W-:Y:S01]  /*18c80*/  ENDCOLLECTIVE ;  /* 0x000000000000791b */ /* 0x003fe20003800000 */
.L_x_2583:
        /* <DEDUP_REMOVED lines=13> */
.L_x_2584:
        /* <DEDUP_REMOVED lines=12> */
.L_x_2585:
        /* <DEDUP_REMOVED lines=13> */
.L_x_2586:
        /* <DEDUP_REMOVED lines=11> */
.L_x_2501:
[----:B---3--:R3:W4:Y:S02]  /*18fa0*/  SYNCS.PHASECHK.TRANS64.TRYWAIT P0, [R4+URZ+0x33440], R35 ;  /* 0x03344023040075a7 */ /* 0x008724000800017f */
[----:B----4-:R-:W-:Y:S05]  /*18fb0*/  @!P0 NANOSLEEP.SYNCS 0x989680 ;  /* 0x009896800000895d */ /* 0x010fea0003900000 */
[----:B------:R-:W4:Y:S02]  /*18fc0*/  @!P0 SYNCS.PHASECHK.TRANS64 P0, [R4+URZ+0x33440], R35 ;  /* 0x03344023040085a7 */ /* 0x000f24000800007f */
[----:B----4-:R-:W-:Y:S05]  /*18fd0*/  @!P0 BRA `(.L_x_2501) ;  /* 0xfffffffc00f08947 */ /* 0x010fea000383ffff */
[----:B------:R-:W-:Y:S05]  /*18fe0*/  BRA `(.L_x_2588) ;  /* 0xffffffac00fc7947 */ /* 0x000fea000383ffff */
.L_x_2502:
        /* <DEDUP_REMOVED lines=8> */
.L_x_2590:
[----:B------:R-:W-:Y:S05]  /*19070*/  BSYNC B0 ;  /* 0x0000000000007941 */ /* 0x000fea0003800000 */
.L_x_2589:
        /* <DEDUP_REMOVED lines=11> */
.L_x_2591:
[-C--:B------:R-:W-:Y:S01]  /*19130*/  ISETP.GE.AND P2, PT, R21, R19.reuse, PT ;  /* 0x000000131500720c */ /* 0x080fe20003f46270 */
[----:B------:R-:W-:Y:S01]  /*19140*/  IMAD.MOV.U32 R13, RZ, RZ, R7 ;  /* 0x000000ffff0d7224 */ /* 0x000fe200078e0007 */
[----:B------:R-:W-:Y:S01]  /*19150*/  ISETP.GE.AND P1, PT, R20, R19, PT ;  /* 0x000000131400720c */ /* 0x000fe20003f26270 */
[----:B------:R-:W-:Y:S01]  /*19160*/  IMAD.MOV.U32 R12, RZ, RZ, 0x1 ;  /* 0x00000001ff0c7424 */ /* 0x000fe200078e00ff */
[----:B------:R-:W-:-:S13]  /*19170*/  LOP3.LUT P6, RZ, R32, 0x20, RZ, 0xc0, !PT ;  /* 0x0000002020ff7812 */ /* 0x000fda00078cc0ff */
[----:B------:R-:W-:-:S05]  /*19180*/  @P6 IADD3 R9, P0, R33, R14, RZ ;  /* 0x0000000e21096210 */ /* 0x000fca0007f1e0ff */
[----:B------:R-:W-:Y:S01]  /*19190*/  @P6 IMAD.X R3, RZ, RZ, R2, P0 ;  /* 0x000000ffff036224 */ /* 0x000fe200000e0602 */
[----:B------:R-:W-:Y:S01]  /*191a0*/  ISETP.GE.AND P0, PT, R33, R19, PT ;  /* 0x000000132100720c */ /* 0x000fe20003f06270 */
[----:B------:R-:W-:-:S12]  /*191b0*/  @P6 IMAD.MOV.U32 R2, RZ, RZ, R9 ;  /* 0x000000ffff026224 */ /* 0x000fd800078e0009 */
        /* <DEDUP_REMOVED lines=9> */
.L_x_2592:
[----:B------:R-:W-:Y:S02]  /*19250*/  IMAD.MOV.U32 R13, RZ, RZ, R5 ;  /* 0x000000ffff0d7224 */ /* 0x000fe400078e0005 */
[----:B------:R-:W-:-:S07]  /*19260*/  IMAD.MOV.U32 R2, RZ, RZ, R14 ;  /* 0x000000ffff027224 */ /* 0x000fce00078e000e */
[----:B------:R-:W-:Y:S05]  /*19270*/  WARPSYNC.COLLECTIVE R15, `(.L_x_2593) ;  /* 0x000000000f087348 */ /* 0x000fea0003c00000 */
[----:B------:R0:W1:Y:S02]  /*19280*/  SHFL.IDX P6, R14, R13, R12, R11 ;  /* 0x0000000c0d0e7389 */ /* 0x00006400000c000b */
[----:B01----:R-:W-:Y:S01]  /*19290*/  ENDCOLLECTIVE ;  /* 0x000000000000791b */ /* 0x003fe20003800000 */
.L_x_2593:
[----:B------:R-:W-:Y:S02]  /*192a0*/  IMAD.MOV.U32 R13, RZ, RZ, R7 ;  /* 0x000000ffff0d7224 */ /* 0x000fe400078e0007 */
[----:B------:R-:W-:Y:S01]  /*192b0*/  IMAD.MOV.U32 R12, RZ, RZ, 0x2 ;  /* 0x00000002ff0c7424 */ /* 0x000fe200078e00ff */
[C---:B------:R-:W-:Y:S02]  /*192c0*/  @P5 IADD3 R9, P0, R33.reuse, R14, RZ ;  /* 0x0000000e21095210 */ /* 0x040fe40007f1e0ff */
[----:B------:R-:W-:-:S03]  /*192d0*/  ISETP.GE.AND P6, PT, R33, R19, PT ;  /* 0x000000132100720c */ /* 0x000fc60003fc6270 */
        /* <DEDUP_REMOVED lines=10> */
.L_x_2594:
        /* <DEDUP_REMOVED lines=11> */
.L_x_2595:
[----:B------:R-:W-:Y:S02]  /*19430*/  IMAD.MOV.U32 R13, RZ, RZ, R7 ;  /* 0x000000ffff0d7224 */ /* 0x000fe400078e0007 */
[----:B------:R-:W-:Y:S01]  /*19440*/  IMAD.MOV.U32 R12, RZ, RZ, 0x3 ;  /* 0x00000003ff0c7424 */ /* 0x000fe200078e00ff */
[----:B------:R-:W-:-:S13]  /*19450*/  @P4 IADD3 R9, P0, R33, R14, RZ ;  /* 0x0000000e21094210 */ /* 0x000fda0007f1e0ff */
[----:B------:R-:W-:Y:S05]  /*19460*/  WARPSYNC.COLLECTIVE R15, `(.L_x_2596) ;  /* 0x000000000f087348 */ /* 0x000fea0003c00000 */
[----:B------:R0:W1:Y:S02]  /*19470*/  SHFL.IDX P6, R14, R13, R12, R11 ;  /* 0x0000000c0d0e7389 */ /* 0x00006400000c000b */
[----:B01----:R-:W-:Y:S01]  /*19480*/  ENDCOLLECTIVE ;  /* 0x000000000000791b */ /* 0x003fe20003800000 */
.L_x_2596:
        /* <DEDUP_REMOVED lines=14> */
.L_x_2597:
[----:B------:R-:W-:Y:S02]  /*19570*/  IMAD.MOV.U32 R13, RZ, RZ, R8 ;  /* 0x000000ffff0d7224 */ /* 0x000fe400078e0008 */
[----:B------:R-:W-:Y:S01]  /*19580*/  IMAD.MOV.U32 R12, RZ, RZ, RZ ;  /* 0x000000ffff0c7224 */ /* 0x000fe200078e00ff */
[----:B------:R-:W-:-:S05]  /*19590*/  @P3 IADD3 R14, P0, R33, R14, RZ ;  /* 0x0000000e210e3210 */ /* 0x000fca0007f1e0ff */
[----:B------:R-:W-:-:S08]  /*195a0*/  @P3 IMAD.MOV.U32 R2, RZ, RZ, R14 ;  /* 0x000000ffff023224 */ /* 0x000fd000078e000e */
[----:B------:R-:W-:Y:S05]  /*195b0*/  WARPSYNC.COLLECTIVE R15, `(.L_x_2598) ;  /* 0x000000000f087348 */ /* 0x000fea0003c00000 */
[----:B------:R0:W1:Y:S02]  /*195c0*/  SHFL.IDX P6, R14, R13, R12, R11 ;  /* 0x0000000c0d0e7389 */ /* 0x00006400000c000b */
[----:B01----:R-:W-:Y:S01]  /*195d0*/  ENDCOLLECTIVE ;  /* 0x000000000000791b */ /* 0x003fe20003800000 */
.L_x_2598:
        /* <DEDUP_REMOVED lines=13> */
.L_x_2599:
[----:B------:R-:W-:Y:S05]  /*196b0*/  BRA `(.L_x_2600) ;  /* 0xffffffac00847947 */ /* 0x000fea000383ffff */
.L_x_2509:
[----:B------:R-:W-:Y:S02]  /*196c0*/  IMAD.MOV.U32 R13, RZ, RZ, R5 ;  /* 0x000000ffff0d7224 */ /* 0x000fe400078e0005 */
[----:B------:R-:W-:Y:S02]  /*196d0*/  IMAD.MOV.U32 R12, RZ, RZ, RZ ;  /* 0x000000ffff0c7224 */ /* 0x000fe400078e00ff */
[----:B------:R-:W-:Y:S02]  /*196e0*/  IMAD.MOV.U32 R11, RZ, RZ, 0x1c1f ;  /* 0x00001c1fff0b7424 */ /* 0x000fe400078e00ff */
[----:B------:R-:W-:Y:S02]  /*196f0*/  IMAD.MOV.U32 R15, RZ, RZ, -0x1 ;  /* 0xffffffffff0f7424 */ /* 0x000fe400078e00ff */
[----:B------:R-:W-:Y:S02]  /*19700*/  IMAD R4, R4, UR40, RZ ;  /* 0x0000002804047c24 */ /* 0x000fe4000f8e02ff */
[----:B------:R-:W-:-:S07]  /*19710*/  IMAD R17, R17, 0x80, R10 ;  /* 0x0000008011117824 */ /* 0x000fce00078e020a */
[----:B-----5:R-:W-:Y:S05]  /*19720*/  WARPSYNC.COLLECTIVE R15, `(.L_x_2601) ;  /* 0x000000000f087348 */ /* 0x020fea0003c00000 */
[----:B------:R0:W1:Y:S02]  /*19730*/  SHFL.IDX P6, R14, R13, R12, R11 ;  /* 0x0000000c0d0e7389 */ /* 0x00006400000c000b */
[----:B01---5:R-:W-:Y:S01]  /*19740*/  ENDCOLLECTIVE ;  /* 0x000000000000791b */ /* 0x023fe20003800000 */
.L_x_2601:
[C---:B------:R-:W-:Y:S01]  /*19750*/  VIADD R7, R17.reuse, 0x20 ;  /* 0x0000002011077836 */ /* 0x040fe20000000000 */
[----:B------:R-:W-:Y:S01]  /*19760*/  ISETP.GE.AND P0, PT, R17, R4, PT ;  /* 0x000000041100720c */ /* 0x000fe20003f06270 */
[----:B------:R-:W-:Y:S02]  /*19770*/  IMAD.MOV.U32 R13, RZ, RZ, R0 ;  /* 0x000000ffff0d7224 */ /* 0x000fe400078e0000 */
[----:B------:R-:W-:-:S10]  /*19780*/  IMAD.MOV.U32 R2, RZ, RZ, R14 ;  /* 0x000000ffff027224 */ /* 0x000fd400078e000e */
[----:B------:R-:W-:Y:S05]  /*19790*/  WARPSYNC.COLLECTIVE R15, `(.L_x_2602) ;  /* 0x000000000f087348 */ /* 0x000fea0003c00000 */
[----:B------:R0:W1:Y:S02]  /*197a0*/  SHFL.IDX P6, R14, R13, R12, R11 ;  /* 0x0000000c0d0e7389 */ /* 0x00006400000c000b */
[----:B01----:R-:W-:Y:S01]  /*197b0*/  ENDCOLLECTIVE ;  /* 0x000000000000791b */ /* 0x003fe20003800000 */
.L_x_2602:
        /* <DEDUP_REMOVED lines=8> */
.L_x_2603:
        /* <DEDUP_REMOVED lines=8> */
[----:B------:R-:W-:-:S10]  /*198c0*/  IMAD.MOV.U32 R6, RZ, RZ, R14 ;  /* 0x000000ffff067224 */ /* 0x000fd400078e000e */
[----:B0-----:R-:W-:Y:S05]  /*198d0*/  WARPSYNC.COLLECTIVE R15, `(.L_x_2604) ;  /* 0x000000000f087348 */ /* 0x001fea0003c00000 */
[----:B------:R1:W2:Y:S02]  /*198e0*/  SHFL.IDX P6, R14, R13, R12, R11 ;  /* 0x0000000c0d0e7389 */ /* 0x0002a400000c000b */
[----:B012---:R-:W-:Y:S01]  /*198f0*/  ENDCOLLECTIVE ;  /* 0x000000000000791b */ /* 0x007fe20003800000 */
.L_x_2604:
[----:B------:R-:W-:Y:S02]  /*19900*/  IMAD.MOV.U32 R13, RZ, RZ, R5 ;  /* 0x000000ffff0d7224 */ /* 0x000fe400078e0005 */
[----:B------:R-:W-:Y:S01]  /*19910*/  IMAD.MOV.U32 R12, RZ, RZ, 0x2 ;  /* 0x00000002ff0c7424 */ /* 0x000fe200078e00ff */
[----:B------:R-:W-:-:S05]  /*19920*/  @!P0 IADD3 R14, P4, R33, R14, RZ ;  /* 0x0000000e210e8210 */ /* 0x000fca0007f9e0ff */
[----:B------:R-:W-:-:S08]  /*19930*/  @!P0 IMAD.MOV.U32 R2, RZ, RZ, R14 ;  /* 0x000000ffff028224 */ /* 0x000fd000078e000e */
[----:B------:R-:W-:Y:S05]  /*19940*/  WARPSYNC.COLLECTIVE R15, `(.L_x_2605) ;  /* 0x000000000f087348 */ /* 0x000fea0003c00000 */
[----:B------:R0:W1:Y:S02]  /*19950*/  SHFL.IDX P6, R14, R13, R12, R11 ;  /* 0x0000000c0d0e7389 */ /* 0x00006400000c000b */
[----:B01----:R-:W-:Y:S01]  /*19960*/  ENDCOLLECTIVE ;  /* 0x000000000000791b */ /* 0x003fe20003800000 */
.L_x_2605:
[----:B------:R-:W-:-:S04]  /*19970*/  @!P0 IMAD.X R7, RZ, RZ, R6, P4 ;  /* 0x000000ffff078224 */ /* 0x000fc800020e0606 */
[----:B------:R-:W-:Y:S02]  /*19980*/  @!P0 IMAD.MOV.U32 R3, RZ, RZ, R7 ;  /* 0x000000ffff038224 */ /* 0x000fe400078e0007 */
[----:B------:R-:W-:-:S03]  /*19990*/  VIADD R7, R17, 0x40 ;  /* 0x0000004011077836 */ /* 0x000fc60000000000 */
        /* <DEDUP_REMOVED lines=12> */
.L_x_2606:
[----:B------:R-:W-:Y:S02]  /*19a60*/  IMAD.MOV.U32 R13, RZ, RZ, R5 ;  /* 0x000000ffff0d7224 */ /* 0x000fe400078e0005 */
[----:B------:R-:W-:Y:S01]  /*19a70*/  IMAD.MOV.U32 R12, RZ, RZ, 0x3 ;  /* 0x00000003ff0c7424 */ /* 0x000fe200078e00ff */
[----:B------:R-:W-:-:S05]  /*19a80*/  @!P0 IADD3 R14, P4, R33, R14, RZ ;  /* 0x0000000e210e8210 */ /* 0x000fca0007f9e0ff */
[----:B------:R-:W-:-:S08]  /*19a90*/  @!P0 IMAD.MOV.U32 R2, RZ, RZ, R14 ;  /* 0x000000ffff028224 */ /* 0x000fd000078e000e */
[----:B------:R-:W-:Y:S05]  /*19aa0*/  WARPSYNC.COLLECTIVE R15, `(.L_x_2607) ;  /* 0x000000000f087348 */ /* 0x000fea0003c00000 */
[----:B------:R0:W1:Y:S02]  /*19ab0*/  SHFL.IDX P6, R14, R13, R12, R11 ;  /* 0x0000000c0d0e7389 */ /* 0x00006400000c000b */
[----:B01----:R-:W-:Y:S01]  /*19ac0*/  ENDCOLLECTIVE ;  /* 0x000000000000791b */ /* 0x003fe20003800000 */
.L_x_2607:
        /* <DEDUP_REMOVED lines=13> */
.L_x_2608:
[----:B------:R-:W-:Y:S05]  /*19ba0*/  BRA `(.L_x_2609) ;  /* 0xffffffb000c87947 */ /* 0x000fea000383ffff */
.L_x_2514:
[----:B0-----:R0:W2:Y:S02]  /*19bb0*/  SYNCS.PHASECHK.TRANS64.TRYWAIT P0, [R22+URZ+0x33420], R3 ;  /* 0x03342003160075a7 */ /* 0x0010a4000800017f */
[----:B--2---:R-:W-:Y:S05]  /*19bc0*/  @!P0 NANOSLEEP.SYNCS 0x989680 ;  /* 0x009896800000895d */ /* 0x004fea0003900000 */
[----:B------:R-:W2:Y:S02]  /*19bd0*/  @!P0 SYNCS.PHASECHK.TRANS64 P0, [R22+URZ+0x33420], R3 ;  /* 0x03342003160085a7 */ /* 0x000ea4000800007f */
[----:B--2---:R-:W-:Y:S05]  /*19be0*/  @!P0 BRA `(.L_x_2514) ;  /* 0xfffffffc00f08947 */ /* 0x004fea000383ffff */
[----:B------:R-:W-:Y:S05]  /*19bf0*/  BRA `(.L_x_2610) ;  /* 0xffffffb400387947 */ /* 0x000fea000383ffff */
.L_x_2518:
[----:B0-----:R0:W2:Y:S02]  /*19c00*/  SYNCS.PHASECHK.TRANS64.TRYWAIT P0, [R4+URZ+0x33480], R27 ;  /* 0x0334801b040075a7 */ /* 0x0010a4000800017f */
[----:B--2---:R-:W-:Y:S05]  /*19c10*/  @!P0 NANOSLEEP.SYNCS 0x989680 ;  /* 0x009896800000895d */ /* 0x004fea0003900000 */
[----:B------:R-:W2:Y:S02]  /*19c20*/  @!P0 SYNCS.PHASECHK.TRANS64 P0, [R4+URZ+0x33480], R27 ;  /* 0x0334801b040085a7 */ /* 0x000ea4000800007f */
[----:B--2---:R-:W-:Y:S05]  /*19c30*/  @!P0 BRA `(.L_x_2518) ;  /* 0xfffffffc00f08947 */ /* 0x004fea000383ffff */
[----:B------:R-:W-:Y:S05]  /*19c40*/  BRA `(.L_x_2611) ;  /* 0xffffffb800687947 */ /* 0x000fea000383ffff */
.L_x_2519:
        /* <DEDUP_REMOVED lines=8> */
.L_x_2613:
[----:B------:R-:W-:Y:S05]  /*19cd0*/  BSYNC B0 ;  /* 0x0000000000007941 */ /* 0x000fea0003800000 */
.L_x_2612:
        /* <DEDUP_REMOVED lines=8> */
.L_x_2614:
[----:B------:R-:W-:Y:S02]  /*19d60*/  IMAD.MOV.U32 R13, RZ, RZ, R10 ;  /* 0x000000ffff0d7224 */ /* 0x000fe400078e000a */
[----:B------:R-:W-:Y:S02]  /*19d70*/  IMAD.MOV.U32 R12, RZ, RZ, 0x1 ;  /* 0x00000001ff0c7424 */ /* 0x000fe400078e00ff */
[----:B------:R-:W-:-:S07]  /*19d80*/  IMAD.MOV.U32 R2, RZ, RZ, R14 ;  /* 0x000000ffff027224 */ /* 0x000fce00078e000e */
[----:B------:R-:W-:Y:S05]  /*19d90*/  WARPSYNC.COLLECTIVE R15, `(.L_x_2615) ;  /* 0x000000000f087348 */ /* 0x000fea0003c00000 */
[----:B------:R0:W1:Y:S02]  /*19da0*/  SHFL.IDX P6, R14, R13, R12, R11 ;  /* 0x0000000c0d0e7389 */ /* 0x00006400000c000b */
[----:B01----:R-:W-:Y:S01]  /*19db0*/  ENDCOLLECTIVE ;  /* 0x000000000000791b */ /* 0x003fe20003800000 */
.L_x_2615:
        /* <DEDUP_REMOVED lines=14> */
.L_x_2616:
[----:B------:R-:W-:Y:S02]  /*19ea0*/  IMAD.MOV.U32 R13, RZ, RZ, R10 ;  /* 0x000000ffff0d7224 */ /* 0x000fe400078e000a */
[----:B------:R-:W-:Y:S02]  /*19eb0*/  IMAD.MOV.U32 R12, RZ, RZ, 0x2 ;  /* 0x00000002ff0c7424 */ /* 0x000fe400078e00ff */
[----:B------:R-:W-:-:S07]  /*19ec0*/  IMAD.MOV.U32 R2, RZ, RZ, R14 ;  /* 0x000000ffff027224 */ /* 0x000fce00078e000e */
[----:B------:R-:W-:Y:S05]  /*19ed0*/  WARPSYNC.COLLECTIVE R15, `(.L_x_2617) ;  /* 0x000000000f087348 */ /* 0x000fea0003c00000 */
[----:B------:R0:W1:Y:S02]  /*19ee0*/  SHFL.IDX P6, R14, R13, R12, R11 ;  /* 0x0000000c0d0e7389 */ /* 0x00006400000c000b */
[----:B01----:R-:W-:Y:S01]  /*19ef0*/  ENDCOLLECTIVE ;  /* 0x000000000000791b */ /* 0x003fe20003800000 */
.L_x_2617:
        /* <DEDUP_REMOVED lines=13> */
.L_x_2618:
[----:B------:R-:W-:Y:S02]  /*19fd0*/  IMAD.MOV.U32 R13, RZ, RZ, R10 ;  /* 0x000000ffff0d7224 */ /* 0x000fe400078e000a */
[----:B------:R-:W-:Y:S02]  /*19fe0*/  IMAD.MOV.U32 R12, RZ, RZ, 0x3 ;  /* 0x00000003ff0c7424 */ /* 0x000fe400078e00ff */
[----:B------:R-:W-:-:S07]  /*19ff0*/  IMAD.MOV.U32 R2, RZ, RZ, R14 ;  /* 0x000000ffff027224 */ /* 0x000fce00078e000e */
[----:B------:R-:W-:Y:S05]  /*1a000*/  WARPSYNC.COLLECTIVE R15, `(.L_x_2619) ;  /* 0x000000000f087348 */ /* 0x000fea0003c00000 */
[----:B------:R0:W1:Y:S02]  /*1a010*/  SHFL.IDX P6, R14, R13, R12, R11 ;  /* 0x0000000c0d0e7389 */ /* 0x00006400000c000b */
[----:B01----:R-:W-:Y:S01]  /*1a020*/  ENDCOLLECTIVE ;  /* 0x000000000000791b */ /* 0x003fe20003800000 */
.L_x_2619:
        /* <DEDUP_REMOVED lines=13> */
.L_x_2620:
[----:B------:R-:W-:Y:S02]  /*1a100*/  IMAD.MOV.U32 R13, RZ, RZ, R23 ;  /* 0x000000ffff0d7224 */ /* 0x000fe400078e0017 */
[----:B------:R-:W-:Y:S02]  /*1a110*/  IMAD.MOV.U32 R12, RZ, RZ, RZ ;  /* 0x000000ffff0c7224 */ /* 0x000fe400078e00ff */
[----:B------:R-:W-:-:S07]  /*1a120*/  IMAD.MOV.U32 R2, RZ, RZ, R14 ;  /* 0x000000ffff027224 */ /* 0x000fce00078e000e */
[----:B------:R-:W-:Y:S05]  /*1a130*/  WARPSYNC.COLLECTIVE R15, `(.L_x_2621) ;  /* 0x000000000f087348 */ /* 0x000fea0003c00000 */
[----:B------:R0:W1:Y:S02]  /*1a140*/  SHFL.IDX P6, R14, R13, R12, R11 ;  /* 0x0000000c0d0e7389 */ /* 0x00006400000c000b */
[----:B01----:R-:W-:Y:S01]  /*1a150*/  ENDCOLLECTIVE ;  /* 0x000000000000791b */ /* 0x003fe20003800000 */
.L_x_2621:
        /* <DEDUP_REMOVED lines=13> */
.L_x_2622:
[----:B------:R-:W-:Y:S01]  /*1a230*/  IMAD.MOV.U32 R2, RZ, RZ, R14 ;  /* 0x000000ffff027224 */ /* 0x000fe200078e000e */
[----:B------:R-:W-:Y:S06]  /*1a240*/  BRA `(.L_x_2623) ;  /* 0xffffffb800087947 */ /* 0x000fec000383ffff */
.L_x_2524:
[----:B---3--:R3:W4:Y:S02]  /*1a250*/  SYNCS.PHASECHK.TRANS64.TRYWAIT P0, [R4+URZ+0x33440], R27 ;  /* 0x0334401b040075a7 */ /* 0x008724000800017f */
[----:B----4-:R-:W-:Y:S05]  /*1a260*/  @!P0 NANOSLEEP.SYNCS 0x989680 ;  /* 0x009896800000895d */ /* 0x010fea0003900000 */
[----:B------:R-:W4:Y:S02]  /*1a270*/  @!P0 SYNCS.PHASECHK.TRANS64 P0, [R4+URZ+0x33440], R27 ;  /* 0x0334401b040085a7 */ /* 0x000f24000800007f */
[----:B----4-:R-:W-:Y:S05]  /*1a280*/  @!P0 BRA `(.L_x_2524) ;  /* 0xfffffffc00f08947 */ /* 0x010fea000383ffff */
[----:B------:R-:W-:Y:S05]  /*1a290*/  BRA `(.L_x_2624) ;  /* 0xffffffb800607947 */ /* 0x000fea000383ffff */
.L_x_2525:
        /* <DEDUP_REMOVED lines=8> */
.L_x_2626:
[----:B------:R-:W-:Y:S05]  /*1a320*/  BSYNC B0 ;  /* 0x0000000000007941 */ /* 0x000fea0003800000 */
.L_x_2625:
        /* <DEDUP_REMOVED lines=8> */
.L_x_2627:
[----:B------:R-:W-:Y:S02]  /*1a3b0*/  IMAD.MOV.U32 R13, RZ, RZ, R8 ;  /* 0x000000ffff0d7224 */ /* 0x000fe400078e0008 */
[----:B------:R-:W-:Y:S02]  /*1a3c0*/  IMAD.MOV.U32 R12, RZ, RZ, 0x1 ;  /* 0x00000001ff0c7424 */ /* 0x000fe400078e00ff */
[----:B------:R-:W-:-:S07]  /*1a3d0*/  IMAD.MOV.U32 R2, RZ, RZ, R14 ;  /* 0x000000ffff027224 */ /* 0x000fce00078e000e */
[----:B------:R-:W-:Y:S05]  /*1a3e0*/  WARPSYNC.COLLECTIVE R15, `(.L_x_2628) ;  /* 0x000000000f087348 */ /* 0x000fea0003c00000 */
[----:B------:R0:W1:Y:S02]  /*1a3f0*/  SHFL.IDX P6, R14, R13, R12, R11 ;  /* 0x0000000c0d0e7389 */ /* 0x00006400000c000b */
[----:B01----:R-:W-:Y:S01]  /*1a400*/  ENDCOLLECTIVE ;  /* 0x000000000000791b */ /* 0x003fe20003800000 */
.L_x_2628:
        /* <DEDUP_REMOVED lines=13> */
.L_x_2629:
[----:B------:R-:W-:Y:S02]  /*1a4e0*/  IMAD.MOV.U32 R13, RZ, RZ, R8 ;  /* 0x000000ffff0d7224 */ /* 0x000fe400078e0008 */
[----:B------:R-:W-:Y:S02]  /*1a4f0*/  IMAD.MOV.U32 R12, RZ, RZ, 0x2 ;  /* 0x00000002ff0c7424 */ /* 0x000fe400078e00ff */
[----:B------:R-:W-:-:S07]  /*1a500*/  IMAD.MOV.U32 R2, RZ, RZ, R14 ;  /* 0x000000ffff027224 */ /* 0x000fce00078e000e */
[----:B------:R-:W-:Y:S05]  /*1a510*/  WARPSYNC.COLLECTIVE R15, `(.L_x_2630) ;  /* 0x000000000f087348 */ /* 0x000fea0003c00000 */
[----:B------:R0:W1:Y:S02]  /*1a520*/  SHFL.IDX P6, R14, R13, R12, R11 ;  /* 0x0000000c0d0e7389 */ /* 0x00006400000c000b */
[----:B01----:R-:W-:Y:S01]  /*1a530*/  ENDCOLLECTIVE ;  /* 0x000000000000791b */ /* 0x003fe20003800000 */
.L_x_2630:
        /* <DEDUP_REMOVED lines=13> */
.L_x_2631:
[----:B------:R-:W-:Y:S02]  /*1a610*/  IMAD.MOV.U32 R13, RZ, RZ, R8 ;  /* 0x000000ffff0d7224 */ /* 0x000fe400078e0008 */
[----:B------:R-:W-:Y:S02]  /*1a620*/  IMAD.MOV.U32 R12, RZ, RZ, 0x3 ;  /* 0x00000003ff0c7424 */ /* 0x000fe400078e00ff */
[----:B------:R-:W-:-:S07]  /*1a630*/  IMAD.MOV.U32 R2, RZ, RZ, R14 ;  /* 0x000000ffff027224 */ /* 0x000fce00078e000e */
[----:B------:R-:W-:Y:S05]  /*1a640*/  WARPSYNC.COLLECTIVE R15, `(.L_x_2632) ;  /* 0x000000000f087348 */ /* 0x000fea0003c00000 */
[----:B------:R0:W1:Y:S02]  /*1a650*/  SHFL.IDX P6, R14, R13, R12, R11 ;  /* 0x0000000c0d0e7389 */ /* 0x00006400000c000b */
[----:B01----:R-:W-:Y:S01]  /*1a660*/  ENDCOLLECTIVE ;  /* 0x000000000000791b */ /* 0x003fe20003800000 */
.L_x_2632:
        /* <DEDUP_REMOVED lines=13> */
.L_x_2633:
[----:B------:R-:W-:Y:S02]  /*1a740*/  IMAD.MOV.U32 R13, RZ, RZ, R10 ;  /* 0x000000ffff0d7224 */ /* 0x000fe400078e000a */
[----:B------:R-:W-:Y:S02]  /*1a750*/  IMAD.MOV.U32 R12, RZ, RZ, RZ ;  /* 0x000000ffff0c7224 */ /* 0x000fe400078e00ff */
[----:B------:R-:W-:-:S07]  /*1a760*/  IMAD.MOV.U32 R2, RZ, RZ, R14 ;  /* 0x000000ffff027224 */ /* 0x000fce00078e000e */
[----:B------:R-:W-:Y:S05]  /*1a770*/  WARPSYNC.COLLECTIVE R15, `(.L_x_2634) ;  /* 0x000000000f087348 */ /* 0x000fea0003c00000 */
[----:B------:R0:W1:Y:S02]  /*1a780*/  SHFL.IDX P6, R14, R13, R12, R11 ;  /* 0x0000000c0d0e7389 */ /* 0x00006400000c000b */
[----:B01----:R-:W-:Y:S01]  /*1a790*/  ENDCOLLECTIVE ;  /* 0x000000000000791b */ /* 0x003fe20003800000 */
.L_x_2634:
        /* <DEDUP_REMOVED lines=13> */
.L_x_2635:
[----:B------:R-:W-:Y:S05]  /*1a870*/  BRA `(.L_x_2636) ;  /* 0xffffffb400f87947 */ /* 0x000fea000383ffff */
.L_x_2530:
[----:B0-----:R0:W4:Y:S02]  /*1a880*/  SYNCS.PHASECHK.TRANS64.TRYWAIT P1, [R0+URZ+0x33470], R3 ;  /* 0x03347003000075a7 */ /* 0x001124000802017f */
[----:B----4-:R-:W-:Y:S05]  /*1a890*/  @!P1 NANOSLEEP.SYNCS 0x989680 ;  /* 0x009896800000995d */ /* 0x010fea0003900000 */
[----:B------:R-:W4:Y:S02]  /*1a8a0*/  @!P1 SYNCS.PHASECHK.TRANS64 P1, [R0+URZ+0x33470], R3 ;  /* 0x03347003000095a7 */ /* 0x000f24000802007f */
[----:B----4-:R-:W-:Y:S05]  /*1a8b0*/  @!P1 BRA `(.L_x_2530) ;  /* 0xfffffffc00f09947 */ /* 0x010fea000383ffff */
[----:B------:R-:W-:Y:S05]  /*1a8c0*/  BRA `(.L_x_2637) ;  /* 0xffffffb800647947 */ /* 0x000fea000383ffff */
.L_x_2532:
[----:B0-----:R0:W4:Y:S02]  /*1a8d0*/  SYNCS.PHASECHK.TRANS64.TRYWAIT P1, [R0+URZ+0x33460], R3 ;  /* 0x03346003000075a7 */ /* 0x001124000802017f */
[----:B----4-:R-:W-:Y:S05]  /*1a8e0*/  @!P1 NANOSLEEP.SYNCS 0x989680 ;  /* 0x009896800000995d */ /* 0x010fea0003900000 */
[----:B------:R-:W4:Y:S02]  /*1a8f0*/  @!P1 SYNCS.PHASECHK.TRANS64 P1, [R0+URZ+0x33460], R3 ;  /* 0x03346003000095a7 */ /* 0x000f24000802007f */
[----:B----4-:R-:W-:Y:S05]  /*1a900*/  @!P1 BRA `(.L_x_2532) ;  /* 0xfffffffc00f09947 */ /* 0x010fea000383ffff */
[----:B------:R-:W-:Y:S05]  /*1a910*/  BRA `(.L_x_2638) ;  /* 0xffffffb800747947 */ /* 0x000fea000383ffff */
.L_x_2540:
[----:B0-----:R0:W2:Y:S02]  /*1a920*/  SYNCS.PHASECHK.TRANS64.TRYWAIT P1, [R3+URZ+0x33470], R0 ;  /* 0x03347000030075a7 */ /* 0x0010a4000802017f */
[----:B--2---:R-:W-:Y:S05]  /*1a930*/  @!P1 NANOSLEEP.SYNCS 0x989680 ;  /* 0x009896800000995d */ /* 0x004fea0003900000 */
[----:B------:R-:W2:Y:S02]  /*1a940*/  @!P1 SYNCS.PHASECHK.TRANS64 P1, [R3+URZ+0x33470], R0 ;  /* 0x03347000030095a7 */ /* 0x000ea4000802007f */
[----:B--2---:R-:W-:Y:S05]  /*1a950*/  @!P1 BRA `(.L_x_2540) ;  /* 0xfffffffc00f09947 */ /* 0x004fea000383ffff */
[----:B------:R-:W-:Y:S05]  /*1a960*/  BRA `(.L_x_2639) ;  /* 0xffffffc000a47947 */ /* 0x000fea000383ffff */
.L_x_2542:
[----:B0-----:R0:W2:Y:S02]  /*1a970*/  SYNCS.PHASECHK.TRANS64.TRYWAIT P1, [R3+URZ+0x33460], R0 ;  /* 0x03346000030075a7 */ /* 0x0010a4000802017f */
[----:B--2---:R-:W-:Y:S05]  /*1a980*/  @!P1 NANOSLEEP.SYNCS 0x989680 ;  /* 0x009896800000995d */ /* 0x004fea0003900000 */
[----:B------:R-:W2:Y:S02]  /*1a990*/  @!P1 SYNCS.PHASECHK.TRANS64 P1, [R3+URZ+0x33460], R0 ;  /* 0x03346000030095a7 */ /* 0x000ea4000802007f */
[----:B--2---:R-:W-:Y:S05]  /*1a9a0*/  @!P1 BRA `(.L_x_2542) ;  /* 0xfffffffc00f09947 */ /* 0x004fea000383ffff */
[----:B------:R-:W-:Y:S05]  /*1a9b0*/  BRA `(.L_x_2640) ;  /* 0xffffffc000b07947 */ /* 0x000fea000383ffff */
.L_x_2556:
[----:B0-----:R0:W2:Y:S02]  /*1a9c0*/  SYNCS.PHASECHK.TRANS64.TRYWAIT P0, [R5+URZ+0x33420], R0 ;  /* 0x03342000050075a7 */ /* 0x0010a4000800017f */
[----:B--2---:R-:W-:Y:S05]  /*1a9d0*/  @!P0 NANOSLEEP.SYNCS 0x989680 ;  /* 0x009896800000895d */ /* 0x004fea0003900000 */
[----:B------:R-:W2:Y:S02]  /*1a9e0*/  @!P0 SYNCS.PHASECHK.TRANS64 P0, [R5+URZ+0x33420], R0 ;  /* 0x03342000050085a7 */ /* 0x000ea4000800007f */
[----:B--2---:R-:W-:Y:S05]  /*1a9f0*/  @!P0 BRA `(.L_x_2556) ;  /* 0xfffffffc00f08947 */ /* 0x004fea000383ffff */
[----:B------:R-:W-:Y:S05]  /*1aa00*/  BRA `(.L_x_2641) ;  /* 0xffffffd4009c7947 */ /* 0x000fea000383ffff */
.L_x_2557:
        /* <DEDUP_REMOVED lines=9> */
[----:B-1----:R1:W2:Y:S02]  /*1aaa0*/  SHFL.IDX P6, R14, R13, R12, R11 ;  /* 0x0000000c0d0e7389 */ /* 0x0022a400000c000b */
[----:B0123--:R-:W-:Y:S01]  /*1aab0*/  ENDCOLLECTIVE ;  /* 0x000000000000791b */ /* 0x00ffe20003800000 */
.L_x_2643:
[----:B------:R-:W-:Y:S05]  /*1aac0*/  BSYNC B0 ;  /* 0x0000000000007941 */ /* 0x000fea0003800000 */
.L_x_2642:
[----:B------:R-:W-:Y:S05]  /*1aad0*/  BRA `(.L_x_2644) ;  /* 0xffffffd400847947 */ /* 0x000fea000383ffff */
.L_x_2560:
[----:B------:R-:W-:Y:S01]  /*1aae0*/  BSSY B1, `(.L_x_2645) ;  /* 0x0000006000017945 */ /* 0x000fe20003800000 */
[----:B------:R-:W-:-:S07]  /*1aaf0*/  IMAD.MOV.U32 R15, RZ, RZ, -0x1 ;  /* 0xffffffffff0f7424 */ /* 0x000fce00078e00ff */
[----:B0--3--:R-:W-:Y:S05]  /*1ab00*/  WARPSYNC.COLLECTIVE R15, `(.L_x_2646) ;  /* 0x000000000f0c7348 */ /* 0x009fea0003c00000 */
[----:B------:R-:W-:Y:S02]  /*1ab10*/  ELECT P6, UR62, PT ;  /* 0x00000000003e782f */ /* 0x000fe400038c0000 */
[----:B------:R-:W-:Y:S01]  /*1ab20*/  MOV R14, UR62 ;  /* 0x0000003e000e7c02 */ /* 0x000fe20008000f00 */
[----:B0--3--:R-:W-:Y:S10]  /*1ab30*/  ENDCOLLECTIVE ;  /* 0x000000000000791b */ /* 0x009ff40003800000 */
.L_x_2646:
[----:B------:R-:W-:Y:S05]  /*1ab40*/  BSYNC B1 ;  /* 0x0000000000017941 */ /* 0x000fea0003800000 */
.L_x_2645:
[----:B------:R-:W-:Y:S05]  /*1ab50*/  BRA `(.L_x_2647) ;  /* 0xffffffd4007c7947 */ /* 0x000fea000383ffff */
.L_x_2562:
[----:B0-----:R0:W1:Y:S02]  /*1ab60*/  SYNCS.PHASECHK.TRANS64.TRYWAIT P1, [R3+URZ+0x33440], R2 ;  /* 0x03344002030075a7 */ /* 0x001064000802017f */
[----:B-1----:R-:W-:Y:S05]  /*1ab70*/  @!P1 NANOSLEEP.SYNCS 0x989680 ;  /* 0x009896800000995d */ /* 0x002fea0003900000 */
[----:B------:R-:W1:Y:S02]  /*1ab80*/  @!P1 SYNCS.PHASECHK.TRANS64 P1, [R3+URZ+0x33440], R2 ;  /* 0x03344002030095a7 */ /* 0x000e64000802007f */
[----:B-1----:R-:W-:Y:S05]  /*1ab90*/  @!P1 BRA `(.L_x_2562) ;  /* 0xfffffffc00f09947 */ /* 0x002fea000383ffff */
[----:B------:R-:W-:Y:S05]  /*1aba0*/  BRA `(.L_x_2648) ;  /* 0xffffffd4009c7947 */ /* 0x000fea000383ffff */
.L_x_2564:
[----:B-1----:R1:W2:Y:S02]  /*1abb0*/  SYNCS.PHASECHK.TRANS64.TRYWAIT P1, [R5+URZ+0x33440], R0 ;  /* 0x03344000050075a7 */ /* 0x0022a4000802017f */
[----:B--2---:R-:W-:Y:S05]  /*1abc0*/  @!P1 NANOSLEEP.SYNCS 0x989680 ;  /* 0x009896800000995d */ /* 0x004fea0003900000 */
[----:B------:R-:W2:Y:S02]  /*1abd0*/  @!P1 SYNCS.PHASECHK.TRANS64 P1, [R5+URZ+0x33440], R0 ;  /* 0x03344000050095a7 */ /* 0x000ea4000802007f */
[----:B--2---:R-:W-:Y:S05]  /*1abe0*/  @!P1 BRA `(.L_x_2564) ;  /* 0xfffffffc00f09947 */ /* 0x004fea000383ffff */
[----:B------:R-:W-:Y:S05]  /*1abf0*/  BRA `(.L_x_2649) ;  /* 0xffffffd400a87947 */ /* 0x000fea000383ffff */
.L_x_2566:
[----:B--2---:R2:W4:Y:S02]  /*1ac00*/  SYNCS.PHASECHK.TRANS64.TRYWAIT P1, [R3+URZ+0x33460], R2 ;  /* 0x03346002030075a7 */ /* 0x004524000802017f */
[----:B----4-:R-:W-:Y:S05]  /*1ac10*/  @!P1 NANOSLEEP.SYNCS 0x989680 ;  /* 0x009896800000995d */ /* 0x010fea0003900000 */
[----:B------:R-:W4:Y:S02]  /*1ac20*/  @!P1 SYNCS.PHASECHK.TRANS64 P1, [R3+URZ+0x33460], R2 ;  /* 0x03346002030095a7 */ /* 0x000f24000802007f */
[----:B----4-:R-:W-:Y:S05]  /*1ac30*/  @!P1 BRA `(.L_x_2566) ;  /* 0xfffffffc00f09947 */ /* 0x010fea000383ffff */
[----:B------:R-:W-:Y:S05]  /*1ac40*/  BRA `(.L_x_2650) ;  /* 0xffffffd400a47947 */ /* 0x000fea000383ffff */
.L_x_2568:
[----:B----4-:R4:W0:Y:S02]  /*1ac50*/  SYNCS.PHASECHK.TRANS64.TRYWAIT P1, [R5+URZ+0x33460], R0 ;  /* 0x03346000050075a7 */ /* 0x010824000802017f */
[----:B0-----:R-:W-:Y:S05]  /*1ac60*/  @!P1 NANOSLEEP.SYNCS 0x989680 ;  /* 0x009896800000995d */ /* 0x001fea0003900000 */
[----:B------:R-:W0:Y:S02]  /*1ac70*/  @!P1 SYNCS.PHASECHK.TRANS64 P1, [R5+URZ+0x33460], R0 ;  /* 0x03346000050095a7 */ /* 0x000e24000802007f */
[----:B0-----:R-:W-:Y:S05]  /*1ac80*/  @!P1 BRA `(.L_x_2568) ;  /* 0xfffffffc00f09947 */ /* 0x001fea000383ffff */
[----:B------:R-:W-:Y:S05]  /*1ac90*/  BRA `(.L_x_2651) ;  /* 0xffffffd400a07947 */ /* 0x000fea000383ffff */
.L_x_2570:
[----:B------:R0:W0:Y:S02]  /*1aca0*/  SYNCS.PHASECHK.TRANS64.TRYWAIT P1, [R3+URZ+0x33480], R2 ;  /* 0x03348002030075a7 */ /* 0x000024000802017f */
[----:B0-----:R-:W-:Y:S05]  /*1acb0*/  @!P1 NANOSLEEP.SYNCS 0x989680 ;  /* 0x009896800000995d */ /* 0x001fea0003900000 */
[----:B------:R-:W0:Y:S02]  /*1acc0*/  @!P1 SYNCS.PHASECHK.TRANS64 P1, [R3+URZ+0x33480], R2 ;  /* 0x03348002030095a7 */ /* 0x000e24000802007f */
[----:B0-----:R-:W-:Y:S05]  /*1acd0*/  @!P1 BRA `(.L_x_2570) ;  /* 0xfffffffc00f09947 */ /* 0x001fea000383ffff */
[----:B------:R-:W-:Y:S05]  /*1ace0*/  BRA `(.L_x_2652) ;  /* 0xffffffd4009c7947 */ /* 0x000fea000383ffff */
.L_x_2653:
        /* <DEDUP_REMOVED lines=9> */
.L_x_3253:


//--------------------- .text._ZN7cutlass13device_kernelIN5flash11enable_sm90INS1_16FlashAttnFwdSm90INS1_25CollectiveMainloopFwdSm90ILi2EN4cute5tupleIJNS5_1CILi1EEES8_S8_EEENS6_IJNS7_ILi128EEENS7_ILi160EEENS7_ILi192EEEEEELi192ENS_12float_e4m3_tEfNS_4arch4Sm90ELb1ELb0ELb1ELb1ELb1ELb1ELb0ELb1ELb1ELb1ELb0ELb0EEENS1_21CollectiveEpilogueFwdINS6_IJSA_SC_SB_EEES9_NS_10bfloat16_tESG_Li256ELb1ELb1ELb0ELb1EEENS1_36VarlenDynamicPersistentTileSchedulerILi128ELi160ELi256ELi128ELb0ELb1ELb1ELb1ELb1ELb1EEEEEEEEEvNT_6ParamsE --------------------------
	.section	.text._ZN7cutlass13device_kernelIN5flash11enable_sm90INS1_16FlashAttnFwdSm90INS1_25CollectiveMainloopFwdSm90ILi2EN4cute5tupleIJNS5_1CILi1EEES8_S8_EEENS6_IJNS7_ILi128EEENS7_ILi160EEENS7_ILi192EEEEEELi192ENS_12float_e4m3_tEfNS_4arch4Sm90ELb1ELb0ELb1ELb1ELb1ELb1ELb0ELb1ELb1ELb1ELb0ELb0EEENS1_21CollectiveEpilogueFwdINS6_IJSA_SC_SB_EEES9_NS_10bfloat16_tESG_Li256ELb1ELb1ELb0ELb1EEENS1_36VarlenDynamicPersistentTileSchedulerILi128ELi160ELi256ELi128ELb0ELb1ELb1ELb1ELb1ELb1EEEEEEEEEvNT_6ParamsE,"ax",@progbits
	.align	128
.text._ZN7cutlass13device_kernelIN5flash11enable_sm90INS1_16FlashAttnFwdSm90INS1_25CollectiveMainloopFwdSm90ILi2EN4cute5tupleIJNS5_1CILi1EEES8_S8_EEENS6_IJNS7_ILi128EEENS7_ILi160EEENS7_ILi192EEEEEELi192ENS_12float_e4m3_tEfNS_4arch4Sm90ELb1ELb0ELb1ELb1ELb1ELb1ELb0ELb1ELb1ELb1ELb0ELb0EEENS1_21CollectiveEpilogueFwdINS6_IJSA_SC_SB_EEES9_NS_10bfloat16_tESG_Li256ELb1ELb1ELb0ELb1EEENS1_36VarlenDynamicPersistentTileSchedulerILi128ELi160ELi256ELi128ELb0ELb1ELb1ELb1ELb1ELb1EEEEEEEEEvNT_6ParamsE:
        .type           _ZN7cutlass13device_kernelIN5flash11enable_sm90INS1_16FlashAttnFwdSm90INS1_25CollectiveMainloopFwdSm90ILi2EN4cute5tupleIJNS5_1CILi1EEES8_S8_EEENS6_IJNS7_ILi128EEENS7_ILi160EEENS7_ILi192EEEEEELi192ENS_12float_e4m3_tEfNS_4arch4Sm90ELb1ELb0ELb1ELb1ELb1ELb1ELb0ELb1ELb1ELb1ELb0ELb0EEENS1_21CollectiveEpilogueFwdINS6_IJSA_SC_SB_EEES9_NS_10bfloat16_tESG_Li256ELb1ELb1ELb0ELb1EEENS1_36VarlenDynamicPersistentTileSchedulerILi128ELi160ELi256ELi128ELb0ELb1ELb1ELb1ELb1ELb1EEEEEEEEEvNT_6ParamsE,@function
        .size           _ZN7cutlass13device_kernelIN5flash11enable_sm90INS1_16FlashAttnFwdSm90INS1_25CollectiveMainloopFwdSm90ILi2EN4cute5tupleIJNS5_1CILi1EEES8_S8_EEENS6_IJNS7_ILi128EEENS7_ILi160EEENS7_ILi192EEEEEELi192ENS_12float_e4m3_tEfNS_4arch4Sm90ELb1ELb0ELb1ELb1ELb1ELb1ELb0ELb1ELb1ELb1ELb0ELb0EEENS1_21CollectiveEpilogueFwdINS6_IJSA_SC_SB_EEES9_NS_10bfloat16_tESG_Li256ELb1ELb1ELb0ELb1EEENS1_36VarlenDynamicPersistentTileSchedulerILi128ELi160ELi256ELi128ELb0ELb1ELb1ELb1ELb1ELb1EEEEEEEEEvNT_6ParamsE,(.L_x_3254 - _ZN7cutlass13device_kernelIN5flash11enable_sm90INS1_16FlashAttnFwdSm90INS1_25CollectiveMainloopFwdSm90ILi2EN4cute5tupleIJNS5_1CILi1EEES8_S8_EEENS6_IJNS7_ILi128EEENS7_ILi160EEENS7_ILi192EEEEEELi192ENS_12float_e4m3_tEfNS_4arch4Sm90ELb1ELb0ELb1ELb1ELb1ELb1ELb0ELb1ELb1ELb1ELb0ELb0EEENS1_21CollectiveEpilogueFwdINS6_IJSA_SC_SB_EEES9_NS_10bfloat16_tESG_Li256ELb1ELb1ELb0ELb1EEENS1_36VarlenDynamicPersistentTileSchedulerILi128ELi160ELi256ELi128ELb0ELb1ELb1ELb1ELb1ELb1EEEEEEEEEvNT_6ParamsE)
        .other          _ZN7cutlass13device_kernelIN5flash11enable_sm90INS1_16FlashAttnFwdSm90INS1_25CollectiveMainloopFwdSm90ILi2EN4cute5tupleIJNS5_1CILi1EEES8_S8_EEENS6_IJNS7_ILi128EEENS7_ILi160EEENS7_ILi192EEEEEELi192ENS_12float_e4m3_tEfNS_4arch4Sm90ELb1ELb0ELb1ELb1ELb1ELb1ELb0ELb1ELb1ELb1ELb0ELb0EEENS1_21CollectiveEpilogueFwdINS6_IJSA_SC_SB_EEES9_NS_10bfloat16_tESG_Li256ELb1ELb1ELb0ELb1EEENS1_36VarlenDynamicPersistentTileSchedulerILi128ELi160ELi256ELi128ELb0ELb1ELb1ELb1ELb1ELb1EEEEEEEEEvNT_6ParamsE,@"STO_CUDA_ENTRY STV_DEFAULT"
_ZN7cutlass13device_kernelIN5flash11enable_sm90INS1_16FlashAttnFwdSm90INS1_25CollectiveMainloopFwdSm90ILi2EN4cute5tupleIJNS5_1CILi1EEES8_S8_EEENS6_IJNS7_ILi128EEENS7_ILi160EEENS7_ILi192EEEEEELi192ENS_12float_e4m3_tEfNS_4arch4Sm90ELb1ELb0ELb1ELb1ELb1ELb1ELb0ELb1ELb1ELb1ELb0ELb0EEENS1_21CollectiveEpilogueFwdINS6_IJSA_SC_SB_EEES9_NS_10bfloat16_tESG_Li256ELb1ELb1ELb0ELb1EEENS1_36VarlenDynamicPersistentTileSchedulerILi128ELi160ELi256ELi128ELb0ELb1ELb1ELb1ELb1ELb1EEEEEEEEEvNT_6ParamsE:
        /* <DEDUP_REMOVED lines=18> */
.L_x_2655:
[----:B------:R-:W-:Y:S05]  /*0120*/  BSYNC B0 ;  /* 0x0000000000007941 */ /* 0x000fea0003800000 */
.L_x_2654:
        /* <DEDUP_REMOVED lines=41> */
.L_x_2656:
        /* <DEDUP_REMOVED lines=22> */
.L_x_2657:
        /* <DEDUP_REMOVED lines=18> */
.L_x_2658:
        /* <DEDUP_REMOVED lines=22> */
.L_x_2659:
        /* <DEDUP_REMOVED lines=23> */
.L_x_2660:
        /* <DEDUP_REMOVED lines=8> */
.L_x_2663:
[----:B------:R-:W-:-:S08]  /*0990*/  NOP ;  /* 0x0000000000007918 */ /* 0x000fd00000000000 */
[----:B------:R-:W0:Y:S02]  /*09a0*/  USETMAXREG.TRY_ALLOC.CTAPOOL UP0, 0xe8 ;  /* 0x000000e8000079c8 */ /* 0x000e240008000600 */
[----:B0-----:R-:W-:-:S13]  /*09b0*/  PLOP3.LUT P0, PT, PT, PT, UP0, 0x80, 0x0 ;  /* 0x000000000000781c */ /* 0x001fda0003f0f008 */
[----:B------:R-:W-:Y:S05]  /*09c0*/  @!P0 BRA `(.L_x_2663) ;  /* 0xfffffffc00f08947 */ /* 0x000fea000383ffff */
[----:B------:R-:W2:Y:S01]  /*09d0*/  LDL.LU R0, [R1+0x44] ;  /* 0x0000440001007983 */ /* 0x000ea20000300800 */
[----:B------:R-:W0:Y:S01]  /*09e0*/  S2R R2, SR_TID.X ;  /* 0x0000000000027919 */ /* 0x000e220000002100 */
[----:B------:R-:W1:Y:S01]  /*09f0*/  S2UR UR38, SR_CgaCtaId ;  /* 0x00000000002679c3 */ /* 0x000e620000008800 */
[----:B------:R-:W-:Y:S01]  /*0a00*/  UMOV UR4, 0x400 ;  /* 0x0000040000047882 */ /* 0x000fe20000000000 */
[----:B0-----:R-:W-:-:S06]  /*0a10*/  SHF.R.U32.HI R2, RZ, 0x7, R2 ;  /* 0x00000007ff027819 */ /* 0x001fcc0000011602 */
[----:B------:R-:W-:Y:S06]  /*0a20*/  BAR.ARV 0x8, 0x180 ;  /* 0x0206000000007b1d */ /* 0x000fec0000002000 */
[----:B------:R-:W-:-:S13]  /*0a30*/  ISETP.NE.AND P0, PT, R2, 0x1, PT ;  /* 0x000000010200780c */ /* 0x000fda0003f05270 */
[----:B------:R-:W-:Y:S08]  /*0a40*/  @!P0 BAR.ARV 0x9, 0x100 ;  /* 0x0244000000008b1d */ /* 0x000ff00000002000 */
[----:B------:R-:W-:Y:S01]  /*0a50*/  BAR.SYNC.DEFER_BLOCKING 0x5, 0x180 ;  /* 0x0146000000007b1d */ /* 0x000fe20000010000 */
[----:B-1----:R-:W-:-:S06]  /*0a60*/  ULEA UR4, UR38, UR4, 0x18 ;  /* 0x0000000426047291 */ /* 0x002fcc000f8ec03f */
[----:B------:R-:W-:Y:S01]  /*0a70*/  IMAD.U32 R18, RZ, RZ, UR4 ;  /* 0x00000004ff127e24 */ /* 0x000fe2000f8e00ff */
[----:B------:R-:W-:-:S04]  /*0a80*/  ULDC UR4, c[0x0][0xc3c] ;  /* 0x00030f0000047ab9 */ /* 0x000fc80000000800 */
[----:B------:R-:W0:Y:S01]  /*0a90*/  LDS.128 R20, [R18+0x334d0] ;  /* 0x0334d00012147984 */ /* 0x000e220000000c00 */
[----:B------:R-:W-:Y:S06]  /*0aa0*/  BAR.ARV 0x4, 0x180 ;  /* 0x0106000000007b1d */ /* 0x000fec0000002000 */
[----:B--2---:R-:W-:-:S04]  /*0ab0*/  LOP3.LUT R0, R0, 0xfffffff7, RZ, 0xc0, !PT ;  /* 0xfffffff700007812 */ /* 0x004fc800078ec0ff */
[----:B------:R-:W-:-:S05]  /*0ac0*/  @P0 LOP3.LUT R0, R0, 0x8, RZ, 0xfc, !PT ;  /* 0x0000000800000812 */ /* 0x000fca00078efcff */
[----:B------:R1:W-:Y:S01]  /*0ad0*/  STL [R1+0x44], R0 ;  /* 0x0000440001007387 */ /* 0x0003e20000100800 */
[----:B0-----:R-:W-:-:S13]  /*0ae0*/  ISETP.GE.AND P0, PT, R23, UR4, PT ;  /* 0x0000000417007c0c */ /* 0x001fda000bf06270 */
[----:B-1----:R-:W-:Y:S05]  /*0af0*/  @P0 BRA `(.L_x_2664) ;  /* 0x0000030800380947 */ /* 0x002fea0003800000 */
[----:B------:R-:W0:Y:S01]  /*0b00*/  S2R R0, SR_TID.X ;  /* 0x0000000000007919 */ /* 0x000e220000002100 */
[----:B------:R-:W-:Y:S01]  /*0b10*/  R2UR UR48, R18 ;  /* 0x00000000123072ca */ /* 0x000fe200000e0000 */
[----:B------:R-:W-:Y:S01]  /*0b20*/  IMAD.MOV.U32 R223, RZ, RZ, RZ ;  /* 0x000000ffffdf7224 */ /* 0x000fe200078e00ff */
[----:B------:R-:W-:Y:S01]  /*0b30*/  MOV R19, RZ ;  /* 0x000000ff00137202 */ /* 0x000fe20000000f00 */
[----:B------:R-:W-:Y:S01]  /*0b40*/  ULOP3.LUT UR49, UR36, 0x1, URZ, 0xfc, !UPT ;  /* 0x0000000124317892 */ /* 0x000fe2000f8efc3f */
[----:B------:R-:W-:-:S09]  /*0b50*/  UMOV UR37, URZ ;  /* 0x0000003f00257c82 */ /* 0x000fd20008000000 */
[----:B------:R-:W-:Y:S01]  /*0b60*/  UIADD3 UR48, UR48, 0x1e200, URZ ;  /* 0x0001e20030307890 */ /* 0x000fe2000fffe03f */
[----:B0-----:R-:W-:-:S05]  /*0b70*/  VIADD R0, R0, 0xffffff80 ;  /* 0xffffff8000007836 */ /* 0x001fca0000000000 */
[----:B------:R-:W-:Y:S02]  /*0b80*/  SHF.R.S32.HI R3, RZ, 0x1f, R0 ;  /* 0x0000001fff037819 */ /* 0x000fe40000011400 */
[-C--:B------:R-:W-:Y:S02]  /*0b90*/  LEA.HI R8, R0, R0.reuse, RZ, 0x1 ;  /* 0x0000000000087211 */ /* 0x080fe400078f08ff */
[CC--:B------:R-:W-:Y:S02]  /*0ba0*/  LEA.HI R5, R3.reuse, R0.reuse, RZ, 0x5 ;  /* 0x0000000003057211 */ /* 0x0c0fe400078f28ff */
[CC--:B------:R-:W-:Y:S02]  /*0bb0*/  LEA.HI R2, R3.reuse, R0.reuse, RZ, 0x7 ;  /* 0x0000000003027211 */ /* 0x0c0fe400078f38ff */
[-C--:B------:R-:W-:Y:S01]  /*0bc0*/  LEA.HI R4, R3, R0.reuse, RZ, 0x4 ;  /* 0x0000000003047211 */ /* 0x080fe200078f20ff */
[----:B------:R-:W-:Y:S01]  /*0bd0*/  IMAD.SHL.U32 R6, R5, 0x20, RZ ;  /* 0x0000002005067824 */ /* 0x000fe200078e00ff */
[----:B------:R-:W-:-:S02]  /*0be0*/  LEA.HI R9, R3, R0, RZ, 0x2 ;  /* 0x0000000003097211 */ /* 0x000fc400078f10ff */
[----:B------:R-:W-:Y:S02]  /*0bf0*/  LOP3.LUT R5, R2, 0xffffff80, RZ, 0xc0, !PT ;  /* 0xffffff8002057812 */ /* 0x000fe400078ec0ff */
[----:B------:R-:W-:Y:S02]  /*0c00*/  LOP3.LUT R3, R4, 0x3fffff0, RZ, 0xc0, !PT ;  /* 0x03fffff004037812 */ /* 0x000fe400078ec0ff */
[----:B------:R-:W-:Y:S01]  /*0c10*/  LOP3.LUT R11, R9, 0xfffffffc, RZ, 0xc0, !PT ;  /* 0xfffffffc090b7812 */ /* 0x000fe200078ec0ff */
[----:B------:R-:W-:Y:S01]  /*0c20*/  IMAD.IADD R10, R0, 0x1, -R5 ;  /* 0x00000001000a7824 */ /* 0x000fe200078e0a05 */
[----:B------:R-:W-:Y:S01]  /*0c30*/  LOP3.LUT R7, R8, 0xfffffffe, RZ, 0xc0, !PT ;  /* 0xfffffffe08077812 */ /* 0x000fe200078ec0ff */
[----:B------:R-:W-:Y:S01]  /*0c40*/  IMAD.IADD R5, R0, 0x1, -R3 ;  /* 0x0000000100057824 */ /* 0x000fe200078e0a03 */
[----:B------:R-:W-:Y:S01]  /*0c50*/  LOP3.LUT R6, R6, 0xfffffc00, RZ, 0xc0, !PT ;  /* 0xfffffc0006067812 */ /* 0x000fe200078ec0ff */
[C---:B------:R-:W-:Y:S01]  /*0c60*/  IMAD.IADD R11, R0.reuse, 0x1, -R11 ;  /* 0x00000001000b7824 */ /* 0x040fe200078e0a0b */
[----:B------:R-:W-:-:S02]  /*0c70*/  IADD3 R16, R0, -R7, RZ ;  /* 0x8000000700107210 */ /* 0x000fc40007ffe0ff */
[--C-:B------:R-:W-:Y:S01]  /*0c80*/  SHF.R.S32.HI R0, RZ, 0x2, R9.reuse ;  /* 0x00000002ff007819 */ /* 0x100fe20000011409 */
[----:B------:R-:W-:Y:S01]  /*0c90*/  IMAD R7, R5, 0x40, R6 ;  /* 0x0000004005077824 */ /* 0x000fe200078e0206 */
[----:B------:R-:W-:Y:S02]  /*0ca0*/  SHF.R.S32.HI R9, RZ, 0x1f, R9 ;  /* 0x0000001fff097819 */ /* 0x000fe40000011409 */
[----:B------:R-:W-:Y:S02]  /*0cb0*/  SHF.R.S32.HI R12, RZ, 0x1, R8 ;  /* 0x00000001ff0c7819 */ /* 0x000fe40000011408 */
[----:B------:R-:W-:Y:S02]  /*0cc0*/  LEA.HI R9, R9, R0, RZ, 0x2 ;  /* 0x0000000009097211 */ /* 0x000fe400078f10ff */
[----:B------:R-:W-:Y:S02]  /*0cd0*/  SHF.R.S32.HI R5, RZ, 0x4, R4 ;  /* 0x00000004ff057819 */ /* 0x000fe40000011404 */
[----:B------:R-:W-:-:S02]  /*0ce0*/  LOP3.LUT R9, R9, 0xfffffffc, RZ, 0xc0, !PT ;  /* 0xfffffffc09097812 */ /* 0x000fc400078ec0ff */
[----:B------:R-:W-:Y:S02]  /*0cf0*/  SHF.R.S32.HI R3, RZ, 0x7, R2 ;  /* 0x00000007ff037819 */ /* 0x000fe40000011402 */
[----:B------:R-:W-:Y:S01]  /*0d00*/  LEA.HI R8, R8, R12, RZ, 0x1 ;  /* 0x0000000c08087211 */ /* 0x000fe200078f08ff */
[----:B------:R-:W-:Y:S01]  /*0d10*/  IMAD.IADD R9, R0, 0x1, -R9 ;  /* 0x0000000100097824 */ /* 0x000fe200078e0a09 */
[----:B------:R-:W-:Y:S02]  /*0d20*/  LEA.HI R4, R4, R5, RZ, 0x1 ;  /* 0x0000000504047211 */ /* 0x000fe400078f08ff */
[----:B------:R-:W-:Y:S01]  /*0d30*/  LEA.HI R2, R2, R3, RZ, 0x1 ;  /* 0x0000000302027211 */ /* 0x000fe200078f08ff */
[----:B------:R-:W-:Y:S01]  /*0d40*/  IMAD.SHL.U32 R9, R9, 0x80, RZ ;  /* 0x0000008009097824 */ /* 0x000fe200078e00ff */
[----:B------:R-:W-:Y:S02]  /*0d50*/  LOP3.LUT R8, R8, 0x3fffffe, RZ, 0xc0, !PT ;  /* 0x03fffffe08087812 */ /* 0x000fe400078ec0ff */
[----:B------:R-:W-:-:S02]  /*0d60*/  LEA.HI R0, R11, R11, RZ, 0x1 ;  /* 0x0000000b0b007211 */ /* 0x000fc400078f08ff */
[----:B------:R-:W-:Y:S01]  /*0d70*/  LOP3.LUT R4, R4, 0x1ffffffe, RZ, 0xc0, !PT ;  /* 0x1ffffffe04047812 */ /* 0x000fe200078ec0ff */
[----:B------:R-:W-:Y:S01]  /*0d80*/  IMAD.IADD R8, R12, 0x1, -R8 ;  /* 0x000000010c087824 */ /* 0x000fe200078e0a08 */
[----:B------:R-:W-:Y:S01]  /*0d90*/  LOP3.LUT R2, R2, 0x3fffffe, RZ, 0xc0, !PT ;  /* 0x03fffffe02027812 */ /* 0x000fe200078ec0ff */
[----:B------:R-:W-:Y:S01]  /*0da0*/  VIADD R12, R12, 0x80 ;  /* 0x000000800c0c7836 */ /* 0x000fe20000000000 */
[----:B------:R-:W-:Y:S01]  /*0db0*/  LOP3.LUT R6, R0, 0x1ffffffe, RZ, 0xc0, !PT ;  /* 0x1ffffffe00067812 */ /* 0x000fe200078ec0ff */
[----:B------:R-:W-:Y:S01]  /*0dc0*/  IMAD.IADD R4, R5, 0x1, -R4 ;  /* 0x0000000105047824 */ /* 0x000fe200078e0a04 */
[----:B------:R-:W-:Y:S01]  /*0dd0*/  IADD3 R2, R3, -R2, RZ ;  /* 0x8000000203027210 */ /* 0x000fe20007ffe0ff */
[----:B------:R-:W-:Y:S01]  /*0de0*/  IMAD R8, R5, 0x8, R8 ;  /* 0x0000000805087824 */ /* 0x000fe200078e0208 */
[----:B------:R-:W-:Y:S02]  /*0df0*/  SHF.R.S32.HI R3, RZ, 0x1f, R10 ;  /* 0x0000001fff037819 */ /* 0x000fe4000001140a */
[----:B------:R-:W-:Y:S01]  /*0e00*/  IADD3 R11, R11, -R6, RZ ;  /* 0x800000060b0b7210 */ /* 0x000fe20007ffe0ff */
[----:B------:R-:W-:Y:S01]  /*0e10*/  IMAD R6, R4, 0x8, R7 ;  /* 0x0000000804067824 */ /* 0x000fe200078e0207 */
[----:B------:R-:W-:-:S02]  /*0e20*/  SHF.R.S32.HI R7, RZ, 0x1f, R12 ;  /* 0x0000001fff077819 */ /* 0x000fc4000001140c */
[----:B------:R-:W-:Y:S02]  /*0e30*/  LEA.HI R0, R3, R10, RZ, 0x2 ;  /* 0x0000000a03007211 */ /* 0x000fe400078f10ff */
[----:B------:R0:W-:Y:S01]  /*0e40*/  STL [R1+0x70], R6 ;  /* 0x0000700601007387 */ /* 0x0001e20000100800 */
[----:B------:R-:W-:Y:S02]  /*0e50*/  LEA.HI R7, R7, R12, RZ, 0x3 ;  /* 0x0000000c07077211 */ /* 0x000fe400078f18ff */
[--C-:B------:R-:W-:Y:S02]  /*0e60*/  SHF.R.S32.HI R4, RZ, 0x2, R0.reuse ;  /* 0x00000002ff047819 */ /* 0x100fe40000011400 */
[----:B------:R-:W-:Y:S01]  /*0e70*/  SHF.R.S32.HI R5, RZ, 0x1f, R0 ;  /* 0x0000001fff057819 */ /* 0x000fe20000011400 */
[----:B------:R-:W-:Y:S01]  /*0e80*/  IMAD.SHL.U32 R7, R7, 0x40, RZ ;  /* 0x0000004007077824 */ /* 0x000fe200078e00ff */
[----:B------:R-:W-:Y:S02]  /*0e90*/  LOP3.LUT R13, R0, 0x7ffffffc, RZ, 0xc0, !PT ;  /* 0x7ffffffc000d7812 */ /* 0x000fe400078ec0ff */
[----:B------:R-:W-:-:S02]  /*0ea0*/  LEA.HI R5, R5, R4, RZ, 0x3 ;  /* 0x0000000405057211 */ /* 0x000fc400078f18ff */
[----:B0-----:R-:W-:Y:S02]  /*0eb0*/  LEA.HI R6, R12, R12, RZ, 0x1 ;  /* 0x0000000c0c067211 */ /* 0x001fe400078f08ff */
[----:B------:R-:W-:Y:S01]  /*0ec0*/  LEA.HI R3, R3, R10, RZ, 0x5 ;  /* 0x0000000a03037211 */ /* 0x000fe200078f28ff */
[----:B------:R-:W-:Y:S01]  /*0ed0*/  IMAD.IADD R10, R10, 0x1, -R13 ;  /* 0x000000010a0a7824 */ /* 0x000fe200078e0a0d */
[----:B------:R-:W-:Y:S02]  /*0ee0*/  LOP3.LUT R0, R6, 0x3fffffe, RZ, 0xc0, !PT ;  /* 0x03fffffe06007812 */ /* 0x000fe400078ec0ff */
[C---:B------:R-:W-:Y:S01]  /*0ef0*/  SHF.L.U32 R226, R16.reuse, 0x3, RZ ;  /* 0x0000000310e27819 */ /* 0x040fe200000006ff */
[----:B------:R-:W-:Y:S01]  /*0f00*/  IMAD.SHL.U32 R16, R16, 0x10, RZ ;  /* 0x0000001010107824 */ /* 0x000fe200078e00ff */
[----:B------:R-:W-:Y:S01]  /*0f10*/  LOP3.LUT R5, R5, 0xfffffff8, RZ, 0xc0, !PT ;  /* 0xfffffff805057812 */ /* 0x000fe200078ec0ff */
[----:B------:R-:W-:Y:S01]  /*0f20*/  IMAD.IADD R0, R12, 0x1, -R0 ;  /* 0x000000010c007824 */ /* 0x000fe200078e0a00 */
[----:B------:R-:W-:Y:S01]  /*0f30*/  LOP3.LUT R7, R7, 0xfffffe00, RZ, 0xc0, !PT ;  /* 0xfffffe0007077812 */ /* 0x000fe200078ec0ff */
[----:B------:R0:W-:Y:S01]  /*0f40*/  STL [R1+0x54], R10 ;  /* 0x0000540a01007387 */ /* 0x0001e20000100800 */
[----:B------:R-:W-:Y:S01]  /*0f50*/  SHF.R.S32.HI R3, RZ, 0x5, R3 ;  /* 0x00000005ff037819 */ /* 0x000fe20000011403 */
[----:B------:R-:W-:Y:S01]  /*0f60*/  IMAD.IADD R4, R4, 0x1, -R5 ;  /* 0x0000000104047824 */ /* 0x000fe200078e0a05 */
[----:B------:R-:W-:Y:S01]  /*0f70*/  LEA R0, R0, R7, 0x6 ;  /* 0x0000000700007211 */ /* 0x000fe200078e30ff */
[C---:B------:R-:W-:Y:S01]  /*0f80*/  VIADD R5, R226.reuse, 0x40 ;  /* 0x00000040e2057836 */ /* 0x040fe20000000000 */
[----:B------:R-:W-:Y:S01]  /*0f90*/  LOP3.LUT R13, R9, 0x180, RZ, 0xc0, !PT ;  /* 0x00000180090d7812 */ /* 0x000fe200078ec0ff */
[----:B------:R-:W-:Y:S01]  /*0fa0*/  IMAD R3, R3, 0x10, R4 ;  /* 0x0000001003037824 */ /* 0x000fe200078e0204 */
[----:B------:R-:W-:Y:S01]  /*0fb0*/  SHF.R.S32.HI R6, RZ, 0x1, R6 ;  /* 0x00000001ff067819 */ /* 0x000fe20000011406 */
[C---:B------:R-:W-:Y:S01]  /*0fc0*/  IMAD.IADD R225, R226.reuse, 0x1, R5 ;  /* 0x00000001e2e17824 */ /* 0x040fe200078e0205 */
[----:B------:R-:W-:Y:S01]  /*0fd0*/  SHF.R.U32.HI R12, RZ, 0x3, R13 ;  /* 0x00000003ff0c7819 */ /* 0x000fe2000001160d */
[----:B0-----:R-:W-:Y:S01]  /*0fe0*/  VIADD R10, R226, 0x20 ;  /* 0x00000020e20a7836 */ /* 0x001fe20000000000 */
[----:B------:R-:W-:Y:S01]  /*0ff0*/  IADD3 R222, R16, 0xa0, RZ ;  /* 0x000000a010de7810 */ /* 0x000fe20007ffe0ff */
[----:B------:R-:W-:Y:S01]  /*1000*/  IMAD R2, R2, 0x40, R3 ;  /* 0x0000004002027824 */ /* 0x000fe200078e0203 */
[----:B------:R-:W-:Y:S01]  /*1010*/  SHF.R.S32.HI R17, RZ, 0x1f, R16 ;  /* 0x0000001fff117819 */ /* 0x000fe20000011410 */
[C---:B------:R-:W-:Y:S01]  /*1020*/  IMAD.IADD R224, R226.reuse, 0x1, R10 ;  /* 0x00000001e2e07824 */ /* 0x040fe200078e020a */
[----:B------:R0:W-:Y:S01]  /*1030*/  STL [R1+0x20], R10 ;  /* 0x0000200a01007387 */ /* 0x0001e20000100800 */
[----:B------:R-:W-:-:S02]  /*1040*/  VIADD R3, R226, 0x10 ;  /* 0x00000010e2037836 */ /* 0x000fc40000000000 */
[C---:B------:R-:W-:Y:S01]  /*1050*/  VIADD R221, R16.reuse, 0x60 ;  /* 0x0000006010dd7836 */ /* 0x040fe20000000000 */
[----:B------:R1:W-:Y:S01]  /*1060*/  STL [R1+0x3c], R0 ;  /* 0x00003c0001007387 */ /* 0x0003e20000100800 */
[----:B------:R-:W-:Y:S02]  /*1070*/  VIADD R220, R16, 0x80 ;  /* 0x0000008010dc7836 */ /* 0x000fe40000000000 */
[----:B------:R-:W-:Y:S01]  /*1080*/  IMAD.SHL.U32 R6, R6, 0x80, RZ ;  /* 0x0000008006067824 */ /* 0x000fe200078e00ff */
[----:B------:R2:W-:Y:S01]  /*1090*/  STL [R1+0x1c], R5 ;  /* 0x00001c0501007387 */ /* 0x0005e20000100800 */
[----:B0-----:R-:W-:Y:S02]  /*10a0*/  SHF.L.U32 R10, R8, 0x6, RZ ;  /* 0x00000006080a7819 */ /* 0x001fe400000006ff */
[----:B-1----:R-:W-:-:S03]  /*10b0*/  SHF.R.S32.HI R0, RZ, 0x1f, R225 ;  /* 0x0000001fff007819 */ /* 0x002fc600000114e1 */
[----:B------:R-:W-:Y:S01]  /*10c0*/  STL [R1+0x34], R10 ;  /* 0x0000340a01007387 */ /* 0x000fe20000100800 */
[----:B--2---:R-:W-:-:S03]  /*10d0*/  SHF.R.S32.HI R5, RZ, 0x1f, R224 ;  /* 0x0000001fff057819 */ /* 0x004fc600000114e0 */
[----:B------:R-:W-:Y:S01]  /*10e0*/  STL [R1+0x2c], R13 ;  /* 0x00002c0d01007387 */ /* 0x000fe20000100800 */
[CC--:B------:R-:W-:Y:S02]  /*10f0*/  LEA.HI R7, R0.reuse, R225.reuse, RZ, 0x6 ;  /* 0x000000e100077211 */ /* 0x0c0fe400078f30ff */
[CC--:B------:R-:W-:Y:S01]  /*1100*/  LEA.HI R4, R5.reuse, R224.reuse, RZ, 0x6 ;  /* 0x000000e005047211 */ /* 0x0c0fe200078f30ff */
[----:B------:R-:W-:Y:S01]  /*1110*/  STL [R1+0x30], R12 ;  /* 0x0000300c01007387 */ /* 0x000fe20000100800 */
[----:B------:R-:W-:Y:S01]  /*1120*/  LEA.HI R5, R5, R224, RZ, 0x4 ;  /* 0x000000e005057211 */ /* 0x000fe200078f20ff */
[----:B------:R-:W-:Y:S01]  /*1130*/  IMAD.SHL.U32 R9, R7, 0x80, RZ ;  /* 0x0000008007097824 */ /* 0x000fe200078e00ff */
[----:B------:R-:W-:Y:S01]  /*1140*/  LEA.HI R229, R0, R225, RZ, 0x4 ;  /* 0x000000e100e57211 */ /* 0x000fe200078f20ff */
[----:B------:R-:W-:Y:S01]  /*1150*/  IMAD.SHL.U32 R4, R4, 0x80, RZ ;  /* 0x0000008004047824 */ /* 0x000fe200078e00ff */
[C---:B------:R-:W-:Y:S02]  /*1160*/  LOP3.LUT R0, R13.reuse, 0x30, R5, 0xf8, !PT ;  /* 0x000000300d007812 */ /* 0x040fe400078ef805 */
[----:B------:R-:W-:-:S02]  /*1170*/  LOP3.LUT R8, R13, 0x30, R229, 0xf8, !PT ;  /* 0x000000300d087812 */ /* 0x000fc400078ef8e5 */
[-C--:B------:R-:W-:Y:S01]  /*1180*/  LOP3.LUT R7, R0, R12.reuse, RZ, 0x3c, !PT ;  /* 0x0000000c00077212 */ /* 0x080fe200078e3cff */
[----:B------:R-:W-:Y:S01]  /*1190*/  IMAD R0, R11, 0x8, R2 ;  /* 0x000000080b007824 */ /* 0x000fe200078e0202 */
[----:B------:R-:W-:Y:S01]  /*11a0*/  LOP3.LUT R4, R4, 0xffffe000, RZ, 0xc0, !PT ;  /* 0xffffe00004047812 */ /* 0x000fe200078ec0ff */
[----:B------:R-:W-:Y:S01]  /*11b0*/  VIADD R2, R226, 0x50 ;  /* 0x00000050e2027836 */ /* 0x000fe20000000000 */
[----:B------:R-:W-:Y:S02]  /*11c0*/  LOP3.LUT R9, R9, 0xffffe000, RZ, 0xc0, !PT ;  /* 0xffffe00009097812 */ /* 0x000fe400078ec0ff */
[----:B------:R0:W-:Y:S01]  /*11d0*/  STL [R1+0x58], R0 ;  /* 0x0000580001007387 */ /* 0x0001e20000100800 */
[----:B------:R-:W-:Y:S02]  /*11e0*/  LOP3.LUT R8, R8, R12, RZ, 0x3c, !PT ;  /* 0x0000000c08087212 */ /* 0x000fe400078e3cff */
[----:B------:R-:W-:Y:S01]  /*11f0*/  IADD3 R7, R7, R10, R4 ;  /* 0x0000000a07077210 */ /* 0x000fe20007ffe004 */
[----:B------:R-:W-:Y:S01]  /*1200*/  STL [R1+0x14], RZ ;  /* 0x000014ff01007387 */ /* 0x000fe20000100800 */
[----:B------:R-:W-:-:S02]  /*1210*/  SHF.R.S32.HI R4, RZ, 0x1f, R220 ;  /* 0x0000001fff047819 */ /* 0x000fc400000114dc */
[----:B------:R-:W-:Y:S01]  /*1220*/  IADD3 R9, R8, R10, R9 ;  /* 0x0000000a08097210 */ /* 0x000fe20007ffe009 */
[----:B------:R-:W-:Y:S01]  /*1230*/  STL [R1], RZ ;  /* 0x000000ff01007387 */ /* 0x000fe20000100800 */
[----:B------:R-:W-:Y:S01]  /*1240*/  SHF.R.S32.HI R228, RZ, 0x4, R5 ;  /* 0x00000004ffe47819 */ /* 0x000fe20000011405 */
[----:B0-----:R-:W-:Y:S01]  /*1250*/  VIADD R0, R226, 0x30 ;  /* 0x00000030e2007836 */ /* 0x001fe20000000000 */
[----:B------:R-:W-:Y:S01]  /*1260*/  SHF.R.S32.HI R229, RZ, 0x4, R229 ;  /* 0x00000004ffe57819 */ /* 0x000fe200000114e5 */
[----:B------:R0:W-:Y:S04]  /*1270*/  STL [R1+0x18], R3 ;  /* 0x0000180301007387 */ /* 0x0001e80000100800 */
[----:B------:R1:W-:Y:S04]  /*1280*/  STL [R1+0x24], R0 ;  /* 0x0000240001007387 */ /* 0x0003e80000100800 */
[----:B------:R2:W-:Y:S01]  /*1290*/  STL [R1+0x28], R2 ;  /* 0x0000280201007387 */ /* 0x0005e20000100800 */
[----:B0-----:R-:W-:-:S02]  /*12a0*/  SHF.R.S32.HI R3, RZ, 0x1f, R221 ;  /* 0x0000001fff037819 */ /* 0x001fc400000114dd */
[----:B-1----:R-:W-:-:S03]  /*12b0*/  LOP3.LUT R0, R13, 0x30, R16, 0xf8, !PT ;  /* 0x000000300d007812 */ /* 0x002fc600078ef810 */
[----:B------:R0:W-:Y:S01]  /*12c0*/  STL [R1+0xc], R3 ;  /* 0x00000c0301007387 */ /* 0x0001e20000100800 */
[----:B--2---:R-:W-:-:S03]  /*12d0*/  SHF.R.S32.HI R2, RZ, 0x1f, R222 ;  /* 0x0000001fff027819 */ /* 0x004fc600000114de */
[----:B------:R-:W-:Y:S04]  /*12e0*/  STL [R1+0x8], R4 ;  /* 0x0000080401007387 */ /* 0x000fe80000100800 */
[----:B------:R1:W-:Y:S01]  /*12f0*/  STL [R1+0x4], R2 ;  /* 0x0000040201007387 */ /* 0x0003e20000100800 */
[----:B0-----:R-:W-:Y:S02]  /*1300*/  LOP3.LUT R3, R0, R12, RZ, 0x3c, !PT ;  /* 0x0000000c00037212 */ /* 0x001fe400078e3cff */
[----:B------:R-:W-:Y:S02]  /*1310*/  LOP3.LUT R0, R6, 0x180, RZ, 0xc0, !PT ;  /* 0x0000018006007812 */ /* 0x000fe400078ec0ff */
[----:B------:R-:W-:-:S03]  /*1320*/  IADD3 R3, R18, R10, R3 ;  /* 0x0000000a12037210 */ /* 0x000fc60007ffe003 */
[----:B------:R0:W-:Y:S01]  /*1330*/  STL [R1+0x38], R0 ;  /* 0x0000380001007387 */ /* 0x0001e20000100800 */
[----:B-1----:R-:W-:-:S03]  /*1340*/  IADD3 R2, R18, R7, RZ ;  /* 0x0000000712027210 */ /* 0x002fc60007ffe0ff */
[----:B------:R1:W-:Y:S04]  /*1350*/  STL [R1+0x6c], R3 ;  /* 0x00006c0301007387 */ /* 0x0003e80000100800 */
[----:B------:R1:W-:Y:S01]  /*1360*/  STL [R1+0x68], R2 ;  /* 0x0000680201007387 */ /* 0x0003e20000100800 */
[----:B0-----:R-:W-:-:S05]  /*1370*/  IMAD.IADD R0, R18, 0x1, R9 ;  /* 0x0000000112007824 */ /* 0x001fca00078e0209 */
[----:B------:R1:W-:Y:S02]  /*1380*/  STL [R1+0x64], R0 ;  /* 0x0000640001007387 */ /* 0x0003e40000100800 */
.L_x_2876:
[----:B01-3--:R-:W0:Y:S02]  /*1390*/  LDC.64 R2, c[0x0][0xc88] ;  /* 0x00032200ff027b82 */ /* 0x00be240000000a00 */
[----:B0-----:R-:W-:-:S05]  /*13a0*/  IMAD.WIDE R2, R23, 0x4, R2 ;  /* 0x0000000417027825 */ /* 0x001fca00078e0202 */
[----:B--2---:R-:W2:Y:S01]  /*13b0*/  LDG.E R11, desc[UR54][R2.64] ;  /* 0x00000036020b7981 */ /* 0x004ea2000c1e1900 */
[----:B------:R-:W-:Y:S05]  /*13c0*/  YIELD ;  /* 0x0000000000007946 */ /* 0x000fea0003800000 */
[----:B------:R-:W-:Y:S01]  /*13d0*/  ULDC.64 UR4, c[0x0][0xa28] ;  /* 0x00028a0000047ab9 */ /* 0x000fe20000000a00 */
[----:B------:R-:W-:Y:S01]  /*13e0*/  ULDC.64 UR8, c[0x0][0xa18] ;  /* 0x0002860000087ab9 */ /* 0x000fe20000000a00 */
[----:B------:R-:W-:Y:S01]  /*13f0*/  ISETP.NE.U32.AND P1, PT, RZ, UR4, PT ;  /* 0x00000004ff007c0c */ /* 0x000fe2000bf25070 */
[----:B------:R-:W-:Y:S01]  /*1400*/  ULDC.64 UR6, c[0x0][0xa08] ;  /* 0x0002820000067ab9 */ /* 0x000fe20000000a00 */
[----:B------:R-:W-:Y:S01]  /*1410*/  IMAD.MOV.U32 R122, RZ, RZ, RZ ;  /* 0x000000ffff7a7224 */ /* 0x000fe200078e00ff */
[----:B------:R-:W-:-:S02]  /*1420*/  ISETP.NE.U32.AND P0, PT, RZ, UR6, PT ;  /* 0x00000006ff007c0c */ /* 0x000fc4000bf05070 */
[----:B------:R-:W-:Y:S02]  /*1430*/  ISETP.NE.AND.EX P1, PT, RZ, UR5, PT, P1 ;  /* 0x00000005ff007c0c */ /* 0x000fe4000bf25310 */
[----:B------:R-:W-:Y:S02]  /*1440*/  ISETP.NE.AND.EX P0, PT, RZ, UR7, PT, P0 ;  /* 0x00000007ff007c0c */ /* 0x000fe4000bf05300 */
[----:B--2---:R-:W-:Y:S01]  /*1450*/  SHF.R.S32.HI R0, RZ, 0x1f, R11 ;  /* 0x0000001fff007819 */ /* 0x004fe2000001140b */
[----:B------:R-:W-:Y:S08]  /*1460*/  STL [R1+0x50], R11 ;  /* 0x0000500b01007387 */ /* 0x000ff00000100800 */
[C---:B------:R-:W-:Y:S01]  /*1470*/  @P1 LEA R4, P2, R11.reuse, UR4, 0x2 ;  /* 0x000000040b041c11 */ /* 0x040fe2000f8410ff */
[C---:B------:R-:W-:Y:S01]  /*1480*/  IMAD.SHL.U32 R26, R11.reuse, 0x4, RZ ;  /* 0x000000040b1a7824 */ /* 0x040fe200078e00ff */
[C-C-:B------:R-:W-:Y:S01]  /*1490*/  SHF.L.U64.HI R27, R11.reuse, 0x2, R0.reuse ;  /* 0x000000020b1b7819 */ /* 0x140fe20000010200 */
[----:B------:R0:W-:Y:S01]  /*14a0*/  STL [R1+0x60], R0 ;  /* 0x0000600001007387 */ /* 0x0001e20000100800 */
[----:B------:R-:W-:-:S02]  /*14b0*/  @P1 LEA.HI.X R5, R11, UR5, R0, 0x2, P2 ;  /* 0x000000050b051c11 */ /* 0x000fc400090f1400 */
[----:B------:R-:W-:Y:S01]  /*14c0*/  ISETP.NE.U32.AND P2, PT, RZ, UR8, PT ;  /* 0x00000008ff007c0c */ /* 0x000fe2000bf45070 */
[----:B------:R-:W-:Y:S01]  /*14d0*/  ULDC UR4, c[0x0][0x288] ;  /* 0x0000a20000047ab9 */ /* 0x000fe20000000800 */
[----:B------:R-:W-:Y:S02]  /*14e0*/  IADD3 R8, P3, R26, UR6, RZ ;  /* 0x000000061a087c10 */ /* 0x000fe4000ff7e0ff */
[----:B------:R-:W-:Y:S01]  /*14f0*/  ISETP.NE.AND.EX P2, PT, RZ, UR9, PT, P2 ;  /* 0x00000009ff007c0c */ /* 0x000fe2000bf45320 */
[----:B0-----:R-:W-:Y:S01]  /*1500*/  IMAD.MOV.U32 R0, RZ, RZ, RZ ;  /* 0x000000ffff007224 */ /* 0x001fe200078e00ff */
[----:B------:R-:W-:Y:S01]  /*1510*/  MOV R2, UR4 ;  /* 0x0000000400027c02 */ /* 0x000fe20008000f00 */
[----:B------:R-:W-:Y:S01]  /*1520*/  ULDC.64 UR4, c[0x0][0x418] ;  /* 0x0001060000047ab9 */ /* 0x000fe20000000a00 */
[----:B------:R-:W-:-:S03]  /*1530*/  IADD3.X R9, R27, UR7, RZ, P3, !PT ;  /* 0x000000071b097c10 */ /* 0x000fc60009ffe4ff */
[----:B------:R0:W5:Y:S06]  /*1540*/  @P1 LDG.E R0, desc[UR54][R4.64] ;  /* 0x0000003604001981 */ /* 0x00016c000c1e1900 */
[----:B------:R-:W-:Y:S01]  /*1550*/  @P2 IADD3 R6, P1, R26, UR8, RZ ;  /* 0x000000081a062c10 */ /* 0x000fe2000ff3e0ff */
[----:B------:R0:W5:Y:S03]  /*1560*/  @P0 LDG.E R122, desc[UR54][R8.64] ;  /* 0x00000036087a0981 */ /* 0x000166000c1e1900 */
[----:B------:R-:W-:-:S05]  /*1570*/  @P2 IADD3.X R7, R27, UR9, RZ, P1, !PT ;  /* 0x000000091b072c10 */ /* 0x000fca0008ffe4ff */
[----:B------:R-:W2:Y:S01]  /*1580*/  @P2 LDG.E R2, desc[UR54][R6.64] ;  /* 0x0000003606022981 */ /* 0x000ea2000c1e1900 */
[----:B------:R-:W-:Y:S01]  /*1590*/  UISETP.NE.U32.AND UP0, UPT, UR4, URZ, UPT ;  /* 0x0000003f0400728c */ /* 0x000fe2000bf05070 */
[----:B------:R-:W-:Y:S02]  /*15a0*/  IMAD.MOV.U32 R23, RZ, RZ, R11 ;  /* 0x000000ffff177224 */ /* 0x000fe400078e000b */
[----:B------:R-:W-:Y:S01]  /*15b0*/  ULDC UR4, c[0x0][0x424] ;  /* 0x0001090000047ab9 */ /* 0x000fe20000000800 */
[----:B------:R-:W-:-:S03]  /*15c0*/  UISETP.NE.AND.EX UP0, UPT, UR5, URZ, UPT, UP0 ;  /* 0x0000003f0500728c */ /* 0x000fc6000bf05300 */
[----:B------:R-:W-:Y:S01]  /*15d0*/  ULDC UR5, c[0x0][0x2f0] ;  /* 0x0000bc0000057ab9 */ /* 0x000fe20000000800 */
[----:B------:R-:W-:-:S04]  /*15e0*/  USEL UR4, UR4, 0x1, UP0 ;  /* 0x0000000104047887 */ /* 0x000fc80008000000 */
[----:B------:R-:W-:-:S03]  /*15f0*/  UIMAD UR4, UR4, UR5, URZ ;  /* 0x00000005040472a4 */ /* 0x000fc6000f8e023f */
[----:B------:R-:W-:-:S03]  /*1600*/  ULDC UR5, c[0x0][0x348] ;  /* 0x0000d20000057ab9 */ /* 0x000fc60000000800 */
[----:B------:R-:W-:Y:S01]  /*1610*/  IMAD.U32 R25, RZ, RZ, UR4 ;  /* 0x00000004ff197e24 */ /* 0x000fe2000f8e00ff */
[----:B--2---:R1:W-:Y:S01]  /*1620*/  STL [R1+0x48], R2 ;  /* 0x0000480201007387 */ /* 0x0043e20000100800 */
[----:B------:R-:W-:Y:S02]  /*1630*/  IMAD.MOV.U32 R10, RZ, RZ, R2 ;  /* 0x000000ffff0a7224 */ /* 0x000fe400078e0002 */
[----:B-1----:R-:W-:Y:S01]  /*1640*/  IMAD.U32 R2, RZ, RZ, UR5 ;  /* 0x00000005ff027e24 */ /* 0x002fe2000f8e00ff */
[----:B0---4-:R-:W-:Y:S06]  /*1650*/  @P2 BRA `(.L_x_2665) ;  /* 0x0000000000282947 */ /* 0x011fec0003800000 */
[----:B------:R-:W-:Y:S02]  /*1660*/  ULDC.64 UR4, c[0x0][0xa00] ;  /* 0x0002800000047ab9 */ /* 0x000fe40000000a00 */
[----:B------:R-:W-:-:S04]  /*1670*/  ISETP.NE.U32.AND P1, PT, RZ, UR4, PT ;  /* 0x00000004ff007c0c */ /* 0x000fc8000bf25070 */
[----:B------:R-:W-:-:S13]  /*1680*/  ISETP.NE.AND.EX P1, PT, RZ, UR5, PT, P1 ;  /* 0x00000005ff007c0c */ /* 0x000fda000bf25310 */
[----:B------:R-:W-:Y:S05]  /*1690*/  @!P1 BRA `(.L_x_2665) ;  /* 0x0000000000189947 */ /* 0x000fea0003800000 */
[----:B------:R-:W0:Y:S02]  /*16a0*/  LDC.64 R4, c[0x0][0xa00] ;  /* 0x00028000ff047b82 */ /* 0x000e240000000a00 */
[----:B0-----:R-:W-:-:S05]  /*16b0*/  IMAD.WIDE R4, R23, 0x4, R4 ;  /* 0x0000000417047825 */ /* 0x001fca00078e0204 */
[----:B------:R-:W2:Y:S04]  /*16c0*/  LDG.E R3, desc[UR54][R4.64] ;  /* 0x0000003604037981 */ /* 0x000ea8000c1e1900 */
[----:B------:R-:W2:Y:S02]  /*16d0*/  LDG.E R6, desc[UR54][R4.64+0x4] ;  /* 0x0000043604067981 */ /* 0x000ea4000c1e1900 */
[----:B--2---:R-:W-:-:S05]  /*16e0*/  IADD3 R10, -R3, R6, RZ ;  /* 0x00000006030a7210 */ /* 0x004fca0007ffe1ff */
[----:B------:R0:W-:Y:S02]  /*16f0*/  STL [R1+0x48], R10 ;  /* 0x0000480a01007387 */ /* 0x0001e40000100800 */
.L_x_2665:
[----:B------:R-:W-:Y:S01]  /*1700*/  ULDC.64 UR4, c[0x0][0xa20] ;  /* 0x0002880000047ab9 */ /* 0x000fe20000000a00 */
[----:B------:R1:W-:Y:S01]  /*1710*/  STL [R1+0x5c], R22 ;  /* 0x00005c1601007387 */ /* 0x0003e20000100800 */
[----:B------:R-:W-:-:S04]  /*1720*/  ISETP.NE.U32.AND P1, PT, RZ, UR4, PT ;  /* 0x00000004ff007c0c */ /* 0x000fc8000bf25070 */
[----:B------:R-:W-:-:S13]  /*1730*/  ISETP.NE.AND.EX P1, PT, RZ, UR5, PT, P1 ;  /* 0x00000005ff007c0c */ /* 0x000fda000bf25310 */
[----:B-1----:R-:W-:Y:S05]  /*1740*/  @!P1 BRA `(.L_x_2666) ;  /* 0x0000000000109947 */ /* 0x002fea0003800000 */
[----:B------:R-:W-:-:S04]  /*1750*/  IADD3 R4, P0, R26, UR4, RZ ;  /* 0x000000041a047c10 */ /* 0x000fc8000ff1e0ff */
[----:B------:R-:W-:-:S05]  /*1760*/  IADD3.X R5, R27, UR5, RZ, P0, !PT ;  /* 0x000000051b057c10 */ /* 0x000fca00087fe4ff */
[----:B------:R1:W5:Y:S01]  /*1770*/  LDG.E R25, desc[UR54][R4.64] ;  /* 0x0000003604197981 */ /* 0x000362000c1e1900 */
[----:B------:R-:W-:Y:S05]  /*1780*/  BRA `(.L_x_2667) ;  /* 0x0000000000107947 */ /* 0x000fea0003800000 */
.L_x_2666:
[----:B------:R-:W-:Y:S05]  /*1790*/  @!P0 BRA `(.L_x_2667) ;  /* 0x00000000000c8947 */ /* 0x000fea0003800000 */
[----:B------:R-:W2:Y:S04]  /*17a0*/  LDG.E R4, desc[UR54][R8.64] ;  /* 0x0000003608047981 */ /* 0x000ea8000c1e1900 */
[----:B------:R-:W2:Y:S02]  /*17b0*/  LDG.E R25, desc[UR54][R8.64+0x4] ;  /* 0x0000043608197981 */ /* 0x000ea4000c1e1900 */
[----:B--2---:R-:W-:-:S07]  /*17c0*/  IMAD.IADD R25, R25, 0x1, -R4 ;  /* 0x0000000119197824 */ /* 0x004fce00078e0a04 */
.L_x_2667:
[----:B------:R-:W-:Y:S01]  /*17d0*/  ULDC.64 UR4, c[0x0][0xa10] ;  /* 0x0002840000047ab9 */ /* 0x000fe20000000a00 */
[----:B------:R-:W2:Y:S01]  /*17e0*/  LDC R9, c[0x0][0x448] ;  /* 0x00011200ff097b82 */ /* 0x000ea20000000800 */
[----:B------:R-:W-:-:S04]  /*17f0*/  ISETP.NE.U32.AND P0, PT, RZ, UR4, PT ;  /* 0x00000004ff007c0c */ /* 0x000fc8000bf05070 */
[----:B------:R-:W-:Y:S01]  /*1800*/  ISETP.NE.AND.EX P0, PT, RZ, UR5, PT, P0 ;  /* 0x00000005ff007c0c */ /* 0x000fe2000bf05300 */
[----:B------:R-:W-:-:S12]  /*1810*/  ULDC.64 UR4, c[0x0][0xa30] ;  /* 0x00028c0000047ab9 */ /* 0x000fd80000000a00 */
[----:B-1----:R-:W1:Y:S02]  /*1820*/  @P0 LDC.64 R4, c[0x0][0xa10] ;  /* 0x00028400ff040b82 */ /* 0x002e640000000a00 */
[----:B-1----:R-:W-:-:S05]  /*1830*/  @P0 IMAD.WIDE R4, R23, 0x4, R4 ;  /* 0x0000000417040825 */ /* 0x002fca00078e0204 */
[----:B------:R-:W3:Y:S04]  /*1840*/  @P0 LDG.E R3, desc[UR54][R4.64] ;  /* 0x0000003604030981 */ /* 0x000ee8000c1e1900 */
[----:B------:R1:W3:Y:S01]  /*1850*/  @P0 LDG.E R8, desc[UR54][R4.64+0x4] ;  /* 0x0000043604080981 */ /* 0x0002e2000c1e1900 */
[----:B------:R-:W-:Y:S01]  /*1860*/  ISETP.NE.U32.AND P1, PT, RZ, UR4, PT ;  /* 0x00000004ff007c0c */ /* 0x000fe2000bf25070 */
[----:B-----5:R-:W-:-:S03]  /*1870*/  IMAD.MOV.U32 R133, RZ, RZ, R25 ;  /* 0x000000ffff857224 */ /* 0x020fc600078e0019 */
[----:B------:R-:W-:-:S13]  /*1880*/  ISETP.NE.AND.EX P1, PT, RZ, UR5, PT, P1 ;  /* 0x00000005ff007c0c */ /* 0x000fda000bf25310 */
[----:B------:R-:W-:-:S04]  /*1890*/  @P1 IADD3 R6, P2, R26, UR4, RZ ;  /* 0x000000041a061c10 */ /* 0x000fc8000ff5e0ff */
[----:B------:R-:W-:-:S05]  /*18a0*/  @P1 IADD3.X R7, R27, UR5, RZ, P2, !PT ;  /* 0x000000051b071c10 */ /* 0x000fca00097fe4ff */
[----:B------:R4:W5:Y:S01]  /*18b0*/  @P1 LDG.E R133, desc[UR54][R6.64] ;  /* 0x0000003606851981 */ /* 0x000962000c1e1900 */
[----:B--2---:R-:W-:Y:S01]  /*18c0*/  ISETP.NE.AND P1, PT, R9, 0x1, PT ;  /* 0x000000010900780c */ /* 0x004fe20003f25270 */
[----:B------:R-:W-:-:S04]  /*18d0*/  IMAD.SHL.U32 R11, R21, 0x80, RZ ;  /* 0x00000080150b7824 */ /* 0x000fc800078e00ff */
[----:B-1----:R-:W-:Y:S01]  /*18e0*/  VIADD R4, R11, 0x7f ;  /* 0x0000007f0b047836 */ /* 0x002fe20000000000 */
[----:B------:R1:W-:Y:S07]  /*18f0*/  STL [R1+0x40], R11 ;  /* 0x0000400b01007387 */ /* 0x0003ee0000100800 */
[----:B------:R-:W2:Y:S08]  /*1900*/  @P1 LDC R9, c[0x0][0x44c] ;  /* 0x00011300ff091b82 */ /* 0x000eb00000000800 */
[----:B------:R-:W0:Y:S01]  /*1910*/  @P1 LDC R5, c[0x0][0x450] ;  /* 0x00011400ff051b82 */ /* 0x000e220000000800 */
[----:B---3--:R-:W-:Y:S01]  /*1920*/  @P0 IADD3 R2, -R3, R8, RZ ;  /* 0x0000000803020210 */ /* 0x008fe20007ffe1ff */
[----:B------:R-:W-:-:S02]  /*1930*/  IMAD.IADD R8, R25, 0x1, -R0 ;  /* 0x0000000119087824 */ /* 0x000fc400078e0a00 */
[----:B--2---:R-:W-:-:S04]  /*1940*/  @P1 IMAD.HI.U32 R0, R4, R9, RZ ;  /* 0x0000000904001227 */ /* 0x004fc800078e00ff */
[----:B----4-:R-:W-:Y:S01]  /*1950*/  IMAD.IADD R6, R8, 0x1, R2 ;  /* 0x0000000108067824 */ /* 0x010fe200078e0202 */
[----:B0-----:R-:W-:-:S03]  /*1960*/  @P1 SHF.R.U32.HI R4, RZ, R5, R0 ;  /* 0x00000005ff041219 */ /* 0x001fc60000011600 */
[C---:B------:R-:W-:Y:S01]  /*1970*/  VIADD R0, R6.reuse, 0x9f ;  /* 0x0000009f06007836 */ /* 0x040fe20000000000 */
[----:B------:R-:W-:Y:S01]  /*1980*/  IADD3 R145, R6, 0xa0, -R10 ;  /* 0x000000a006917810 */ /* 0x000fe20007ffe80a */
[----:B------:R1:W-:Y:S02]  /*1990*/  STL [R1+0x4c], R6 ;  /* 0x00004c0601007387 */ /* 0x0003e40000100800 */
[----:B------:R-:W-:-:S04]  /*19a0*/  IMAD.HI R0, R0, 0x66666667, RZ ;  /* 0x6666666700007827 */ /* 0x000fc800078e02ff */
[----:B------:R-:W-:Y:S01]  /*19b0*/  IMAD.IADD R4, R145, 0x1, R4 ;  /* 0x0000000191047824 */ /* 0x000fe200078e0204 */
[----:B------:R-:W-:-:S03]  /*19c0*/  SHF.R.U32.HI R3, RZ, 0x1f, R0 ;  /* 0x0000001fff037819 */ /* 0x000fc60000011600 */
[----:B------:R-:W-:Y:S01]  /*19d0*/  IMAD.HI R4, R4, 0x66666667, RZ ;  /* 0x6666666704047827 */ /* 0x000fe200078e02ff */
[----:B------:R-:W-:-:S04]  /*19e0*/  LEA.HI.SX32 R146, R0, R3, 0x1a ;  /* 0x0000000300927211 */ /* 0x000fc800078fd2ff */
[----:B------:R-:W-:-:S04]  /*19f0*/  SHF.R.U32.HI R5, RZ, 0x1f, R4 ;  /* 0x0000001fff057819 */ /* 0x000fc80000011604 */
[----:B------:R-:W-:Y:S02]  /*1a00*/  LEA.HI.SX32 R5, R4, R5, 0x1a ;  /* 0x0000000504057211 */ /* 0x000fe400078fd2ff */
[----:B------:R-:W-:Y:S02]  /*1a10*/  IADD3 R4, -R8, RZ, RZ ;  /* 0x000000ff08047210 */ /* 0x000fe40007ffe1ff */
[----:B------:R-:W-:Y:S02]  /*1a20*/  VIMNMX R5, R146, R5, PT ;  /* 0x0000000592057248 */ /* 0x000fe40003fe0100 */
[----:B------:R-:W-:-:S03]  /*1a30*/  VIMNMX R4, RZ, R4, !PT ;  /* 0x00000004ff047248 */ /* 0x000fc60007fe0100 */
[----:B------:R-:W-:-:S05]  /*1a40*/  IMAD R5, R5, 0xa0, -R8 ;  /* 0x000000a005057824 */ /* 0x000fca00078e0a08 */
[----:B------:R-:W-:-:S04]  /*1a50*/  VIMNMX R3, R5, R2, PT ;  /* 0x0000000205037248 */ /* 0x000fc80003fe0100 */
[----:B------:R-:W-:Y:S01]  /*1a60*/  ISETP.GT.AND P0, PT, R3, R4, PT ;  /* 0x000000040300720c */ /* 0x000fe20003f04270 */
[----:B------:R-:W-:-:S05]  /*1a70*/  IMAD.WIDE.U32 R4, R4, -0x33333333, RZ ;  /* 0xcccccccd04047825 */ /* 0x000fca00078e00ff */
[----:B------:R-:W-:-:S05]  /*1a80*/  SHF.R.U32.HI R117, RZ, 0x7, R5 ;  /* 0x00000007ff757819 */ /* 0x000fca0000011605 */
[----:B------:R-:W-:Y:S02]  /*1a90*/  IMAD.MOV.U32 R24, RZ, RZ, R117 ;  /* 0x000000ffff187224 */ /* 0x000fe400078e0075 */
[----:B------:R-:W-:-:S04]  /*1aa0*/  @P0 VIADD R0, R3, 0x9f ;  /* 0x0000009f03000836 */ /* 0x000fc80000000000 */
[----:B------:R-:W-:-:S05]  /*1ab0*/  @P0 IMAD.HI R0, R0, 0x66666667, RZ ;  /* 0x6666666700000827 */ /* 0x000fca00078e02ff */
[----:B------:R-:W-:-:S04]  /*1ac0*/  @P0 SHF.R.U32.HI R3, RZ, 0x1f, R0 ;  /* 0x0000001fff030819 */ /* 0x000fc80000011600 */
[----:B------:R-:W-:Y:S02]  /*1ad0*/  @P0 LEA.HI.SX32 R24, R0, R3, 0x1a ;  /* 0x0000000300180211 */ /* 0x000fe400078fd2ff */
[----:B------:R-:W-:Y:S02]  /*1ae0*/  PLOP3.LUT P0, PT, PT, PT, PT, 0x80, 0x0 ;  /* 0x000000000000781c */ /* 0x000fe40003f0f070 */
[----:B------:R-:W-:-:S13]  /*1af0*/  ISETP.GT.AND P1, PT, R24, R117, PT ;  /* 0x000000751800720c */ /* 0x000fda0003f24270 */
[----:B-1----:R-:W-:Y:S05]  /*1b00*/  @!P1 BRA `(.L_x_2668) ;  /* 0x000000e800c49947 */ /* 0x002fea0003800000 */
        /* <DEDUP_REMOVED lines=19> */
[----:B-1---5:R-:W-:Y:S05]  /*1c40*/  CALL.ABS.NOINC R14 ;  /* 0x000000000e007343 */ /* 0x022fea0003c00000 */
.L_x_2670:
[----:B------:R-:W-:Y:S05]  /*1c50*/  BSYNC B6 ;  /* 0x0000000000067941 */ /* 0x000fea0003800000 */
.L_x_2669:
        /* <DEDUP_REMOVED lines=20> */
.L_x_2672:
[----:B------:R-:W-:Y:S05]  /*1da0*/  BSYNC B6 ;  /* 0x0000000000067941 */ /* 0x000fea0003800000 */
.L_x_2671:
[----:B------:R-:W2:Y:S01]  /*1db0*/  LDL R13, [R1+0x38] ;  /* 0x00003800010d7983 */ /* 0x000ea20000100800 */
[----:B------:R-:W-:Y:S01]  /*1dc0*/  ULDC.64 UR4, c[0x0][0x9f8] ;  /* 0x00027e0000047ab9 */ /* 0x000fe20000000a00 */
[----:B------:R-:W0:Y:S01]  /*1dd0*/  LDC R15, c[0x0][0x3f4] ;  /* 0x0000fd00ff0f7b82 */ /* 0x000e220000000800 */
[----:B------:R-:W-:Y:S01]  /*1de0*/  ISETP.NE.U32.AND P0, PT, RZ, UR4, PT ;  /* 0x00000004ff007c0c */ /* 0x000fe2000bf05070 */
[----:B------:R-:W3:Y:S03]  /*1df0*/  LDL R11, [R1+0x3c] ;  /* 0x00003c00010b7983 */ /* 0x000ee60000100800 */
[----:B------:R-:W-:Y:S01]  /*1e00*/  ISETP.NE.AND.EX P0, PT, RZ, UR5, PT, P0 ;  /* 0x00000005ff007c0c */ /* 0x000fe2000bf05300 */
[----:B------:R-:W4:Y:S02]  /*1e10*/  LDL R14, [R1+0x2c] ;  /* 0x00002c00010e7983 */ /* 0x000f240000100800 */
[----:B------:R-:W1:Y:S02]  /*1e20*/  LDC.64 R102, c[0x0][0x3f8] ;  /* 0x0000fe00ff667b82 */ /* 0x000e640000000a00 */
        /* <DEDUP_REMOVED lines=9> */
[C---:B------:R-:W-:Y:S02]  /*1ec0*/  VIADD R0, R20.reuse, 0xffffff80 ;  /* 0xffffff8014007836 */ /* 0x040fe40000000000 */
[----:B------:R-:W-:Y:S01]  /*1ed0*/  VIADD R29, R20, 0xffffff80 ;  /* 0xffffff80141d7836 */ /* 0x000fe20000000000 */
[----:B------:R-:W-:Y:S01]  /*1ee0*/  ISETP.NE.AND P6, PT, R30, 0x1, PT ;  /* 0x000000011e00780c */ /* 0x000fe20003fc5270 */
[----:B------:R-:W-:Y:S01]  /*1ef0*/  VIADD R20, R20, 0xffffff80 ;  /* 0xffffff8014147836 */ /* 0x000fe20000000000 */
[----:B------:R-:W-:Y:S02]  /*1f00*/  SHF.R.S32.HI R3, RZ, 0x1f, R0 ;  /* 0x0000001fff037819 */ /* 0x000fe40000011400 */
[----:B------:R-:W-:-:S02]  /*1f10*/  LEA.HI R6, R0, R0, RZ, 0x1 ;  /* 0x0000000000067211 */ /* 0x000fc400078f08ff */
[----:B------:R-:W-:Y:S02]  /*1f20*/  LEA.HI R3, R3, R0, RZ, 0x2 ;  /* 0x0000000003037211 */ /* 0x000fe400078f10ff */
[----:B------:R-:W-:Y:S02]  /*1f30*/  LOP3.LUT R7, R6, 0xfffffffe, RZ, 0xc0, !PT ;  /* 0xfffffffe06077812 */ /* 0x000fe400078ec0ff */
[--C-:B------:R-:W-:Y:S02]  /*1f40*/  SHF.R.S32.HI R118, RZ, 0x2, R3.reuse ;  /* 0x00000002ff767819 */ /* 0x100fe40000011403 */
[----:B------:R-:W-:Y:S01]  /*1f50*/  SHF.R.S32.HI R3, RZ, 0x1f, R3 ;  /* 0x0000001fff037819 */ /* 0x000fe20000011403 */
[----:B------:R-:W-:Y:S05]  /*1f60*/  @!P6 WARPSYNC.ALL ;  /* 0x000000000000e948 */ /* 0x000fea0003800000 */
[----:B------:R-:W-:Y:S01]  /*1f70*/  ULDC UR4, c[0x0][0x2f4] ;  /* 0x0000bd0000047ab9 */ /* 0x000fe20000000800 */
[----:B------:R-:W-:-:S02]  /*1f80*/  IADD3 R109, R0, -R7, RZ ;  /* 0x80000007006d7210 */ /* 0x000fc40007ffe0ff */
[----:B------:R-:W-:Y:S02]  /*1f90*/  ISETP.GE.AND P1, PT, R224, UR4, PT ;  /* 0x00000004e0007c0c */ /* 0x000fe4000bf26270 */
[----:B------:R-:W-:Y:S02]  /*1fa0*/  LEA.HI R3, R3, R118, RZ, 0x2 ;  /* 0x0000007603037211 */ /* 0x000fe400078f10ff */
[----:B------:R-:W-:Y:S02]  /*1fb0*/  SEL R0, RZ, 0xffffffff, P1 ;  /* 0xffffffffff007807 */ /* 0x000fe40000800000 */
[----:B------:R-:W-:Y:S02]  /*1fc0*/  ISETP.GE.AND P0, PT, R16, UR4, PT ;  /* 0x0000000410007c0c */ /* 0x000fe4000bf06270 */
[----:B-1----:R-:W-:Y:S01]  /*1fd0*/  LOP3.LUT R5, R3, 0xfffffffc, RZ, 0xc0, !PT ;  /* 0xfffffffc03057812 */ /* 0x002fe200078ec0ff */
[----:B------:R-:W-:Y:S01]  /*1fe0*/  IMAD.SHL.U32 R0, R0, 0x2, RZ ;  /* 0x0000000200007824 */ /* 0x000fe200078e00ff */
[----:B------:R-:W-:-:S02]  /*1ff0*/  SEL R3, RZ, 0x1, P0 ;  /* 0x00000001ff037807 */ /* 0x000fc40000000000 */
[----:B------:R-:W-:Y:S02]  /*2000*/  ISETP.GE.AND P0, PT, R225, UR4, PT ;  /* 0x00000004e1007c0c */ /* 0x000fe4000bf06270 */
[----:B------:R-:W-:Y:S02]  /*2010*/  ISETP.GE.AND P1, PT, R221, UR4, PT ;  /* 0x00000004dd007c0c */ /* 0x000fe4000bf26270 */
[----:B------:R-:W-:Y:S02]  /*2020*/  LEA.HI R20, R20, R29, RZ, 0x1 ;  /* 0x0000001d14147211 */ /* 0x000fe400078f08ff */
[----:B------:R-:W-:Y:S01]  /*2030*/  LOP3.LUT R3, R0, 0x2, R3, 0xe2, !PT ;  /* 0x0000000200037812 */ /* 0x000fe200078ee203 */
[----:B------:R-:W-:Y:S01]  /*2040*/  IMAD.IADD R118, R118, 0x1, -R5 ;  /* 0x0000000176767824 */ /* 0x000fe200078e0a05 */
[----:B------:R-:W-:Y:S02]  /*2050*/  SEL R0, RZ, 0x4, P0 ;  /* 0x00000004ff007807 */ /* 0x000fe40000000000 */
[----:B------:R-:W-:-:S02]  /*2060*/  SEL R4, RZ, 0x8, P1 ;  /* 0x00000008ff047807 */ /* 0x000fc40000800000 */
[----:B------:R-:W-:Y:S02]  /*2070*/  SHF.R.S32.HI R20, RZ, 0x1, R20 ;  /* 0x00000001ff147819 */ /* 0x000fe40000011414 */
[----:B------:R-:W-:Y:S02]  /*2080*/  ISETP.GE.AND P0, PT, R220, UR4, PT ;  /* 0x00000004dc007c0c */ /* 0x000fe4000bf06270 */
[----:B------:R-:W-:Y:S02]  /*2090*/  LOP3.LUT R0, R4, R3, R0, 0xfe, !PT ;  /* 0x0000000304007212 */ /* 0x000fe400078efe00 */
[----:B------:R-:W-:Y:S02]  /*20a0*/  SHF.R.S32.HI R5, RZ, 0x1f, R20 ;  /* 0x0000001fff057819 */ /* 0x000fe40000011414 */
[----:B------:R-:W-:Y:S02]  /*20b0*/  SEL R3, RZ, 0x10, P0 ;  /* 0x00000010ff037807 */ /* 0x000fe40000000000 */
[----:B------:R-:W-:-:S02]  /*20c0*/  LOP3.LUT P0, RZ, R118, 0x2, RZ, 0xc0, !PT ;  /* 0x0000000276ff7812 */ /* 0x000fc4000780c0ff */
[----:B------:R-:W-:Y:S01]  /*20d0*/  ISETP.GE.AND P0, PT, R16, R15, PT ;  /* 0x0000000f1000720c */ /* 0x000fe20003f06270 */
[-C--:B------:R-:W-:Y:S01]  /*20e0*/  IMAD R6, R5, R102.reuse, RZ ;  /* 0x0000006605067224 */ /* 0x080fe200078e02ff */
[----:B------:R-:W-:Y:S02]  /*20f0*/  SHF.R.S32.HI R227, RZ, 0x1f, R226 ;  /* 0x0000001fffe37819 */ /* 0x000fe400000114e2 */
[----:B------:R-:W-:Y:S02]  /*2100*/  LOP3.LUT R28, R0, R3, RZ, 0xfc, !PT ;  /* 0x00000003001c7212 */ /* 0x000fe400078efcff */
[----:B------:R-:W-:Y:S02]  /*2110*/  SEL R3, R15, RZ, P0 ;  /* 0x000000ff0f037207 */ /* 0x000fe40000000000 */
[----:B------:R-:W-:Y:S01]  /*2120*/  ISETP.GE.AND P1, PT, R224, R15, PT ;  /* 0x0000000fe000720c */ /* 0x000fe20003f26270 */
[C---:B------:R-:W-:Y:S01]  /*2130*/  IMAD R7, R20.reuse, R103, R6 ;  /* 0x0000006714077224 */ /* 0x040fe200078e0206 */
[----:B------:R-:W-:Y:S01]  /*2140*/  ISETP.GE.AND P2, PT, R225, R15, PT ;  /* 0x0000000fe100720c */ /* 0x000fe20003f46270 */
[----:B------:R-:W-:-:S04]  /*2150*/  IMAD.WIDE.U32 R106, R20, R102, R226 ;  /* 0x00000066146a7225 */ /* 0x000fc800078e00e2 */
[----:B------:R-:W-:Y:S01]  /*2160*/  IMAD.WIDE.U32 R104, R20, R102, R16 ;  /* 0x0000006614687225 */ /* 0x000fe200078e0010 */
[----:B------:R-:W-:-:S03]  /*2170*/  SEL R4, R15, RZ, P2 ;  /* 0x000000ff0f047207 */ /* 0x000fc60001000000 */
[-C--:B------:R-:W-:Y:S01]  /*2180*/  IMAD R0, R5, R96.reuse, RZ ;  /* 0x0000006005007224 */ /* 0x080fe200078e02ff */
[----:B------:R-:W-:Y:S01]  /*2190*/  SEL R5, R15, RZ, P1 ;  /* 0x000000ff0f057207 */ /* 0x000fe20000800000 */
[----:B------:R-:W-:Y:S01]  /*21a0*/  IMAD.IADD R3, R16, 0x1, R3 ;  /* 0x0000000110037824 */ /* 0x000fe200078e0203 */
[----:B------:R-:W-:Y:S01]  /*21b0*/  IADD3 R107, R107, R7, RZ ;  /* 0x000000076b6b7210 */ /* 0x000fe20007ffe0ff */
[----:B------:R-:W-:Y:S01]  /*21c0*/  IMAD.IADD R105, R7, 0x1, R105 ;  /* 0x0000000107697824 */ /* 0x000fe200078e0269 */
[----:B------:R-:W-:Y:S01]  /*21d0*/  IADD3 R5, R224, R5, RZ ;  /* 0x00000005e0057210 */ /* 0x000fe20007ffe0ff */
[C---:B------:R-:W-:Y:S01]  /*21e0*/  IMAD R7, R20.reuse, R97, R0 ;  /* 0x0000006114077224 */ /* 0x040fe200078e0200 */
[----:B------:R-:W-:Y:S01]  /*21f0*/  SHF.R.S32.HI R0, RZ, 0x1f, R3 ;  /* 0x0000001fff007819 */ /* 0x000fe20000011403 */
[----:B------:R-:W-:Y:S01]  /*2200*/  IMAD.IADD R8, R225, 0x1, R4 ;  /* 0x00000001e1087824 */ /* 0x000fe200078e0204 */
[----:B------:R-:W-:Y:S01]  /*2210*/  SHF.R.S32.HI R4, RZ, 0x1f, R5 ;  /* 0x0000001fff047819 */ /* 0x000fe20000011405 */
[----:B------:R-:W-:Y:S01]  /*2220*/  IMAD.WIDE.U32 R100, R20, R96, R226 ;  /* 0x0000006014647225 */ /* 0x000fe200078e00e2 */
[----:B------:R-:W-:-:S02]  /*2230*/  LEA.HI R21, R0, R3, RZ, 0x4 ;  /* 0x0000000300157211 */ /* 0x000fc400078f20ff */
[----:B------:R-:W-:Y:S01]  /*2240*/  LEA.HI R3, R0, R3, RZ, 0x6 ;  /* 0x0000000300037211 */ /* 0x000fe200078f30ff */
[----:B------:R-:W-:Y:S01]  /*2250*/  IMAD.WIDE.U32 R98, R20, R96, R16 ;  /* 0x0000006014627225 */ /* 0x000fe200078e0010 */
[CC--:B------:R-:W-:Y:S02]  /*2260*/  LEA.HI R25, R4.reuse, R5.reuse, RZ, 0x4 ;  /* 0x0000000504197211 */ /* 0x0c0fe400078f20ff */
[----:B------:R-:W-:Y:S01]  /*2270*/  LEA.HI R5, R4, R5, RZ, 0x6 ;  /* 0x0000000504057211 */ /* 0x000fe200078f30ff */
[----:B------:R-:W-:Y:S01]  /*2280*/  IMAD.IADD R101, R101, 0x1, R7 ;  /* 0x0000000165657824 */ /* 0x000fe200078e0207 */
[----:B------:R-:W-:Y:S01]  /*2290*/  SHF.R.S32.HI R4, RZ, 0x6, R3 ;  /* 0x00000006ff047819 */ /* 0x000fe20000011403 */
[----:B------:R-:W-:Y:S01]  /*22a0*/  IMAD.IADD R99, R7, 0x1, R99 ;  /* 0x0000000107637824 */ /* 0x000fe200078e0263 */
[----:B------:R-:W-:-:S04]  /*22b0*/  SHF.R.S32.HI R9, RZ, 0x1f, R8 ;  /* 0x0000001fff097819 */ /* 0x000fc80000011408 */
[CC--:B------:R-:W-:Y:S02]  /*22c0*/  LEA.HI R26, R9.reuse, R8.reuse, RZ, 0x4 ;  /* 0x00000008091a7211 */ /* 0x0c0fe400078f20ff */
[----:B------:R-:W-:Y:S02]  /*22d0*/  LEA.HI R8, R9, R8, RZ, 0x6 ;  /* 0x0000000809087211 */ /* 0x000fe400078f30ff */
[----:B------:R-:W-:Y:S02]  /*22e0*/  SHF.R.S32.HI R6, RZ, 0x6, R5 ;  /* 0x00000006ff067819 */ /* 0x000fe40000011405 */
[----:B------:R-:W-:Y:S02]  /*22f0*/  SHF.R.S32.HI R8, RZ, 0x6, R8 ;  /* 0x00000006ff087819 */ /* 0x000fe40000011408 */
[----:B-----5:R-:W-:Y:S01]  /*2300*/  SHF.R.S32.HI R9, RZ, 0x1f, R133 ;  /* 0x0000001fff097819 */ /* 0x020fe20000011485 */
[----:B------:R-:W-:Y:S01]  /*2310*/  IMAD.WIDE.U32 R100, R133, R96, R100 ;  /* 0x0000006085647225 */ /* 0x000fe200078e0064 */
[----:B------:R-:W-:-:S03]  /*2320*/  P2R R113, PR, RZ, 0x4 ;  /* 0x00000004ff717803 */ /* 0x000fc60000000000 */
[----:B------:R-:W-:Y:S01]  /*2330*/  IMAD.WIDE.U32 R98, R133, R96, R98 ;  /* 0x0000006085627225 */ /* 0x000fe200078e0062 */
[----:B------:R-:W-:-:S03]  /*2340*/  ISETP.GE.AND P2, PT, R222, UR4, PT ;  /* 0x00000004de007c0c */ /* 0x000fc6000bf46270 */
[----:B------:R-:W-:-:S04]  /*2350*/  IMAD.WIDE.U32 R106, R133, R102, R106 ;  /* 0x00000066856a7225 */ /* 0x000fc800078e006a */
[----:B------:R-:W-:Y:S01]  /*2360*/  IMAD.WIDE.U32 R104, R133, R102, R104 ;  /* 0x0000006685687225 */ /* 0x000fe200078e0068 */
[----:B------:R-:W-:Y:S02]  /*2370*/  SHF.R.S32.HI R112, RZ, 0x4, R21 ;  /* 0x00000004ff707819 */ /* 0x000fe40000011415 */
[----:B------:R-:W-:Y:S01]  /*2380*/  SHF.R.S32.HI R111, RZ, 0x4, R25 ;  /* 0x00000004ff6f7819 */ /* 0x000fe20000011419 */
[----:B------:R-:W-:Y:S01]  /*2390*/  IMAD R123, R103, 0xa0, RZ ;  /* 0x000000a0677b7824 */ /* 0x000fe200078e02ff */
[----:B------:R-:W-:Y:S01]  /*23a0*/  SHF.R.S32.HI R110, RZ, 0x4, R26 ;  /* 0x00000004ff6e7819 */ /* 0x000fe2000001141a */
[----:B------:R-:W-:Y:S01]  /*23b0*/  IMAD R109, R109, 0x80, R20 ;  /* 0x000000806d6d7824 */ /* 0x000fe200078e0214 */
[----:B------:R-:W-:Y:S01]  /*23c0*/  IADD3 R144, R30, 0x8, RZ ;  /* 0x000000081e907810 */ /* 0x000fe20007ffe0ff */
[----:B------:R-:W-:Y:S01]  /*23d0*/  IMAD.SHL.U32 R116, R15, 0x2, RZ ;  /* 0x000000020f747824 */ /* 0x000fe200078e00ff */
[----:B--2---:R-:W-:Y:S02]  /*23e0*/  SHF.R.U32.HI R0, RZ, 0x3, R13 ;  /* 0x00000003ff007819 */ /* 0x004fe4000001160d */
[----:B------:R-:W-:Y:S01]  /*23f0*/  LOP3.LUT R7, R13, 0x30, R21, 0xf8, !PT ;  /* 0x000000300d077812 */ /* 0x000fe200078ef815 */
[----:B---3--:R-:W-:-:S03]  /*2400*/  IMAD R130, R4, 0x2800, R11 ;  /* 0x0000280004827824 */ /* 0x008fc600078e020b */
[----:B------:R-:W-:Y:S02]  /*2410*/  LOP3.LUT R7, R7, R0, RZ, 0x3c, !PT ;  /* 0x0000000007077212 */ /* 0x000fe400078e3cff */
[----:B----4-:R-:W-:-:S03]  /*2420*/  LOP3.LUT R5, R14, 0x30, R25, 0xf8, !PT ;  /* 0x000000300e057812 */ /* 0x010fc600078ef819 */
[----:B------:R-:W-:Y:S01]  /*2430*/  IMAD.IADD R130, R130, 0x1, R7 ;  /* 0x0000000182827824 */ /* 0x000fe200078e0207 */
[----:B------:R-:W-:Y:S01]  /*2440*/  LOP3.LUT R7, R13, 0x30, R26, 0xf8, !PT ;  /* 0x000000300d077812 */ /* 0x000fe200078ef81a */
[C-C-:B------:R-:W-:Y:S02]  /*2450*/  IMAD R131, R6.reuse, 0x2800, R12.reuse ;  /* 0x0000280006837824 */ /* 0x140fe400078e020c */
[----:B------:R-:W-:Y:S01]  /*2460*/  IMAD R128, R6, 0x2800, R11 ;  /* 0x0000280006807824 */ /* 0x000fe200078e020b */
[----:B------:R-:W-:Y:S01]  /*2470*/  LOP3.LUT R6, R7, R0, RZ, 0x3c, !PT ;  /* 0x0000000007067212 */ /* 0x000fe200078e3cff */
[----:B------:R-:W-:Y:S01]  /*2480*/  IMAD R132, R4, 0x2800, R12 ;  /* 0x0000280004847824 */ /* 0x000fe200078e020c */
[----:B------:R-:W-:Y:S01]  /*2490*/  LOP3.LUT R3, R14, 0x30, R21, 0xf8, !PT ;  /* 0x000000300e037812 */ /* 0x000fe200078ef815 */
[C---:B------:R-:W-:Y:S01]  /*24a0*/  IMAD R125, R8.reuse, 0x2800, R11 ;  /* 0x00002800087d7824 */ /* 0x040fe200078e020b */
[-C--:B------:R-:W-:Y:S02]  /*24b0*/  LOP3.LUT R4, R5, R10.reuse, RZ, 0x3c, !PT ;  /* 0x0000000a05047212 */ /* 0x080fe400078e3cff */
[----:B------:R-:W-:Y:S01]  /*24c0*/  LOP3.LUT R5, R13, 0x30, R25, 0xf8, !PT ;  /* 0x000000300d057812 */ /* 0x000fe200078ef819 */
[----:B------:R-:W-:Y:S01]  /*24d0*/  IMAD.IADD R125, R125, 0x1, R6 ;  /* 0x000000017d7d7824 */ /* 0x000fe200078e0206 */
[----:B------:R-:W-:Y:S01]  /*24e0*/  LOP3.LUT R3, R3, R10, RZ, 0x3c, !PT ;  /* 0x0000000a03037212 */ /* 0x000fe200078e3cff */
[----:B------:R-:W-:Y:S01]  /*24f0*/  IMAD R6, R9, R96, RZ ;  /* 0x0000006009067224 */ /* 0x000fe200078e02ff */
[----:B------:R-:W-:Y:S01]  /*2500*/  LOP3.LUT R5, R5, R0, RZ, 0x3c, !PT ;  /* 0x0000000005057212 */ /* 0x000fe200078e3cff */
[----:B------:R-:W-:-:S02]  /*2510*/  IMAD R129, R8, 0x2800, R12 ;  /* 0x0000280008817824 */ /* 0x000fc400078e020c */
[----:B------:R-:W-:Y:S01]  /*2520*/  IMAD R8, R9, R102, RZ ;  /* 0x0000006609087224 */ /* 0x000fe200078e02ff */
[----:B------:R-:W-:Y:S01]  /*2530*/  IADD3 R128, R128, R5, RZ ;  /* 0x0000000580807210 */ /* 0x000fe20007ffe0ff */
[----:B------:R-:W-:Y:S01]  /*2540*/  IMAD.IADD R132, R132, 0x1, R3 ;  /* 0x0000000184847824 */ /* 0x000fe200078e0203 */
[----:B------:R-:W-:Y:S01]  /*2550*/  LOP3.LUT R3, R14, 0x30, R26, 0xf8, !PT ;  /* 0x000000300e037812 */ /* 0x000fe200078ef81a */
[----:B------:R-:W-:Y:S01]  /*2560*/  IMAD R13, R133, R97, R6 ;  /* 0x00000061850d7224 */ /* 0x000fe200078e0206 */
[C---:B------:R-:W-:Y:S01]  /*2570*/  SHF.L.U64.HI R5, R96.reuse, 0x7, R97 ;  /* 0x0000000760057819 */ /* 0x040fe20000010261 */
[----:B------:R-:W-:Y:S02]  /*2580*/  IMAD R9, R97, 0xa0, RZ ;  /* 0x000000a061097824 */ /* 0x000fe400078e02ff */
[----:B------:R-:W-:Y:S02]  /*2590*/  IMAD.SHL.U32 R6, R96, 0x80, RZ ;  /* 0x0000008060067824 */ /* 0x000fe400078e00ff */
[----:B------:R-:W-:-:S02]  /*25a0*/  IMAD R11, R133, R103, R8 ;  /* 0x00000067850b7224 */ /* 0x000fc400078e0208 */
[----:B------:R-:W-:-:S04]  /*25b0*/  IMAD.WIDE.U32 R96, R96, 0xa0, RZ ;  /* 0x000000a060607825 */ /* 0x000fc800078e00ff */
[----:B------:R-:W-:Y:S01]  /*25c0*/  IMAD.IADD R131, R131, 0x1, R4 ;  /* 0x0000000183837824 */ /* 0x000fe200078e0204 */
[----:B------:R-:W-:Y:S01]  /*25d0*/  LOP3.LUT R4, R3, R10, RZ, 0x3c, !PT ;  /* 0x0000000a03047212 */ /* 0x000fe200078e3cff */
[----:B------:R-:W-:Y:S01]  /*25e0*/  IMAD.IADD R124, R97, 0x1, R9 ;  /* 0x00000001617c7824 */ /* 0x000fe200078e0209 */
[----:B------:R-:W-:Y:S01]  /*25f0*/  IADD3 R8, R107, R11, RZ ;  /* 0x0000000b6b087210 */ /* 0x000fe20007ffe0ff */
[----:B------:R-:W-:Y:S01]  /*2600*/  IMAD.IADD R9, R11, 0x1, R105 ;  /* 0x000000010b097824 */ /* 0x000fe200078e0269 */
[----:B------:R-:W-:Y:S01]  /*2610*/  SEL R11, RZ, 0x20, P2 ;  /* 0x00000020ff0b7807 */ /* 0x000fe20001000000 */
[----:B------:R-:W-:Y:S01]  /*2620*/  IMAD.IADD R129, R129, 0x1, R4 ;  /* 0x0000000181817824 */ /* 0x000fe200078e0204 */
[C---:B------:R-:W-:Y:S01]  /*2630*/  SHF.L.U64.HI R3, R102.reuse, 0x7, R103 ;  /* 0x0000000766037819 */ /* 0x040fe20000010267 */
[C---:B------:R-:W-:Y:S01]  /*2640*/  IMAD.SHL.U32 R4, R102.reuse, 0x80, RZ ;  /* 0x0000008066047824 */ /* 0x040fe200078e00ff */
[----:B------:R-:W-:Y:S01]  /*2650*/  LOP3.LUT R21, R21, 0xfffffff0, RZ, 0xc0, !PT ;  /* 0xfffffff015157812 */ /* 0x000fe200078ec0ff */
[----:B------:R-:W-:Y:S01]  /*2660*/  IMAD.WIDE.U32 R102, R102, 0xa0, RZ ;  /* 0x000000a066667825 */ /* 0x000fe200078e00ff */
[----:B------:R-:W-:-:S02]  /*2670*/  LOP3.LUT R25, R25, 0xfffffff0, RZ, 0xc0, !PT ;  /* 0xfffffff019197812 */ /* 0x000fc400078ec0ff */
[----:B------:R-:W-:Y:S02]  /*2680*/  LOP3.LUT R26, R26, 0xfffffff0, RZ, 0xc0, !PT ;  /* 0xfffffff01a1a7812 */ /* 0x000fe400078ec0ff */
[----:B------:R-:W-:Y:S01]  /*2690*/  LOP3.LUT R11, R28, R11, RZ, 0xfc, !PT ;  /* 0x0000000b1c0b7212 */ /* 0x000fe200078efcff */
[----:B------:R-:W-:Y:S01]  /*26a0*/  IMAD.IADD R123, R103, 0x1, R123 ;  /* 0x00000001677b7824 */ /* 0x000fe200078e027b */
[----:B------:R-:W-:Y:S01]  /*26b0*/  SHF.R.S32.HI R7, RZ, 0x1f, R22 ;  /* 0x0000001fff077819 */ /* 0x000fe20000011416 */
[----:B------:R-:W-:Y:S01]  /*26c0*/  IMAD.IADD R10, R101, 0x1, R13 ;  /* 0x00000001650a7824 */ /* 0x000fe200078e020d */
[----:B------:R-:W-:Y:S01]  /*26d0*/  SHF.R.S32.HI R121, RZ, 0x1f, R23 ;  /* 0x0000001fff797819 */ /* 0x000fe20000011417 */
[----:B------:R-:W-:Y:S01]  /*26e0*/  IMAD.IADD R20, R13, 0x1, R99 ;  /* 0x000000010d147824 */ /* 0x000fe200078e0263 */
[----:B------:R-:W-:Y:S02]  /*26f0*/  SHF.R.S32.HI R108, RZ, 0x1f, R21 ;  /* 0x0000001fff6c7819 */ /* 0x000fe40000011415 */
[----:B------:R-:W-:-:S02]  /*2700*/  SHF.R.S32.HI R95, RZ, 0x1f, R25 ;  /* 0x0000001fff5f7819 */ /* 0x000fc40000011419 */
[----:B------:R-:W-:Y:S02]  /*2710*/  SHF.R.S32.HI R27, RZ, 0x1f, R26 ;  /* 0x0000001fff1b7819 */ /* 0x000fe4000001141a */
[----:B------:R-:W-:Y:S02]  /*2720*/  LOP3.LUT R28, R28, 0x1, RZ, 0xc0, !PT ;  /* 0x000000011c1c7812 */ /* 0x000fe400078ec0ff */
[C---:B------:R-:W-:Y:S02]  /*2730*/  LOP3.LUT R29, R11.reuse, 0x2, RZ, 0xc0, !PT ;  /* 0x000000020b1d7812 */ /* 0x040fe400078ec0ff */
[C---:B------:R-:W-:Y:S02]  /*2740*/  LOP3.LUT R30, R11.reuse, 0x4, RZ, 0xc0, !PT ;  /* 0x000000040b1e7812 */ /* 0x040fe400078ec0ff */
[C---:B------:R-:W-:Y:S02]  /*2750*/  LOP3.LUT R31, R11.reuse, 0x8, RZ, 0xc0, !PT ;  /* 0x000000080b1f7812 */ /* 0x040fe400078ec0ff */
[----:B------:R-:W-:-:S02]  /*2760*/  LOP3.LUT R32, R11, 0x10, RZ, 0xc0, !PT ;  /* 0x000000100b207812 */ /* 0x000fc400078ec0ff */
[----:B------:R-:W-:Y:S01]  /*2770*/  LOP3.LUT R33, R11, 0x20, RZ, 0xc0, !PT ;  /* 0x000000200b217812 */ /* 0x000fe200078ec0ff */
[----:B------:R-:W-:Y:S06]  /*2780*/  @!P6 BAR.SYNC.DEFER_BLOCKING 0x9, 0x100 ;  /* 0x024400000000eb1d */ /* 0x000fec0000010000 */
.L_x_2778:
[----:B----4-:R-:W2:Y:S01]  /*2790*/  LDL R41, [R1+0x2c] ;  /* 0x00002c0001297983 */ /* 0x010ea20000100800 */
[----:B0-----:R-:W0:Y:S03]  /*27a0*/  LDC R35, c[0x0][0x430] ;  /* 0x00010c00ff237b82 */ /* 0x001e260000000800 */
[----:B------:R-:W3:Y:S04]  /*27b0*/  LDL R40, [R1+0x30] ;  /* 0x0000300001287983 */ /* 0x000ee80000100800 */
[----:B------:R-:W4:Y:S01]  /*27c0*/  LDL R36, [R1+0x34] ;  /* 0x0000340001247983 */ /* 0x000f220000100800 */
[----:B------:R-:W-:Y:S01]  /*27d0*/  VIADD R24, R24, 0xffffffff ;  /* 0xffffffff18187836 */ /* 0x000fe20000000000 */
[----:B-1----:R-:W1:Y:S01]  /*27e0*/  LDC R115, c[0x0][0x3f4] ;  /* 0x0000fd00ff737b82 */ /* 0x002e620000000800 */
[----:B------:R-:W-:-:S02]  /*27f0*/  IMAD.MOV.U32 R34, RZ, RZ, RZ ;  /* 0x000000ffff227224 */ /* 0x000fc400078e00ff */
[----:B------:R-:W-:-:S05]  /*2800*/  IMAD R11, R24, 0xa0, R109 ;  /* 0x000000a0180b7824 */ /* 0x000fca00078e026d */
[----:B------:R-:W-:Y:S02]  /*2810*/  ISETP.GE.AND P2, PT, R11, R2, PT ;  /* 0x000000020b00720c */ /* 0x000fe40003f46270 */
[----:B------:R-:W-:Y:S02]  /*2820*/  IADD3 R37, R122, R11, RZ ;  /* 0x0000000b7a257210 */ /* 0x000fe40007ffe0ff */
[----:B------:R-:W-:Y:S02]  /*2830*/  ISETP.GT.OR P2, PT, R109, 0x9f, P2 ;  /* 0x0000009f6d00780c */ /* 0x000fe40001744670 */
[----:B0-----:R-:W-:Y:S01]  /*2840*/  ISETP.NE.AND P3, PT, R35, 0x1, PT ;  /* 0x000000012300780c */ /* 0x001fe20003f65270 */
[----:B------:R-:W-:-:S10]  /*2850*/  IMAD.MOV.U32 R11, RZ, RZ, R37 ;  /* 0x000000ffff0b7224 */ /* 0x000fd400078e0025 */
        /* <DEDUP_REMOVED lines=13> */
[----:B------:R-:W-:Y:S02]  /*2930*/  @!P2 LEA.HI.X R15, R12, R39, R13, 0x2, P3 ;  /* 0x000000270c0fa211 */ /* 0x000fe400018f140d */
[----:B------:R-:W-:-:S03]  /*2940*/  LOP3.LUT P4, RZ, R118, 0x2, RZ, 0xc0, !PT ;  /* 0x0000000276ff7812 */ /* 0x000fc6000788c0ff */
[----:B-----5:R0:W5:Y:S01]  /*2950*/  @!P2 LDG.E R34, desc[UR54][R14.64] ;  /* 0x000000360e22a981 */ /* 0x020162000c1e1900 */
[----:B------:R-:W-:Y:S01]  /*2960*/  ISETP.GT.AND P2, PT, R24, R117, PT ;  /* 0x000000751800720c */ /* 0x000fe20003f44270 */
[----:B------:R-:W-:Y:S05]  /*2970*/  YIELD ;  /* 0x0000000000007946 */ /* 0x000fea0003800000 */
[----:B------:R-:W-:Y:S01]  /*2980*/  P2R R114, PR, RZ, 0x4 ;  /* 0x00000004ff727803 */ /* 0x000fe20000000000 */
[----:B------:R-:W-:Y:S01]  /*2990*/  BSSY B0, `(.L_x_2673) ;  /* 0x0000d34000007945 */ /* 0x000fe20003800000 */
[----:B------:R-:W-:Y:S02]  /*29a0*/  ISETP.GE.AND P2, PT, R115, 0x1, PT ;  /* 0x000000017300780c */ /* 0x000fe40003f46270 */
[----:B--2---:R-:W-:-:S04]  /*29b0*/  LOP3.LUT R12, R41, 0x10, R16, 0xf8, !PT ;  /* 0x00000010290c7812 */ /* 0x004fc800078ef810 */
[----:B---3--:R-:W-:-:S04]  /*29c0*/  LOP3.LUT R12, R12, R40, RZ, 0x3c, !PT ;  /* 0x000000280c0c7212 */ /* 0x008fc800078e3cff */
[----:B----4-:R-:W-:-:S05]  /*29d0*/  IADD3 R12, R36, R12, RZ ;  /* 0x0000000c240c7210 */ /* 0x010fca0007ffe0ff */
[----:B------:R-:W-:Y:S02]  /*29e0*/  IMAD R13, R19, 0x7800, R12 ;  /* 0x00007800130d7824 */ /* 0x000fe400078e020c */
[----:B------:R-:W-:Y:S02]  /*29f0*/  IMAD.MOV R12, RZ, RZ, -R11 ;  /* 0x000000ffff0c7224 */ /* 0x000fe400078e0a0b */
[C---:B------:R-:W-:Y:S02]  /*2a00*/  VIADD R89, R13.reuse, 0x20 ;  /* 0x000000200d597836 */ /* 0x040fe40000000000 */
[----:B------:R-:W-:Y:S02]  /*2a10*/  @P4 VIADD R89, R13, 0xffffffe0 ;  /* 0xffffffe00d594836 */ /* 0x000fe40000000000 */
[----:B------:R-:W-:Y:S02]  /*2a20*/  IMAD R35, R35, R12, R37 ;  /* 0x0000000c23237224 */ /* 0x000fe400078e0225 */
[C---:B------:R-:W-:Y:S01]  /*2a30*/  IMAD.IADD R88, R18.reuse, 0x1, R13 ;  /* 0x0000000112587824 */ /* 0x040fe200078e020d */
[----:B------:R-:W-:Y:S01]  /*2a40*/  IADD3 R89, R18, R89, RZ ;  /* 0x0000005912597210 */ /* 0x000fe20007ffe0ff */
        /* <DEDUP_REMOVED lines=10> */
[----:B------:R-:W-:Y:S02]  /*2af0*/  IMAD R15, R91, UR4, RZ ;  /* 0x000000045b0f7c24 */ /* 0x000fe4000f8e02ff */
[----:B------:R-:W-:Y:S01]  /*2b00*/  IMAD.IADD R13, R13, 0x1, R11 ;  /* 0x000000010d0d7824 */ /* 0x000fe200078e020b */
[----:B------:R-:W-:Y:S01]  /*2b10*/  SHF.R.S32.HI R11, RZ, 0x1f, R24 ;  /* 0x0000001fff0b7819 */ /* 0x000fe20000011418 */
[----:B------:R-:W-:-:S02]  /*2b20*/  IMAD R15, R34, UR5, R15 ;  /* 0x00000005220f7c24 */ /* 0x000fc4000f8e020f */
[----:B------:R-:W-:Y:S01]  /*2b30*/  IMAD.WIDE.U32 R12, R34, UR4, R12 ;  /* 0x00000004220c7c25 */ /* 0x000fe2000f8e000c */
[----:B------:R-:W-:-:S03]  /*2b40*/  ULDC.64 UR4, c[0x0][0x308] ;  /* 0x0000c20000047ab9 */ /* 0x000fc60000000a00 */
[----:B------:R-:W-:Y:S02]  /*2b50*/  IMAD.IADD R13, R13, 0x1, R15 ;  /* 0x000000010d0d7824 */ /* 0x000fe400078e020f */
[----:B------:R-:W-:Y:S02]  /*2b60*/  IMAD R15, R7, UR4, RZ ;  /* 0x00000004070f7c24 */ /* 0x000fe4000f8e02ff */
[----:B------:R-:W-:-:S04]  /*2b70*/  IMAD.WIDE.U32 R12, R22, UR4, R12 ;  /* 0x00000004160c7c25 */ /* 0x000fc8000f8e000c */
[----:B------:R-:W-:Y:S01]  /*2b80*/  IMAD R15, R22, UR5, R15 ;  /* 0x00000005160f7c24 */ /* 0x000fe2000f8e020f */
[----:B------:R-:W-:Y:S01]  /*2b90*/  ULDC.64 UR4, c[0x0][0x2e8] ;  /* 0x0000ba0000047ab9 */ /* 0x000fe20000000a00 */
[----:B------:R-:W-:Y:S01]  /*2ba0*/  IMAD R37, R11, R102, R14 ;  /* 0x000000660b257224 */ /* 0x000fe200078e020e */
[----:B------:R-:W-:Y:S01]  /*2bb0*/  IADD3 R120, P2, R12, UR4, RZ ;  /* 0x000000040c787c10 */ /* 0x000fe2000ff5e0ff */
[----:B------:R-:W-:Y:S01]  /*2bc0*/  ULDC.U8 UR4, c[0x0][0x410] ;  /* 0x0001040000047ab9 */ /* 0x000fe20000000000 */
[----:B------:R-:W-:Y:S02]  /*2bd0*/  IMAD R92, R24, -0xa0, R2 ;  /* 0xffffff60185c7824 */ /* 0x000fe400078e0202 */
[----:B------:R-:W-:Y:S01]  /*2be0*/  IADD3.X R119, R13, UR5, R15, P2, !PT ;  /* 0x000000050d777c10 */ /* 0x000fe200097fe40f */
[----:B------:R-:W-:Y:S01]  /*2bf0*/  IMAD R11, R11, R96, R36 ;  /* 0x000000600b0b7224 */ /* 0x000fe200078e0224 */
[----:B------:R-:W-:Y:S01]  /*2c00*/  ISETP.NE.AND P2, PT, RZ, UR4, PT ;  /* 0x00000004ff007c0c */ /* 0x000fe2000bf45270 */
[----:B------:R-:W-:Y:S01]  /*2c10*/  IMAD.WIDE.U32 R14, R102, R24, RZ ;  /* 0x00000018660e7225 */ /* 0x000fe200078e00ff */
[----:B------:R-:W-:-:S03]  /*2c20*/  VIMNMX R92, R92, 0xa0, PT ;  /* 0x000000a05c5c7848 */ /* 0x000fc60003fe0100 */
[----:B------:R-:W-:-:S04]  /*2c30*/  IMAD.WIDE.U32 R12, R96, R24, RZ ;  /* 0x00000018600c7225 */ /* 0x000fc800078e00ff */
[----:B------:R-:W-:Y:S02]  /*2c40*/  IMAD.IADD R94, R15, 0x1, R37 ;  /* 0x000000010f5e7824 */ /* 0x000fe400078e0225 */
[----:B------:R-:W-:Y:S02]  /*2c50*/  IMAD.IADD R11, R13, 0x1, R11 ;  /* 0x000000010d0b7824 */ /* 0x000fe400078e020b */
        /* <DEDUP_REMOVED lines=10> */
[C---:B-1----:R-:W-:Y:S01]  /*2d00*/  IADD3 R39, R38.reuse, -0x80, RZ ;  /* 0xffffff8026277810 */ /* 0x042fe20007ffe0ff */
[----:B------:R-:W-:-:S05]  /*2d10*/  VIADD R38, R38, 0xffffff80 ;  /* 0xffffff8026267836 */ /* 0x000fca0000000000 */
        /* <DEDUP_REMOVED lines=62> */
.L_x_2677:
[----:B------:R-:W-:Y:S05]  /*3100*/  BSYNC B1 ;  /* 0x0000000000017941 */ /* 0x000fea0003800000 */
.L_x_2676:
[----:B0-----:R-:W0:Y:S01]  /*3110*/  S2R R84, SR_TID.X ;  /* 0x0000000000547919 */ /* 0x001e220000002100 */
[----:B------:R-:W-:Y:S01]  /*3120*/  BSSY B1, `(.L_x_2678) ;  /* 0x0000032000017945 */ /* 0x000fe20003800000 */
[----:B-----5:R-:W-:Y:S01]  /*3130*/  MOV R140, R60 ;  /* 0x0000003c008c7202 */ /* 0x020fe20000000f00 */
[----:B------:R-:W-:Y:S02]  /*3140*/  IMAD.MOV.U32 R148, RZ, RZ, R64 ;  /* 0x000000ffff947224 */ /* 0x000fe400078e0040 */
        /* <DEDUP_REMOVED lines=47> */
.L_x_2679:
[----:B------:R-:W-:Y:S05]  /*3440*/  BSYNC B1 ;  /* 0x0000000000017941 */ /* 0x000fea0003800000 */
.L_x_2678:
        /* <DEDUP_REMOVED lines=26> */
.L_x_2680:
[----:B------:R-:W2:Y:S01]  /*35f0*/  LDL R11, [R1+0x14] ;  /* 0x00001400010b7983 */ /* 0x000ea20000100800 */
[----:B------:R-:W-:Y:S01]  /*3600*/  IMAD R93, R19, 0x8, R18 ;  /* 0x00000008135d7824 */ /* 0x000fe200078e0212 */
[----:B------:R-:W-:Y:S01]  /*3610*/  BSSY B1, `(.L_x_2681) ;  /* 0x0000004000017945 */ /* 0x000fe20003800000 */
[----:B--2---:R-:W-:-:S04]  /*3620*/  SHF.L.U32 R94, R11, 0x1f, RZ ;  /* 0x0000001f0b5e7819 */ /* 0x004fc800000006ff */
[----:B------:R-:W1:Y:S02]  /*3630*/  SYNCS.PHASECHK.TRANS64.TRYWAIT P5, [R93+URZ+0x33490], R94 ;  /* 0x0334905e5d0075a7 */ /* 0x000e6400080a017f */
[----:B-1----:R-:W-:Y:S05]  /*3640*/  @!P5 BRA `(.L_x_2682) ;  /* 0x000002dc006cd947 */ /* 0x002fea0003800000 */
.L_x_3021:
[----:B------:R-:W-:Y:S05]  /*3650*/  BSYNC B1 ;  /* 0x0000000000017941 */ /* 0x000fea0003800000 */
.L_x_2681:
[----:B------:R-:W-:-:S03]  /*3660*/  UMOV UR4, 0xffffffff ;  /* 0xffffffff00047882 */ /* 0x000fc60000000000 */
[----:B------:R-:W-:Y:S05]  /*3670*/  BRA.DIV UR4, `(.L_x_2683) ;  /* 0x000002de04747947 */ /* 0x000fea000b800000 */
[----:B------:R2:W3:Y:S04]  /*3680*/  SHFL.IDX PT, R141, R119, RZ, 0x1e1f ;  /* 0x001e1fff778d7589 */ /* 0x0004e800000e0000 */
[----:B------:R2:W4:Y:S02]  /*3690*/  SHFL.IDX PT, R143, R120, RZ, 0x1e1f ;  /* 0x001e1fff788f7589 */ /* 0x00052400000e0000 */
.L_x_3025:
[----:B------:R-:W-:Y:S04]  /*36a0*/  BSSY B1, `(.L_x_2684) ;  /* 0x00002c0000017945 */ /* 0x000fe80003800000 */
[----:B------:R-:W-:Y:S05]  /*36b0*/  @P3 BRA `(.L_x_2685) ;  /* 0x0000002800f83947 */ /* 0x000fea0003800000 */
[----:B------:R-:W-:Y:S01]  /*36c0*/  ISETP.NE.AND P3, PT, R28, RZ, PT ;  /* 0x000000ff1c00720c */ /* 0x000fe20003f65270 */
[----:B------:R-:W-:-:S12]  /*36d0*/  BSSY B2, `(.L_x_2686) ;  /* 0x0000072000027945 */ /* 0x000fd80003800000 */
[----:B------:R-:W-:Y:S05]  /*36e0*/  @!P3 BRA `(.L_x_2687) ;  /* 0x0000000400c0b947 */ /* 0x000fea0003800000 */
[----:B0-----:R0:W0:Y:S01]  /*36f0*/  LDS.128 R12, [R88+0x24200] ;  /* 0x02420000580c7984 */ /* 0x0010220000000c00 */
[----:B----4-:R-:W-:Y:S01]  /*3700*/  IADD3 R84, P3, R16, R143, RZ ;  /* 0x0000008f10547210 */ /* 0x010fe20007f7e0ff */
[----:B------:R-:W-:Y:S03]  /*3710*/  BSSY B3, `(.L_x_2688) ;  /* 0x000006c000037945 */ /* 0x000fe60003800000 */
[----:B---3--:R-:W-:Y:S02]  /*3720*/  IADD3.X R85, R141, R17, RZ, P3, !PT ;  /* 0x000000118d557210 */ /* 0x008fe40001ffe4ff */
[----:B------:R-:W-:-:S13]  /*3730*/  ISETP.GE.AND P3, PT, R226, R115, PT ;  /* 0x00000073e200720c */ /* 0x000fda0003f66270 */
[----:B------:R-:W-:Y:S05]  /*3740*/  @P3 BRA `(.L_x_2689) ;  /* 0x0000000400a03947 */ /* 0x000fea0003800000 */
[----:B------:R-:W-:Y:S01]  /*3750*/  SHF.R.U32.HI R80, RZ, 0x8, R81 ;  /* 0x00000008ff507819 */ /* 0x000fe20000011651 */
[----:B0-----:R-:W-:Y:S01]  /*3760*/  IMAD.MOV.U32 R11, RZ, RZ, R13 ;  /* 0x000000ffff0b7224 */ /* 0x001fe200078e000d */
[--C-:B------:R-:W-:Y:S02]  /*3770*/  SHF.R.U32.HI R82, RZ, 0x8, R83.reuse ;  /* 0x00000008ff527819 */ /* 0x100fe40000011653 */
[----:B------:R-:W-:Y:S01]  /*3780*/  LOP3.LUT R159, R81, 0xff0000ff, RZ, 0xc0, !PT ;  /* 0xff0000ff519f7812 */ /* 0x000fe200078ec0ff */
[----:B------:R-:W-:Y:S01]  /*3790*/  IMAD.SHL.U32 R80, R80, 0x100, RZ ;  /* 0x0000010050507824 */ /* 0x000fe200078e00ff */
[----:B------:R-:W-:Y:S01]  /*37a0*/  SHF.R.U32.HI R160, RZ, 0x10, R83 ;  /* 0x00000010ffa07819 */ /* 0x000fe20000011653 */
[----:B------:R-:W-:Y:S01]  /*37b0*/  IMAD.SHL.U32 R82, R82, 0x100, RZ ;  /* 0x0000010052527824 */ /* 0x000fe200078e00ff */
[----:B------:R-:W-:Y:S02]  /*37c0*/  LOP3.LUT R83, R83, 0xff0000ff, RZ, 0xc0, !PT ;  /* 0xff0000ff53537812 */ /* 0x000fe400078ec0ff */
[----:B------:R-:W-:Y:S01]  /*37d0*/  SHF.R.U32.HI R161, RZ, 0x10, R81 ;  /* 0x00000010ffa17819 */ /* 0x000fe20000011651 */
[----:B------:R-:W-:Y:S01]  /*37e0*/  IMAD.MOV.U32 R81, RZ, RZ, R12 ;  /* 0x000000ffff517224 */ /* 0x000fe200078e000c */
[----:B------:R-:W-:-:S02]  /*37f0*/  LOP3.LUT R80, R159, 0xff00, R80, 0xf8, !PT ;  /* 0x0000ff009f507812 */ /* 0x000fc400078ef850 */
[----:B------:R-:W-:Y:S01]  /*3800*/  LOP3.LUT R159, R83, 0xff00, R82, 0xf8, !PT ;  /* 0x0000ff00539f7812 */ /* 0x000fe200078ef852 */
[----:B------:R-:W-:Y:S01]  /*3810*/  IMAD.U32 R82, R160, 0x10000, RZ ;  /* 0x00010000a0527824 */ /* 0x000fe200078e00ff */
        /* <DEDUP_REMOVED lines=12> */
[--C-:B------:R-:W-:Y:S02]  /*38e0*/  HADD2.F32 R161, -RZ, R160.reuse.H0_H0 ;  /* 0x200000a0ffa17230 */ /* 0x100fe40000004100 */
        /* <DEDUP_REMOVED lines=78> */
.L_x_2689:
[----:B------:R-:W-:Y:S05]  /*3dd0*/  BSYNC B3 ;  /* 0x0000000000037941 */ /* 0x000fea0003800000 */
.L_x_2688:
[----:B0-----:R0:W-:Y:S02]  /*3de0*/  ST.E.128 desc[UR54][R84.64], R12 ;  /* 0x0000000c54007985 */ /* 0x0011e4000c101d36 */
.L_x_2687:
[----:B------:R-:W-:Y:S05]  /*3df0*/  BSYNC B2 ;  /* 0x0000000000027941 */ /* 0x000fea0003800000 */
.L_x_2686:
        /* <DEDUP_REMOVED lines=13> */
[----:B------:R-:W-:Y:S01]  /*3ed0*/  SHF.R.U32.HI R84, RZ, 0x10, R77 ;  /* 0x00000010ff547819 */ /* 0x000fe2000001164d */
[----:B------:R-:W-:Y:S01]  /*3ee0*/  IMAD.SHL.U32 R83, R83, 0x100, RZ ;  /* 0x0000010053537824 */ /* 0x000fe200078e00ff */
[----:B------:R-:W-:Y:S02]  /*3ef0*/  LOP3.LUT R78, R79, 0xff0000ff, RZ, 0xc0, !PT ;  /* 0xff0000ff4f4e7812 */ /* 0x000fe400078ec0ff */
[----:B------:R-:W-:Y:S01]  /*3f00*/  SHF.R.U32.HI R82, RZ, 0x10, R79 ;  /* 0x00000010ff527819 */ /* 0x000fe2000001164f */
[----:B------:R-:W-:Y:S01]  /*3f10*/  IMAD.SHL.U32 R79, R11, 0x100, RZ ;  /* 0x000001000b4f7824 */ /* 0x000fe200078e00ff */
[----:B------:R-:W-:Y:S01]  /*3f20*/  LOP3.LUT R76, R77, 0xff0000ff, RZ, 0xc0, !PT ;  /* 0xff0000ff4d4c7812 */ /* 0x000fe200078ec0ff */
[----:B------:R-:W-:Y:S01]  /*3f30*/  IMAD.MOV.U32 R77, RZ, RZ, R12 ;  /* 0x000000ffff4d7224 */ /* 0x000fe200078e000c */
[----:B------:R-:W-:Y:S01]  /*3f40*/  MOV R11, R13 ;  /* 0x0000000d000b7202 */ /* 0x000fe20000000f00 */
[----:B------:R-:W-:Y:S01]  /*3f50*/  IMAD.U32 R13, R84, 0x10000, RZ ;  /* 0x00010000540d7824 */ /* 0x000fe200078e00ff */
[----:B------:R-:W-:Y:S01]  /*3f60*/  LOP3.LUT R78, R78, 0xff00, R83, 0xf8, !PT ;  /* 0x0000ff004e4e7812 */ /* 0x000fe200078ef853 */
[----:B------:R-:W-:Y:S01]  /*3f70*/  IMAD.U32 R83, R82, 0x10000, RZ ;  /* 0x0001000052537824 */ /* 0x000fe200078e00ff */
[----:B------:R-:W-:-:S02]  /*3f80*/  LOP3.LUT R12, R76, 0xff00, R79, 0xf8, !PT ;  /* 0x0000ff004c0c7812 */ /* 0x000fc400078ef84f */
        /* <DEDUP_REMOVED lines=45> */
[--C-:B------:R-:W-:Y:S01]  /*4260*/  HADD2.F32 R85, -RZ, R84.reuse.H0_H0 ;  /* 0x20000054ff557230 */ /* 0x100fe20000004100 */
[----:B------:R-:W-:Y:S01]  /*4270*/  F2FP.SATFINITE.E4M3.F32.PACK_AB_MERGE_C R82, R83, R82, RZ ;  /* 0x000000525352723e */ /* 0x000fe200048070ff */
[----:B------:R-:W-:Y:S01]  /*4280*/  HADD2.F32 R84, -RZ, R84.H1_H1 ;  /* 0x30000054ff547230 */ /* 0x000fe20000004100 */
[----:B------:R-:W-:Y:S01]  /*4290*/  F2FP.F16.E4M3.UNPACK_B R156, R12.H1 ;  /* 0x0000000cff9c723e */ /* 0x000fe200030006ff */
[----:B------:R-:W-:Y:S01]  /*42a0*/  HADD2.F32 R161, -RZ, R159.H1_H1 ;  /* 0x3000009fffa17230 */ /* 0x000fe20000004100 */
[----:B------:R-:W-:Y:S02]  /*42b0*/  F2FP.F16.E4M3.UNPACK_B R83, R14.H1 ;  /* 0x0000000eff53723e */ /* 0x000fe400030006ff */
[----:B------:R-:W-:Y:S01]  /*42c0*/  F2FP.F16.E4M3.UNPACK_B R158, R13 ;  /* 0x0000000dff9e723e */ /* 0x000fe200020006ff */
[----:B------:R-:W-:Y:S01]  /*42d0*/  HADD2.F32 R157, -RZ, R156.H1_H1 ;  /* 0x3000009cff9d7230 */ /* 0x000fe20000004100 */
[----:B------:R-:W-:Y:S01]  /*42e0*/  F2FP.F16.E4M3.UNPACK_B R155, R12 ;  /* 0x0000000cff9b723e */ /* 0x000fe200020006ff */
[----:B------:R-:W-:-:S02]  /*42f0*/  HADD2.F32 R13, -RZ, R83.H1_H1 ;  /* 0x30000053ff0d7230 */ /* 0x000fc40000004100 */
[CC--:B------:R-:W-:Y:S01]  /*4300*/  FMUL.FTZ R12, R84.reuse, R161.reuse ;  /* 0x000000a1540c7220 */ /* 0x0c0fe20000410000 */
        /* <DEDUP_REMOVED lines=9> */
[----:B------:R-:W-:Y:S01]  /*43a0*/  FFMA.FTZ R164, R84, R157, R163 ;  /* 0x0000009d54a47223 */ /* 0x000fe200000100a3 */
[-C--:B------:R-:W-:Y:S01]  /*43b0*/  FFMA.FTZ R162, R83, R12.reuse, -R162 ;  /* 0x0000000c53a27223 */ /* 0x080fe200000108a2 */
[----:B------:R-:W-:Y:S01]  /*43c0*/  FFMA.FTZ R157, R13, R12, R160 ;  /* 0x0000000c0d9d7223 */ /* 0x000fe200000100a0 */
[----:B------:R-:W-:-:S02]  /*43d0*/  HADD2.F32 R13, -RZ, R15.H0_H0 ;  /* 0x2000000fff0d7230 */ /* 0x000fc40000004100 */
[--C-:B------:R-:W-:Y:S01]  /*43e0*/  HADD2.F32 R12, -RZ, R14.reuse.H0_H0 ;  /* 0x2000000eff0c7230 */ /* 0x100fe20000004100 */
[----:B------:R-:W-:Y:S01]  /*43f0*/  F2FP.SATFINITE.E4M3.F32.PACK_AB_MERGE_C R161, R164, R161, RZ ;  /* 0x000000a1a4a1723e */ /* 0x000fe200048070ff */
[----:B------:R-:W-:Y:S01]  /*4400*/  HADD2.F32 R15, -RZ, R15.H1_H1 ;  /* 0x3000000fff0f7230 */ /* 0x000fe20000004100 */
[----:B------:R-:W-:Y:S01]  /*4410*/  F2FP.SATFINITE.E4M3.F32.PACK_AB_MERGE_C R157, R157, R162, RZ ;  /* 0x000000a29d9d723e */ /* 0x000fe200048070ff */
[----:B------:R-:W-:Y:S02]  /*4420*/  HADD2.F32 R84, -RZ, R159.H0_H0 ;  /* 0x2000009fff547230 */ /* 0x000fe40000004100 */
[----:B------:R-:W-:Y:S02]  /*4430*/  HADD2.F32 R14, -RZ, R14.H1_H1 ;  /* 0x3000000eff0e7230 */ /* 0x000fe40000004100 */
[----:B------:R-:W-:Y:S02]  /*4440*/  HADD2.F32 R83, -RZ, R158.H0_H0 ;  /* 0x2000009eff537230 */ /* 0x000fe40000004100 */
[----:B------:R-:W-:Y:S01]  /*4450*/  FMUL.FTZ R158, R15, R84 ;  /* 0x000000540f9e7220 */ /* 0x000fe20000410000 */
[----:B------:R-:W-:-:S02]  /*4460*/  HADD2.F32 R156, -RZ, R156.H0_H0 ;  /* 0x2000009cff9c7230 */ /* 0x000fc40000004100 */
        /* <DEDUP_REMOVED lines=12> */
.L_x_2693:
[----:B------:R-:W-:Y:S05]  /*4530*/  BSYNC B3 ;  /* 0x0000000000037941 */ /* 0x000fea0003800000 */
.L_x_2692:
[----:B------:R0:W-:Y:S02]  /*4540*/  ST.E.128 desc[UR54][R80.64], R12 ;  /* 0x0000000c50007985 */ /* 0x0001e4000c101d36 */
.L_x_2691:
[----:B------:R-:W-:Y:S05]  /*4550*/  BSYNC B2 ;  /* 0x0000000000027941 */ /* 0x000fea0003800000 */
.L_x_2690:
        /* <DEDUP_REMOVED lines=11> */
[----:B------:R-:W-:Y:S01]  /*4610*/  SHF.R.U32.HI R74, RZ, 0x8, R75 ;  /* 0x00000008ff4a7819 */ /* 0x000fe2000001164b */
[----:B------:R-:W-:Y:S01]  /*4620*/  IMAD.MOV.U32 R11, RZ, RZ, R13 ;  /* 0x000000ffff0b7224 */ /* 0x000fe200078e000d */
[--C-:B------:R-:W-:Y:S02]  /*4630*/  SHF.R.U32.HI R72, RZ, 0x8, R73.reuse ;  /* 0x00000008ff487819 */ /* 0x100fe40000011649 */
[----:B------:R-:W-:Y:S01]  /*4640*/  SHF.R.U32.HI R80, RZ, 0x10, R73 ;  /* 0x00000010ff507819 */ /* 0x000fe20000011649 */
[----:B------:R-:W-:Y:S01]  /*4650*/  IMAD.SHL.U32 R74, R74, 0x100, RZ ;  /* 0x000001004a4a7824 */ /* 0x000fe200078e00ff */
[----:B------:R-:W-:Y:S01]  /*4660*/  LOP3.LUT R79, R73, 0xff0000ff, RZ, 0xc0, !PT ;  /* 0xff0000ff494f7812 */ /* 0x000fe200078ec0ff */
[----:B------:R-:W-:Y:S01]  /*4670*/  IMAD.MOV.U32 R73, RZ, RZ, R12 ;  /* 0x000000ffff497224 */ /* 0x000fe200078e000c */
[----:B------:R-:W-:Y:S01]  /*4680*/  SHF.R.U32.HI R78, RZ, 0x10, R75 ;  /* 0x00000010ff4e7819 */ /* 0x000fe2000001164b */
[----:B------:R-:W-:Y:S01]  /*4690*/  IMAD.U32 R13, R80, 0x10000, RZ ;  /* 0x00010000500d7824 */ /* 0x000fe200078e00ff */
[----:B------:R-:W-:-:S02]  /*46a0*/  SHF.L.U32 R72, R72, 0x8, RZ ;  /* 0x0000000848487819 */ /* 0x000fc400000006ff */
[----:B------:R-:W-:Y:S02]  /*46b0*/  LOP3.LUT R75, R75, 0xff0000ff, RZ, 0xc0, !PT ;  /* 0xff0000ff4b4b7812 */ /* 0x000fe400078ec0ff */
[----:B------:R-:W-:Y:S02]  /*46c0*/  LOP3.LUT R72, R79, 0xff00, R72, 0xf8, !PT ;  /* 0x0000ff004f487812 */ /* 0x000fe400078ef848 */
[----:B------:R-:W-:Y:S02]  /*46d0*/  LOP3.LUT R79, R75, 0xff00, R74, 0xf8, !PT ;  /* 0x0000ff004b4f7812 */ /* 0x000fe400078ef84a */
        /* <DEDUP_REMOVED lines=44> */
[----:B------:R-:W-:-:S02]  /*49a0*/  F2FP.F16.E4M3.UNPACK_B R153, R72.H1 ;  /* 0x00000048ff99723e */ /* 0x000fc400030006ff */
[----:B------:R-:W-:Y:S01]  /*49b0*/  F2FP.SATFINITE.E4M3.F32.PACK_AB_MERGE_C R78, R79, R78, RZ ;  /* 0x0000004e4f4e723e */ /* 0x000fe200048070ff */
        /* <DEDUP_REMOVED lines=29> */
[----:B------:R-:W-:Y:S02]  /*4b90*/  HADD2.F32 R15, -RZ, R15.H1_H1 ;  /* 0x3000000fff0f7230 */ /* 0x000fe40000004100 */
[----:B------:R-:W-:Y:S01]  /*4ba0*/  FMUL.FTZ R84, R72, R153 ;  /* 0x0000009948547220 */ /* 0x000fe20000410000 */
[----:B------:R-:W-:-:S02]  /*4bb0*/  HADD2.F32 R83, -RZ, R83.H0_H0 ;  /* 0x20000053ff537230 */ /* 0x000fc40000004100 */
[----:B------:R-:W-:Y:S01]  /*4bc0*/  FMUL.FTZ R80, R14, R85 ;  /* 0x000000550e507220 */ /* 0x000fe20000410000 */
[----:B------:R-:W-:Y:S02]  /*4bd0*/  HADD2.F32 R82, -RZ, R82.H0_H0 ;  /* 0x20000052ff527230 */ /* 0x000fe40000004100 */
[----:B------:R-:W-:Y:S01]  /*4be0*/  FMUL.FTZ R79, R15, R153 ;  /* 0x000000990f4f7220 */ /* 0x000fe20000410000 */
[----:B------:R-:W-:Y:S01]  /*4bf0*/  FMUL.FTZ R85, R13, R85 ;  /* 0x000000550d557220 */ /* 0x000fe20000410000 */
[----:B------:R-:W-:Y:S01]  /*4c00*/  FFMA.FTZ R84, R15, R83, R84 ;  /* 0x000000530f547223 */ /* 0x000fe20000010054 */
[----:B------:R-:W-:Y:S01]  /*4c10*/  F2FP.SATFINITE.E4M3.F32.PACK_AB_MERGE_C R154, R154, R155, RZ ;  /* 0x0000009b9a9a723e */ /* 0x000fe200048070ff */
[----:B------:R-:W-:Y:S01]  /*4c20*/  FFMA.FTZ R79, R72, R83, -R79 ;  /* 0x00000053484f7223 */ /* 0x000fe2000001084f */
[-C--:B------:R-:W-:Y:S01]  /*4c30*/  FFMA.FTZ R80, R13, R82.reuse, -R80 ;  /* 0x000000520d507223 */ /* 0x080fe20000010850 */
[----:B------:R-:W-:Y:S01]  /*4c40*/  FFMA.FTZ R85, R14, R82, R85 ;  /* 0x000000520e557223 */ /* 0x000fe20000010055 */
[----:B------:R-:W-:-:S02]  /*4c50*/  F2FP.SATFINITE.E4M3.F32.PACK_AB_MERGE_C R13, R12, R11, R75 ;  /* 0x0000000b0c0d723e */ /* 0x000fc4000480704b */
[----:B------:R-:W-:Y:S02]  /*4c60*/  F2FP.SATFINITE.E4M3.F32.PACK_AB_MERGE_C R12, R74, R73, R78 ;  /* 0x000000494a0c723e */ /* 0x000fe4000480704e */
[----:B------:R-:W-:Y:S02]  /*4c70*/  F2FP.SATFINITE.E4M3.F32.PACK_AB_MERGE_C R14, R85, R80, R81 ;  /* 0x00000050550e723e */ /* 0x000fe40004807051 */
[----:B------:R-:W-:-:S07]  /*4c80*/  F2FP.SATFINITE.E4M3.F32.PACK_AB_MERGE_C R15, R84, R79, R154 ;  /* 0x0000004f540f723e */ /* 0x000fce000480709a */
.L_x_2697:
[----:B------:R-:W-:Y:S05]  /*4c90*/  BSYNC B3 ;  /* 0x0000000000037941 */ /* 0x000fea0003800000 */
.L_x_2696:
[----:B------:R0:W-:Y:S02]  /*4ca0*/  ST.E.128 desc[UR54][R76.64], R12 ;  /* 0x0000000c4c007985 */ /* 0x0001e4000c101d36 */
.L_x_2695:
[----:B------:R-:W-:Y:S05]  /*4cb0*/  BSYNC B2 ;  /* 0x0000000000027941 */ /* 0x000fea0003800000 */
.L_x_2694:
        /* <DEDUP_REMOVED lines=11> */
[--C-:B------:R-:W-:Y:S02]  /*4d70*/  SHF.R.U32.HI R68, RZ, 0x8, R69.reuse ;  /* 0x00000008ff447819 */ /* 0x100fe40000011645 */
[----:B------:R-:W-:Y:S02]  /*4d80*/  LOP3.LUT R11, R69, 0xff0000ff, RZ, 0xc0, !PT ;  /* 0xff0000ff450b7812 */ /* 0x000fe400078ec0ff */
[----:B------:R-:W-:Y:S01]  /*4d90*/  SHF.R.U32.HI R74, RZ, 0x10, R69 ;  /* 0x00000010ff4a7819 */ /* 0x000fe20000011645 */
[----:B------:R-:W-:Y:S01]  /*4da0*/  IMAD.SHL.U32 R68, R68, 0x100, RZ ;  /* 0x0000010044447824 */ /* 0x000fe200078e00ff */
[--C-:B------:R-:W-:Y:S02]  /*4db0*/  SHF.R.U32.HI R69, RZ, 0x8, R71.reuse ;  /* 0x00000008ff457819 */ /* 0x100fe40000011647 */
[----:B------:R-:W-:Y:S02]  /*4dc0*/  LOP3.LUT R70, R71, 0xff0000ff, RZ, 0xc0, !PT ;  /* 0xff0000ff47467812 */ /* 0x000fe400078ec0ff */
[----:B------:R-:W-:Y:S01]  /*4dd0*/  SHF.R.U32.HI R75, RZ, 0x10, R71 ;  /* 0x00000010ff4b7819 */ /* 0x000fe20000011647 */
[----:B------:R-:W-:-:S02]  /*4de0*/  IMAD.SHL.U32 R71, R69, 0x100, RZ ;  /* 0x0000010045477824 */ /* 0x000fc400078e00ff */
[----:B---3--:R-:W-:Y:S01]  /*4df0*/  IMAD.MOV.U32 R69, RZ, RZ, R12 ;  /* 0x000000ffff457224 */ /* 0x008fe200078e000c */
[----:B------:R-:W-:Y:S01]  /*4e00*/  LOP3.LUT R12, R11, 0xff00, R68, 0xf8, !PT ;  /* 0x0000ff000b0c7812 */ /* 0x000fe200078ef844 */
[----:B------:R-:W-:Y:S01]  /*4e10*/  IMAD.U32 R75, R75, 0x10000, RZ ;  /* 0x000100004b4b7824 */ /* 0x000fe200078e00ff */
[----:B------:R-:W-:Y:S02]  /*4e20*/  LOP3.LUT R68, R70, 0xff00, R71, 0xf8, !PT ;  /* 0x0000ff0046447812 */ /* 0x000fe400078ef847 */
[----:B------:R-:W-:Y:S02]  /*4e30*/  SHF.L.U32 R71, R74, 0x10, RZ ;  /* 0x000000104a477819 */ /* 0x000fe400000006ff */
[-C--:B------:R-:W-:Y:S02]  /*4e40*/  F2FP.F16.E4M3.UNPACK_B R70, R152.reuse.H1 ;  /* 0x00000098ff46723e */ /* 0x080fe400030006ff */
[----:B------:R-:W-:Y:S02]  /*4e50*/  F2FP.F16.E4M3.UNPACK_B R11, R13 ;  /* 0x0000000dff0b723e */ /* 0x000fe400020006ff */
        /* <DEDUP_REMOVED lines=18> */
[----:B------:R-:W-:Y:S01]  /*4f80*/  FMUL.FTZ R79, R13, R76 ;  /* 0x0000004c0d4f7220 */ /* 0x000fe20000410000 */
[----:B------:R-:W-:-:S02]  /*4f90*/  HADD2.F32 R76, -RZ, R152.H1_H1 ;  /* 0x30000098ff4c7230 */ /* 0x000fc40000004100 */
[----:B------:R-:W-:Y:S01]  /*4fa0*/  FFMA.FTZ R80, R13, R71, -R78 ;  /* 0x000000470d507223 */ /* 0x000fe2000001084e */
[----:B------:R-:W-:Y:S01]  /*4fb0*/  F2FP.F16.E4M3.UNPACK_B R13, R69.H1 ;  /* 0x00000045ff0d723e */ /* 0x000fe200030006ff */
[----:B------:R-:W-:Y:S01]  /*4fc0*/  FFMA.FTZ R81, R70, R71, R79 ;  /* 0x0000004746517223 */ /* 0x000fe2000001004f */
[----:B------:R-:W-:Y:S01]  /*4fd0*/  FFMA.FTZ R68, R68, R74, R75 ;  /* 0x0000004a44447223 */ /* 0x000fe2000001004b */
[----:B------:R-:W-:Y:S01]  /*4fe0*/  F2FP.F16.E4M3.UNPACK_B R69, R69 ;  /* 0x00000045ff45723e */ /* 0x000fe200020006ff */
[----:B------:R-:W-:Y:S02]  /*4ff0*/  HADD2.F32 R75, -RZ, R151.H1_H1 ;  /* 0x30000097ff4b7230 */ /* 0x000fe40000004100 */
[--C-:B------:R-:W-:Y:S01]  /*5000*/  HADD2.F32 R70, -RZ, R13.reuse.H0_H0 ;  /* 0x2000000dff467230 */ /* 0x100fe20000004100 */
[----:B------:R-:W-:Y:S01]  /*5010*/  F2FP.SATFINITE.E4M3.F32.PACK_AB_MERGE_C R85, R81, R80, RZ ;  /* 0x000000505155723e */ /* 0x000fe200048070ff */
[----:B------:R-:W-:Y:S02]  /*5020*/  HADD2.F32 R71, -RZ, R13.H1_H1 ;  /* 0x3000000dff477230 */ /* 0x000fe40000004100 */
[----:B------:R-:W-:-:S02]  /*5030*/  HADD2.F32 R13, -RZ, R69.H0_H0 ;  /* 0x20000045ff0d7230 */ /* 0x000fc40000004100 */
[CC--:B------:R-:W-:Y:S01]  /*5040*/  FMUL.FTZ R78, R70.reuse, R76.reuse ;  /* 0x0000004c464e7220 */ /* 0x0c0fe20000410000 */
[----:B------:R-:W-:Y:S02]  /*5050*/  HADD2.F32 R152, -RZ, R152.H0_H0 ;  /* 0x20000098ff987230 */ /* 0x000fe40000004100 */
[C---:B------:R-:W-:Y:S01]  /*5060*/  FMUL.FTZ R79, R71.reuse, R76 ;  /* 0x0000004c474f7220 */ /* 0x040fe20000410000 */
[----:B------:R-:W-:Y:S02]  /*5070*/  HADD2.F32 R69, -RZ, R69.H1_H1 ;  /* 0x30000045ff457230 */ /* 0x000fe40000004100 */
[-C--:B------:R-:W-:Y:S01]  /*5080*/  FFMA.FTZ R78, R71, R75.reuse, R78 ;  /* 0x0000004b474e7223 */ /* 0x080fe2000001004e */
[----:B------:R-:W-:Y:S02]  /*5090*/  HADD2.F32 R74, -RZ, R151.H0_H0 ;  /* 0x20000097ff4a7230 */ /* 0x000fe40000004100 */
[----:B------:R-:W-:Y:S01]  /*50a0*/  FFMA.FTZ R79, R70, R75, -R79 ;  /* 0x0000004b464f7223 */ /* 0x000fe2000001084f */
[----:B------:R-:W-:Y:S01]  /*50b0*/  F2FP.F16.E4M3.UNPACK_B R70, R15.H1 ;  /* 0x0000000fff46723e */ /* 0x000fe200030006ff */
[-C--:B------:R-:W-:Y:S01]  /*50c0*/  FMUL.FTZ R76, R69, R152.reuse ;  /* 0x00000098454c7220 */ /* 0x080fe20000410000 */
[----:B------:R-:W-:Y:S01]  /*50d0*/  FMUL.FTZ R152, R13, R152 ;  /* 0x000000980d987220 */ /* 0x000fe20000410000 */
[----:B------:R-:W-:-:S02]  /*50e0*/  F2FP.F16.E4M3.UNPACK_B R75, R12 ;  /* 0x0000000cff4b723e */ /* 0x000fc400020006ff */
[----:B------:R-:W-:Y:S01]  /*50f0*/  F2FP.SATFINITE.E4M3.F32.PACK_AB_MERGE_C R84, R78, R79, RZ ;  /* 0x0000004f4e54723e */ /* 0x000fe200048070ff */
[-C--:B------:R-:W-:Y:S01]  /*5100*/  FFMA.FTZ R13, R13, R74.reuse, -R76 ;  /* 0x0000004a0d0d7223 */ /* 0x080fe2000001084c */
[-C--:B------:R-:W-:Y:S01]  /*5110*/  F2FP.F16.E4M3.UNPACK_B R79, R77.reuse.H1 ;  /* 0x0000004dff4f723e */ /* 0x080fe200030006ff */
[----:B------:R-:W-:Y:S01]  /*5120*/  FFMA.FTZ R152, R69, R74, R152 ;  /* 0x0000004a45987223 */ /* 0x000fe20000010098 */
[----:B------:R-:W-:Y:S01]  /*5130*/  F2FP.F16.E4M3.UNPACK_B R76, R12.H1 ;  /* 0x0000000cff4c723e */ /* 0x000fe200030006ff */
        /* <DEDUP_REMOVED lines=8> */
[--C-:B------:R-:W-:Y:S02]  /*51c0*/  HADD2.F32 R70, -RZ, R69.reuse.H1_H1 ;  /* 0x30000045ff467230 */ /* 0x100fe40000004100 */
[C---:B------:R-:W-:Y:S01]  /*51d0*/  FMUL.FTZ R81, R71.reuse, R81 ;  /* 0x0000005147517220 */ /* 0x040fe20000410000 */
[----:B------:R-:W-:Y:S02]  /*51e0*/  HADD2.F32 R80, -RZ, R78.H1_H1 ;  /* 0x3000004eff507230 */ /* 0x000fe40000004100 */
[----:B------:R-:W-:Y:S01]  /*51f0*/  FFMA.FTZ R83, R71, R77, -R12 ;  /* 0x0000004d47537223 */ /* 0x000fe2000001080c */
[----:B------:R-:W-:Y:S01]  /*5200*/  HADD2.F32 R69, -RZ, R69.H0_H0 ;  /* 0x20000045ff457230 */ /* 0x000fe20000004100 */
[----:B------:R-:W-:Y:S01]  /*5210*/  F2FP.F16.E4M3.UNPACK_B R14, R14 ;  /* 0x0000000eff0e723e */ /* 0x000fe200020006ff */
[----:B------:R-:W-:Y:S02]  /*5220*/  HADD2.F32 R12, -RZ, R75.H1_H1 ;  /* 0x3000004bff0c7230 */ /* 0x000fe40000004100 */
[----:B------:R-:W-:Y:S01]  /*5230*/  FMUL.FTZ R82, R70, R80 ;  /* 0x0000005046527220 */ /* 0x000fe20000410000 */
[----:B------:R-:W-:-:S02]  /*5240*/  HADD2.F32 R76, -RZ, R76.H0_H0 ;  /* 0x2000004cff4c7230 */ /* 0x000fc40000004100 */
[C---:B------:R-:W-:Y:S01]  /*5250*/  FMUL.FTZ R71, R69.reuse, R80 ;  /* 0x0000005045477220 */ /* 0x040fe20000410000 */
[----:B------:R-:W-:Y:S01]  /*5260*/  FFMA.FTZ R80, R74, R77, R81 ;  /* 0x0000004d4a507223 */ /* 0x000fe20000010051 */
[-C--:B------:R-:W-:Y:S01]  /*5270*/  FFMA.FTZ R82, R69, R12.reuse, -R82 ;  /* 0x0000000c45527223 */ /* 0x080fe20000010852 */
[--C-:B------:R-:W-:Y:S02]  /*5280*/  HADD2.F32 R69, -RZ, R15.reuse.H0_H0 ;  /* 0x2000000fff457230 */ /* 0x100fe40000004100 */
[----:B------:R-:W-:Y:S01]  /*5290*/  FFMA.FTZ R81, R70, R12, R71 ;  /* 0x0000000c46517223 */ /* 0x000fe20000010047 */
[--C-:B------:R-:W-:Y:S01]  /*52a0*/  HADD2.F32 R12, -RZ, R14.reuse.H0_H0 ;  /* 0x2000000eff0c7230 */ /* 0x100fe20000004100 */
[----:B------:R-:W-:Y:S01]  /*52b0*/  F2FP.SATFINITE.E4M3.F32.PACK_AB_MERGE_C R11, R68, R11, R85 ;  /* 0x0000000b440b723e */ /* 0x000fe20004807055 */
[----:B------:R-:W-:Y:S01]  /*52c0*/  HADD2.F32 R15, -RZ, R15.H1_H1 ;  /* 0x3000000fff0f7230 */ /* 0x000fe20000004100 */
[----:B------:R-:W-:Y:S01]  /*52d0*/  F2FP.SATFINITE.E4M3.F32.PACK_AB_MERGE_C R80, R80, R83, RZ ;  /* 0x000000535050723e */ /* 0x000fe200048070ff */
[----:B------:R-:W-:Y:S01]  /*52e0*/  HADD2.F32 R70, -RZ, R79.H0_H0 ;  /* 0x2000004fff467230 */ /* 0x000fe20000004100 */
[----:B------:R-:W-:Y:S01]  /*52f0*/  F2FP.SATFINITE.E4M3.F32.PACK_AB_MERGE_C R81, R81, R82, RZ ;  /* 0x000000525151723e */ /* 0x000fe200048070ff */
[----:B------:R-:W-:-:S02]  /*5300*/  HADD2.F32 R14, -RZ, R14.H1_H1 ;  /* 0x3000000eff0e7230 */ /* 0x000fc40000004100 */
[----:B------:R-:W-:Y:S02]  /*5310*/  HADD2.F32 R71, -RZ, R78.H0_H0 ;  /* 0x2000004eff477230 */ /* 0x000fe40000004100 */
[-C--:B------:R-:W-:Y:S01]  /*5320*/  FMUL.FTZ R74, R15, R70.reuse ;  /* 0x000000460f4a7220 */ /* 0x080fe20000410000 */
[----:B------:R-:W-:Y:S02]  /*5330*/  HADD2.F32 R75, -RZ, R75.H0_H0 ;  /* 0x2000004bff4b7230 */ /* 0x000fe40000004100 */
[C---:B------:R-:W-:Y:S01]  /*5340*/  FMUL.FTZ R70, R69.reuse, R70 ;  /* 0x0000004645467220 */ /* 0x040fe20000410000 */
[-C--:B------:R-:W-:Y:S01]  /*5350*/  FMUL.FTZ R77, R14, R71.reuse ;  /* 0x000000470e4d7220 */ /* 0x080fe20000410000 */
[C---:B------:R-:W-:Y:S01]  /*5360*/  FMUL.FTZ R71, R12.reuse, R71 ;  /* 0x000000470c477220 */ /* 0x040fe20000410000 */
[-C--:B------:R-:W-:Y:S01]  /*5370*/  FFMA.FTZ R74, R69, R76.reuse, -R74 ;  /* 0x0000004c454a7223 */ /* 0x080fe2000001084a */
[----:B------:R-:W-:Y:S01]  /*5380*/  FFMA.FTZ R15, R15, R76, R70 ;  /* 0x0000004c0f0f7223 */ /* 0x000fe20000010046 */
[-C--:B------:R-:W-:Y:S01]  /*5390*/  FFMA.FTZ R77, R12, R75.reuse, -R77 ;  /* 0x0000004b0c4d7223 */ /* 0x080fe2000001084d */
[----:B------:R-:W-:Y:S01]  /*53a0*/  FFMA.FTZ R14, R14, R75, R71 ;  /* 0x0000004b0e0e7223 */ /* 0x000fe20000010047 */
[----:B------:R-:W-:Y:S01]  /*53b0*/  F2FP.SATFINITE.E4M3.F32.PACK_AB_MERGE_C R12, R152, R13, R84 ;  /* 0x0000000d980c723e */ /* 0x000fe20004807054 */
[----:B------:R-:W-:Y:S01]  /*53c0*/  IMAD.MOV.U32 R13, RZ, RZ, R11 ;  /* 0x000000ffff0d7224 */ /* 0x000fe200078e000b */
[----:B------:R-:W-:-:S02]  /*53d0*/  F2FP.SATFINITE.E4M3.F32.PACK_AB_MERGE_C R15, R15, R74, R80 ;  /* 0x0000004a0f0f723e */ /* 0x000fc40004807050 */
[----:B------:R-:W-:-:S07]  /*53e0*/  F2FP.SATFINITE.E4M3.F32.PACK_AB_MERGE_C R14, R14, R77, R81 ;  /* 0x0000004d0e0e723e */ /* 0x000fce0004807051 */
.L_x_2701:
[----:B------:R-:W-:Y:S05]  /*53f0*/  BSYNC B3 ;  /* 0x0000000000037941 */ /* 0x000fea0003800000 */
.L_x_2700:
[----:B---3--:R0:W-:Y:S02]  /*5400*/  ST.E.128 desc[UR54][R72.64], R12 ;  /* 0x0000000c48007985 */ /* 0x0081e4000c101d36 */
.L_x_2699:
[----:B------:R-:W-:Y:S05]  /*5410*/  BSYNC B2 ;  /* 0x0000000000027941 */ /* 0x000fea0003800000 */
.L_x_2698:
        /* <DEDUP_REMOVED lines=15> */
[----:B------:R-:W-:Y:S02]  /*5510*/  SHF.R.U32.HI R72, RZ, 0x10, R67 ;  /* 0x00000010ff487819 */ /* 0x000fe40000011643 */
[----:B------:R-:W-:Y:S02]  /*5520*/  SHF.R.U32.HI R73, RZ, 0x10, R65 ;  /* 0x00000010ff497819 */ /* 0x000fe40000011641 */
[----:B------:R-:W-:-:S02]  /*5530*/  LOP3.LUT R70, R67, 0xff0000ff, RZ, 0xc0, !PT ;  /* 0xff0000ff43467812 */ /* 0x000fc400078ec0ff */
[----:B------:R-:W-:Y:S01]  /*5540*/  SHF.L.U32 R67, R64, 0x8, RZ ;  /* 0x0000000840437819 */ /* 0x000fe200000006ff */
[----:B---3--:R-:W-:Y:S01]  /*5550*/  IMAD.MOV.U32 R64, RZ, RZ, R12 ;  /* 0x000000ffff407224 */ /* 0x008fe200078e000c */
        /* <DEDUP_REMOVED lines=94> */
.L_x_2705:
[----:B------:R-:W-:Y:S05]  /*5b40*/  BSYNC B3 ;  /* 0x0000000000037941 */ /* 0x000fea0003800000 */
.L_x_2704:
[----:B---3--:R0:W-:Y:S02]  /*5b50*/  ST.E.128 desc[UR54][R68.64], R12 ;  /* 0x0000000c44007985 */ /* 0x0081e4000c101d36 */
.L_x_2703:
[----:B------:R-:W-:Y:S05]  /*5b60*/  BSYNC B2 ;  /* 0x0000000000027941 */ /* 0x000fea0003800000 */
.L_x_2702:
        /* <DEDUP_REMOVED lines=10> */
[----:B------:R-:W-:Y:S01]  /*5c10*/  SHF.R.U32.HI R66, RZ, 0x8, R63 ;  /* 0x00000008ff427819 */ /* 0x000fe2000001163f */
[----:B---3--:R-:W-:Y:S01]  /*5c20*/  IMAD.MOV.U32 R60, RZ, RZ, R12 ;  /* 0x000000ffff3c7224 */ /* 0x008fe200078e000c */
        /* <DEDUP_REMOVED lines=101> */
.L_x_2707:
[----:B------:R-:W-:Y:S05]  /*6280*/  BSYNC B2 ;  /* 0x0000000000027941 */ /* 0x000fea0003800000 */
.L_x_2706:
[----:B---3--:R0:W-:Y:S02]  /*6290*/  ST.E.128 desc[UR54][R64.64], R12 ;  /* 0x0000000c40007985 */ /* 0x0081e4000c101d36 */
.L_x_2685:
[----:B------:R-:W-:Y:S05]  /*62a0*/  BSYNC B1 ;  /* 0x0000000000017941 */ /* 0x000fea0003800000 */
.L_x_2684:
[----:B------:R-:W-:-:S03]  /*62b0*/  UMOV UR4, 0xffffffff ;  /* 0xffffffff00047882 */ /* 0x000fc60000000000 */
[----:B------:R-:W-:Y:S05]  /*62c0*/  BRA.DIV UR4, `(.L_x_2708) ;  /* 0x000002b204ac7947 */ /* 0x000fea000b800000 */
[----:B--2---:R-:W2:Y:S04]  /*62d0*/  SHFL.IDX PT, R119, R119, 0x1, 0x1e1f ;  /* 0x003e1f0077777f89 */ /* 0x004ea800000e0000 */
[----:B------:R0:W0:Y:S02]  /*62e0*/  SHFL.IDX PT, R63, R120, 0x1, 0x1e1f ;  /* 0x003e1f00783f7f89 */ /* 0x00002400000e0000 */
.L_x_3029:
[----:B------:R-:W-:Y:S05]  /*62f0*/  @P4 BRA `(.L_x_2709) ;  /* 0x0000009800744947 */ /* 0x000fea0003800000 */
[----:B------:R-:W-:Y:S01]  /*6300*/  ISETP.NE.AND P3, PT, R28, RZ, PT ;  /* 0x000000ff1c00720c */ /* 0x000fe20003f65270 */
[----:B------:R-:W-:-:S12]  /*6310*/  BSSY B1, `(.L_x_2710) ;  /* 0x0000071000017945 */ /* 0x000fd80003800000 */
[----:B------:R-:W-:Y:S05]  /*6320*/  @!P3 BRA `(.L_x_2711) ;  /* 0x0000000400bcb947 */ /* 0x000fea0003800000 */
[----:B0-----:R0:W0:Y:S01]  /*6330*/  LDS.128 R12, [R88+0x26200] ;  /* 0x02620000580c7984 */ /* 0x0010220000000c00 */
[----:B------:R-:W-:Y:S01]  /*6340*/  IADD3 R60, P3, R16, R63, RZ ;  /* 0x0000003f103c7210 */ /* 0x000fe20007f7e0ff */
[----:B------:R-:W-:Y:S03]  /*6350*/  BSSY B2, `(.L_x_2712) ;  /* 0x000006b000027945 */ /* 0x000fe60003800000 */
[----:B--2---:R-:W-:Y:S02]  /*6360*/  IADD3.X R61, R119, R17, RZ, P3, !PT ;  /* 0x00000011773d7210 */ /* 0x004fe40001ffe4ff */
        /* <DEDUP_REMOVED lines=10> */
[----:B------:R-:W-:-:S02]  /*6410*/  SHF.R.U32.HI R65, RZ, 0x10, R59 ;  /* 0x00000010ff417819 */ /* 0x000fc4000001163b */
[----:B------:R-:W-:Y:S01]  /*6420*/  LOP3.LUT R12, R57, 0xff00, R62, 0xf8, !PT ;  /* 0x0000ff00390c7812 */ /* 0x000fe200078ef83e */
[----:B------:R-:W-:Y:S01]  /*6430*/  IMAD.U32 R57, R64, 0x10000, RZ ;  /* 0x0001000040397824 */ /* 0x000fe200078e00ff */
[----:B------:R-:W-:Y:S02]  /*6440*/  LOP3.LUT R58, R11, 0xff00, R58, 0xf8, !PT ;  /* 0x0000ff000b3a7812 */ /* 0x000fe400078ef83a */
[----:B------:R-:W-:Y:S02]  /*6450*/  SHF.L.U32 R65, R65, 0x10, RZ ;  /* 0x0000001041417819 */ /* 0x000fe400000006ff */
[-C--:B------:R-:W-:Y:S02]  /*6460*/  F2FP.F16.E4M3.UNPACK_B R11, R13.reuse ;  /* 0x0000000dff0b723e */ /* 0x080fe400020006ff */
[----:B------:R-:W-:Y:S02]  /*6470*/  F2FP.F16.E4M3.UNPACK_B R59, R142.H1 ;  /* 0x0000008eff3b723e */ /* 0x000fe400030006ff */
[----:B------:R-:W-:-:S02]  /*6480*/  F2FP.F16.E4M3.UNPACK_B R13, R13.H1 ;  /* 0x0000000dff0d723e */ /* 0x000fc400030006ff */
[----:B------:R-:W-:Y:S01]  /*6490*/  LOP3.LUT R62, R58, 0xff0000, R57, 0xf8, !PT ;  /* 0x00ff00003a3e7812 */ /* 0x000fe200078ef839 */
[----:B------:R-:W-:Y:S01]  /*64a0*/  HADD2.F32 R64, -RZ, R59.H0_H0 ;  /* 0x2000003bff407230 */ /* 0x000fe20000004100 */
[----:B------:R-:W-:Y:S01]  /*64b0*/  LOP3.LUT R65, R12, 0xff0000, R65, 0xf8, !PT ;  /* 0x00ff00000c417812 */ /* 0x000fe200078ef841 */
[--C-:B------:R-:W-:Y:S01]  /*64c0*/  HADD2.F32 R12, -RZ, R11.reuse.H1_H1 ;  /* 0x3000000bff0c7230 */ /* 0x100fe20000004100 */
        /* <DEDUP_REMOVED lines=12> */
[-C--:B------:R-:W-:Y:S01]  /*6590*/  FFMA.FTZ R11, R11, R59.reuse, -R68 ;  /* 0x0000003b0b0b7223 */ /* 0x080fe20000010844 */
[----:B------:R-:W-:Y:S01]  /*65a0*/  FFMA.FTZ R12, R12, R59, R67 ;  /* 0x0000003b0c0c7223 */ /* 0x000fe20000010043 */
[----:B------:R-:W-:Y:S01]  /*65b0*/  FMUL.FTZ R66, R13, R66 ;  /* 0x000000420d427220 */ /* 0x000fe20000410000 */
[----:B------:R-:W-:-:S02]  /*65c0*/  HADD2.F32 R59, -RZ, R147.H1_H1 ;  /* 0x30000093ff3b7230 */ /* 0x000fc40000004100 */
[----:B------:R-:W-:Y:S01]  /*65d0*/  FFMA.FTZ R68, R13, R58, -R64 ;  /* 0x0000003a0d447223 */ /* 0x000fe20000010840 */
[----:B------:R-:W-:Y:S01]  /*65e0*/  F2FP.F16.E4M3.UNPACK_B R13, R56.H1 ;  /* 0x00000038ff0d723e */ /* 0x000fe200030006ff */
[----:B------:R-:W-:Y:S01]  /*65f0*/  FFMA.FTZ R71, R57, R58, R66 ;  /* 0x0000003a39477223 */ /* 0x000fe20000010042 */
[--C-:B------:R-:W-:Y:S01]  /*6600*/  HADD2.F32 R64, -RZ, R142.reuse.H1_H1 ;  /* 0x3000008eff407230 */ /* 0x100fe20000004100 */
[----:B------:R-:W-:Y:S01]  /*6610*/  F2FP.F16.E4M3.UNPACK_B R56, R56 ;  /* 0x00000038ff38723e */ /* 0x000fe200020006ff */
[----:B------:R-:W-:Y:S02]  /*6620*/  HADD2.F32 R142, -RZ, R142.H0_H0 ;  /* 0x2000008eff8e7230 */ /* 0x000fe40000004100 */
[--C-:B------:R-:W-:Y:S01]  /*6630*/  HADD2.F32 R58, -RZ, R13.reuse.H1_H1 ;  /* 0x3000000dff3a7230 */ /* 0x100fe20000004100 */
[----:B------:R-:W-:Y:S01]  /*6640*/  F2FP.SATFINITE.E4M3.F32.PACK_AB_MERGE_C R74, R71, R68, RZ ;  /* 0x00000044474a723e */ /* 0x000fe200048070ff */
[----:B------:R-:W-:Y:S02]  /*6650*/  HADD2.F32 R57, -RZ, R13.H0_H0 ;  /* 0x2000000dff397230 */ /* 0x000fe40000004100 */
[----:B------:R-:W-:-:S02]  /*6660*/  HADD2.F32 R13, -RZ, R56.H0_H0 ;  /* 0x20000038ff0d7230 */ /* 0x000fc40000004100 */
[CC--:B------:R-:W-:Y:S01]  /*6670*/  FMUL.FTZ R66, R58.reuse, R64.reuse ;  /* 0x000000403a427220 */ /* 0x0c0fe20000410000 */
[----:B------:R-:W-:Y:S02]  /*6680*/  HADD2.F32 R56, -RZ, R56.H1_H1 ;  /* 0x30000038ff387230 */ /* 0x000fe40000004100 */
[C---:B------:R-:W-:Y:S01]  /*6690*/  FMUL.FTZ R69, R57.reuse, R64 ;  /* 0x0000004039457220 */ /* 0x040fe20000410000 */
[----:B------:R-:W-:Y:S02]  /*66a0*/  HADD2.F32 R147, -RZ, R147.H0_H0 ;  /* 0x20000093ff937230 */ /* 0x000fe40000004100 */
[-C--:B------:R-:W-:Y:S01]  /*66b0*/  FFMA.FTZ R66, R57, R59.reuse, -R66 ;  /* 0x0000003b39427223 */ /* 0x080fe20000010842 */
[CC--:B------:R-:W-:Y:S01]  /*66c0*/  FMUL.FTZ R67, R13.reuse, R142.reuse ;  /* 0x0000008e0d437220 */ /* 0x0c0fe20000410000 */
[----:B------:R-:W-:Y:S01]  /*66d0*/  FFMA.FTZ R59, R58, R59, R69 ;  /* 0x0000003b3a3b7223 */ /* 0x000fe20000010045 */
[C---:B------:R-:W-:Y:S02]  /*66e0*/  FMUL.FTZ R64, R56.reuse, R142 ;  /* 0x0000008e38407220 */ /* 0x040fe40000410000 */
[----:B------:R-:W-:Y:S01]  /*66f0*/  FFMA.FTZ R70, R56, R147, R67 ;  /* 0x0000009338467223 */ /* 0x000fe20000010043 */
[----:B------:R-:W-:Y:S01]  /*6700*/  F2FP.F16.E4M3.UNPACK_B R56, R15.H1 ;  /* 0x0000000fff38723e */ /* 0x000fe200030006ff */
[----:B------:R-:W-:Y:S01]  /*6710*/  FFMA.FTZ R69, R13, R147, -R64 ;  /* 0x000000930d457223 */ /* 0x000fe20000010840 */
        /* <DEDUP_REMOVED lines=46> */
.L_x_2713:
[----:B------:R-:W-:Y:S05]  /*6a00*/  BSYNC B2 ;  /* 0x0000000000027941 */ /* 0x000fea0003800000 */
.L_x_2712:
[----:B0-----:R0:W-:Y:S02]  /*6a10*/  ST.E.128 desc[UR54][R60.64], R12 ;  /* 0x0000000c3c007985 */ /* 0x0011e4000c101d36 */
.L_x_2711:
[----:B------:R-:W-:Y:S05]  /*6a20*/  BSYNC B1 ;  /* 0x0000000000017941 */ /* 0x000fea0003800000 */
.L_x_2710:
[----:B------:R-:W-:Y:S01]  /*6a30*/  ISETP.NE.AND P3, PT, R29, RZ, PT ;  /* 0x000000ff1d00720c */ /* 0x000fe20003f65270 */
[----:B------:R-:W-:-:S12]  /*6a40*/  BSSY B1, `(.L_x_2714) ;  /* 0x0000073000017945 */ /* 0x000fd80003800000 */
[----:B------:R-:W-:Y:S05]  /*6a50*/  @!P3 BRA `(.L_x_2715) ;  /* 0x0000000400c4b947 */ /* 0x000fea0003800000 */
[----:B------:R-:W5:Y:S01]  /*6a60*/  LDL R11, [R1+0x18] ;  /* 0x00001800010b7983 */ /* 0x000f620000100800 */
[----:B0-----:R-:W-:Y:S01]  /*6a70*/  IMAD.SHL.U32 R12, R228, 0x10, RZ ;  /* 0x00000010e40c7824 */ /* 0x001fe200078e00ff */
[----:B------:R-:W-:Y:S04]  /*6a80*/  BSSY B2, `(.L_x_2716) ;  /* 0x000006d000027945 */ /* 0x000fe80003800000 */
[----:B------:R-:W-:-:S04]  /*6a90*/  IADD3 R56, P3, R12, R63, RZ ;  /* 0x0000003f0c387210 */ /* 0x000fc80007f7e0ff */
[----:B--2---:R-:W-:Y:S02]  /*6aa0*/  LEA.HI.X.SX32 R57, R12, R119, 0x1, P3 ;  /* 0x000000770c397211 */ /* 0x004fe400018f0eff */
[----:B------:R0:W2:Y:S01]  /*6ab0*/  LDS.128 R12, [R89+0x26200] ;  /* 0x02620000590c7984 */ /* 0x0000a20000000c00 */
[----:B-----5:R-:W-:-:S13]  /*6ac0*/  ISETP.GE.AND P3, PT, R11, R115, PT ;  /* 0x000000730b00720c */ /* 0x020fda0003f66270 */
[----:B0-2---:R-:W-:Y:S05]  /*6ad0*/  @P3 BRA `(.L_x_2717) ;  /* 0x00000004009c3947 */ /* 0x005fea0003800000 */
[----:B------:R-:W-:Y:S02]  /*6ae0*/  SHF.R.U32.HI R58, RZ, 0x8, R55 ;  /* 0x00000008ff3a7819 */ /* 0x000fe40000011637 */
[--C-:B------:R-:W-:Y:S02]  /*6af0*/  SHF.R.U32.HI R11, RZ, 0x8, R53.reuse ;  /* 0x00000008ff0b7819 */ /* 0x100fe40000011635 */
[----:B------:R-:W-:Y:S02]  /*6b00*/  SHF.R.U32.HI R61, RZ, 0x10, R53 ;  /* 0x00000010ff3d7819 */ /* 0x000fe40000011635 */
[----:B------:R-:W-:Y:S01]  /*6b10*/  LOP3.LUT R52, R53, 0xff0000ff, RZ, 0xc0, !PT ;  /* 0xff0000ff35347812 */ /* 0x000fe200078ec0ff */
[----:B------:R-:W-:Y:S01]  /*6b20*/  IMAD.MOV.U32 R53, RZ, RZ, R15 ;  /* 0x000000ffff357224 */ /* 0x000fe200078e000f */
[----:B------:R-:W-:Y:S01]  /*6b30*/  SHF.R.U32.HI R60, RZ, 0x10, R55 ;  /* 0x00000010ff3c7819 */ /* 0x000fe20000011637 */
[----:B------:R-:W-:Y:S01]  /*6b40*/  IMAD.SHL.U32 R15, R58, 0x100, RZ ;  /* 0x000001003a0f7824 */ /* 0x000fe200078e00ff */
[----:B------:R-:W-:Y:S01]  /*6b50*/  LOP3.LUT R54, R55, 0xff0000ff, RZ, 0xc0, !PT ;  /* 0xff0000ff37367812 */ /* 0x000fe200078ec0ff */
[----:B------:R-:W-:Y:S01]  /*6b60*/  IMAD.SHL.U32 R11, R11, 0x100, RZ ;  /* 0x000001000b0b7824 */ /* 0x000fe200078e00ff */
[----:B------:R-:W-:-:S02]  /*6b70*/  F2FP.F16.E4M3.UNPACK_B R58, R139.H1 ;  /* 0x0000008bff3a723e */ /* 0x000fc400030006ff */
[----:B------:R-:W-:Y:S01]  /*6b80*/  LOP3.LUT R59, R54, 0xff00, R15, 0xf8, !PT ;  /* 0x0000ff00363b7812 */ /* 0x000fe200078ef80f */
[----:B------:R-:W-:Y:S01]  /*6b90*/  IMAD.U32 R54, R60, 0x10000, RZ ;  /* 0x000100003c367824 */ /* 0x000fe200078e00ff */
[----:B------:R-:W-:Y:S01]  /*6ba0*/  LOP3.LUT R52, R52, 0xff00, R11, 0xf8, !PT ;  /* 0x0000ff0034347812 */ /* 0x000fe200078ef80b */
[--C-:B------:R-:W-:Y:S01]  /*6bb0*/  HADD2.F32 R60, -RZ, R58.reuse.H0_H0 ;  /* 0x2000003aff3c7230 */ /* 0x100fe20000004100 */
[----:B------:R-:W-:Y:S02]  /*6bc0*/  SHF.L.U32 R15, R61, 0x10, RZ ;  /* 0x000000103d0f7819 */ /* 0x000fe400000006ff */
[-C--:B------:R-:W-:Y:S02]  /*6bd0*/  F2FP.F16.E4M3.UNPACK_B R11, R13.reuse ;  /* 0x0000000dff0b723e */ /* 0x080fe400020006ff */
[----:B------:R-:W-:Y:S01]  /*6be0*/  LOP3.LUT R61, R59, 0xff0000, R54, 0xf8, !PT ;  /* 0x00ff00003b3d7812 */ /* 0x000fe200078ef836 */
[----:B------:R-:W-:Y:S01]  /*6bf0*/  HADD2.F32 R59, -RZ, R58.H1_H1 ;  /* 0x3000003aff3b7230 */ /* 0x000fe20000004100 */
[----:B------:R-:W-:Y:S01]  /*6c00*/  LOP3.LUT R55, R52, 0xff0000, R15, 0xf8, !PT ;  /* 0x00ff000034377812 */ /* 0x000fe200078ef80f */
[--C-:B------:R-:W-:Y:S01]  /*6c10*/  HADD2.F32 R15, -RZ, R11.reuse.H1_H1 ;  /* 0x3000000bff0f7230 */ /* 0x100fe20000004100 */
[----:B------:R-:W-:Y:S01]  /*6c20*/  F2FP.F16.E4M3.UNPACK_B R54, R138.H1 ;  /* 0x0000008aff36723e */ /* 0x000fe200030006ff */
[----:B------:R-:W-:Y:S01]  /*6c30*/  HADD2.F32 R11, -RZ, R11.H0_H0 ;  /* 0x2000000bff0b7230 */ /* 0x000fe20000004100 */
[----:B------:R-:W-:-:S02]  /*6c40*/  F2FP.F16.E4M3.UNPACK_B R13, R13.H1 ;  /* 0x0000000dff0d723e */ /* 0x000fc400030006ff */
        /* <DEDUP_REMOVED lines=22> */
[----:B------:R-:W-:Y:S02]  /*6db0*/  HADD2.F32 R54, -RZ, R138.H1_H1 ;  /* 0x3000008aff367230 */ /* 0x000fe40000004100 */
[----:B------:R-:W-:Y:S01]  /*6dc0*/  FMUL.FTZ R60, R52, R58 ;  /* 0x0000003a343c7220 */ /* 0x000fe20000410000 */
[----:B------:R-:W-:-:S02]  /*6dd0*/  HADD2.F32 R139, -RZ, R139.H0_H0 ;  /* 0x2000008bff8b7230 */ /* 0x000fc40000004100 */
[----:B------:R-:W-:Y:S02]  /*6de0*/  HADD2.F32 R12, -RZ, R12.H1_H1 ;  /* 0x3000000cff0c7230 */ /* 0x000fe40000004100 */
[-C--:B------:R-:W-:Y:S01]  /*6df0*/  FFMA.FTZ R60, R15, R54.reuse, -R60 ;  /* 0x000000360f3c7223 */ /* 0x080fe2000001083c */
[----:B------:R-:W-:Y:S02]  /*6e00*/  HADD2.F32 R138, -RZ, R138.H0_H0 ;  /* 0x2000008aff8a7230 */ /* 0x000fe40000004100 */
[----:B------:R-:W-:Y:S01]  /*6e10*/  FFMA.FTZ R59, R52, R54, R59 ;  /* 0x00000036343b7223 */ /* 0x000fe2000001003b */
[----:B------:R-:W-:Y:S01]  /*6e20*/  F2FP.F16.E4M3.UNPACK_B R54, R55.H1 ;  /* 0x00000037ff36723e */ /* 0x000fe200030006ff */
[CC--:B------:R-:W-:Y:S01]  /*6e30*/  FMUL.FTZ R58, R12.reuse, R139.reuse ;  /* 0x0000008b0c3a7220 */ /* 0x0c0fe20000410000 */
[C---:B------:R-:W-:Y:S01]  /*6e40*/  FMUL.FTZ R139, R13.reuse, R139 ;  /* 0x0000008b0d8b7220 */ /* 0x040fe20000410000 */
[----:B------:R-:W-:Y:S02]  /*6e50*/  F2FP.F16.E4M3.UNPACK_B R55, R55 ;  /* 0x00000037ff37723e */ /* 0x000fe400020006ff */
[----:B------:R-:W-:Y:S01]  /*6e60*/  FFMA.FTZ R64, R13, R138, -R58 ;  /* 0x0000008a0d407223 */ /* 0x000fe2000001083a */
[----:B------:R-:W-:Y:S01]  /*6e70*/  F2FP.SATFINITE.E4M3.F32.PACK_AB_MERGE_C R69, R59, R60, RZ ;  /* 0x0000003c3b45723e */ /* 0x000fe200048070ff */
[----:B------:R-:W-:Y:S01]  /*6e80*/  FFMA.FTZ R139, R12, R138, R139 ;  /* 0x0000008a0c8b7223 */ /* 0x000fe2000001008b */
[----:B------:R-:W-:Y:S01]  /*6e90*/  F2FP.F16.E4M3.UNPACK_B R13, R53.H1 ;  /* 0x00000035ff0d723e */ /* 0x000fe200030006ff */
[--C-:B------:R-:W-:Y:S01]  /*6ea0*/  HADD2.F32 R58, -RZ, R54.reuse.H1_H1 ;  /* 0x30000036ff3a7230 */ /* 0x100fe20000004100 */
[-C--:B------:R-:W-:Y:S01]  /*6eb0*/  F2FP.F16.E4M3.UNPACK_B R59, R61.reuse.H1 ;  /* 0x0000003dff3b723e */ /* 0x080fe200030006ff */
[----:B------:R-:W-:Y:S01]  /*6ec0*/  HADD2.F32 R54, -RZ, R54.H0_H0 ;  /* 0x20000036ff367230 */ /* 0x000fe20000004100 */
[-C--:B------:R-:W-:Y:S01]  /*6ed0*/  F2FP.F16.E4M3.UNPACK_B R12, R14.reuse.H1 ;  /* 0x0000000eff0c723e */ /* 0x080fe200030006ff */
[----:B------:R-:W-:Y:S01]  /*6ee0*/  HADD2.F32 R52, -RZ, R13.H1_H1 ;  /* 0x3000000dff347230 */ /* 0x000fe20000004100 */
[----:B------:R-:W-:Y:S01]  /*6ef0*/  F2FP.F16.E4M3.UNPACK_B R61, R61 ;  /* 0x0000003dff3d723e */ /* 0x000fe200020006ff */
[----:B------:R-:W-:Y:S01]  /*6f00*/  HADD2.F32 R62, -RZ, R59.H1_H1 ;  /* 0x3000003bff3e7230 */ /* 0x000fe20000004100 */
[----:B------:R-:W-:Y:S01]  /*6f10*/  F2FP.F16.E4M3.UNPACK_B R14, R14 ;  /* 0x0000000eff0e723e */ /* 0x000fe200020006ff */
[----:B------:R-:W-:Y:S01]  /*6f20*/  HADD2.F32 R15, -RZ, R13.H0_H0 ;  /* 0x2000000dff0f7230 */ /* 0x000fe20000004100 */
        /* <DEDUP_REMOVED lines=8> */
[----:B------:R-:W-:Y:S01]  /*6fb0*/  FMUL.FTZ R65, R13, R60 ;  /* 0x0000003c0d417220 */ /* 0x000fe20000410000 */
[----:B------:R-:W-:Y:S01]  /*6fc0*/  FFMA.FTZ R67, R52, R58, R67 ;  /* 0x0000003a34437223 */ /* 0x000fe20000010043 */
[----:B------:R-:W-:Y:S01]  /*6fd0*/  FMUL.FTZ R60, R12, R60 ;  /* 0x0000003c0c3c7220 */ /* 0x000fe20000410000 */
[----:B------:R-:W-:-:S02]  /*6fe0*/  HADD2.F32 R61, -RZ, R61.H0_H0 ;  /* 0x2000003dff3d7230 */ /* 0x000fc40000004100 */
[-C--:B------:R-:W-:Y:S01]  /*6ff0*/  FFMA.FTZ R65, R12, R15.reuse, -R65 ;  /* 0x0000000f0c417223 */ /* 0x080fe20000010841 */
[--C-:B------:R-:W-:Y:S02]  /*7000*/  HADD2.F32 R12, -RZ, R14.reuse.H0_H0 ;  /* 0x2000000eff0c7230 */ /* 0x100fe40000004100 */
[----:B------:R-:W-:Y:S01]  /*7010*/  FFMA.FTZ R60, R13, R15, R60 ;  /* 0x0000000f0d3c7223 */ /* 0x000fe2000001003c */
[--C-:B------:R-:W-:Y:S01]  /*7020*/  HADD2.F32 R13, -RZ, R53.reuse.H0_H0 ;  /* 0x20000035ff0d7230 */ /* 0x100fe20000004100 */
[----:B------:R-:W-:Y:S01]  /*7030*/  F2FP.SATFINITE.E4M3.F32.PACK_AB_MERGE_C R67, R67, R68, RZ ;  /* 0x000000444343723e */ /* 0x000fe200048070ff */
[----:B------:R-:W-:Y:S02]  /*7040*/  HADD2.F32 R14, -RZ, R14.H1_H1 ;  /* 0x3000000eff0e7230 */ /* 0x000fe40000004100 */
[----:B------:R-:W-:Y:S01]  /*7050*/  HADD2.F32 R53, -RZ, R53.H1_H1 ;  /* 0x30000035ff357230 */ /* 0x000fe20000004100 */
[----:B------:R-:W-:Y:S01]  /*7060*/  F2FP.SATFINITE.E4M3.F32.PACK_AB_MERGE_C R60, R60, R65, RZ ;  /* 0x000000413c3c723e */ /* 0x000fe200048070ff */
[----:B------:R-:W-:-:S02]  /*7070*/  HADD2.F32 R52, -RZ, R59.H0_H0 ;  /* 0x2000003bff347230 */ /* 0x000fc40000004100 */
        /* <DEDUP_REMOVED lines=13> */
.L_x_2717:
[----:B------:R-:W-:Y:S05]  /*7150*/  BSYNC B2 ;  /* 0x0000000000027941 */ /* 0x000fea0003800000 */
.L_x_2716:
[----:B------:R0:W-:Y:S02]  /*7160*/  ST.E.128 desc[UR54][R56.64], R12 ;  /* 0x0000000c38007985 */ /* 0x0001e4000c101d36 */
.L_x_2715:
[----:B------:R-:W-:Y:S05]  /*7170*/  BSYNC B1 ;  /* 0x0000000000017941 */ /* 0x000fea0003800000 */
.L_x_2714:
        /* <DEDUP_REMOVED lines=14> */
[----:B------:R-:W-:Y:S02]  /*7260*/  LOP3.LUT R11, R49, 0xff0000ff, RZ, 0xc0, !PT ;  /* 0xff0000ff310b7812 */ /* 0x000fe400078ec0ff */
[----:B------:R-:W-:Y:S01]  /*7270*/  SHF.R.U32.HI R56, RZ, 0x10, R49 ;  /* 0x00000010ff387819 */ /* 0x000fe20000011631 */
[----:B------:R-:W-:Y:S01]  /*7280*/  IMAD.MOV.U32 R49, RZ, RZ, R15 ;  /* 0x000000ffff317224 */ /* 0x000fe200078e000f */
[----:B------:R-:W-:Y:S01]  /*7290*/  SHF.R.U32.HI R55, RZ, 0x10, R51 ;  /* 0x00000010ff377819 */ /* 0x000fe20000011633 */
[----:B------:R-:W-:Y:S01]  /*72a0*/  IMAD.SHL.U32 R15, R54, 0x100, RZ ;  /* 0x00000100360f7824 */ /* 0x000fe200078e00ff */
[----:B------:R-:W-:-:S02]  /*72b0*/  LOP3.LUT R50, R51, 0xff0000ff, RZ, 0xc0, !PT ;  /* 0xff0000ff33327812 */ /* 0x000fc400078ec0ff */
[----:B------:R-:W-:Y:S01]  /*72c0*/  SHF.L.U32 R14, R57, 0x8, RZ ;  /* 0x00000008390e7819 */ /* 0x000fe200000006ff */
[----:B------:R-:W-:Y:S01]  /*72d0*/  IMAD.U32 R55, R55, 0x10000, RZ ;  /* 0x0001000037377824 */ /* 0x000fe200078e00ff */
[----:B------:R-:W-:Y:S01]  /*72e0*/  LOP3.LUT R50, R50, 0xff00, R15, 0xf8, !PT ;  /* 0x0000ff0032327812 */ /* 0x000fe200078ef80f */
[----:B------:R-:W-:Y:S01]  /*72f0*/  IMAD.U32 R15, R56, 0x10000, RZ ;  /* 0x00010000380f7824 */ /* 0x000fe200078e00ff */
[----:B------:R-:W-:Y:S02]  /*7300*/  LOP3.LUT R14, R11, 0xff00, R14, 0xf8, !PT ;  /* 0x0000ff000b0e7812 */ /* 0x000fe400078ef80e */
        /* <DEDUP_REMOVED lines=91> */
.L_x_2721:
[----:B------:R-:W-:Y:S05]  /*78c0*/  BSYNC B2 ;  /* 0x0000000000027941 */ /* 0x000fea0003800000 */
.L_x_2720:
[----:B------:R0:W-:Y:S02]  /*78d0*/  ST.E.128 desc[UR54][R52.64], R12 ;  /* 0x0000000c34007985 */ /* 0x0001e4000c101d36 */
.L_x_2719:
[----:B------:R-:W-:Y:S05]  /*78e0*/  BSYNC B1 ;  /* 0x0000000000017941 */ /* 0x000fea0003800000 */
.L_x_2718:
        /* <DEDUP_REMOVED lines=16> */
[----:B------:R-:W-:Y:S01]  /*79f0*/  SHF.R.U32.HI R52, RZ, 0x10, R47 ;  /* 0x00000010ff347819 */ /* 0x000fe2000001162f */
[----:B------:R-:W-:Y:S01]  /*7a00*/  IMAD.SHL.U32 R14, R50, 0x100, RZ ;  /* 0x00000100320e7824 */ /* 0x000fe200078e00ff */
[----:B------:R-:W-:Y:S01]  /*7a10*/  SHF.R.U32.HI R53, RZ, 0x10, R45 ;  /* 0x00000010ff357819 */ /* 0x000fe2000001162d */
[----:B------:R-:W-:Y:S01]  /*7a20*/  IMAD.MOV.U32 R45, RZ, RZ, R15 ;  /* 0x000000ffff2d7224 */ /* 0x000fe200078e000f */
[----:B------:R-:W-:-:S02]  /*7a30*/  LOP3.LUT R47, R47, 0xff0000ff, RZ, 0xc0, !PT ;  /* 0xff0000ff2f2f7812 */ /* 0x000fc400078ec0ff */
[----:B------:R-:W-:Y:S01]  /*7a40*/  LOP3.LUT R15, R46, 0xff00, R11, 0xf8, !PT ;  /* 0x0000ff002e0f7812 */ /* 0x000fe200078ef80b */
[----:B------:R-:W-:Y:S01]  /*7a50*/  IMAD.U32 R46, R52, 0x10000, RZ ;  /* 0x00010000342e7824 */ /* 0x000fe200078e00ff */
[----:B------:R-:W-:Y:S02]  /*7a60*/  LOP3.LUT R51, R47, 0xff00, R14, 0xf8, !PT ;  /* 0x0000ff002f337812 */ /* 0x000fe400078ef80e */
[----:B------:R-:W-:Y:S02]  /*7a70*/  SHF.L.U32 R14, R53, 0x10, RZ ;  /* 0x00000010350e7819 */ /* 0x000fe400000006ff */
        /* <DEDUP_REMOVED lines=91> */
.L_x_2725:
[----:B------:R-:W-:Y:S05]  /*8030*/  BSYNC B2 ;  /* 0x0000000000027941 */ /* 0x000fea0003800000 */
.L_x_2724:
[----:B--2---:R0:W-:Y:S02]  /*8040*/  ST.E.128 desc[UR54][R48.64], R12 ;  /* 0x0000000c30007985 */ /* 0x0041e4000c101d36 */
.L_x_2723:
[----:B------:R-:W-:Y:S05]  /*8050*/  BSYNC B1 ;  /* 0x0000000000017941 */ /* 0x000fea0003800000 */
.L_x_2722:
[----:B------:R-:W-:Y:S01]  /*8060*/  ISETP.NE.AND P3, PT, R32, RZ, PT ;  /* 0x000000ff2000720c */ /* 0x000fe20003f65270 */
[----:B------:R-:W-:-:S12]  /*8070*/  BSSY B1, `(.L_x_2726) ;  /* 0x0000075000017945 */ /* 0x000fd80003800000 */
[----:B------:R-:W-:Y:S05]  /*8080*/  @!P3 BRA `(.L_x_2727) ;  /* 0x0000000400ccb947 */ /* 0x000fea0003800000 */
[----:B0-----:R-:W2:Y:S04]  /*8090*/  LDL R12, [R1+0x8] ;  /* 0x00000800010c7983 */ /* 0x001ea80000100800 */
[----:B------:R-:W5:Y:S01]  /*80a0*/  LDL R11, [R1+0x1c] ;  /* 0x00001c00010b7983 */ /* 0x000f620000100800 */
[----:B------:R-:W-:Y:S01]  /*80b0*/  IADD3 R44, P3, R220, R63, RZ ;  /* 0x0000003fdc2c7210 */ /* 0x000fe20007f7e0ff */
[----:B------:R-:W-:Y:S04]  /*80c0*/  BSSY B2, `(.L_x_2728) ;  /* 0x000006e000027945 */ /* 0x000fe80003800000 */
[----:B--2---:R-:W-:-:S02]  /*80d0*/  IMAD.X R45, R119, 0x1, R12, P3 ;  /* 0x00000001772d7824 */ /* 0x004fc400018e060c */
[----:B------:R0:W2:Y:S01]  /*80e0*/  LDS.128 R12, [R88+0x2b200] ;  /* 0x02b20000580c7984 */ /* 0x0000a20000000c00 */
[----:B-----5:R-:W-:-:S13]  /*80f0*/  ISETP.GE.AND P3, PT, R11, R115, PT ;  /* 0x000000730b00720c */ /* 0x020fda0003f66270 */
[----:B0-----:R-:W-:Y:S05]  /*8100*/  @P3 BRA `(.L_x_2729) ;  /* 0x0000000400a43947 */ /* 0x001fea0003800000 */
[----:B------:R-:W-:Y:S02]  /*8110*/  SHF.R.U32.HI R46, RZ, 0x8, R43 ;  /* 0x00000008ff2e7819 */ /* 0x000fe4000001162b */
[--C-:B------:R-:W-:Y:S02]  /*8120*/  SHF.R.U32.HI R49, RZ, 0x8, R41.reuse ;  /* 0x00000008ff317819 */ /* 0x100fe40000011629 */
[----:B------:R-:W-:Y:S02]  /*8130*/  LOP3.LUT R11, R41, 0xff0000ff, RZ, 0xc0, !PT ;  /* 0xff0000ff290b7812 */ /* 0x000fe400078ec0ff */
[----:B------:R-:W-:Y:S01]  /*8140*/  SHF.R.U32.HI R48, RZ, 0x10, R41 ;  /* 0x00000010ff307819 */ /* 0x000fe20000011629 */
[----:B--2---:R-:W-:Y:S01]  /*8150*/  IMAD.MOV.U32 R41, RZ, RZ, R15 ;  /* 0x000000ffff297224 */ /* 0x004fe200078e000f */
[----:B------:R-:W-:Y:S01]  /*8160*/  SHF.R.U32.HI R47, RZ, 0x10, R43 ;  /* 0x00000010ff2f7819 */ /* 0x000fe2000001162b */
[----:B------:R-:W-:Y:S01]  /*8170*/  IMAD.SHL.U32 R15, R46, 0x100, RZ ;  /* 0x000001002e0f7824 */ /* 0x000fe200078e00ff */
[----:B------:R-:W-:Y:S01]  /*8180*/  MOV R40, R14 ;  /* 0x0000000e00287202 */ /* 0x000fe20000000f00 */
[----:B------:R-:W-:Y:S01]  /*8190*/  IMAD.SHL.U32 R14, R49, 0x100, RZ ;  /* 0x00000100310e7824 */ /* 0x000fe200078e00ff */
[----:B------:R-:W-:Y:S01]  /*81a0*/  LOP3.LUT R42, R43, 0xff0000ff, RZ, 0xc0, !PT ;  /* 0xff0000ff2b2a7812 */ /* 0x000fe200078ec0ff */
[----:B------:R-:W-:Y:S01]  /*81b0*/  IMAD.U32 R47, R47, 0x10000, RZ ;  /* 0x000100002f2f7824 */ /* 0x000fe200078e00ff */
[----:B------:R-:W-:-:S02]  /*81c0*/  F2FP.F16.E4M3.UNPACK_B R43, R127.H1 ;  /* 0x0000007fff2b723e */ /* 0x000fc400030006ff */
[----:B------:R-:W-:Y:S01]  /*81d0*/  LOP3.LUT R42, R42, 0xff00, R15, 0xf8, !PT ;  /* 0x0000ff002a2a7812 */ /* 0x000fe200078ef80f */
[----:B------:R-:W-:Y:S01]  /*81e0*/  IMAD.U32 R15, R48, 0x10000, RZ ;  /* 0x00010000300f7824 */ /* 0x000fe200078e00ff */
[----:B------:R-:W-:Y:S01]  /*81f0*/  LOP3.LUT R14, R11, 0xff00, R14, 0xf8, !PT ;  /* 0x0000ff000b0e7812 */ /* 0x000fe200078ef80e */
[--C-:B------:R-:W-:Y:S01]  /*8200*/  HADD2.F32 R48, -RZ, R43.reuse.H1_H1 ;  /* 0x3000002bff307230 */ /* 0x100fe20000004100 */
[-C--:B------:R-:W-:Y:S02]  /*8210*/  F2FP.F16.E4M3.UNPACK_B R11, R13.reuse ;  /* 0x0000000dff0b723e */ /* 0x080fe400020006ff */
[----:B------:R-:W-:Y:S01]  /*8220*/  LOP3.LUT R49, R42, 0xff0000, R47, 0xf8, !PT ;  /* 0x00ff00002a317812 */ /* 0x000fe200078ef82f */
[----:B------:R-:W-:Y:S01]  /*8230*/  HADD2.F32 R47, -RZ, R43.H0_H0 ;  /* 0x2000002bff2f7230 */ /* 0x000fe20000004100 */
[----:B------:R-:W-:Y:S01]  /*8240*/  LOP3.LUT R46, R14, 0xff0000, R15, 0xf8, !PT ;  /* 0x00ff00000e2e7812 */ /* 0x000fe200078ef80f */
[--C-:B------:R-:W-:Y:S01]  /*8250*/  HADD2.F32 R14, -RZ, R11.reuse.H1_H1 ;  /* 0x3000000bff0e7230 */ /* 0x100fe20000004100 */
[----:B------:R-:W-:Y:S01]  /*8260*/  F2FP.F16.E4M3.UNPACK_B R42, R126.H1 ;  /* 0x0000007eff2a723e */ /* 0x000fe200030006ff */
[----:B------:R-:W-:Y:S01]  /*8270*/  HADD2.F32 R11, -RZ, R11.H0_H0 ;  /* 0x2000000bff0b7230 */ /* 0x000fe20000004100 */
[----:B------:R-:W-:-:S02]  /*8280*/  F2FP.F16.E4M3.UNPACK_B R13, R13.H1 ;  /* 0x0000000dff0d723e */ /* 0x000fc400030006ff */
[CC--:B------:R-:W-:Y:S01]  /*8290*/  FMUL.FTZ R50, R14.reuse, R47.reuse ;  /* 0x0000002f0e327220 */ /* 0x0c0fe20000410000 */
[--C-:B------:R-:W-:Y:S02]  /*82a0*/  HADD2.F32 R43, -RZ, R42.reuse.H0_H0 ;  /* 0x2000002aff2b7230 */ /* 0x100fe40000004100 */
[C---:B------:R-:W-:Y:S01]  /*82b0*/  FMUL.FTZ R47, R11.reuse, R47 ;  /* 0x0000002f0b2f7220 */ /* 0x040fe20000410000 */
[--C-:B------:R-:W-:Y:S01]  /*82c0*/  HADD2.F32 R15, -RZ, R13.reuse.H1_H1 ;  /* 0x3000000dff0f7230 */ /* 0x100fe20000004100 */
[----:B------:R-:W-:Y:S01]  /*82d0*/  F2FP.F16.E4M3.UNPACK_B R127, R127 ;  /* 0x0000007fff7f723e */ /* 0x000fe200020006ff */
        /* <DEDUP_REMOVED lines=75> */
[----:B------:R-:W-:-:S07]  /*8790*/  MOV R13, R51 ;  /* 0x00000033000d7202 */ /* 0x000fce0000000f00 */
.L_x_2729:
[----:B------:R-:W-:Y:S05]  /*87a0*/  BSYNC B2 ;  /* 0x0000000000027941 */ /* 0x000fea0003800000 */
.L_x_2728:
[----:B--2---:R0:W-:Y:S02]  /*87b0*/  ST.E.128 desc[UR54][R44.64], R12 ;  /* 0x0000000c2c007985 */ /* 0x0041e4000c101d36 */
.L_x_2727:
[----:B------:R-:W-:Y:S05]  /*87c0*/  BSYNC B1 ;  /* 0x0000000000017941 */ /* 0x000fea0003800000 */
.L_x_2726:
[----:B------:R-:W-:-:S13]  /*87d0*/  ISETP.NE.AND P3, PT, R33, RZ, PT ;  /* 0x000000ff2100720c */ /* 0x000fda0003f65270 */
        /* <DEDUP_REMOVED lines=114> */
.L_x_2731:
[----:B------:R-:W-:Y:S05]  /*8f00*/  BSYNC B1 ;  /* 0x0000000000017941 */ /* 0x000fea0003800000 */
.L_x_2730:
[----:B--2---:R0:W-:Y:S01]  /*8f10*/  ST.E.128 desc[UR54][R40.64], R12 ;  /* 0x0000000c28007985 */ /* 0x0041e2000c101d36 */
[----:B------:R-:W-:Y:S05]  /*8f20*/  BRA `(.L_x_2709) ;  /* 0x0000006c00687947 */ /* 0x000fea0003800000 */
.L_x_2675:
        /* <DEDUP_REMOVED lines=25> */
[C---:B0-----:R-:W-:Y:S01]  /*90c0*/  VIADD R37, R36.reuse, 0xffffff80 ;  /* 0xffffff8024257836 */ /* 0x041fe20000000000 */
[----:B------:R-:W-:-:S04]  /*90d0*/  IADD3 R36, R36, -0x80, RZ ;  /* 0xffffff8024247810 */ /* 0x000fc80007ffe0ff */
        /* <DEDUP_REMOVED lines=32> */
.L_x_2733:
[----:B------:R-:W-:Y:S05]  /*92e0*/  BSYNC B1 ;  /* 0x0000000000017941 */ /* 0x000fea0003800000 */
.L_x_2732:
        /* <DEDUP_REMOVED lines=42> */
.L_x_2735:
[----:B------:R-:W-:Y:S05]  /*9590*/  BSYNC B1 ;  /* 0x0000000000017941 */ /* 0x000fea0003800000 */
.L_x_2734:
        /* <DEDUP_REMOVED lines=26> */
.L_x_2736:
[----:B------:R-:W2:Y:S01]  /*9740*/  LDL R11, [R1+0x14] ;  /* 0x00001400010b7983 */ /* 0x000ea20000100800 */
[----:B------:R-:W-:Y:S01]  /*9750*/  IMAD R93, R19, 0x8, R18 ;  /* 0x00000008135d7824 */ /* 0x000fe200078e0212 */
[----:B------:R-:W1:Y:S01]  /*9760*/  LDC R134, c[0x0][0x2f4] ;  /* 0x0000bd00ff867b82 */ /* 0x000e620000000800 */
[----:B------:R-:W-:Y:S01]  /*9770*/  BSSY B1, `(.L_x_2737) ;  /* 0x0000004000017945 */ /* 0x000fe20003800000 */
[----:B--2---:R-:W-:-:S04]  /*9780*/  SHF.L.U32 R94, R11, 0x1f, RZ ;  /* 0x0000001f0b5e7819 */ /* 0x004fc800000006ff */
[----:B------:R-:W2:Y:S02]  /*9790*/  SYNCS.PHASECHK.TRANS64.TRYWAIT P5, [R93+URZ+0x33490], R94 ;  /* 0x0334905e5d0075a7 */ /* 0x000ea400080a017f */
[----:B-12---:R-:W-:Y:S05]  /*97a0*/  @!P5 BRA `(.L_x_2738) ;  /* 0x0000027c00c0d947 */ /* 0x006fea0003800000 */
.L_x_3030:
[----:B------:R-:W-:Y:S05]  /*97b0*/  BSYNC B1 ;  /* 0x0000000000017941 */ /* 0x000fea0003800000 */
.L_x_2737:
[----:B------:R-:W-:Y:S01]  /*97c0*/  UMOV UR4, 0xffffffff ;  /* 0xffffffff00047882 */ /* 0x000fe20000000000 */
[----:B------:R-:W-:Y:S02]  /*97d0*/  IMAD.IADD R139, R134, 0x1, -R116 ;  /* 0x00000001868b7824 */ /* 0x000fe400078e0a74 */
[----:B------:R-:W-:Y:S05]  /*97e0*/  BRA.DIV UR4, `(.L_x_2739) ;  /* 0x0000027e04c47947 */ /* 0x000fea000b800000 */
[----:B------:R2:W3:Y:S04]  /*97f0*/  SHFL.IDX PT, R152, R119, RZ, 0x1e1f ;  /* 0x001e1fff77987589 */ /* 0x0004e800000e0000 */
[----:B------:R2:W4:Y:S02]  /*9800*/  SHFL.IDX PT, R154, R120, RZ, 0x1e1f ;  /* 0x001e1fff789a7589 */ /* 0x00052400000e0000 */
.L_x_3034:
        /* <DEDUP_REMOVED lines=38> */
[----:B------:R-:W-:Y:S01]  /*9a70*/  SHF.R.U32.HI R168, RZ, 0x8, R37 ;  /* 0x00000008ffa87819 */ /* 0x000fe20000011625 */
[----:B------:R-:W-:Y:S01]  /*9a80*/  IMAD.U32 R36, R36, 0x10000, RZ ;  /* 0x0001000024247824 */ /* 0x000fe200078e00ff */
[----:B------:R-:W-:Y:S01]  /*9a90*/  LOP3.LUT R165, R165, 0xff00, R12, 0xf8, !PT ;  /* 0x0000ff00a5a57812 */ /* 0x000fe200078ef80c */
[----:B------:R-:W-:Y:S01]  /*9aa0*/  IMAD.SHL.U32 R12, R169, 0x100, RZ ;  /* 0x00000100a90c7824 */ /* 0x000fe200078e00ff */
[----:B------:R-:W-:Y:S01]  /*9ab0*/  SHF.R.U32.HI R50, RZ, 0x10, R51 ;  /* 0x00000010ff327819 */ /* 0x000fe20000011633 */
[----:B------:R-:W-:Y:S01]  /*9ac0*/  IMAD.SHL.U32 R14, R168, 0x100, RZ ;  /* 0x00000100a80e7824 */ /* 0x000fe200078e00ff */
[----:B------:R-:W-:-:S02]  /*9ad0*/  LOP3.LUT R51, R51, 0xff0000ff, RZ, 0xc0, !PT ;  /* 0xff0000ff33337812 */ /* 0x000fc400078ec0ff */
[----:B------:R-:W-:Y:S02]  /*9ae0*/  LOP3.LUT R167, R37, 0xff0000ff, RZ, 0xc0, !PT ;  /* 0xff0000ff25a77812 */ /* 0x000fe400078ec0ff */
[----:B------:R-:W-:Y:S02]  /*9af0*/  SHF.R.U32.HI R166, RZ, 0x8, R39 ;  /* 0x00000008ffa67819 */ /* 0x000fe40000011627 */
[----:B------:R-:W-:Y:S02]  /*9b00*/  SHF.R.U32.HI R48, RZ, 0x10, R37 ;  /* 0x00000010ff307819 */ /* 0x000fe40000011625 */
[----:B------:R-:W-:Y:S02]  /*9b10*/  SHF.R.U32.HI R37, RZ, 0x10, R39 ;  /* 0x00000010ff257819 */ /* 0x000fe40000011627 */
[----:B------:R-:W-:Y:S01]  /*9b20*/  LOP3.LUT R171, R39, 0xff0000ff, RZ, 0xc0, !PT ;  /* 0xff0000ff27ab7812 */ /* 0x000fe200078ec0ff */
[----:B------:R-:W-:Y:S01]  /*9b30*/  IMAD.U32 R48, R48, 0x10000, RZ ;  /* 0x0001000030307824 */ /* 0x000fe200078e00ff */
[----:B------:R-:W-:Y:S01]  /*9b40*/  SHF.L.U32 R166, R166, 0x8, RZ ;  /* 0x00000008a6a67819 */ /* 0x000fe200000006ff */
[----:B------:R-:W-:Y:S01]  /*9b50*/  IMAD.U32 R170, R37, 0x10000, RZ ;  /* 0x0001000025aa7824 */ /* 0x000fe200078e00ff */
[----:B------:R-:W-:Y:S01]  /*9b60*/  LOP3.LUT R39, R51, 0xff00, R12, 0xf8, !PT ;  /* 0x0000ff0033277812 */ /* 0x000fe200078ef80c */
[----:B------:R-:W-:Y:S01]  /*9b70*/  IMAD.U32 R12, R50, 0x10000, RZ ;  /* 0x00010000320c7824 */ /* 0x000fe200078e00ff */
[----:B------:R-:W-:-:S02]  /*9b80*/  LOP3.LUT R169, R167, 0xff00, R14, 0xf8, !PT ;  /* 0x0000ff00a7a97812 */ /* 0x000fc400078ef80e */
[----:B------:R-:W-:Y:S02]  /*9b90*/  F2FP.F16.E4M3.UNPACK_B R167, R161.H1 ;  /* 0x000000a1ffa7723e */ /* 0x000fe400030006ff */
[----:B--2---:R-:W-:Y:S02]  /*9ba0*/  F2FP.F16.E4M3.UNPACK_B R51, R84.H1 ;  /* 0x00000054ff33723e */ /* 0x004fe400030006ff */
[----:B------:R-:W-:Y:S01]  /*9bb0*/  F2FP.F16.E4M3.UNPACK_B R50, R49.H1 ;  /* 0x00000031ff32723e */ /* 0x000fe200030006ff */
[----:B------:R-:W-:Y:S01]  /*9bc0*/  HADD2.F32 R14, -RZ, R167.H0_H0 ;  /* 0x200000a7ff0e7230 */ /* 0x000fe20000004100 */
[----:B------:R-:W-:Y:S02]  /*9bd0*/  LOP3.LUT R171, R171, 0xff00, R166, 0xf8, !PT ;  /* 0x0000ff00abab7812 */ /* 0x000fe400078ef8a6 */
[----:B------:R-:W-:Y:S01]  /*9be0*/  LOP3.LUT R36, R165, 0xff0000, R36, 0xf8, !PT ;  /* 0x00ff0000a5247812 */ /* 0x000fe200078ef824 */
[----:B------:R-:W-:Y:S01]  /*9bf0*/  HADD2.F32 R165, -RZ, R51.H0_H0 ;  /* 0x20000033ffa57230 */ /* 0x000fe20000004100 */
[----:B------:R-:W-:-:S02]  /*9c00*/  F2FP.F16.E4M3.UNPACK_B R166, R164.H1 ;  /* 0x000000a4ffa6723e */ /* 0x000fc400030006ff */
[----:B------:R-:W-:Y:S01]  /*9c10*/  LOP3.LUT R12, R39, 0xff0000, R12, 0xf8, !PT ;  /* 0x00ff0000270c7812 */ /* 0x000fe200078ef80c */
[----:B------:R-:W-:Y:S02]  /*9c20*/  HADD2.F32 R39, -RZ, R50.H0_H0 ;  /* 0x20000032ff277230 */ /* 0x000fe40000004100 */
[-C--:B------:R-:W-:Y:S01]  /*9c30*/  FMUL.FTZ R172, R165, R14.reuse ;  /* 0x0000000ea5ac7220 */ /* 0x080fe20000410000 */
[----:B------:R-:W-:Y:S01]  /*9c40*/  HADD2.F32 R168, -RZ, R166.H0_H0 ;  /* 0x200000a6ffa87230 */ /* 0x000fe20000004100 */
[----:B------:R-:W-:Y:S01]  /*9c50*/  LOP3.LUT R37, R169, 0xff0000, R48, 0xf8, !PT ;  /* 0x00ff0000a9257812 */ /* 0x000fe200078ef830 */
[----:B------:R-:W-:Y:S02]  /*9c60*/  HADD2.F32 R50, -RZ, R50.H1_H1 ;  /* 0x30000032ff327230 */ /* 0x000fe40000004100 */
[----:B------:R-:W-:Y:S01]  /*9c70*/  FMUL.FTZ R174, R39, R14 ;  /* 0x0000000e27ae7220 */ /* 0x000fe20000410000 */
[----:B------:R-:W-:Y:S01]  /*9c80*/  LOP3.LUT R14, R171, 0xff0000, R170, 0xf8, !PT ;  /* 0x00ff0000ab0e7812 */ /* 0x000fe200078ef8aa */
[----:B------:R-:W-:Y:S01]  /*9c90*/  FFMA.FTZ R48, R39, R168, -R172 ;  /* 0x000000a827307223 */ /* 0x000fe200000108ac */
[----:B------:R-:W-:-:S02]  /*9ca0*/  HADD2.F32 R170, -RZ, R167.H1_H1 ;  /* 0x300000a7ffaa7230 */ /* 0x000fc40000004100 */
[----:B------:R-:W-:Y:S01]  /*9cb0*/  FFMA.FTZ R39, R165, R168, R174 ;  /* 0x000000a8a5277223 */ /* 0x000fe200000100ae */
[----:B------:R-:W-:Y:S01]  /*9cc0*/  HADD2.F32 R165, -RZ, R51.H1_H1 ;  /* 0x30000033ffa57230 */ /* 0x000fe20000004100 */
[----:B------:R-:W-:Y:S01]  /*9cd0*/  F2FP.F16.E4M3.UNPACK_B R168, R161 ;  /* 0x000000a1ffa8723e */ /* 0x000fe200020006ff */
[----:B------:R-:W-:Y:S01]  /*9ce0*/  HADD2.F32 R166, -RZ, R166.H1_H1 ;  /* 0x300000a6ffa67230 */ /* 0x000fe20000004100 */
[----:B------:R-:W-:Y:S02]  /*9cf0*/  F2FP.F16.E4M3.UNPACK_B R84, R84 ;  /* 0x00000054ff54723e */ /* 0x000fe400020006ff */
[----:B------:R-:W-:Y:S01]  /*9d00*/  F2FP.F16.E4M3.UNPACK_B R161, R49 ;  /* 0x00000031ffa1723e */ /* 0x000fe200020006ff */
[----:B------:R-:W-:Y:S01]  /*9d10*/  FMUL.FTZ R49, R165, R170 ;  /* 0x000000aaa5317220 */ /* 0x000fe20000410000 */
[----:B------:R-:W-:Y:S01]  /*9d20*/  F2FP.F16.E4M3.UNPACK_B R167, R164 ;  /* 0x000000a4ffa7723e */ /* 0x000fe200020006ff */
[----:B------:R-:W-:Y:S02]  /*9d30*/  HADD2.F32 R169, -RZ, R168.H0_H0 ;  /* 0x200000a8ffa97230 */ /* 0x000fe40000004100 */
[----:B------:R-:W-:Y:S01]  /*9d40*/  FMUL.FTZ R170, R50, R170 ;  /* 0x000000aa32aa7220 */ /* 0x000fe20000410000 */
[----:B------:R-:W-:-:S02]  /*9d50*/  HADD2.F32 R164, -RZ, R84.H0_H0 ;  /* 0x20000054ffa47230 */ /* 0x000fc40000004100 */
        /* <DEDUP_REMOVED lines=9> */
[----:B------:R-:W-:Y:S02]  /*9df0*/  HADD2.F32 R161, -RZ, R161.H1_H1 ;  /* 0x300000a1ffa17230 */ /* 0x000fe40000004100 */
[----:B------:R-:W-:Y:S01]  /*9e00*/  FFMA.FTZ R84, R164, R165, R169 ;  /* 0x000000a5a4547223 */ /* 0x000fe200000100a9 */
[----:B------:R-:W-:Y:S02]  /*9e10*/  HADD2.F32 R169, -RZ, R167.H1_H1 ;  /* 0x300000a7ffa97230 */ /* 0x000fe40000004100 */
        /* <DEDUP_REMOVED lines=10> */
[----:B------:R-:W-:Y:S01]  /*9ec0*/  HADD2.F32 R166, -RZ, R165.H0_H0 ;  /* 0x200000a5ffa67230 */ /* 0x000fe20000004100 */
[----:B------:R-:W-:Y:S01]  /*9ed0*/  F2FP.F16.E4M3.UNPACK_B R38, R38 ;  /* 0x00000026ff26723e */ /* 0x000fe200020006ff */
        /* <DEDUP_REMOVED lines=13> */
[----:B------:R-:W-:Y:S01]  /*9fb0*/  HADD2.F32 R86, -RZ, R38.H0_H0 ;  /* 0x20000026ff567230 */ /* 0x000fe20000004100 */
[----:B------:R-:W-:Y:S01]  /*9fc0*/  F2FP.F16.E4M3.UNPACK_B R171, R162 ;  /* 0x000000a2ffab723e */ /* 0x000fe200020006ff */
[-C--:B------:R-:W-:Y:S01]  /*9fd0*/  FFMA.FTZ R162, R167, R170.reuse, -R174 ;  /* 0x000000aaa7a27223 */ /* 0x080fe200000108ae */
[----:B------:R-:W-:Y:S01]  /*9fe0*/  FFMA.FTZ R167, R169, R170, R172 ;  /* 0x000000aaa9a77223 */ /* 0x000fe200000100ac */
[----:B------:R-:W-:Y:S01]  /*9ff0*/  F2FP.F16.E4M3.UNPACK_B R170, R163 ;  /* 0x000000a3ffaa723e */ /* 0x000fe200020006ff */
[--C-:B------:R-:W-:Y:S01]  /*a000*/  HADD2.F32 R169, -RZ, R168.reuse.H0_H0 ;  /* 0x200000a8ffa97230 */ /* 0x100fe20000004100 */
[----:B------:R-:W-:Y:S01]  /*a010*/  F2FP.SATFINITE.E4M3.F32.PACK_AB_MERGE_C R49, R50, R39, RZ ;  /* 0x000000273231723e */ /* 0x000fe200048070ff */
[--C-:B------:R-:W-:Y:S01]  /*a020*/  HADD2.F32 R173, -RZ, R171.reuse.H1_H1 ;  /* 0x300000abffad7230 */ /* 0x100fe20000004100 */
[----:B------:R-:W-:Y:S01]  /*a030*/  F2FP.SATFINITE.E4M3.F32.PACK_AB_MERGE_C R39, R164, R51, R48 ;  /* 0x00000033a427723e */ /* 0x000fe20004807030 */
[----:B------:R-:W-:Y:S01]  /*a040*/  HADD2.F32 R168, -RZ, R168.H1_H1 ;  /* 0x300000a8ffa87230 */ /* 0x000fe20000004100 */
[----:B------:R-:W-:Y:S01]  /*a050*/  F2FP.SATFINITE.E4M3.F32.PACK_AB_MERGE_C R84, R161, R84, R49 ;  /* 0x00000054a154723e */ /* 0x000fe20004807031 */
[----:B------:R-:W-:Y:S01]  /*a060*/  HADD2.F32 R163, -RZ, R38.H1_H1 ;  /* 0x30000026ffa37230 */ /* 0x000fe20000004100 */
[----:B------:R-:W-:Y:S01]  /*a070*/  F2FP.F16.E4M3.UNPACK_B R50, R85 ;  /* 0x00000055ff32723e */ /* 0x000fe200020006ff */
[----:B------:R-:W-:-:S02]  /*a080*/  HADD2.F32 R172, -RZ, R171.H0_H0 ;  /* 0x200000abffac7230 */ /* 0x000fc40000004100 */
[-C--:B------:R-:W-:Y:S01]  /*a090*/  FMUL.FTZ R174, R168, R173.reuse ;  /* 0x000000ada8ae7220 */ /* 0x080fe20000410000 */
[--C-:B------:R-:W-:Y:S02]  /*a0a0*/  HADD2.F32 R171, -RZ, R170.reuse.H0_H0 ;  /* 0x200000aaffab7230 */ /* 0x100fe40000004100 */
[----:B------:R-:W-:Y:S01]  /*a0b0*/  FMUL.FTZ R173, R163, R173 ;  /* 0x000000ada3ad7220 */ /* 0x000fe20000410000 */
[----:B------:R-:W-:Y:S02]  /*a0c0*/  HADD2.F32 R170, -RZ, R170.H1_H1 ;  /* 0x300000aaffaa7230 */ /* 0x000fe40000004100 */
[-C--:B------:R-:W-:Y:S01]  /*a0d0*/  FMUL.FTZ R175, R169, R172.reuse ;  /* 0x000000aca9af7220 */ /* 0x080fe20000410000 */
[----:B------:R-:W-:Y:S01]  /*a0e0*/  FMUL.FTZ R172, R86, R172 ;  /* 0x000000ac56ac7220 */ /* 0x000fe20000410000 */
[----:B------:R-:W-:Y:S01]  /*a0f0*/  F2FP.F16.E4M3.UNPACK_B R164, R37 ;  /* 0x00000025ffa4723e */ /* 0x000fe200020006ff */
[----:B------:R-:W-:Y:S01]  /*a100*/  HADD2.F32 R51, -RZ, R50.H0_H0 ;  /* 0x20000032ff337230 */ /* 0x000fe20000004100 */
[----:B------:R-:W-:Y:S01]  /*a110*/  F2FP.F16.E4M3.UNPACK_B R49, R13 ;  /* 0x0000000dff31723e */ /* 0x000fe200020006ff */
[-C--:B------:R-:W-:Y:S01]  /*a120*/  FFMA.FTZ R173, R168, R170.reuse, R173 ;  /* 0x000000aaa8ad7223 */ /* 0x080fe200000100ad */
[----:B------:R-:W-:Y:S01]  /*a130*/  FFMA.FTZ R38, R86, R171, -R175 ;  /* 0x000000ab56267223 */ /* 0x000fe200000108af */
[----:B------:R-:W-:Y:S01]  /*a140*/  FFMA.FTZ R163, R163, R170, -R174 ;  /* 0x000000aaa3a37223 */ /* 0x000fe200000108ae */
[----:B------:R-:W-:Y:S01]  /*a150*/  F2FP.SATFINITE.E4M3.F32.PACK_AB_MERGE_C R168, R162, R165, RZ ;  /* 0x000000a5a2a8723e */ /* 0x000fe200048070ff */
[----:B------:R-:W-:Y:S01]  /*a160*/  FFMA.FTZ R86, R169, R171, R172 ;  /* 0x000000aba9567223 */ /* 0x000fe200000100ac */
        /* <DEDUP_REMOVED lines=23> */
[--C-:B------:R-:W-:Y:S01]  /*a2e0*/  HADD2.F32 R161, -RZ, R85.reuse.H0_H0 ;  /* 0x20000055ffa17230 */ /* 0x100fe20000004100 */
[----:B------:R-:W-:Y:S01]  /*a2f0*/  F2FP.F16.E4M3.UNPACK_B R171, R14.H1 ;  /* 0x0000000effab723e */ /* 0x000fe200030006ff */
[----:B------:R-:W-:Y:S01]  /*a300*/  HADD2.F32 R162, -RZ, R85.H1_H1 ;  /* 0x30000055ffa27230 */ /* 0x000fe20000004100 */
[----:B------:R-:W-:Y:S01]  /*a310*/  F2FP.F16.E4M3.UNPACK_B R167, R12 ;  /* 0x0000000cffa7723e */ /* 0x000fe200020006ff */
[----:B------:R-:W-:-:S02]  /*a320*/  HADD2.F32 R85, -RZ, R163.H1_H1 ;  /* 0x300000a3ff557230 */ /* 0x000fc40000004100 */
[----:B------:R-:W-:Y:S02]  /*a330*/  HADD2.F32 R37, -RZ, R51.H0_H0 ;  /* 0x20000033ff257230 */ /* 0x000fe40000004100 */
[----:B------:R-:W-:Y:S02]  /*a340*/  HADD2.F32 R166, -RZ, R163.H0_H0 ;  /* 0x200000a3ffa67230 */ /* 0x000fe40000004100 */
[----:B------:R-:W-:Y:S01]  /*a350*/  FMUL.FTZ R170, R162, R85 ;  /* 0x00000055a2aa7220 */ /* 0x000fe20000410000 */
[----:B------:R-:W-:Y:S02]  /*a360*/  HADD2.F32 R51, -RZ, R51.H1_H1 ;  /* 0x30000033ff337230 */ /* 0x000fe40000004100 */
[--C-:B------:R-:W-:Y:S02]  /*a370*/  HADD2.F32 R163, -RZ, R36.reuse.H1_H1 ;  /* 0x30000024ffa37230 */ /* 0x100fe40000004100 */
[----:B------:R-:W-:Y:S01]  /*a380*/  FMUL.FTZ R168, R161, R166 ;  /* 0x000000a6a1a87220 */ /* 0x000fe20000410000 */
[----:B------:R-:W-:-:S02]  /*a390*/  HADD2.F32 R164, -RZ, R36.H0_H0 ;  /* 0x20000024ffa47230 */ /* 0x000fc40000004100 */
[----:B------:R-:W-:Y:S01]  /*a3a0*/  FMUL.FTZ R166, R37, R166 ;  /* 0x000000a625a67220 */ /* 0x000fe20000410000 */
[C---:B------:R-:W-:Y:S01]  /*a3b0*/  FMUL.FTZ R165, R51.reuse, R85 ;  /* 0x0000005533a57220 */ /* 0x040fe20000410000 */
[----:B------:R-:W-:Y:S01]  /*a3c0*/  FFMA.FTZ R51, R51, R163, -R170 ;  /* 0x000000a333337223 */ /* 0x000fe200000108aa */
[----:B------:R-:W-:Y:S01]  /*a3d0*/  F2FP.F16.E4M3.UNPACK_B R85, R87 ;  /* 0x00000057ff55723e */ /* 0x000fe200020006ff */
[----:B------:R-:W-:Y:S01]  /*a3e0*/  FFMA.FTZ R36, R37, R164, -R168 ;  /* 0x000000a425247223 */ /* 0x000fe200000108a8 */
[----:B------:R-:W-:Y:S01]  /*a3f0*/  F2FP.F16.E4M3.UNPACK_B R170, R14 ;  /* 0x0000000effaa723e */ /* 0x000fe200020006ff */
[----:B------:R-:W-:Y:S01]  /*a400*/  FFMA.FTZ R37, R161, R164, R166 ;  /* 0x000000a4a1257223 */ /* 0x000fe200000100a6 */
        /* <DEDUP_REMOVED lines=39> */
[----:B------:R-:W-:Y:S01]  /*a680*/  FFMA.FTZ R85, R85, R166, R170 ;  /* 0x000000a655557223 */ /* 0x000fe200000100aa */
[----:B------:R-:W-:-:S02]  /*a690*/  F2FP.SATFINITE.E4M3.F32.PACK_AB_MERGE_C R13, R13, R48, R36 ;  /* 0x000000300d0d723e */ /* 0x000fc40004807024 */
[----:B------:R-:W-:Y:S02]  /*a6a0*/  F2FP.SATFINITE.E4M3.F32.PACK_AB_MERGE_C R15, R174, R15, RZ ;  /* 0x0000000fae0f723e */ /* 0x000fe400048070ff */
[----:B------:R-:W-:Y:S02]  /*a6b0*/  F2FP.SATFINITE.E4M3.F32.PACK_AB_MERGE_C R164, R164, R173, RZ ;  /* 0x000000ada4a4723e */ /* 0x000fe400048070ff */
[----:B------:R-:W-:Y:S02]  /*a6c0*/  F2FP.SATFINITE.E4M3.F32.PACK_AB_MERGE_C R15, R161, R12, R15 ;  /* 0x0000000ca10f723e */ /* 0x000fe4000480700f */
[----:B------:R-:W-:Y:S01]  /*a6d0*/  F2FP.SATFINITE.E4M3.F32.PACK_AB_MERGE_C R87, R85, R14, R164 ;  /* 0x0000000e5557723e */ /* 0x000fe200048070a4 */
[----:B------:R-:W-:Y:S01]  /*a6e0*/  IMAD.MOV.U32 R85, RZ, RZ, R37 ;  /* 0x000000ffff557224 */ /* 0x000fe200078e0025 */
[----:B------:R-:W-:Y:S01]  /*a6f0*/  MOV R12, R39 ;  /* 0x00000027000c7202 */ /* 0x000fe20000000f00 */
[----:B------:R-:W-:-:S07]  /*a700*/  IMAD.MOV.U32 R14, RZ, RZ, R38 ;  /* 0x000000ffff0e7224 */ /* 0x000fce00078e0026 */
.L_x_2745:
[----:B------:R-:W-:Y:S05]  /*a710*/  BSYNC B3 ;  /* 0x0000000000037941 */ /* 0x000fea0003800000 */
.L_x_2744:
[----:B------:R-:W-:Y:S01]  /*a720*/  ISETP.GE.AND P3, PT, R11, R134, PT ;  /* 0x000000860b00720c */ /* 0x000fe20003f66270 */
[----:B0-----:R0:W-:-:S12]  /*a730*/  ST.E.128 desc[UR54][R126.64], R12 ;  /* 0x0000000c7e007985 */ /* 0x0011d8000c101d36 */
[----:B------:R-:W-:-:S04]  /*a740*/  @!P3 IADD3 R36, P5, R154, R11, RZ ;  /* 0x0000000b9a24b210 */ /* 0x000fc80007fbe0ff */
[----:B------:R-:W-:-:S05]  /*a750*/  @!P3 LEA.HI.X.SX32 R37, R11, R152, 0x1, P5 ;  /* 0x000000980b25b211 */ /* 0x000fca00028f0eff */
[----:B--2---:R0:W-:Y:S04]  /*a760*/  @!P3 ST.E.128 desc[UR54][R36.64], R84 ;  /* 0x000000542400b985 */ /* 0x0041e8000c101d36 */
.L_x_2743:
[----:B------:R-:W-:Y:S05]  /*a770*/  BSYNC B2 ;  /* 0x0000000000027941 */ /* 0x000fea0003800000 */
.L_x_2742:
[----:B------:R-:W-:Y:S01]  /*a780*/  ISETP.NE.AND P3, PT, R29, RZ, PT ;  /* 0x000000ff1d00720c */ /* 0x000fe20003f65270 */
[----:B------:R-:W-:-:S12]  /*a790*/  BSSY B2, `(.L_x_2746) ;  /* 0x00000f6000027945 */ /* 0x000fd80003800000 */
[----:B------:R-:W-:Y:S05]  /*a7a0*/  @!P3 BRA `(.L_x_2747) ;  /* 0x0000000c00d0b947 */ /* 0x000fea0003800000 */
[----:B0-----:R-:W5:Y:S04]  /*a7b0*/  LDL R36, [R1+0x2c] ;  /* 0x00002c0001247983 */ /* 0x001f680000100800 */
[----:B------:R-:W2:Y:S04]  /*a7c0*/  LDL R15, [R1+0x34] ;  /* 0x00003400010f7983 */ /* 0x000ea80000100800 */
[----:B------:R-:W2:Y:S01]  /*a7d0*/  LDL R14, [R1+0x30] ;  /* 0x00003000010e7983 */ /* 0x000ea20000100800 */
[----:B------:R-:W-:Y:S01]  /*a7e0*/  SEL R11, R116, R139, !P1 ;  /* 0x0000008b740b7207 */ /* 0x000fe20004800000 */
[----:B------:R-:W-:Y:S01]  /*a7f0*/  BSSY B3, `(.L_x_2748) ;  /* 0x00000ea000037945 */ /* 0x000fe20003800000 */
[----:B----4-:R-:W-:-:S02]  /*a800*/  IADD3 R48, P3, R25, R154, RZ ;  /* 0x0000009a19307210 */ /* 0x010fc40007f7e0ff */
[----:B------:R-:W-:-:S03]  /*a810*/  SHF.R.S32.HI R12, RZ, 0x1f, R11 ;  /* 0x0000001fff0c7819 */ /* 0x000fc6000001140b */
[----:B---3--:R-:W-:Y:S01]  /*a820*/  IMAD.X R49, R152, 0x1, R95, P3 ;  /* 0x0000000198317824 */ /* 0x008fe200018e065f */
[----:B------:R-:W-:Y:S02]  /*a830*/  LEA.HI R12, R12, R11, RZ, 0x5 ;  /* 0x0000000b0c0c7211 */ /* 0x000fe400078f28ff */
[----:B------:R-:W-:Y:S02]  /*a840*/  ISETP.GE.AND P3, PT, R224, R115, PT ;  /* 0x00000073e000720c */ /* 0x000fe40003f66270 */
[----:B------:R-:W-:-:S04]  /*a850*/  LEA.HI.SX32 R12, R12, R111, 0x1b ;  /* 0x0000006f0c0c7211 */ /* 0x000fc800078fdaff */
[----:B------:R-:W-:-:S04]  /*a860*/  SHF.R.S32.HI R11, RZ, 0x1f, R12 ;  /* 0x0000001fff0b7819 */ /* 0x000fc8000001140c */
[----:B------:R-:W-:Y:S01]  /*a870*/  LEA.HI R13, R11, R12, RZ, 0x2 ;  /* 0x0000000c0b0d7211 */ /* 0x000fe200078f10ff */
[----:B------:R-:W-:-:S03]  /*a880*/  IMAD.SHL.U32 R11, R12, 0x10, RZ ;  /* 0x000000100c0b7824 */ /* 0x000fc600078e00ff */
[----:B------:R-:W-:Y:S02]  /*a890*/  SHF.R.S32.HI R13, RZ, 0x2, R13 ;  /* 0x00000002ff0d7819 */ /* 0x000fe4000001140d */
[----:B-----5:R-:W-:-:S03]  /*a8a0*/  LOP3.LUT R12, R36, 0x30, R11, 0xf8, !PT ;  /* 0x00000030240c7812 */ /* 0x020fc600078ef80b */
[----:B--2---:R-:W-:Y:S01]  /*a8b0*/  IMAD R13, R13, 0x2800, R15 ;  /* 0x000028000d0d7824 */ /* 0x004fe200078e020f */
        /* <DEDUP_REMOVED lines=11> */
[----:B------:R-:W-:Y:S01]  /*a970*/  LOP3.LUT R42, R53, 0xff0000ff, RZ, 0xc0, !PT ;  /* 0xff0000ff352a7812 */ /* 0x000fe200078ec0ff */
[----:B------:R-:W-:Y:S01]  /*a980*/  IMAD.MOV.U32 R50, RZ, RZ, R12 ;  /* 0x000000ffff327224 */ /* 0x000fe200078e000c */
[----:B------:R-:W-:Y:S01]  /*a990*/  SHF.R.U32.HI R86, RZ, 0x10, R53 ;  /* 0x00000010ff567819 */ /* 0x000fe20000011635 */
[----:B------:R-:W-:Y:S01]  /*a9a0*/  IMAD.SHL.U32 R13, R161, 0x100, RZ ;  /* 0x00000100a10d7824 */ /* 0x000fe200078e00ff */
[----:B------:R-:W-:Y:S02]  /*a9b0*/  SHF.R.U32.HI R53, RZ, 0x8, R55 ;  /* 0x00000008ff357819 */ /* 0x000fe40000011637 */
[----:B------:R-:W-:Y:S02]  /*a9c0*/  SHF.R.U32.HI R85, RZ, 0x8, R43 ;  /* 0x00000008ff557819 */ /* 0x000fe4000001162b */
[----:B------:R-:W-:Y:S01]  /*a9d0*/  LOP3.LUT R52, R55, 0xff0000ff, RZ, 0xc0, !PT ;  /* 0xff0000ff37347812 */ /* 0x000fe200078ec0ff */
[----:B------:R-:W-:Y:S01]  /*a9e0*/  IMAD.SHL.U32 R53, R53, 0x100, RZ ;  /* 0x0000010035357824 */ /* 0x000fe200078e00ff */
[----:B------:R-:W-:Y:S01]  /*a9f0*/  SHF.R.U32.HI R127, RZ, 0x10, R55 ;  /* 0x00000010ff7f7819 */ /* 0x000fe20000011637 */
[----:B------:R-:W-:Y:S01]  /*aa00*/  IMAD.SHL.U32 R85, R85, 0x100, RZ ;  /* 0x0000010055557824 */ /* 0x000fe200078e00ff */
[----:B------:R-:W-:-:S02]  /*aa10*/  SHF.R.U32.HI R55, RZ, 0x8, R41 ;  /* 0x00000008ff377819 */ /* 0x000fc40000011629 */
[----:B------:R-:W-:Y:S02]  /*aa20*/  LOP3.LUT R54, R41, 0xff0000ff, RZ, 0xc0, !PT ;  /* 0xff0000ff29367812 */ /* 0x000fe400078ec0ff */
[----:B------:R-:W-:Y:S01]  /*aa30*/  SHF.R.U32.HI R126, RZ, 0x10, R41 ;  /* 0x00000010ff7e7819 */ /* 0x000fe20000011629 */
[----:B------:R-:W-:Y:S01]  /*aa40*/  IMAD.MOV.U32 R41, RZ, RZ, R14 ;  /* 0x000000ffff297224 */ /* 0x000fe200078e000e */
[----:B------:R-:W-:Y:S01]  /*aa50*/  LOP3.LUT R13, R42, 0xff00, R13, 0xf8, !PT ;  /* 0x0000ff002a0d7812 */ /* 0x000fe200078ef80d */
[----:B------:R-:W-:Y:S01]  /*aa60*/  IMAD.U32 R14, R86, 0x10000, RZ ;  /* 0x00010000560e7824 */ /* 0x000fe200078e00ff */
[----:B------:R-:W-:Y:S02]  /*aa70*/  LOP3.LUT R84, R43, 0xff0000ff, RZ, 0xc0, !PT ;  /* 0xff0000ff2b547812 */ /* 0x000fe400078ec0ff */
[----:B--2---:R-:W-:Y:S02]  /*aa80*/  MOV R51, R36 ;  /* 0x0000002400337202 */ /* 0x004fe40000000f00 */
[----:B------:R-:W-:Y:S01]  /*aa90*/  LOP3.LUT R14, R13, 0xff0000, R14, 0xf8, !PT ;  /* 0x00ff00000d0e7812 */ /* 0x000fe200078ef80e */
[----:B------:R-:W-:Y:S01]  /*aaa0*/  IMAD.U32 R13, R127, 0x10000, RZ ;  /* 0x000100007f0d7824 */ /* 0x000fe200078e00ff */
[----:B------:R-:W-:-:S02]  /*aab0*/  SHF.L.U32 R55, R55, 0x8, RZ ;  /* 0x0000000837377819 */ /* 0x000fc400000006ff */
[----:B------:R-:W-:Y:S02]  /*aac0*/  LOP3.LUT R12, R52, 0xff00, R53, 0xf8, !PT ;  /* 0x0000ff00340c7812 */ /* 0x000fe400078ef835 */
[----:B------:R-:W-:Y:S01]  /*aad0*/  LOP3.LUT R86, R84, 0xff00, R85, 0xf8, !PT ;  /* 0x0000ff0054567812 */ /* 0x000fe200078ef855 */
[----:B------:R-:W-:Y:S01]  /*aae0*/  IMAD.U32 R85, R126, 0x10000, RZ ;  /* 0x000100007e557824 */ /* 0x000fe200078e00ff */
[----:B------:R-:W-:Y:S02]  /*aaf0*/  F2FP.F16.E4M3.UNPACK_B R84, R157.H1 ;  /* 0x0000009dff54723e */ /* 0x000fe400030006ff */
[----:B------:R-:W-:Y:S02]  /*ab00*/  F2FP.F16.E4M3.UNPACK_B R53, R51.H1 ;  /* 0x00000033ff35723e */ /* 0x000fe400030006ff */
[----:B------:R-:W-:Y:S02]  /*ab10*/  F2FP.F16.E4M3.UNPACK_B R52, R50.H1 ;  /* 0x00000032ff34723e */ /* 0x000fe400030006ff */
[----:B------:R-:W-:Y:S01]  /*ab20*/  SHF.R.U32.HI R87, RZ, 0x10, R43 ;  /* 0x00000010ff577819 */ /* 0x000fe2000001162b */
[----:B------:R-:W-:Y:S01]  /*ab30*/  IMAD.MOV.U32 R43, RZ, RZ, R38 ;  /* 0x000000ffff2b7224 */ /* 0x000fe200078e0026 */
[----:B------:R-:W-:Y:S01]  /*ab40*/  LOP3.LUT R36, R54, 0xff00, R55, 0xf8, !PT ;  /* 0x0000ff0036247812 */ /* 0x000fe200078ef837 */
[----:B------:R-:W-:Y:S01]  /*ab50*/  HADD2.F32 R42, -RZ, R53.H0_H0 ;  /* 0x20000035ff2a7230 */ /* 0x000fe20000004100 */
[----:B------:R-:W-:Y:S01]  /*ab60*/  LOP3.LUT R12, R12, 0xff0000, R13, 0xf8, !PT ;  /* 0x00ff00000c0c7812 */ /* 0x000fe200078ef80d */
[----:B------:R-:W-:Y:S01]  /*ab70*/  HADD2.F32 R13, -RZ, R84.H0_H0 ;  /* 0x20000054ff0d7230 */ /* 0x000fe20000004100 */
[----:B------:R-:W-:Y:S01]  /*ab80*/  F2FP.F16.E4M3.UNPACK_B R54, R159.H1 ;  /* 0x0000009fff36723e */ /* 0x000fe200030006ff */
[----:B------:R-:W-:Y:S01]  /*ab90*/  HADD2.F32 R38, -RZ, R52.H0_H0 ;  /* 0x20000034ff267230 */ /* 0x000fe20000004100 */
[----:B------:R-:W-:Y:S01]  /*aba0*/  SHF.L.U32 R87, R87, 0x10, RZ ;  /* 0x0000001057577819 */ /* 0x000fe200000006ff */
[----:B------:R-:W-:-:S02]  /*abb0*/  HADD2.F32 R84, -RZ, R84.H1_H1 ;  /* 0x30000054ff547230 */ /* 0x000fc40000004100 */
[-C--:B------:R-:W-:Y:S01]  /*abc0*/  FMUL.FTZ R127, R42, R13.reuse ;  /* 0x0000000d2a7f7220 */ /* 0x080fe20000410000 */
[----:B------:R-:W-:Y:S02]  /*abd0*/  HADD2.F32 R55, -RZ, R54.H0_H0 ;  /* 0x20000036ff377230 */ /* 0x000fe40000004100 */
        /* <DEDUP_REMOVED lines=10> */
[----:B------:R-:W-:Y:S01]  /*ac80*/  HADD2.F32 R127, -RZ, R157.H0_H0 ;  /* 0x2000009dff7f7230 */ /* 0x000fe20000004100 */
[----:B------:R-:W-:Y:S01]  /*ac90*/  LOP3.LUT R13, R86, 0xff0000, R87, 0xf8, !PT ;  /* 0x00ff0000560d7812 */ /* 0x000fe200078ef857 */
[-C--:B------:R-:W-:Y:S01]  /*aca0*/  FMUL.FTZ R51, R53, R84.reuse ;  /* 0x0000005435337220 */ /* 0x080fe20000410000 */
[----:B------:R-:W-:Y:S01]  /*acb0*/  FMUL.FTZ R86, R52, R84 ;  /* 0x0000005434567220 */ /* 0x000fe20000410000 */
[----:B------:R-:W-:Y:S01]  /*acc0*/  F2FP.F16.E4M3.UNPACK_B R159, R159 ;  /* 0x0000009fff9f723e */ /* 0x000fe200020006ff */
[----:B------:R-:W-:-:S02]  /*acd0*/  HADD2.F32 R84, -RZ, R55.H0_H0 ;  /* 0x20000037ff547230 */ /* 0x000fc40000004100 */
[-C--:B------:R-:W-:Y:S01]  /*ace0*/  FFMA.FTZ R51, R52, R85.reuse, -R51 ;  /* 0x0000005534337223 */ /* 0x080fe20000010833 */
[--C-:B------:R-:W-:Y:S02]  /*acf0*/  HADD2.F32 R50, -RZ, R54.reuse.H0_H0 ;  /* 0x20000036ff327230 */ /* 0x100fe40000004100 */
[----:B------:R-:W-:Y:S01]  /*ad00*/  FFMA.FTZ R53, R53, R85, R86 ;  /* 0x0000005535357223 */ /* 0x000fe20000010056 */
[----:B------:R-:W-:Y:S02]  /*ad10*/  HADD2.F32 R87, -RZ, R159.H0_H0 ;  /* 0x2000009fff577230 */ /* 0x000fe40000004100 */
[-C--:B------:R-:W-:Y:S01]  /*ad20*/  FMUL.FTZ R161, R84, R127.reuse ;  /* 0x0000007f54a17220 */ /* 0x080fe20000410000 */
[----:B------:R-:W-:Y:S02]  /*ad30*/  HADD2.F32 R157, -RZ, R157.H1_H1 ;  /* 0x3000009dff9d7230 */ /* 0x000fe40000004100 */
[----:B------:R-:W-:Y:S01]  /*ad40*/  FMUL.FTZ R127, R50, R127 ;  /* 0x0000007f327f7220 */ /* 0x000fe20000410000 */
[----:B------:R-:W-:Y:S01]  /*ad50*/  HADD2.F32 R85, -RZ, R55.H1_H1 ;  /* 0x30000037ff557230 */ /* 0x000fe20000004100 */
[----:B------:R-:W-:Y:S01]  /*ad60*/  F2FP.F16.E4M3.UNPACK_B R86, R43.H1 ;  /* 0x0000002bff56723e */ /* 0x000fe200030006ff */
[----:B------:R-:W-:-:S02]  /*ad70*/  HADD2.F32 R54, -RZ, R54.H1_H1 ;  /* 0x30000036ff367230 */ /* 0x000fc40000004100 */
[----:B------:R-:W-:Y:S01]  /*ad80*/  FFMA.FTZ R52, R84, R87, R127 ;  /* 0x0000005754347223 */ /* 0x000fe2000001007f */
[----:B------:R-:W-:Y:S02]  /*ad90*/  HADD2.F32 R159, -RZ, R159.H1_H1 ;  /* 0x3000009fff9f7230 */ /* 0x000fe40000004100 */
[-C--:B------:R-:W-:Y:S01]  /*ada0*/  FMUL.FTZ R55, R85, R157.reuse ;  /* 0x0000009d55377220 */ /* 0x080fe20000410000 */
[----:B------:R-:W-:Y:S01]  /*adb0*/  F2FP.F16.E4M3.UNPACK_B R84, R158.H1 ;  /* 0x0000009eff54723e */ /* 0x000fe200030006ff */
[----:B------:R-:W-:Y:S01]  /*adc0*/  FMUL.FTZ R126, R54, R157 ;  /* 0x0000009d367e7220 */ /* 0x000fe20000410000 */
[----:B------:R-:W-:Y:S01]  /*add0*/  FFMA.FTZ R50, R50, R87, -R161 ;  /* 0x0000005732327223 */ /* 0x000fe200000108a1 */
        /* <DEDUP_REMOVED lines=19> */
[C---:B------:R-:W-:Y:S01]  /*af10*/  FMUL.FTZ R163, R86.reuse, R159 ;  /* 0x0000009f56a37220 */ /* 0x040fe20000410000 */
[----:B------:R-:W-:Y:S01]  /*af20*/  F2FP.F16.E4M3.UNPACK_B R160, R160 ;  /* 0x000000a0ffa0723e */ /* 0x000fe200020006ff */
[-C--:B------:R-:W-:Y:S01]  /*af30*/  FFMA.FTZ R161, R86, R127.reuse, -R161 ;  /* 0x0000007f56a17223 */ /* 0x080fe200000108a1 */
[----:B------:R-:W-:Y:S02]  /*af40*/  HADD2.F32 R43, -RZ, R41.H0_H0 ;  /* 0x20000029ff2b7230 */ /* 0x000fe40000004100 */
[----:B------:R-:W-:Y:S01]  /*af50*/  FFMA.FTZ R164, R126, R127, R163 ;  /* 0x0000007f7ea47223 */ /* 0x000fe200000100a3 */
[----:B------:R-:W-:-:S02]  /*af60*/  HADD2.F32 R126, -RZ, R158.H0_H0 ;  /* 0x2000009eff7e7230 */ /* 0x000fc40000004100 */
[----:B------:R-:W-:Y:S01]  /*af70*/  FFMA.FTZ R159, R87, R157, R162 ;  /* 0x0000009d579f7223 */ /* 0x000fe200000100a2 */
[----:B------:R-:W-:Y:S01]  /*af80*/  HADD2.F32 R86, -RZ, R84.H0_H0 ;  /* 0x20000054ff567230 */ /* 0x000fe20000004100 */
[----:B------:R-:W-:Y:S01]  /*af90*/  F2FP.SATFINITE.E4M3.F32.PACK_AB_MERGE_C R42, R53, R42, RZ ;  /* 0x0000002a352a723e */ /* 0x000fe200048070ff */
[----:B------:R-:W-:Y:S02]  /*afa0*/  HADD2.F32 R158, -RZ, R158.H1_H1 ;  /* 0x3000009eff9e7230 */ /* 0x000fe40000004100 */
[-C--:B------:R-:W-:Y:S01]  /*afb0*/  FMUL.FTZ R127, R43, R126.reuse ;  /* 0x0000007e2b7f7220 */ /* 0x080fe20000410000 */
[----:B------:R-:W-:Y:S02]  /*afc0*/  HADD2.F32 R84, -RZ, R84.H1_H1 ;  /* 0x30000054ff547230 */ /* 0x000fe40000004100 */
[----:B------:R-:W-:Y:S01]  /*afd0*/  FMUL.FTZ R162, R86, R126 ;  /* 0x0000007e56a27220 */ /* 0x000fe20000410000 */
[----:B------:R-:W-:Y:S01]  /*afe0*/  HADD2.F32 R41, -RZ, R41.H1_H1 ;  /* 0x30000029ff297230 */ /* 0x000fe20000004100 */
[----:B------:R-:W-:Y:S01]  /*aff0*/  F2FP.SATFINITE.E4M3.F32.PACK_AB_MERGE_C R38, R51, R38, RZ ;  /* 0x000000263326723e */ /* 0x000fe200048070ff */
[----:B------:R-:W-:-:S02]  /*b000*/  HADD2.F32 R87, -RZ, R160.H0_H0 ;  /* 0x200000a0ff577230 */ /* 0x000fc40000004100 */
[CC--:B------:R-:W-:Y:S01]  /*b010*/  FMUL.FTZ R126, R84.reuse, R158.reuse ;  /* 0x0000009e547e7220 */ /* 0x0c0fe20000410000 */
[----:B------:R-:W-:Y:S02]  /*b020*/  HADD2.F32 R160, -RZ, R160.H1_H1 ;  /* 0x300000a0ffa07230 */ /* 0x000fe40000004100 */
[----:B------:R-:W-:Y:S01]  /*b030*/  FMUL.FTZ R157, R41, R158 ;  /* 0x0000009e299d7220 */ /* 0x000fe20000410000 */
[----:B------:R-:W-:Y:S01]  /*b040*/  F2FP.F16.E4M3.UNPACK_B R53, R37 ;  /* 0x00000025ff35723e */ /* 0x000fe200020006ff */
[-C--:B------:R-:W-:Y:S01]  /*b050*/  FFMA.FTZ R162, R43, R87.reuse, -R162 ;  /* 0x000000572ba27223 */ /* 0x080fe200000108a2 */
[----:B------:R-:W-:Y:S01]  /*b060*/  F2FP.F16.E4M3.UNPACK_B R51, R40 ;  /* 0x00000028ff33723e */ /* 0x000fe200020006ff */
[-C--:B------:R-:W-:Y:S01]  /*b070*/  FFMA.FTZ R41, R41, R160.reuse, -R126 ;  /* 0x000000a029297223 */ /* 0x080fe2000001087e */
[----:B------:R-:W-:Y:S01]  /*b080*/  FFMA.FTZ R160, R84, R160, R157 ;  /* 0x000000a054a07223 */ /* 0x000fe2000001009d */
[----:B------:R-:W-:Y:S01]  /*b090*/  F2FP.F16.E4M3.UNPACK_B R84, R36 ;  /* 0x00000024ff54723e */ /* 0x000fe200020006ff */
[----:B------:R-:W-:Y:S01]  /*b0a0*/  FFMA.FTZ R127, R86, R87, R127 ;  /* 0x00000057567f7223 */ /* 0x000fe2000001007f */
[----:B------:R-:W-:Y:S01]  /*b0b0*/  F2FP.SATFINITE.E4M3.F32.PACK_AB_MERGE_C R161, R161, R54, RZ ;  /* 0x00000036a1a1723e */ /* 0x000fe200048070ff */
[----:B------:R-:W-:Y:S01]  /*b0c0*/  HADD2.F32 R54, -RZ, R53.H0_H0 ;  /* 0x20000035ff367230 */ /* 0x000fe20000004100 */
[----:B------:R-:W-:Y:S01]  /*b0d0*/  F2FP.SATFINITE.E4M3.F32.PACK_AB_MERGE_C R43, R55, R50, R38 ;  /* 0x00000032372b723e */ /* 0x000fe20004807026 */
[--C-:B------:R-:W-:Y:S01]  /*b0e0*/  HADD2.F32 R87, -RZ, R84.reuse.H0_H0 ;  /* 0x20000054ff577230 */ /* 0x100fe20000004100 */
[----:B------:R-:W-:Y:S01]  /*b0f0*/  F2FP.SATFINITE.E4M3.F32.PACK_AB_MERGE_C R159, R164, R159, RZ ;  /* 0x0000009fa49f723e */ /* 0x000fe200048070ff */
[----:B------:R-:W-:Y:S01]  /*b100*/  HADD2.F32 R50, -RZ, R51.H0_H0 ;  /* 0x20000033ff327230 */ /* 0x000fe20000004100 */
[----:B------:R-:W-:Y:S01]  /*b110*/  F2FP.F16.E4M3.UNPACK_B R55, R14 ;  /* 0x0000000eff37723e */ /* 0x000fe200020006ff */
[----:B------:R-:W-:Y:S01]  /*b120*/  HADD2.F32 R53, -RZ, R53.H1_H1 ;  /* 0x30000035ff357230 */ /* 0x000fe20000004100 */
[----:B------:R-:W-:Y:S01]  /*b130*/  F2FP.SATFINITE.E4M3.F32.PACK_AB_MERGE_C R42, R85, R52, R42 ;  /* 0x00000034552a723e */ /* 0x000fe2000480702a */
[----:B------:R-:W-:Y:S01]  /*b140*/  HADD2.F32 R84, -RZ, R84.H1_H1 ;  /* 0x30000054ff547230 */ /* 0x000fe20000004100 */
[----:B------:R-:W-:Y:S01]  /*b150*/  F2FP.SATFINITE.E4M3.F32.PACK_AB_MERGE_C R38, R160, R127, R159 ;  /* 0x0000007fa026723e */ /* 0x000fe2000480709f */
[----:B------:R-:W-:-:S02]  /*b160*/  HADD2.F32 R85, -RZ, R55.H0_H0 ;  /* 0x20000037ff557230 */ /* 0x000fc40000004100 */
[-C--:B------:R-:W-:Y:S01]  /*b170*/  FMUL.FTZ R127, R54, R87.reuse ;  /* 0x00000057367f7220 */ /* 0x080fe20000410000 */
[C---:B------:R-:W-:Y:S01]  /*b180*/  FMUL.FTZ R87, R50.reuse, R87 ;  /* 0x0000005732577220 */ /* 0x040fe20000410000 */
[----:B------:R-:W-:Y:S01]  /*b190*/  HADD2.F32 R52, -RZ, R51.H1_H1 ;  /* 0x30000033ff347230 */ /* 0x000fe20000004100 */
[----:B------:R-:W-:Y:S01]  /*b1a0*/  F2FP.F16.E4M3.UNPACK_B R40, R40.H1 ;  /* 0x00000028ff28723e */ /* 0x000fe200030006ff */
[-C--:B------:R-:W-:Y:S01]  /*b1b0*/  FFMA.FTZ R50, R50, R85.reuse, -R127 ;  /* 0x0000005532327223 */ /* 0x080fe2000001087f */
[----:B------:R-:W-:Y:S01]  /*b1c0*/  FFMA.FTZ R51, R54, R85, R87 ;  /* 0x0000005536337223 */ /* 0x000fe20000010057 */
[----:B------:R-:W-:Y:S02]  /*b1d0*/  HADD2.F32 R55, -RZ, R55.H1_H1 ;  /* 0x30000037ff377230 */ /* 0x000fe40000004100 */
[-C--:B------:R-:W-:Y:S01]  /*b1e0*/  FMUL.FTZ R85, R53, R84.reuse ;  /* 0x0000005435557220 */ /* 0x080fe20000410000 */
[----:B------:R-:W-:Y:S01]  /*b1f0*/  FMUL.FTZ R86, R52, R84 ;  /* 0x0000005434567220 */ /* 0x000fe20000410000 */
[----:B------:R-:W-:-:S02]  /*b200*/  F2FP.F16.E4M3.UNPACK_B R54, R37.H1 ;  /* 0x00000025ff36723e */ /* 0x000fc400030006ff */
[----:B------:R-:W-:Y:S01]  /*b210*/  F2FP.F16.E4M3.UNPACK_B R84, R36.H1 ;  /* 0x00000024ff54723e */ /* 0x000fe200030006ff */
[-C--:B------:R-:W-:Y:S01]  /*b220*/  FFMA.FTZ R37, R52, R55.reuse, -R85 ;  /* 0x0000003734257223 */ /* 0x080fe20000010855 */
[----:B------:R-:W-:Y:S01]  /*b230*/  FFMA.FTZ R36, R53, R55, R86 ;  /* 0x0000003735247223 */ /* 0x000fe20000010056 */
[----:B------:R-:W-:Y:S01]  /*b240*/  F2FP.F16.E4M3.UNPACK_B R14, R14.H1 ;  /* 0x0000000eff0e723e */ /* 0x000fe200030006ff */
[----:B------:R-:W-:Y:S01]  /*b250*/  HADD2.F32 R55, -RZ, R54.H0_H0 ;  /* 0x20000036ff377230 */ /* 0x000fe20000004100 */
[-C--:B------:R-:W-:Y:S01]  /*b260*/  F2FP.F16.E4M3.UNPACK_B R158, R13.reuse.H1 ;  /* 0x0000000dff9e723e */ /* 0x080fe200030006ff */
[----:B------:R-:W-:Y:S01]  /*b270*/  HADD2.F32 R85, -RZ, R84.H0_H0 ;  /* 0x20000054ff557230 */ /* 0x000fe20000004100 */
[----:B------:R-:W-:Y:S01]  /*b280*/  F2FP.F16.E4M3.UNPACK_B R157, R13 ;  /* 0x0000000dff9d723e */ /* 0x000fe200020006ff */
[--C-:B------:R-:W-:Y:S01]  /*b290*/  HADD2.F32 R52, -RZ, R40.reuse.H0_H0 ;  /* 0x20000028ff347230 */ /* 0x100fe20000004100 */
[----:B------:R-:W-:Y:S01]  /*b2a0*/  F2FP.SATFINITE.E4M3.F32.PACK_AB_MERGE_C R41, R41, R162, R161 ;  /* 0x000000a22929723e */ /* 0x000fe200048070a1 */
[----:B------:R-:W-:-:S02]  /*b2b0*/  HADD2.F32 R53, -RZ, R40.H1_H1 ;  /* 0x30000028ff357230 */ /* 0x000fc40000004100 */
[CC--:B------:R-:W-:Y:S01]  /*b2c0*/  FMUL.FTZ R87, R55.reuse, R85.reuse ;  /* 0x0000005537577220 */ /* 0x0c0fe20000410000 */
[----:B------:R-:W-:Y:S02]  /*b2d0*/  HADD2.F32 R40, -RZ, R14.H0_H0 ;  /* 0x2000000eff287230 */ /* 0x000fe40000004100 */
[C---:B------:R-:W-:Y:S01]  /*b2e0*/  FMUL.FTZ R86, R52.reuse, R85 ;  /* 0x0000005534567220 */ /* 0x040fe20000410000 */
[----:B------:R-:W-:Y:S01]  /*b2f0*/  HADD2.F32 R54, -RZ, R54.H1_H1 ;  /* 0x30000036ff367230 */ /* 0x000fe20000004100 */
[----:B------:R-:W-:Y:S01]  /*b300*/  F2FP.F16.E4M3.UNPACK_B R13, R12 ;  /* 0x0000000cff0d723e */ /* 0x000fe200020006ff */
[----:B------:R-:W-:Y:S02]  /*b310*/  HADD2.F32 R84, -RZ, R84.H1_H1 ;  /* 0x30000054ff547230 */ /* 0x000fe40000004100 */
        /* <DEDUP_REMOVED lines=49> */
[----:B------:R-:W-:Y:S01]  /*b630*/  F2FP.SATFINITE.E4M3.F32.PACK_AB_MERGE_C R13, R37, R50, R14 ;  /* 0x00000032250d723e */ /* 0x000fe2000480700e */
[----:B------:R-:W-:Y:S01]  /*b640*/  IMAD.MOV.U32 R14, RZ, RZ, R41 ;  /* 0x000000ffff0e7224 */ /* 0x000fe200078e0029 */
[----:B------:R-:W-:Y:S02]  /*b650*/  F2FP.SATFINITE.E4M3.F32.PACK_AB_MERGE_C R15, R39, R160, R54 ;  /* 0x000000a0270f723e */ /* 0x000fe40004807036 */
[----:B------:R-:W-:Y:S01]  /*b660*/  F2FP.SATFINITE.E4M3.F32.PACK_AB_MERGE_C R37, R36, R51, R40 ;  /* 0x000000332425723e */ /* 0x000fe20004807028 */
[----:B------:R-:W-:Y:S01]  /*b670*/  IMAD.MOV.U32 R36, RZ, RZ, R42 ;  /* 0x000000ffff247224 */ /* 0x000fe200078e002a */
[----:B------:R-:W-:-:S07]  /*b680*/  F2FP.SATFINITE.E4M3.F32.PACK_AB_MERGE_C R39, R84, R159, R158 ;  /* 0x0000009f5427723e */ /* 0x000fce000480709e */
.L_x_2749:
[----:B------:R-:W-:Y:S05]  /*b690*/  BSYNC B3 ;  /* 0x0000000000037941 */ /* 0x000fea0003800000 */
.L_x_2748:
[----:B------:R-:W-:Y:S01]  /*b6a0*/  ISETP.GE.AND P3, PT, R11, R134, PT ;  /* 0x000000860b00720c */ /* 0x000fe20003f66270 */
[----:B0-----:R0:W-:-:S12]  /*b6b0*/  ST.E.128 desc[UR54][R48.64], R12 ;  /* 0x0000000c30007985 */ /* 0x0011d8000c101d36 */
[----:B------:R-:W-:-:S04]  /*b6c0*/  @!P3 IADD3 R40, P5, R154, R11, RZ ;  /* 0x0000000b9a28b210 */ /* 0x000fc80007fbe0ff */
[----:B------:R-:W-:-:S05]  /*b6d0*/  @!P3 LEA.HI.X.SX32 R41, R11, R152, 0x1, P5 ;  /* 0x000000980b29b211 */ /* 0x000fca00028f0eff */
[----:B--2---:R0:W-:Y:S04]  /*b6e0*/  @!P3 ST.E.128 desc[UR54][R40.64], R36 ;  /* 0x000000242800b985 */ /* 0x0041e8000c101d36 */
.L_x_2747:
[----:B------:R-:W-:Y:S05]  /*b6f0*/  BSYNC B2 ;  /* 0x0000000000027941 */ /* 0x000fea0003800000 */
.L_x_2746:
        /* <DEDUP_REMOVED lines=29> */
[--C-:B------:R-:W-:Y:S01]  /*b8d0*/  SHF.R.U32.HI R43, RZ, 0x8, R81.reuse ;  /* 0x00000008ff2b7819 */ /* 0x100fe20000011651 */
[----:B--2---:R-:W-:Y:S01]  /*b8e0*/  IMAD.MOV.U32 R48, RZ, RZ, R36 ;  /* 0x000000ffff307224 */ /* 0x004fe200078e0024 */
[----:B------:R-:W-:Y:S01]  /*b8f0*/  SHF.R.U32.HI R55, RZ, 0x10, R81 ;  /* 0x00000010ff377819 */ /* 0x000fe20000011651 */
[----:B0-----:R-:W-:Y:S01]  /*b900*/  IMAD.MOV.U32 R42, RZ, RZ, R13 ;  /* 0x000000ffff2a7224 */ /* 0x001fe200078e000d */
[----:B------:R-:W-:Y:S01]  /*b910*/  MOV R46, R12 ;  /* 0x0000000c002e7202 */ /* 0x000fe20000000f00 */
[----:B------:R-:W-:Y:S01]  /*b920*/  IMAD.SHL.U32 R12, R43, 0x100, RZ ;  /* 0x000001002b0c7824 */ /* 0x000fe200078e00ff */
[----:B------:R-:W-:Y:S01]  /*b930*/  LOP3.LUT R49, R81, 0xff0000ff, RZ, 0xc0, !PT ;  /* 0xff0000ff51317812 */ /* 0x000fe200078ec0ff */
[----:B------:R-:W-:Y:S01]  /*b940*/  IMAD.MOV.U32 R43, RZ, RZ, R14 ;  /* 0x000000ffff2b7224 */ /* 0x000fe200078e000e */
[----:B------:R-:W-:Y:S01]  /*b950*/  SHF.R.U32.HI R53, RZ, 0x8, R83 ;  /* 0x00000008ff357819 */ /* 0x000fe20000011653 */
[----:B------:R-:W-:Y:S01]  /*b960*/  IMAD.U32 R14, R55, 0x10000, RZ ;  /* 0x00010000370e7824 */ /* 0x000fe200078e00ff */
[----:B------:R-:W-:-:S02]  /*b970*/  SHF.R.U32.HI R50, RZ, 0x8, R47 ;  /* 0x00000008ff327819 */ /* 0x000fc4000001162f */
[----:B------:R-:W-:Y:S02]  /*b980*/  SHF.R.U32.HI R52, RZ, 0x8, R45 ;  /* 0x00000008ff347819 */ /* 0x000fe4000001162d */
[----:B------:R-:W-:Y:S01]  /*b990*/  LOP3.LUT R49, R49, 0xff00, R12, 0xf8, !PT ;  /* 0x0000ff0031317812 */ /* 0x000fe200078ef80c */
[----:B------:R-:W-:Y:S01]  /*b9a0*/  IMAD.SHL.U32 R12, R53, 0x100, RZ ;  /* 0x00000100350c7824 */ /* 0x000fe200078e00ff */
[----:B------:R-:W-:Y:S01]  /*b9b0*/  SHF.R.U32.HI R81, RZ, 0x10, R83 ;  /* 0x00000010ff517819 */ /* 0x000fe20000011653 */
[----:B------:R-:W-:Y:S01]  /*b9c0*/  IMAD.SHL.U32 R36, R50, 0x100, RZ ;  /* 0x0000010032247824 */ /* 0x000fe200078e00ff */
[----:B------:R-:W-:Y:S02]  /*b9d0*/  LOP3.LUT R51, R83, 0xff0000ff, RZ, 0xc0, !PT ;  /* 0xff0000ff53337812 */ /* 0x000fe400078ec0ff */
[----:B------:R-:W-:Y:S02]  /*b9e0*/  SHF.R.U32.HI R80, RZ, 0x10, R45 ;  /* 0x00000010ff507819 */ /* 0x000fe4000001162d */
[----:B------:R-:W-:-:S02]  /*b9f0*/  LOP3.LUT R44, R45, 0xff0000ff, RZ, 0xc0, !PT ;  /* 0xff0000ff2d2c7812 */ /* 0x000fc400078ec0ff */
[----:B------:R-:W-:Y:S02]  /*ba00*/  SHF.R.U32.HI R54, RZ, 0x10, R47 ;  /* 0x00000010ff367819 */ /* 0x000fe4000001162f */
[----:B------:R-:W-:Y:S02]  /*ba10*/  LOP3.LUT R45, R47, 0xff0000ff, RZ, 0xc0, !PT ;  /* 0xff0000ff2f2d7812 */ /* 0x000fe400078ec0ff */
[----:B------:R-:W-:Y:S02]  /*ba20*/  SHF.L.U32 R13, R52, 0x8, RZ ;  /* 0x00000008340d7819 */ /* 0x000fe400000006ff */
        /* <DEDUP_REMOVED lines=11> */
[----:B------:R-:W-:Y:S01]  /*bae0*/  HADD2.F32 R44, -RZ, R47.H0_H0 ;  /* 0x2000002fff2c7230 */ /* 0x000fe20000004100 */
[----:B------:R-:W-:Y:S01]  /*baf0*/  LOP3.LUT R12, R51, 0xff0000, R12, 0xf8, !PT ;  /* 0x00ff0000330c7812 */ /* 0x000fe200078ef80c */
[----:B------:R-:W-:-:S02]  /*bb00*/  IMAD.U32 R36, R80, 0x10000, RZ ;  /* 0x0001000050247824 */ /* 0x000fc400078e00ff */
[-C--:B------:R-:W-:Y:S01]  /*bb10*/  FMUL.FTZ R81, R45, R13.reuse ;  /* 0x0000000d2d517220 */ /* 0x080fe20000410000 */
[----:B------:R-:W-:Y:S02]  /*bb20*/  HADD2.F32 R51, -RZ, R50.H0_H0 ;  /* 0x20000032ff337230 */ /* 0x000fe40000004100 */
[----:B------:R-:W-:Y:S01]  /*bb30*/  FMUL.FTZ R80, R44, R13 ;  /* 0x0000000d2c507220 */ /* 0x000fe20000410000 */
[----:B------:R-:W-:Y:S01]  /*bb40*/  SHF.L.U32 R54, R54, 0x10, RZ ;  /* 0x0000001036367819 */ /* 0x000fe200000006ff */
        /* <DEDUP_REMOVED lines=11> */
[CC--:B------:R-:W-:Y:S01]  /*bc00*/  FMUL.FTZ R46, R52.reuse, R51.reuse ;  /* 0x00000033342e7220 */ /* 0x0c0fe20000410000 */
[C---:B------:R-:W-:Y:S01]  /*bc10*/  FMUL.FTZ R55, R47.reuse, R51 ;  /* 0x000000332f377220 */ /* 0x040fe20000410000 */
[----:B------:R-:W-:Y:S01]  /*bc20*/  F2FP.F16.E4M3.UNPACK_B R155, R155 ;  /* 0x0000009bff9b723e */ /* 0x000fe200020006ff */
[----:B------:R-:W-:Y:S02]  /*bc30*/  HADD2.F32 R54, -RZ, R153.H0_H0 ;  /* 0x20000099ff367230 */ /* 0x000fe40000004100 */
[-C--:B------:R-:W-:Y:S01]  /*bc40*/  FFMA.FTZ R47, R47, R53.reuse, -R46 ;  /* 0x000000352f2f7223 */ /* 0x080fe2000001082e */
[----:B------:R-:W-:Y:S02]  /*bc50*/  HADD2.F32 R51, -RZ, R49.H0_H0 ;  /* 0x20000031ff337230 */ /* 0x000fe40000004100 */
[----:B------:R-:W-:Y:S01]  /*bc60*/  FFMA.FTZ R46, R52, R53, R55 ;  /* 0x00000035342e7223 */ /* 0x000fe20000010037 */
[----:B------:R-:W-:Y:S01]  /*bc70*/  HADD2.F32 R48, -RZ, R50.H0_H0 ;  /* 0x20000032ff307230 */ /* 0x000fe20000004100 */
[----:B------:R-:W-:Y:S01]  /*bc80*/  F2FP.F16.E4M3.UNPACK_B R80, R151.H1 ;  /* 0x00000097ff50723e */ /* 0x000fe200030006ff */
        /* <DEDUP_REMOVED lines=9> */
[-C--:B------:R-:W-:Y:S01]  /*bd20*/  FMUL.FTZ R51, R52, R153.reuse ;  /* 0x0000009934337220 */ /* 0x080fe20000410000 */
[----:B------:R-:W-:Y:S01]  /*bd30*/  F2FP.F16.E4M3.UNPACK_B R53, R38.H1 ;  /* 0x00000026ff35723e */ /* 0x000fe200030006ff */
[C---:B------:R-:W-:Y:S01]  /*bd40*/  FMUL.FTZ R153, R50.reuse, R153 ;  /* 0x0000009932997220 */ /* 0x040fe20000410000 */
[----:B------:R-:W-:Y:S01]  /*bd50*/  F2FP.F16.E4M3.UNPACK_B R55, R156.H1 ;  /* 0x0000009cff37723e */ /* 0x000fe200030006ff */
[----:B------:R-:W-:Y:S01]  /*bd60*/  FFMA.FTZ R51, R50, R155, -R51 ;  /* 0x0000009b32337223 */ /* 0x000fe20000010833 */
[----:B------:R-:W-:Y:S01]  /*bd70*/  F2FP.F16.E4M3.UNPACK_B R50, R43.H1 ;  /* 0x0000002bff32723e */ /* 0x000fe200030006ff */
[--C-:B------:R-:W-:Y:S02]  /*bd80*/  HADD2.F32 R83, -RZ, R80.reuse.H0_H0 ;  /* 0x20000050ff537230 */ /* 0x100fe40000004100 */
[----:B------:R-:W-:Y:S01]  /*bd90*/  FFMA.FTZ R82, R52, R155, R153 ;  /* 0x0000009b34527223 */ /* 0x000fe20000010099 */
[--C-:B------:R-:W-:Y:S01]  /*bda0*/  HADD2.F32 R54, -RZ, R53.reuse.H0_H0 ;  /* 0x20000035ff367230 */ /* 0x100fe20000004100 */
[----:B------:R-:W-:Y:S01]  /*bdb0*/  F2FP.F16.E4M3.UNPACK_B R151, R151 ;  /* 0x00000097ff97723e */ /* 0x000fe200020006ff */
[----:B------:R-:W-:Y:S01]  /*bdc0*/  HADD2.F32 R80, -RZ, R80.H1_H1 ;  /* 0x30000050ff507230 */ /* 0x000fe20000004100 */
[----:B------:R-:W-:Y:S01]  /*bdd0*/  F2FP.F16.E4M3.UNPACK_B R43, R43 ;  /* 0x0000002bff2b723e */ /* 0x000fe200020006ff */
[----:B------:R-:W-:-:S02]  /*bde0*/  HADD2.F32 R53, -RZ, R53.H1_H1 ;  /* 0x30000035ff357230 */ /* 0x000fc40000004100 */
[-C--:B------:R-:W-:Y:S01]  /*bdf0*/  FMUL.FTZ R85, R54, R83.reuse ;  /* 0x0000005336557220 */ /* 0x080fe20000410000 */
[--C-:B------:R-:W-:Y:S01]  /*be00*/  HADD2.F32 R52, -RZ, R50.reuse.H0_H0 ;  /* 0x20000032ff347230 */ /* 0x100fe20000004100 */
[----:B------:R-:W-:Y:S01]  /*be10*/  F2FP.F16.E4M3.UNPACK_B R156, R156 ;  /* 0x0000009cff9c723e */ /* 0x000fe200020006ff */
[--C-:B------:R-:W-:Y:S02]  /*be20*/  HADD2.F32 R81, -RZ, R55.reuse.H0_H0 ;  /* 0x20000037ff517230 */ /* 0x100fe40000004100 */
[----:B------:R-:W-:Y:S01]  /*be30*/  FMUL.FTZ R87, R53, R80 ;  /* 0x0000005035577220 */ /* 0x000fe20000410000 */
[----:B------:R-:W-:Y:S02]  /*be40*/  HADD2.F32 R50, -RZ, R50.H1_H1 ;  /* 0x30000032ff327230 */ /* 0x000fe40000004100 */
[C---:B------:R-:W-:Y:S01]  /*be50*/  FMUL.FTZ R83, R52.reuse, R83 ;  /* 0x0000005334537220 */ /* 0x040fe20000410000 */
[----:B------:R-:W-:Y:S02]  /*be60*/  HADD2.F32 R55, -RZ, R55.H1_H1 ;  /* 0x30000037ff377230 */ /* 0x000fe40000004100 */
[-C--:B------:R-:W-:Y:S01]  /*be70*/  FFMA.FTZ R85, R52, R81.reuse, -R85 ;  /* 0x0000005134557223 */ /* 0x080fe20000010855 */
[----:B------:R-:W-:Y:S01]  /*be80*/  F2FP.SATFINITE.E4M3.F32.PACK_AB_MERGE_C R44, R47, R44, RZ ;  /* 0x0000002c2f2c723e */ /* 0x000fe200048070ff */
        /* <DEDUP_REMOVED lines=8> */
[----:B------:R-:W-:Y:S01]  /*bf10*/  F2FP.SATFINITE.E4M3.F32.PACK_AB_MERGE_C R45, R51, R48, R44 ;  /* 0x00000030332d723e */ /* 0x000fe2000480702c */
[--C-:B------:R-:W-:Y:S01]  /*bf20*/  HADD2.F32 R52, -RZ, R50.reuse.H0_H0 ;  /* 0x20000032ff347230 */ /* 0x100fe20000004100 */
[----:B------:R-:W-:Y:S01]  /*bf30*/  F2FP.F16.E4M3.UNPACK_B R48, R36 ;  /* 0x00000024ff30723e */ /* 0x000fe200020006ff */
        /* <DEDUP_REMOVED lines=10> */
[----:B------:R-:W-:Y:S01]  /*bfe0*/  F2FP.SATFINITE.E4M3.F32.PACK_AB_MERGE_C R44, R82, R49, R46 ;  /* 0x00000031522c723e */ /* 0x000fe2000480702e */
[-C--:B------:R-:W-:Y:S01]  /*bff0*/  FFMA.FTZ R81, R38, R53.reuse, -R81 ;  /* 0x0000003526517223 */ /* 0x080fe20000010851 */
[----:B------:R-:W-:Y:S01]  /*c000*/  FFMA.FTZ R38, R52, R53, R55 ;  /* 0x0000003534267223 */ /* 0x000fe20000010037 */
[-C--:B------:R-:W-:Y:S01]  /*c010*/  FFMA.FTZ R151, R50, R156.reuse, R151 ;  /* 0x0000009c32977223 */ /* 0x080fe20000010097 */
[----:B------:R-:W-:Y:S01]  /*c020*/  F2FP.F16.E4M3.UNPACK_B R50, R37 ;  /* 0x00000025ff32723e */ /* 0x000fe200020006ff */
[----:B------:R-:W-:Y:S01]  /*c030*/  FFMA.FTZ R54, R43, R156, -R54 ;  /* 0x0000009c2b367223 */ /* 0x000fe20000010836 */
[----:B------:R-:W-:Y:S01]  /*c040*/  F2FP.SATFINITE.E4M3.F32.PACK_AB_MERGE_C R43, R80, R85, RZ ;  /* 0x00000055502b723e */ /* 0x000fe200048070ff */
[----:B------:R-:W-:Y:S01]  /*c050*/  HADD2.F32 R53, -RZ, R48.H0_H0 ;  /* 0x20000030ff357230 */ /* 0x000fe20000004100 */
[----:B------:R-:W-:Y:S01]  /*c060*/  F2FP.F16.E4M3.UNPACK_B R51, R14 ;  /* 0x0000000eff33723e */ /* 0x000fe200020006ff */
[----:B------:R-:W-:Y:S01]  /*c070*/  HADD2.F32 R49, -RZ, R50.H0_H0 ;  /* 0x20000032ff317230 */ /* 0x000fe20000004100 */
[----:B------:R-:W-:Y:S01]  /*c080*/  F2FP.SATFINITE.E4M3.F32.PACK_AB_MERGE_C R43, R54, R81, R43 ;  /* 0x00000051362b723e */ /* 0x000fe2000480702b */
        /* <DEDUP_REMOVED lines=15> */
[-C--:B------:R-:W-:Y:S01]  /*c180*/  FFMA.FTZ R37, R48, R51.reuse, -R55 ;  /* 0x0000003330257223 */ /* 0x080fe20000010837 */
[----:B------:R-:W-:Y:S02]  /*c190*/  HADD2.F32 R48, -RZ, R42.H0_H0 ;  /* 0x2000002aff307230 */ /* 0x000fe40000004100 */
[----:B------:R-:W-:Y:S01]  /*c1a0*/  FFMA.FTZ R36, R50, R51, R53 ;  /* 0x0000003332247223 */ /* 0x000fe20000010035 */
[--C-:B------:R-:W-:Y:S01]  /*c1b0*/  HADD2.F32 R50, -RZ, R49.reuse.H0_H0 ;  /* 0x20000031ff327230 */ /* 0x100fe20000004100 */
[----:B------:R-:W-:Y:S01]  /*c1c0*/  F2FP.F16.E4M3.UNPACK_B R14, R14.H1 ;  /* 0x0000000eff0e723e */ /* 0x000fe200030006ff */
[----:B------:R-:W-:Y:S01]  /*c1d0*/  HADD2.F32 R49, -RZ, R49.H1_H1 ;  /* 0x30000031ff317230 */ /* 0x000fe20000004100 */
[----:B------:R-:W-:Y:S01]  /*c1e0*/  F2FP.SATFINITE.E4M3.F32.PACK_AB_MERGE_C R83, R84, R83, RZ ;  /* 0x000000535453723e */ /* 0x000fe200048070ff */
[----:B------:R-:W-:-:S02]  /*c1f0*/  HADD2.F32 R54, -RZ, R52.H1_H1 ;  /* 0x30000034ff367230 */ /* 0x000fc40000004100 */
[----:B------:R-:W-:Y:S01]  /*c200*/  HADD2.F32 R53, -RZ, R52.H0_H0 ;  /* 0x20000034ff357230 */ /* 0x000fe20000004100 */
[----:B------:R-:W-:Y:S01]  /*c210*/  F2FP.SATFINITE.E4M3.F32.PACK_AB_MERGE_C R38, R151, R38, R83 ;  /* 0x000000269726723e */ /* 0x000fe20004807053 */
[----:B------:R-:W-:Y:S02]  /*c220*/  HADD2.F32 R42, -RZ, R42.H1_H1 ;  /* 0x3000002aff2a7230 */ /* 0x000fe40000004100 */
[CC--:B------:R-:W-:Y:S01]  /*c230*/  FMUL.FTZ R81, R49.reuse, R54.reuse ;  /* 0x0000003631517220 */ /* 0x0c0fe20000410000 */
[--C-:B------:R-:W-:Y:S02]  /*c240*/  HADD2.F32 R51, -RZ, R14.reuse.H0_H0 ;  /* 0x2000000eff337230 */ /* 0x100fe40000004100 */
[-C--:B------:R-:W-:Y:S01]  /*c250*/  FMUL.FTZ R55, R50, R53.reuse ;  /* 0x0000003532377220 */ /* 0x080fe20000410000 */
[----:B------:R-:W-:Y:S02]  /*c260*/  HADD2.F32 R52, -RZ, R14.H1_H1 ;  /* 0x3000000eff347230 */ /* 0x000fe40000004100 */
        /* <DEDUP_REMOVED lines=50> */
[----:B------:R-:W-:Y:S01]  /*c590*/  F2FP.SATFINITE.E4M3.F32.PACK_AB_MERGE_C R50, R50, R127, RZ ;  /* 0x0000007f3232723e */ /* 0x000fe200048070ff */
[----:B------:R-:W-:Y:S01]  /*c5a0*/  IMAD.MOV.U32 R14, RZ, RZ, R43 ;  /* 0x000000ffff0e7224 */ /* 0x000fe200078e002b */
[----:B------:R-:W-:-:S02]  /*c5b0*/  F2FP.SATFINITE.E4M3.F32.PACK_AB_MERGE_C R42, R42, R81, RZ ;  /* 0x000000512a2a723e */ /* 0x000fc400048070ff */
[----:B------:R-:W-:Y:S01]  /*c5c0*/  F2FP.SATFINITE.E4M3.F32.PACK_AB_MERGE_C R37, R36, R47, R83 ;  /* 0x0000002f2425723e */ /* 0x000fe20004807053 */
[----:B------:R-:W-:Y:S01]  /*c5d0*/  IMAD.MOV.U32 R36, RZ, RZ, R44 ;  /* 0x000000ffff247224 */ /* 0x000fe200078e002c */
[----:B------:R-:W-:Y:S02]  /*c5e0*/  F2FP.SATFINITE.E4M3.F32.PACK_AB_MERGE_C R15, R51, R86, R50 ;  /* 0x00000056330f723e */ /* 0x000fe40004807032 */
[----:B------:R-:W-:-:S07]  /*c5f0*/  F2FP.SATFINITE.E4M3.F32.PACK_AB_MERGE_C R39, R48, R87, R42 ;  /* 0x000000573027723e */ /* 0x000fce000480702a */
.L_x_2751:
[----:B------:R-:W-:Y:S05]  /*c600*/  BSYNC B2 ;  /* 0x0000000000027941 */ /* 0x000fea0003800000 */
.L_x_2750:
[----:B------:R-:W-:Y:S01]  /*c610*/  ISETP.GE.AND P3, PT, R11, R134, PT ;  /* 0x000000860b00720c */ /* 0x000fe20003f66270 */
[----:B0-----:R0:W-:-:S12]  /*c620*/  ST.E.128 desc[UR54][R40.64], R12 ;  /* 0x0000000c28007985 */ /* 0x0011d8000c101d36 */
[----:B------:R-:W-:-:S04]  /*c630*/  @!P3 IADD3 R42, P5, R154, R11, RZ ;  /* 0x0000000b9a2ab210 */ /* 0x000fc80007fbe0ff */
[----:B------:R-:W-:-:S05]  /*c640*/  @!P3 LEA.HI.X.SX32 R43, R11, R152, 0x1, P5 ;  /* 0x000000980b2bb211 */ /* 0x000fca00028f0eff */
[----:B--2---:R0:W-:Y:S04]  /*c650*/  @!P3 ST.E.128 desc[UR54][R42.64], R36 ;  /* 0x000000242a00b985 */ /* 0x0041e8000c101d36 */
.L_x_2741:
[----:B------:R-:W-:Y:S05]  /*c660*/  BSYNC B1 ;  /* 0x0000000000017941 */ /* 0x000fea0003800000 */
.L_x_2740:
[----:B------:R-:W-:-:S03]  /*c670*/  UMOV UR4, 0xffffffff ;  /* 0xffffffff00047882 */ /* 0x000fc60000000000 */
[----:B------:R-:W-:Y:S05]  /*c680*/  BRA.DIV UR4, `(.L_x_2752) ;  /* 0x0000025204687947 */ /* 0x000fea000b800000 */
[----:B------:R0:W0:Y:S04]  /*c690*/  SHFL.IDX PT, R44, R119, 0x1, 0x1e1f ;  /* 0x003e1f00772c7f89 */ /* 0x00002800000e0000 */
[----:B--2---:R-:W2:Y:S02]  /*c6a0*/  SHFL.IDX PT, R120, R120, 0x1, 0x1e1f ;  /* 0x003e1f0078787f89 */ /* 0x004ea400000e0000 */
.L_x_3038:
        /* <DEDUP_REMOVED lines=15> */
[----:B------:R-:W-:Y:S02]  /*c7a0*/  LEA.HI R12, R12, R11, RZ, 0x2 ;  /* 0x0000000b0c0c7211 */ /* 0x000fe400078f10ff */
[----:B------:R-:W-:Y:S02]  /*c7b0*/  SHF.L.U32 R11, R11, 0x4, RZ ;  /* 0x000000040b0b7819 */ /* 0x000fe400000006ff */
[----:B------:R-:W-:Y:S02]  /*c7c0*/  SHF.R.S32.HI R12, RZ, 0x2, R12 ;  /* 0x00000002ff0c7819 */ /* 0x000fe4000001140c */
[----:B-----5:R-:W-:-:S04]  /*c7d0*/  LOP3.LUT R13, R13, 0x30, R11, 0xf8, !PT ;  /* 0x000000300d0d7812 */ /* 0x020fc800078ef80b */
[----:B------:R-:W-:Y:S01]  /*c7e0*/  LOP3.LUT R13, R13, R0, RZ, 0x3c, !PT ;  /* 0x000000000d0d7212 */ /* 0x000fe200078e3cff */
[----:B---3--:R-:W-:-:S04]  /*c7f0*/  IMAD R12, R12, 0x2800, R14 ;  /* 0x000028000c0c7824 */ /* 0x008fc800078e020e */
        /* <DEDUP_REMOVED lines=12> */
[----:B------:R-:W-:Y:S02]  /*c8c0*/  SHF.R.U32.HI R58, RZ, 0x10, R69 ;  /* 0x00000010ff3a7819 */ /* 0x000fe40000011645 */
[----:B------:R-:W-:Y:S01]  /*c8d0*/  MOV R47, R12 ;  /* 0x0000000c002f7202 */ /* 0x000fe20000000f00 */
        /* <DEDUP_REMOVED lines=14> */
[----:B------:R-:W-:-:S02]  /*c9c0*/  LOP3.LUT R55, R51, 0xff00, R14, 0xf8, !PT ;  /* 0x0000ff0033377812 */ /* 0x000fc400078ef80e */
[----:B------:R-:W-:Y:S01]  /*c9d0*/  LOP3.LUT R14, R12, 0xff0000, R13, 0xf8, !PT ;  /* 0x00ff00000c0e7812 */ /* 0x000fe200078ef80d */
[----:B------:R-:W-:Y:S01]  /*c9e0*/  IMAD.U32 R12, R54, 0x10000, RZ ;  /* 0x00010000360c7824 */ /* 0x000fe200078e00ff */
[----:B------:R-:W-:Y:S02]  /*c9f0*/  LOP3.LUT R36, R48, 0xff00, R49, 0xf8, !PT ;  /* 0x0000ff0030247812 */ /* 0x000fe400078ef831 */
[----:B------:R-:W-:Y:S02]  /*ca00*/  LOP3.LUT R45, R46, 0xff00, R45, 0xf8, !PT ;  /* 0x0000ff002e2d7812 */ /* 0x000fe400078ef82d */
[----:B------:R-:W-:Y:S02]  /*ca10*/  F2FP.F16.E4M3.UNPACK_B R54, R147.H1 ;  /* 0x00000093ff36723e */ /* 0x000fe400030006ff */
[----:B------:R-:W-:Y:S02]  /*ca20*/  F2FP.F16.E4M3.UNPACK_B R51, R50.H1 ;  /* 0x00000032ff33723e */ /* 0x000fe400030006ff */
        /* <DEDUP_REMOVED lines=68> */
[--C-:B------:R-:W-:Y:S02]  /*ce70*/  HADD2.F32 R51, -RZ, R148.reuse.H0_H0 ;  /* 0x20000094ff337230 */ /* 0x100fe40000004100 */
[----:B------:R-:W-:Y:S01]  /*ce80*/  FFMA.FTZ R69, R49, R52, R82 ;  /* 0x0000003431457223 */ /* 0x000fe20000010052 */
[----:B------:R-:W-:Y:S01]  /*ce90*/  HADD2.F32 R148, -RZ, R148.H1_H1 ;  /* 0x30000094ff947230 */ /* 0x000fe20000004100 */
[-C--:B------:R-:W-:Y:S01]  /*cea0*/  F2FP.F16.E4M3.UNPACK_B R52, R14.reuse ;  /* 0x0000000eff34723e */ /* 0x080fe200020006ff */
[----:B------:R-:W-:Y:S01]  /*ceb0*/  HADD2.F32 R48, -RZ, R47.H0_H0 ;  /* 0x2000002fff307230 */ /* 0x000fe20000004100 */
[----:B------:R-:W-:Y:S01]  /*cec0*/  F2FP.F16.E4M3.UNPACK_B R14, R14.H1 ;  /* 0x0000000eff0e723e */ /* 0x000fe200030006ff */
[----:B------:R-:W-:Y:S01]  /*ced0*/  HADD2.F32 R38, -RZ, R43.H0_H0 ;  /* 0x2000002bff267230 */ /* 0x000fe20000004100 */
[----:B------:R-:W-:Y:S01]  /*cee0*/  F2FP.SATFINITE.E4M3.F32.PACK_AB_MERGE_C R69, R69, R54, RZ ;  /* 0x000000364545723e */ /* 0x000fe200048070ff */
[----:B------:R-:W-:-:S02]  /*cef0*/  HADD2.F32 R47, -RZ, R47.H1_H1 ;  /* 0x3000002fff2f7230 */ /* 0x000fc40000004100 */
[-C--:B------:R-:W-:Y:S01]  /*cf00*/  FMUL.FTZ R53, R48, R51.reuse ;  /* 0x0000003330357220 */ /* 0x080fe20000410000 */
[--C-:B------:R-:W-:Y:S02]  /*cf10*/  HADD2.F32 R49, -RZ, R150.reuse.H0_H0 ;  /* 0x20000096ff317230 */ /* 0x100fe40000004100 */
[C---:B------:R-:W-:Y:S01]  /*cf20*/  FMUL.FTZ R51, R38.reuse, R51 ;  /* 0x0000003326337220 */ /* 0x040fe20000410000 */
[----:B------:R-:W-:Y:S02]  /*cf30*/  HADD2.F32 R43, -RZ, R43.H1_H1 ;  /* 0x3000002bff2b7230 */ /* 0x000fe40000004100 */
[-C--:B------:R-:W-:Y:S01]  /*cf40*/  FMUL.FTZ R50, R47, R148.reuse ;  /* 0x000000942f327220 */ /* 0x080fe20000410000 */
[----:B------:R-:W-:Y:S02]  /*cf50*/  HADD2.F32 R150, -RZ, R150.H1_H1 ;  /* 0x30000096ff967230 */ /* 0x000fe40000004100 */
[-C--:B------:R-:W-:Y:S01]  /*cf60*/  FFMA.FTZ R53, R38, R49.reuse, -R53 ;  /* 0x0000003126357223 */ /* 0x080fe20000010835 */
[----:B------:R-:W-:Y:S01]  /*cf70*/  FFMA.FTZ R38, R48, R49, R51 ;  /* 0x0000003130267223 */ /* 0x000fe20000010033 */
[C---:B------:R-:W-:Y:S01]  /*cf80*/  FMUL.FTZ R148, R43.reuse, R148 ;  /* 0x000000942b947220 */ /* 0x040fe20000410000 */
[----:B------:R-:W-:Y:S01]  /*cf90*/  F2FP.F16.E4M3.UNPACK_B R49, R37 ;  /* 0x00000025ff31723e */ /* 0x000fe200020006ff */
[-C--:B------:R-:W-:Y:S01]  /*cfa0*/  FFMA.FTZ R70, R43, R150.reuse, -R50 ;  /* 0x000000962b467223 */ /* 0x080fe20000010832 */
[----:B------:R-:W-:Y:S01]  /*cfb0*/  F2FP.SATFINITE.E4M3.F32.PACK_AB_MERGE_C R43, R68, R45, RZ ;  /* 0x0000002d442b723e */ /* 0x000fe200048070ff */
[----:B------:R-:W-:Y:S01]  /*cfc0*/  FFMA.FTZ R51, R47, R150, R148 ;  /* 0x000000962f337223 */ /* 0x000fe20000010094 */
[----:B------:R-:W-:Y:S01]  /*cfd0*/  F2FP.F16.E4M3.UNPACK_B R54, R36 ;  /* 0x00000024ff36723e */ /* 0x000fe200020006ff */
[----:B------:R-:W-:Y:S01]  /*cfe0*/  HADD2.F32 R50, -RZ, R49.H0_H0 ;  /* 0x20000031ff327230 */ /* 0x000fe20000004100 */
[----:B------:R-:W-:-:S02]  /*cff0*/  F2FP.F16.E4M3.UNPACK_B R48, R42 ;  /* 0x0000002aff30723e */ /* 0x000fc400020006ff */
[----:B------:R-:W-:Y:S02]  /*d000*/  F2FP.SATFINITE.E4M3.F32.PACK_AB_MERGE_C R45, R57, R46, RZ ;  /* 0x0000002e392d723e */ /* 0x000fe400048070ff */
[----:B------:R-:W-:Y:S01]  /*d010*/  F2FP.SATFINITE.E4M3.F32.PACK_AB_MERGE_C R43, R58, R55, R43 ;  /* 0x000000373a2b723e */ /* 0x000fe2000480702b */
[----:B------:R-:W-:Y:S01]  /*d020*/  HADD2.F32 R55, -RZ, R54.H0_H0 ;  /* 0x20000036ff377230 */ /* 0x000fe20000004100 */
[----:B------:R-:W-:Y:S01]  /*d030*/  F2FP.SATFINITE.E4M3.F32.PACK_AB_MERGE_C R46, R80, R59, RZ ;  /* 0x0000003b502e723e */ /* 0x000fe200048070ff */
        /* <DEDUP_REMOVED lines=20> */
[----:B------:R-:W-:-:S02]  /*d180*/  HADD2.F32 R36, -RZ, R42.H0_H0 ;  /* 0x2000002aff247230 */ /* 0x000fc40000004100 */
[--C-:B------:R-:W-:Y:S02]  /*d190*/  HADD2.F32 R49, -RZ, R37.reuse.H0_H0 ;  /* 0x20000025ff317230 */ /* 0x100fe40000004100 */
[--C-:B------:R-:W-:Y:S02]  /*d1a0*/  HADD2.F32 R51, -RZ, R50.reuse.H0_H0 ;  /* 0x20000032ff337230 */ /* 0x100fe40000004100 */
[----:B------:R-:W-:Y:S02]  /*d1b0*/  HADD2.F32 R37, -RZ, R37.H1_H1 ;  /* 0x30000025ff257230 */ /* 0x000fe40000004100 */
[----:B------:R-:W-:Y:S02]  /*d1c0*/  HADD2.F32 R52, -RZ, R50.H1_H1 ;  /* 0x30000032ff347230 */ /* 0x000fe40000004100 */
[-C--:B------:R-:W-:Y:S01]  /*d1d0*/  FMUL.FTZ R53, R49, R51.reuse ;  /* 0x0000003331357220 */ /* 0x080fe20000410000 */
[----:B------:R-:W-:Y:S01]  /*d1e0*/  FMUL.FTZ R54, R36, R51 ;  /* 0x0000003324367220 */ /* 0x000fe20000410000 */
[----:B------:R-:W-:-:S02]  /*d1f0*/  HADD2.F32 R42, -RZ, R42.H1_H1 ;  /* 0x3000002aff2a7230 */ /* 0x000fc40000004100 */
[--C-:B------:R-:W-:Y:S02]  /*d200*/  HADD2.F32 R50, -RZ, R14.reuse.H0_H0 ;  /* 0x2000000eff327230 */ /* 0x100fe40000004100 */
        /* <DEDUP_REMOVED lines=55> */
[----:B------:R-:W-:Y:S02]  /*d580*/  F2FP.SATFINITE.E4M3.F32.PACK_AB_MERGE_C R13, R58, R47, R59 ;  /* 0x0000002f3a0d723e */ /* 0x000fe4000480703b */
[----:B------:R-:W-:Y:S02]  /*d590*/  F2FP.SATFINITE.E4M3.F32.PACK_AB_MERGE_C R37, R57, R48, R68 ;  /* 0x000000303925723e */ /* 0x000fe40004807044 */
[----:B------:R-:W-:-:S07]  /*d5a0*/  F2FP.SATFINITE.E4M3.F32.PACK_AB_MERGE_C R39, R53, R80, R54 ;  /* 0x000000503527723e */ /* 0x000fce0004807036 */
.L_x_2756:
[----:B------:R-:W-:Y:S05]  /*d5b0*/  BSYNC B2 ;  /* 0x0000000000027941 */ /* 0x000fea0003800000 */
.L_x_2755:
[----:B------:R-:W-:Y:S01]  /*d5c0*/  ISETP.GE.AND P3, PT, R11, R134, PT ;  /* 0x000000860b00720c */ /* 0x000fe20003f66270 */
[----:B0-----:R0:W-:-:S12]  /*d5d0*/  ST.E.128 desc[UR54][R40.64], R12 ;  /* 0x0000000c28007985 */ /* 0x0011d8000c101d36 */
[----:B------:R-:W-:-:S04]  /*d5e0*/  @!P3 IADD3 R42, P4, R11, R120, RZ ;  /* 0x000000780b2ab210 */ /* 0x000fc80007f9e0ff */
[----:B------:R-:W-:-:S05]  /*d5f0*/  @!P3 LEA.HI.X.SX32 R43, R11, R44, 0x1, P4 ;  /* 0x0000002c0b2bb211 */ /* 0x000fca00020f0eff */
[----:B--2---:R0:W-:Y:S04]  /*d600*/  @!P3 ST.E.128 desc[UR54][R42.64], R36 ;  /* 0x000000242a00b985 */ /* 0x0041e8000c101d36 */
.L_x_2754:
[----:B------:R-:W-:Y:S05]  /*d610*/  BSYNC B1 ;  /* 0x0000000000017941 */ /* 0x000fea0003800000 */
.L_x_2753:
        /* <DEDUP_REMOVED lines=33> */
[----:B------:R-:W-:Y:S01]  /*d830*/  IMAD.SHL.U32 R12, R42, 0x100, RZ ;  /* 0x000001002a0c7824 */ /* 0x000fe200078e00ff */
[----:B------:R-:W-:Y:S01]  /*d840*/  SHF.R.U32.HI R50, RZ, 0x8, R61 ;  /* 0x00000008ff327819 */ /* 0x000fe2000001163d */
[----:B------:R-:W-:Y:S01]  /*d850*/  IMAD.MOV.U32 R42, RZ, RZ, R14 ;  /* 0x000000ffff2a7224 */ /* 0x000fe200078e000e */
[----:B------:R-:W-:Y:S02]  /*d860*/  SHF.R.U32.HI R55, RZ, 0x10, R73 ;  /* 0x00000010ff377819 */ /* 0x000fe40000011649 */
[----:B------:R-:W-:Y:S01]  /*d870*/  LOP3.LUT R47, R47, 0xff00, R12, 0xf8, !PT ;  /* 0x0000ff002f2f7812 */ /* 0x000fe200078ef80c */
[----:B------:R-:W-:Y:S01]  /*d880*/  IMAD.SHL.U32 R12, R51, 0x100, RZ ;  /* 0x00000100330c7824 */ /* 0x000fe200078e00ff */
[----:B------:R-:W-:-:S02]  /*d890*/  SHF.R.U32.HI R56, RZ, 0x10, R75 ;  /* 0x00000010ff387819 */ /* 0x000fc4000001164b */
[----:B------:R-:W-:Y:S02]  /*d8a0*/  LOP3.LUT R49, R75, 0xff0000ff, RZ, 0xc0, !PT ;  /* 0xff0000ff4b317812 */ /* 0x000fe400078ec0ff */
[----:B------:R-:W-:Y:S02]  /*d8b0*/  SHF.R.U32.HI R46, RZ, 0x8, R63 ;  /* 0x00000008ff2e7819 */ /* 0x000fe4000001163f */
[----:B------:R-:W-:Y:S02]  /*d8c0*/  LOP3.LUT R53, R61, 0xff0000ff, RZ, 0xc0, !PT ;  /* 0xff0000ff3d357812 */ /* 0x000fe400078ec0ff */
[----:B------:R-:W-:Y:S01]  /*d8d0*/  SHF.L.U32 R14, R50, 0x8, RZ ;  /* 0x00000008320e7819 */ /* 0x000fe200000006ff */
[----:B------:R-:W-:Y:S01]  /*d8e0*/  IMAD.SHL.U32 R38, R46, 0x100, RZ ;  /* 0x000001002e267824 */ /* 0x000fe200078e00ff */
[----:B------:R-:W-:Y:S01]  /*d8f0*/  MOV R48, R36 ;  /* 0x0000002400307202 */ /* 0x000fe20000000f00 */
[----:B------:R-:W-:Y:S01]  /*d900*/  IMAD.U32 R36, R55, 0x10000, RZ ;  /* 0x0001000037247824 */ /* 0x000fe200078e00ff */
[----:B------:R-:W-:Y:S01]  /*d910*/  LOP3.LUT R51, R49, 0xff00, R12, 0xf8, !PT ;  /* 0x0000ff0031337812 */ /* 0x000fe200078ef80c */
[----:B------:R-:W-:Y:S01]  /*d920*/  IMAD.U32 R12, R56, 0x10000, RZ ;  /* 0x00010000380c7824 */ /* 0x000fe200078e00ff */
[----:B------:R-:W-:-:S02]  /*d930*/  LOP3.LUT R55, R53, 0xff00, R14, 0xf8, !PT ;  /* 0x0000ff0035377812 */ /* 0x000fc400078ef80e */
[----:B------:R-:W-:Y:S02]  /*d940*/  F2FP.F16.E4M3.UNPACK_B R53, R140.H1 ;  /* 0x0000008cff35723e */ /* 0x000fe400030006ff */
[----:B------:R-:W-:Y:S02]  /*d950*/  F2FP.F16.E4M3.UNPACK_B R46, R45.H1 ;  /* 0x0000002dff2e723e */ /* 0x000fe400030006ff */
[----:B------:R-:W-:Y:S01]  /*d960*/  F2FP.F16.E4M3.UNPACK_B R49, R48.H1 ;  /* 0x00000030ff31723e */ /* 0x000fe200030006ff */
[--C-:B------:R-:W-:Y:S01]  /*d970*/  HADD2.F32 R14, -RZ, R53.reuse.H0_H0 ;  /* 0x20000035ff0e7230 */ /* 0x100fe20000004100 */
[----:B------:R-:W-:Y:S01]  /*d980*/  SHF.R.U32.HI R52, RZ, 0x10, R61 ;  /* 0x00000010ff347819 */ /* 0x000fe2000001163d */
[----:B------:R-:W-:Y:S01]  /*d990*/  HADD2.F32 R53, -RZ, R53.H1_H1 ;  /* 0x30000035ff357230 */ /* 0x000fe20000004100 */
[----:B------:R-:W-:Y:S01]  /*d9a0*/  LOP3.LUT R57, R63, 0xff0000ff, RZ, 0xc0, !PT ;  /* 0xff0000ff3f397812 */ /* 0x000fe200078ec0ff */
[----:B------:R-:W-:Y:S01]  /*d9b0*/  HADD2.F32 R50, -RZ, R49.H0_H0 ;  /* 0x20000031ff327230 */ /* 0x000fe20000004100 */
[----:B------:R-:W-:-:S02]  /*d9c0*/  LOP3.LUT R12, R51, 0xff0000, R12, 0xf8, !PT ;  /* 0x00ff0000330c7812 */ /* 0x000fc400078ef80c */
[----:B------:R-:W-:Y:S01]  /*d9d0*/  LOP3.LUT R36, R47, 0xff0000, R36, 0xf8, !PT ;  /* 0x00ff00002f247812 */ /* 0x000fe200078ef824 */
[--C-:B------:R-:W-:Y:S01]  /*d9e0*/  HADD2.F32 R47, -RZ, R46.reuse.H0_H0 ;  /* 0x2000002eff2f7230 */ /* 0x100fe20000004100 */
[----:B------:R-:W-:Y:S01]  /*d9f0*/  F2FP.F16.E4M3.UNPACK_B R51, R142.H1 ;  /* 0x0000008eff33723e */ /* 0x000fe200030006ff */
[-C--:B------:R-:W-:Y:S01]  /*da00*/  FMUL.FTZ R56, R50, R14.reuse ;  /* 0x0000000e32387220 */ /* 0x080fe20000410000 */
[----:B------:R-:W-:Y:S02]  /*da10*/  SHF.R.U32.HI R54, RZ, 0x10, R63 ;  /* 0x00000010ff367819 */ /* 0x000fe4000001163f */
[----:B------:R-:W-:Y:S01]  /*da20*/  LOP3.LUT R57, R57, 0xff00, R38, 0xf8, !PT ;  /* 0x0000ff0039397812 */ /* 0x000fe200078ef826 */
[----:B------:R-:W-:Y:S01]  /*da30*/  IMAD.U32 R38, R52, 0x10000, RZ ;  /* 0x0001000034267824 */ /* 0x000fe200078e00ff */
[----:B------:R-:W-:Y:S01]  /*da40*/  SHF.L.U32 R54, R54, 0x10, RZ ;  /* 0x0000001036367819 */ /* 0x000fe200000006ff */
[--C-:B------:R-:W-:Y:S02]  /*da50*/  HADD2.F32 R52, -RZ, R51.reuse.H0_H0 ;  /* 0x20000033ff347230 */ /* 0x100fe40000004100 */
        /* <DEDUP_REMOVED lines=172> */
.L_x_2760:
[----:B------:R-:W-:Y:S05]  /*e520*/  BSYNC B2 ;  /* 0x0000000000027941 */ /* 0x000fea0003800000 */
.L_x_2759:
[----:B------:R-:W-:Y:S01]  /*e530*/  ISETP.GE.AND P3, PT, R11, R134, PT ;  /* 0x000000860b00720c */ /* 0x000fe20003f66270 */
[----:B0-----:R0:W-:-:S12]  /*e540*/  ST.E.128 desc[UR54][R40.64], R12 ;  /* 0x0000000c28007985 */ /* 0x0011d8000c101d36 */
[----:B------:R-:W-:-:S04]  /*e550*/  @!P3 IADD3 R42, P4, R11, R120, RZ ;  /* 0x000000780b2ab210 */ /* 0x000fc80007f9e0ff */
[----:B------:R-:W-:-:S05]  /*e560*/  @!P3 LEA.HI.X.SX32 R43, R11, R44, 0x1, P4 ;  /* 0x0000002c0b2bb211 */ /* 0x000fca00020f0eff */
[----:B--2---:R0:W-:Y:S04]  /*e570*/  @!P3 ST.E.128 desc[UR54][R42.64], R36 ;  /* 0x000000242a00b985 */ /* 0x0041e8000c101d36 */
.L_x_2758:
[----:B------:R-:W-:Y:S05]  /*e580*/  BSYNC B1 ;  /* 0x0000000000017941 */ /* 0x000fea0003800000 */
.L_x_2757:
[----:B------:R-:W-:-:S13]  /*e590*/  ISETP.NE.AND P3, PT, R30, RZ, PT ;  /* 0x000000ff1e00720c */ /* 0x000fda0003f65270 */
[----:B------:R-:W-:Y:S05]  /*e5a0*/  @!P3 BRA `(.L_x_2709) ;  /* 0x0000001400c8b947 */ /* 0x000fea0003800000 */
[----:B0-----:R-:W5:Y:S04]  /*e5b0*/  LDL R13, [R1+0x38] ;  /* 0x00003800010d7983 */ /* 0x001f680000100800 */
[----:B------:R-:W3:Y:S01]  /*e5c0*/  LDL R14, [R1+0x3c] ;  /* 0x00003c00010e7983 */ /* 0x000ee20000100800 */
[----:B------:R-:W-:Y:S01]  /*e5d0*/  ISETP.NE.AND P4, PT, R113, RZ, PT ;  /* 0x000000ff7100720c */ /* 0x000fe20003f85270 */
[----:B------:R-:W-:Y:S01]  /*e5e0*/  BSSY B1, `(.L_x_2761) ;  /* 0x00000eb000017945 */ /* 0x000fe20003800000 */
[----:B--2---:R-:W-:Y:S02]  /*e5f0*/  IADD3 R40, P3, R26, R120, RZ ;  /* 0x000000781a287210 */ /* 0x004fe40007f7e0ff */
[----:B------:R-:W-:Y:S02]  /*e600*/  SEL R139, R116, R139, !P4 ;  /* 0x0000008b748b7207 */ /* 0x000fe40006000000 */
[----:B------:R-:W-:-:S02]  /*e610*/  IADD3.X R41, R44, R27, RZ, P3, !PT ;  /* 0x0000001b2c297210 */ /* 0x000fc40001ffe4ff */
[----:B------:R-:W-:Y:S02]  /*e620*/  SHF.R.S32.HI R12, RZ, 0x1f, R139 ;  /* 0x0000001fff0c7819 */ /* 0x000fe4000001148b */
[----:B------:R-:W-:Y:S02]  /*e630*/  ISETP.GE.AND P3, PT, R225, R115, PT ;  /* 0x00000073e100720c */ /* 0x000fe40003f66270 */
[----:B------:R-:W-:-:S04]  /*e640*/  LEA.HI R139, R12, R139, RZ, 0x5 ;  /* 0x0000008b0c8b7211 */ /* 0x000fc800078f28ff */
[----:B------:R-:W-:-:S04]  /*e650*/  LEA.HI.SX32 R139, R139, R110, 0x1b ;  /* 0x0000006e8b8b7211 */ /* 0x000fc800078fdaff */
[----:B------:R-:W-:Y:S01]  /*e660*/  SHF.R.S32.HI R12, RZ, 0x1f, R139 ;  /* 0x0000001fff0c7819 */ /* 0x000fe2000001148b */
[----:B------:R-:W-:-:S03]  /*e670*/  IMAD.SHL.U32 R11, R139, 0x10, RZ ;  /* 0x000000108b0b7824 */ /* 0x000fc600078e00ff */
[----:B------:R-:W-:-:S04]  /*e680*/  LEA.HI R12, R12, R139, RZ, 0x2 ;  /* 0x0000008b0c0c7211 */ /* 0x000fc800078f10ff */
        /* <DEDUP_REMOVED lines=13> */
[----:B--2---:R-:W-:Y:S01]  /*e760*/  IMAD.MOV.U32 R47, RZ, RZ, R36 ;  /* 0x000000ffff2f7224 */ /* 0x004fe200078e0024 */
[----:B0-----:R-:W-:Y:S01]  /*e770*/  MOV R42, R12 ;  /* 0x0000000c002a7202 */ /* 0x001fe20000000f00 */
[----:B------:R-:W-:Y:S01]  /*e780*/  IMAD.MOV.U32 R50, RZ, RZ, R38 ;  /* 0x000000ffff327224 */ /* 0x000fe200078e0026 */
[----:B------:R-:W-:Y:S01]  /*e790*/  SHF.R.U32.HI R52, RZ, 0x8, R67 ;  /* 0x00000008ff347819 */ /* 0x000fe20000011643 */
[----:B------:R-:W-:Y:S01]  /*e7a0*/  IMAD.SHL.U32 R12, R46, 0x100, RZ ;  /* 0x000001002e0c7824 */ /* 0x000fe200078e00ff */
[----:B------:R-:W-:Y:S01]  /*e7b0*/  LOP3.LUT R43, R77, 0xff0000ff, RZ, 0xc0, !PT ;  /* 0xff0000ff4d2b7812 */ /* 0x000fe200078ec0ff */
[----:B------:R-:W-:Y:S01]  /*e7c0*/  IMAD.MOV.U32 R46, RZ, RZ, R14 ;  /* 0x000000ffff2e7224 */ /* 0x000fe200078e000e */
[----:B------:R-:W-:Y:S01]  /*e7d0*/  SHF.R.U32.HI R56, RZ, 0x10, R77 ;  /* 0x00000010ff387819 */ /* 0x000fe2000001164d */
[----:B------:R-:W-:Y:S01]  /*e7e0*/  IMAD.SHL.U32 R36, R52, 0x100, RZ ;  /* 0x0000010034247824 */ /* 0x000fe200078e00ff */
[----:B------:R-:W-:-:S02]  /*e7f0*/  SHF.R.U32.HI R54, RZ, 0x8, R79 ;  /* 0x00000008ff367819 */ /* 0x000fc4000001164f */
[----:B------:R-:W-:Y:S02]  /*e800*/  SHF.R.U32.HI R49, RZ, 0x8, R65 ;  /* 0x00000008ff317819 */ /* 0x000fe40000011641 */
[----:B------:R-:W-:Y:S01]  /*e810*/  LOP3.LUT R12, R43, 0xff00, R12, 0xf8, !PT ;  /* 0x0000ff002b0c7812 */ /* 0x000fe200078ef80c */
[----:B------:R-:W-:Y:S01]  /*e820*/  IMAD.U32 R43, R56, 0x10000, RZ ;  /* 0x00010000382b7824 */ /* 0x000fe200078e00ff */
[----:B------:R-:W-:Y:S01]  /*e830*/  LOP3.LUT R45, R79, 0xff0000ff, RZ, 0xc0, !PT ;  /* 0xff0000ff4f2d7812 */ /* 0x000fe200078ec0ff */
[----:B------:R-:W-:Y:S01]  /*e840*/  IMAD.SHL.U32 R49, R49, 0x100, RZ ;  /* 0x0000010031317824 */ /* 0x000fe200078e00ff */
[----:B------:R-:W-:Y:S02]  /*e850*/  SHF.R.U32.HI R53, RZ, 0x10, R79 ;  /* 0x00000010ff357819 */ /* 0x000fe4000001164f */
[----:B------:R-:W-:Y:S02]  /*e860*/  LOP3.LUT R51, R67, 0xff0000ff, RZ, 0xc0, !PT ;  /* 0xff0000ff43337812 */ /* 0x000fe400078ec0ff */
[----:B------:R-:W-:-:S02]  /*e870*/  SHF.L.U32 R14, R54, 0x8, RZ ;  /* 0x00000008360e7819 */ /* 0x000fc400000006ff */
[----:B------:R-:W-:Y:S02]  /*e880*/  LOP3.LUT R48, R65, 0xff0000ff, RZ, 0xc0, !PT ;  /* 0xff0000ff41307812 */ /* 0x000fe400078ec0ff */
[----:B------:R-:W-:Y:S01]  /*e890*/  LOP3.LUT R14, R45, 0xff00, R14, 0xf8, !PT ;  /* 0x0000ff002d0e7812 */ /* 0x000fe200078ef80e */
[----:B------:R-:W-:Y:S01]  /*e8a0*/  IMAD.U32 R45, R53, 0x10000, RZ ;  /* 0x00010000352d7824 */ /* 0x000fe200078e00ff */
[----:B------:R-:W-:Y:S02]  /*e8b0*/  LOP3.LUT R54, R51, 0xff00, R36, 0xf8, !PT ;  /* 0x0000ff0033367812 */ /* 0x000fe400078ef824 */
[----:B------:R-:W-:Y:S02]  /*e8c0*/  LOP3.LUT R36, R12, 0xff0000, R43, 0xf8, !PT ;  /* 0x00ff00000c247812 */ /* 0x000fe400078ef82b */
[----:B------:R-:W-:Y:S02]  /*e8d0*/  LOP3.LUT R38, R48, 0xff00, R49, 0xf8, !PT ;  /* 0x0000ff0030267812 */ /* 0x000fe400078ef831 */
[----:B------:R-:W-:-:S02]  /*e8e0*/  F2FP.F16.E4M3.UNPACK_B R53, R138.H1 ;  /* 0x0000008aff35723e */ /* 0x000fc400030006ff */
        /* <DEDUP_REMOVED lines=45> */
[----:B------:R-:W-:Y:S01]  /*ebc0*/  SHF.L.U32 R55, R55, 0x10, RZ ;  /* 0x0000001037377819 */ /* 0x000fe200000006ff */
[----:B------:R-:W-:Y:S01]  /*ebd0*/  HADD2.F32 R51, -RZ, R43.H0_H0 ;  /* 0x2000002bff337230 */ /* 0x000fe20000004100 */
[----:B------:R-:W-:Y:S01]  /*ebe0*/  F2FP.F16.E4M3.UNPACK_B R49, R135.H1 ;  /* 0x00000087ff31723e */ /* 0x000fe200030006ff */
[----:B------:R-:W-:Y:S01]  /*ebf0*/  HADD2.F32 R48, -RZ, R45.H0_H0 ;  /* 0x2000002dff307230 */ /* 0x000fe20000004100 */
[----:B------:R-:W-:Y:S01]  /*ec00*/  F2FP.F16.E4M3.UNPACK_B R42, R46.H1 ;  /* 0x0000002eff2a723e */ /* 0x000fe200030006ff */
[----:B------:R-:W-:Y:S01]  /*ec10*/  HADD2.F32 R52, -RZ, R43.H1_H1 ;  /* 0x3000002bff347230 */ /* 0x000fe20000004100 */
[----:B------:R-:W-:Y:S01]  /*ec20*/  LOP3.LUT R38, R38, 0xff0000, R55, 0xf8, !PT ;  /* 0x00ff000026267812 */ /* 0x000fe200078ef837 */
[----:B------:R-:W-:Y:S01]  /*ec30*/  FFMA.FTZ R55, R47, R136, R138 ;  /* 0x000000882f377223 */ /* 0x000fe2000001008a */
[----:B------:R-:W-:-:S02]  /*ec40*/  HADD2.F32 R47, -RZ, R49.H0_H0 ;  /* 0x20000031ff2f7230 */ /* 0x000fc40000004100 */
[----:B------:R-:W-:Y:S01]  /*ec50*/  FMUL.FTZ R62, R48, R51 ;  /* 0x00000033303e7220 */ /* 0x000fe20000410000 */
[--C-:B------:R-:W-:Y:S01]  /*ec60*/  HADD2.F32 R43, -RZ, R42.reuse.H0_H0 ;  /* 0x2000002aff2b7230 */ /* 0x100fe20000004100 */
[----:B------:R-:W-:Y:S01]  /*ec70*/  F2FP.F16.E4M3.UNPACK_B R137, R137 ;  /* 0x00000089ff89723e */ /* 0x000fe200020006ff */
[----:B------:R-:W-:Y:S01]  /*ec80*/  HADD2.F32 R45, -RZ, R45.H1_H1 ;  /* 0x3000002dff2d7230 */ /* 0x000fe20000004100 */
[----:B------:R-:W-:Y:S01]  /*ec90*/  F2FP.F16.E4M3.UNPACK_B R46, R46 ;  /* 0x0000002eff2e723e */ /* 0x000fe200020006ff */
[----:B------:R-:W-:Y:S02]  /*eca0*/  HADD2.F32 R42, -RZ, R42.H1_H1 ;  /* 0x3000002aff2a7230 */ /* 0x000fe40000004100 */
[C---:B------:R-:W-:Y:S01]  /*ecb0*/  FMUL.FTZ R51, R43.reuse, R51 ;  /* 0x000000332b337220 */ /* 0x040fe20000410000 */
[-C--:B------:R-:W-:Y:S01]  /*ecc0*/  FFMA.FTZ R62, R43, R47.reuse, -R62 ;  /* 0x0000002f2b3e7223 */ /* 0x080fe2000001083e */
[----:B------:R-:W-:Y:S02]  /*ecd0*/  HADD2.F32 R49, -RZ, R49.H1_H1 ;  /* 0x30000031ff317230 */ /* 0x000fe40000004100 */
[----:B------:R-:W-:Y:S01]  /*ece0*/  FMUL.FTZ R43, R45, R52 ;  /* 0x000000342d2b7220 */ /* 0x000fe20000410000 */
[----:B------:R-:W-:Y:S01]  /*ecf0*/  F2FP.F16.E4M3.UNPACK_B R50, R50 ;  /* 0x00000032ff32723e */ /* 0x000fe200020006ff */
[----:B------:R-:W-:Y:S01]  /*ed00*/  FMUL.FTZ R52, R42, R52 ;  /* 0x000000342a347220 */ /* 0x000fe20000410000 */
[----:B------:R-:W-:Y:S01]  /*ed10*/  FFMA.FTZ R61, R48, R47, R51 ;  /* 0x0000002f303d7223 */ /* 0x000fe20000010033 */
[----:B------:R-:W-:Y:S01]  /*ed20*/  FFMA.FTZ R63, R42, R49, -R43 ;  /* 0x000000312a3f7223 */ /* 0x000fe2000001082b */
[----:B------:R-:W-:Y:S01]  /*ed30*/  HADD2.F32 R47, -RZ, R137.H0_H0 ;  /* 0x20000089ff2f7230 */ /* 0x000fe20000004100 */
[----:B------:R-:W-:Y:S01]  /*ed40*/  F2FP.F16.E4M3.UNPACK_B R135, R135 ;  /* 0x00000087ff87723e */ /* 0x000fe200020006ff */
[----:B------:R-:W-:-:S02]  /*ed50*/  HADD2.F32 R42, -RZ, R46.H0_H0 ;  /* 0x2000002eff2a7230 */ /* 0x000fc40000004100 */
[----:B------:R-:W-:Y:S01]  /*ed60*/  FFMA.FTZ R64, R45, R49, R52 ;  /* 0x000000312d407223 */ /* 0x000fe20000010034 */
[--C-:B------:R-:W-:Y:S01]  /*ed70*/  HADD2.F32 R43, -RZ, R50.reuse.H0_H0 ;  /* 0x20000032ff2b7230 */ /* 0x100fe20000004100 */
        /* <DEDUP_REMOVED lines=8> */
[-C--:B------:R-:W-:Y:S01]  /*ee00*/  FMUL.FTZ R47, R50, R137.reuse ;  /* 0x00000089322f7220 */ /* 0x080fe20000410000 */
[----:B------:R-:W-:Y:S02]  /*ee10*/  HADD2.F32 R135, -RZ, R135.H1_H1 ;  /* 0x30000087ff877230 */ /* 0x000fe40000004100 */
[----:B------:R-:W-:Y:S01]  /*ee20*/  FMUL.FTZ R137, R46, R137 ;  /* 0x000000892e897220 */ /* 0x000fe20000410000 */
[-C--:B------:R-:W-:Y:S01]  /*ee30*/  FFMA.FTZ R51, R42, R45.reuse, -R49 ;  /* 0x0000002d2a337223 */ /* 0x080fe20000010831 */
[----:B------:R-:W-:Y:S01]  /*ee40*/  FFMA.FTZ R52, R43, R45, R48 ;  /* 0x0000002d2b347223 */ /* 0x000fe20000010030 */
[-C--:B------:R-:W-:Y:S01]  /*ee50*/  FFMA.FTZ R46, R46, R135.reuse, -R47 ;  /* 0x000000872e2e7223 */ /* 0x080fe2000001082f */
[----:B------:R-:W-:Y:S01]  /*ee60*/  FFMA.FTZ R137, R50, R135, R137 ;  /* 0x0000008732897223 */ /* 0x000fe20000010089 */
[----:B------:R-:W-:Y:S02]  /*ee70*/  F2FP.SATFINITE.E4M3.F32.PACK_AB_MERGE_C R42, R60, R57, RZ ;  /* 0x000000393c2a723e */ /* 0x000fe400048070ff */
[----:B------:R-:W-:-:S02]  /*ee80*/  F2FP.F16.E4M3.UNPACK_B R47, R37 ;  /* 0x00000025ff2f723e */ /* 0x000fc400020006ff */
[----:B------:R-:W-:Y:S02]  /*ee90*/  F2FP.F16.E4M3.UNPACK_B R50, R38 ;  /* 0x00000026ff32723e */ /* 0x000fe400020006ff */
[----:B------:R-:W-:Y:S01]  /*eea0*/  F2FP.F16.E4M3.UNPACK_B R45, R13 ;  /* 0x0000000dff2d723e */ /* 0x000fe200020006ff */
[--C-:B------:R-:W-:Y:S01]  /*eeb0*/  HADD2.F32 R48, -RZ, R47.reuse.H0_H0 ;  /* 0x2000002fff307230 */ /* 0x100fe20000004100 */
[----:B------:R-:W-:Y:S01]  /*eec0*/  F2FP.SATFINITE.E4M3.F32.PACK_AB_MERGE_C R42, R56, R53, R42 ;  /* 0x00000035382a723e */ /* 0x000fe2000480702a */
[--C-:B------:R-:W-:Y:S01]  /*eed0*/  HADD2.F32 R53, -RZ, R50.reuse.H0_H0 ;  /* 0x20000032ff357230 */ /* 0x100fe20000004100 */
[----:B------:R-:W-:Y:S01]  /*eee0*/  F2FP.SATFINITE.E4M3.F32.PACK_AB_MERGE_C R43, R59, R58, RZ ;  /* 0x0000003a3b2b723e */ /* 0x000fe200048070ff */
[----:B------:R-:W-:Y:S01]  /*eef0*/  HADD2.F32 R47, -RZ, R47.H1_H1 ;  /* 0x3000002fff2f7230 */ /* 0x000fe20000004100 */
[----:B------:R-:W-:Y:S01]  /*ef00*/  F2FP.F16.E4M3.UNPACK_B R49, R36 ;  /* 0x00000024ff31723e */ /* 0x000fe200020006ff */
[----:B------:R-:W-:Y:S01]  /*ef10*/  HADD2.F32 R50, -RZ, R50.H1_H1 ;  /* 0x30000032ff327230 */ /* 0x000fe20000004100 */
[----:B------:R-:W-:Y:S01]  /*ef20*/  F2FP.SATFINITE.E4M3.F32.PACK_AB_MERGE_C R63, R46, R51, R62 ;  /* 0x000000332e3f723e */ /* 0x000fe2000480703e */
[----:B------:R-:W-:Y:S01]  /*ef30*/  HADD2.F32 R46, -RZ, R45.H0_H0 ;  /* 0x2000002dff2e7230 */ /* 0x000fe20000004100 */
[----:B------:R-:W-:Y:S01]  /*ef40*/  F2FP.SATFINITE.E4M3.F32.PACK_AB_MERGE_C R43, R55, R54, R43 ;  /* 0x00000036372b723e */ /* 0x000fe2000480702b */
[----:B------:R-:W-:-:S02]  /*ef50*/  HADD2.F32 R51, -RZ, R49.H0_H0 ;  /* 0x20000031ff337230 */ /* 0x000fc40000004100 */
[-C--:B------:R-:W-:Y:S01]  /*ef60*/  FMUL.FTZ R55, R48, R53.reuse ;  /* 0x0000003530377220 */ /* 0x080fe20000410000 */
[----:B------:R-:W-:Y:S01]  /*ef70*/  F2FP.SATFINITE.E4M3.F32.PACK_AB_MERGE_C R137, R137, R52, R61 ;  /* 0x000000348989723e */ /* 0x000fe2000480703d */
[C---:B------:R-:W-:Y:S01]  /*ef80*/  FMUL.FTZ R53, R46.reuse, R53 ;  /* 0x000000352e357220 */ /* 0x040fe20000410000 */
[----:B------:R-:W-:Y:S02]  /*ef90*/  HADD2.F32 R45, -RZ, R45.H1_H1 ;  /* 0x3000002dff2d7230 */ /* 0x000fe40000004100 */
[-C--:B------:R-:W-:Y:S01]  /*efa0*/  FMUL.FTZ R52, R47, R50.reuse ;  /* 0x000000322f347220 */ /* 0x080fe20000410000 */
[-C--:B------:R-:W-:Y:S01]  /*efb0*/  FFMA.FTZ R55, R46, R51.reuse, -R55 ;  /* 0x000000332e377223 */ /* 0x080fe20000010837 */
[----:B------:R-:W-:Y:S01]  /*efc0*/  FFMA.FTZ R53, R48, R51, R53 ;  /* 0x0000003330357223 */ /* 0x000fe20000010035 */
[----:B------:R-:W-:Y:S02]  /*efd0*/  HADD2.F32 R48, -RZ, R49.H1_H1 ;  /* 0x30000031ff307230 */ /* 0x000fe40000004100 */
[----:B------:R-:W-:Y:S01]  /*efe0*/  FMUL.FTZ R50, R45, R50 ;  /* 0x000000322d327220 */ /* 0x000fe20000410000 */
[----:B------:R-:W-:-:S02]  /*eff0*/  F2FP.F16.E4M3.UNPACK_B R46, R37.H1 ;  /* 0x00000025ff2e723e */ /* 0x000fc400030006ff */
[----:B------:R-:W-:Y:S01]  /*f000*/  F2FP.F16.E4M3.UNPACK_B R13, R13.H1 ;  /* 0x0000000dff0d723e */ /* 0x000fe200030006ff */
[----:B------:R-:W-:Y:S01]  /*f010*/  FFMA.FTZ R54, R45, R48, -R52 ;  /* 0x000000302d367223 */ /* 0x000fe20000010834 */
[----:B------:R-:W-:Y:S01]  /*f020*/  F2FP.F16.E4M3.UNPACK_B R45, R38.H1 ;  /* 0x00000026ff2d723e */ /* 0x000fe200030006ff */
[----:B------:R-:W-:Y:S01]  /*f030*/  FFMA.FTZ R56, R47, R48, R50 ;  /* 0x000000302f387223 */ /* 0x000fe20000010032 */
[--C-:B------:R-:W-:Y:S01]  /*f040*/  HADD2.F32 R38, -RZ, R46.reuse.H0_H0 ;  /* 0x2000002eff267230 */ /* 0x100fe20000004100 */
[----:B------:R-:W-:Y:S01]  /*f050*/  F2FP.F16.E4M3.UNPACK_B R36, R36.H1 ;  /* 0x00000024ff24723e */ /* 0x000fe200030006ff */
[----:B------:R-:W-:Y:S01]  /*f060*/  HADD2.F32 R37, -RZ, R13.H0_H0 ;  /* 0x2000000dff257230 */ /* 0x000fe20000004100 */
[----:B------:R-:W-:Y:S01]  /*f070*/  F2FP.F16.E4M3.UNPACK_B R49, R14 ;  /* 0x0000000eff31723e */ /* 0x000fe200020006ff */
[----:B------:R-:W-:Y:S02]  /*f080*/  HADD2.F32 R47, -RZ, R45.H0_H0 ;  /* 0x2000002dff2f7230 */ /* 0x000fe40000004100 */
[----:B------:R-:W-:-:S02]  /*f090*/  HADD2.F32 R46, -RZ, R46.H1_H1 ;  /* 0x3000002eff2e7230 */ /* 0x000fc40000004100 */
[----:B------:R-:W-:Y:S02]  /*f0a0*/  HADD2.F32 R48, -RZ, R45.H1_H1 ;  /* 0x3000002dff307230 */ /* 0x000fe40000004100 */
[-C--:B------:R-:W-:Y:S01]  /*f0b0*/  FMUL.FTZ R50, R38, R47.reuse ;  /* 0x0000002f26327220 */ /* 0x080fe20000410000 */
[--C-:B------:R-:W-:Y:S02]  /*f0c0*/  HADD2.F32 R45, -RZ, R36.reuse.H0_H0 ;  /* 0x20000024ff2d7230 */ /* 0x100fe40000004100 */
        /* <DEDUP_REMOVED lines=60> */
.L_x_2762:
[----:B------:R-:W-:Y:S05]  /*f490*/  BSYNC B1 ;  /* 0x0000000000017941 */ /* 0x000fea0003800000 */
.L_x_2761:
[----:B0-----:R0:W-:Y:S01]  /*f4a0*/  ST.E.128 desc[UR54][R40.64], R12 ;  /* 0x0000000c28007985 */ /* 0x0011e2000c101d36 */
[----:B------:R-:W-:-:S13]  /*f4b0*/  ISETP.GE.AND P3, PT, R11, R134, PT ;  /* 0x000000860b00720c */ /* 0x000fda0003f66270 */
[----:B------:R-:W-:Y:S05]  /*f4c0*/  @P3 BRA `(.L_x_2709) ;  /* 0x0000000800003947 */ /* 0x000fea0003800000 */
[----:B0-----:R-:W-:-:S04]  /*f4d0*/  IADD3 R12, P3, R11, R120, RZ ;  /* 0x000000780b0c7210 */ /* 0x001fc80007f7e0ff */
[----:B------:R-:W-:-:S05]  /*f4e0*/  LEA.HI.X.SX32 R13, R11, R44, 0x1, P3 ;  /* 0x0000002c0b0d7211 */ /* 0x000fca00018f0eff */
[----:B--2---:R0:W-:Y:S01]  /*f4f0*/  ST.E.128 desc[UR54][R12.64], R36 ;  /* 0x000000240c007985 */ /* 0x0041e2000c101d36 */
[----:B------:R-:W-:Y:S05]  /*f500*/  BRA `(.L_x_2709) ;  /* 0x0000000400f07947 */ /* 0x000fea0003800000 */
.L_x_2674:
[----:B------:R-:W-:-:S06]  /*f510*/  UISETP.NE.AND UP0, UPT, UR49, 0x3, UPT ;  /* 0x000000033100788c */ /* 0x000fcc000bf05270 */
[----:B------:R-:W-:-:S13]  /*f520*/  PLOP3.LUT P2, PT, PT, PT, UP0, 0x80, 0x0 ;  /* 0x000000000000781c */ /* 0x000fda0003f4f008 */
[----:B------:R-:W-:Y:S05]  /*f530*/  @!P2 BRA `(.L_x_2763) ;  /* 0x000000000004a947 */ /* 0x000fea0003800000 */
[----:B------:R-:W-:Y:S01]  /*f540*/  BPT.TRAP 0x1 ;  /* 0x000000040000795c */ /* 0x000fe20000300000 */
.L_x_2763:
[----:B------:R-:W2:Y:S01]  /*f550*/  LDL R11, [R1+0x14] ;  /* 0x00001400010b7983 */ /* 0x000ea20000100800 */
[----:B------:R-:W-:Y:S01]  /*f560*/  IMAD R93, R19, 0x8, R18 ;  /* 0x00000008135d7824 */ /* 0x000fe200078e0212 */
[----:B------:R-:W-:Y:S01]  /*f570*/  BSSY B1, `(.L_x_2764) ;  /* 0x0000005000017945 */ /* 0x000fe20003800000 */
[----:B------:R-:W-:Y:S02]  /*f580*/  SHF.R.S32.HI R90, RZ, 0x1f, R35 ;  /* 0x0000001fff5a7819 */ /* 0x000fe40000011423 */
[----:B--2---:R-:W-:-:S04]  /*f590*/  SHF.L.U32 R94, R11, 0x1f, RZ ;  /* 0x0000001f0b5e7819 */ /* 0x004fc800000006ff */
[----:B------:R-:W0:Y:S02]  /*f5a0*/  SYNCS.PHASECHK.TRANS64.TRYWAIT P3, [R93+URZ+0x33490], R94 ;  /* 0x0334905e5d0075a7 */ /* 0x000e24000806017f */
[----:B0-----:R-:W-:Y:S05]  /*f5b0*/  @!P3 BRA `(.L_x_2765) ;  /* 0x0000022000e8b947 */ /* 0x001fea0003800000 */
.L_x_3039:
[----:B------:R-:W-:Y:S05]  /*f5c0*/  BSYNC B1 ;  /* 0x0000000000017941 */ /* 0x000fea0003800000 */
.L_x_2764:
        /* <DEDUP_REMOVED lines=21> */
[C---:B-1----:R-:W-:Y:S01]  /*f720*/  VIADD R37, R36.reuse, 0xffffff80 ;  /* 0xffffff8024257836 */ /* 0x042fe20000000000 */
[----:B------:R-:W-:Y:S02]  /*f730*/  IADD3 R36, R36, -0x80, RZ ;  /* 0xffffff8024247810 */ /* 0x000fe40007ffe0ff */
[----:B------:R-:W-:Y:S02]  /*f740*/  IADD3.X R50, R13, UR7, R11, P3, !PT ;  /* 0x000000070d327c10 */ /* 0x000fe40009ffe40b */
[----:B------:R-:W-:-:S04]  /*f750*/  LEA.HI R36, R36, R37, RZ, 0x1 ;  /* 0x0000002524247211 */ /* 0x000fc800078f08ff */
[----:B------:R-:W-:-:S05]  /*f760*/  SHF.R.S32.HI R36, RZ, 0x1, R36 ;  /* 0x00000001ff247819 */ /* 0x000fca0000011424 */
[----:B------:R-:W-:-:S05]  /*f770*/  IMAD.IADD R51, R92, 0x1, -R36 ;  /* 0x000000015c337824 */ /* 0x000fca00078e0a24 */
[----:B------:R-:W-:Y:S01]  /*f780*/  ISETP.GE.AND P3, PT, R51, 0x1, PT ;  /* 0x000000013300780c */ /* 0x000fe20003f66270 */
[----:B------:R-:W-:-:S12]  /*f790*/  BRA.DIV UR4, `(.L_x_2766) ;  /* 0x0000022204847947 */ /* 0x000fd8000b800000 */
[----:B------:R1:W2:Y:S04]  /*f7a0*/  SHFL.IDX PT, R41, R50, RZ, 0x1e1f ;  /* 0x001e1fff32297589 */ /* 0x0002a800000e0000 */
[----:B------:R1:W3:Y:S02]  /*f7b0*/  SHFL.IDX PT, R49, R48, RZ, 0x1e1f ;  /* 0x001e1fff30317589 */ /* 0x0002e400000e0000 */
.L_x_3043:
[----:B------:R-:W-:Y:S04]  /*f7c0*/  BSSY B1, `(.L_x_2767) ;  /* 0x0000026000017945 */ /* 0x000fe80003800000 */
[----:B------:R-:W-:Y:S05]  /*f7d0*/  @!P3 BRA `(.L_x_2768) ;  /* 0x000000000090b947 */ /* 0x000fea0003800000 */
[----:B------:R-:W4:Y:S01]  /*f7e0*/  LDL R13, [R1+0xc] ;  /* 0x00000c00010d7983 */ /* 0x000f220000100800 */
[----:B------:R-:W-:-:S03]  /*f7f0*/  ULDC UR4, c[0x0][0x2f4] ;  /* 0x0000bd0000047ab9 */ /* 0x000fc60000000800 */
[----:B------:R-:W5:Y:S01]  /*f800*/  LDL R12, [R1+0x8] ;  /* 0x00000800010c7983 */ /* 0x000f620000100800 */
        /* <DEDUP_REMOVED lines=33> */
.L_x_2768:
[----:B------:R-:W-:Y:S05]  /*fa20*/  BSYNC B1 ;  /* 0x0000000000017941 */ /* 0x000fea0003800000 */
.L_x_2767:
[----:B------:R-:W-:-:S03]  /*fa30*/  UMOV UR4, 0xffffffff ;  /* 0xffffffff00047882 */ /* 0x000fc60000000000 */
[----:B------:R-:W-:Y:S05]  /*fa40*/  BRA.DIV UR4, `(.L_x_2769) ;  /* 0x0000022204247947 */ /* 0x000fea000b800000 */
[----:B--2-4-:R2:W4:Y:S04]  /*fa50*/  SHFL.IDX PT, R41, R50, 0x1, 0x1e1f ;  /* 0x003e1f0032297f89 */ /* 0x01452800000e0000 */
[----:B---3--:R2:W3:Y:S02]  /*fa60*/  SHFL.IDX PT, R49, R48, 0x1, 0x1e1f ;  /* 0x003e1f0030317f89 */ /* 0x0084e400000e0000 */
.L_x_3047:
[----:B------:R-:W-:-:S13]  /*fa70*/  ISETP.GE.AND P3, PT, R51, 0x81, PT ;  /* 0x000000813300780c */ /* 0x000fda0003f66270 */
[----:B------:R-:W-:Y:S05]  /*fa80*/  @!P3 BRA `(.L_x_2709) ;  /* 0x000000000090b947 */ /* 0x000fea0003800000 */
[----:B------:R-:W5:Y:S01]  /*fa90*/  LDL R13, [R1+0xc] ;  /* 0x00000c00010d7983 */ /* 0x000f620000100800 */
[----:B------:R-:W-:-:S03]  /*faa0*/  ULDC UR4, c[0x0][0x2f4] ;  /* 0x0000bd0000047ab9 */ /* 0x000fc60000000800 */
[----:B------:R-:W2:Y:S01]  /*fab0*/  LDL R12, [R1+0x8] ;  /* 0x00000800010c7983 */ /* 0x000ea20000100800 */
[----:B------:R-:W-:-:S03]  /*fac0*/  ISETP.GE.AND P5, PT, R16, UR4, PT ;  /* 0x0000000410007c0c */ /* 0x000fc6000bfa6270 */
[----:B------:R-:W2:Y:S10]  /*fad0*/  LDL R11, [R1+0x4] ;  /* 0x00000400010b7983 */ /* 0x000eb40000100800 */
[----:B---3--:R-:W-:-:S05]  /*fae0*/  @!P5 IADD3 R42, P3, R16, R49, RZ ;  /* 0x00000031102ad210 */ /* 0x008fca0007f7e0ff */
[----:B----4-:R-:W-:Y:S01]  /*faf0*/  @!P5 IMAD.X R43, R41, 0x1, R17, P3 ;  /* 0x00000001292bd824 */ /* 0x010fe200018e0611 */
[----:B------:R-:W-:-:S13]  /*fb00*/  ISETP.GE.AND P3, PT, R221, UR4, PT ;  /* 0x00000004dd007c0c */ /* 0x000fda000bf66270 */
[----:B------:R-:W-:-:S05]  /*fb10*/  @!P3 IADD3 R38, P4, R221, R49, RZ ;  /* 0x00000031dd26b210 */ /* 0x000fca0007f9e0ff */
[----:B-----5:R-:W-:Y:S01]  /*fb20*/  @!P3 IMAD.X R39, R41, 0x1, R13, P4 ;  /* 0x000000012927b824 */ /* 0x020fe200020e060d */
[----:B------:R-:W-:-:S13]  /*fb30*/  ISETP.GE.AND P4, PT, R220, UR4, PT ;  /* 0x00000004dc007c0c */ /* 0x000fda000bf86270 */
[----:B------:R-:W-:-:S04]  /*fb40*/  @!P4 IADD3 R36, P6, R220, R49, RZ ;  /* 0x00000031dc24c210 */ /* 0x000fc80007fde0ff */
[----:B--2---:R-:W-:Y:S02]  /*fb50*/  @!P4 IADD3.X R37, R41, R12, RZ, P6, !PT ;  /* 0x0000000c2925c210 */ /* 0x004fe400037fe4ff */
[----:B------:R-:W2:Y:S04]  /*fb60*/  @!P5 LDS.128 R12, [R88+0x26200] ;  /* 0x02620000580cd984 */ /* 0x000ea80000000c00 */
[----:B--2---:R-:W-:Y:S01]  /*fb70*/  @!P5 ST.E.128 desc[UR54][R42.64], R12 ;  /* 0x0000000c2a00d985 */ /* 0x004fe2000c101d36 */
[----:B------:R-:W-:-:S13]  /*fb80*/  ISETP.GE.AND P5, PT, R224, UR4, PT ;  /* 0x00000004e0007c0c */ /* 0x000fda000bfa6270 */
[----:B------:R-:W2:Y:S01]  /*fb90*/  @!P5 LDS.128 R12, [R89+0x26200] ;  /* 0x02620000590cd984 */ /* 0x000ea20000000c00 */
[----:B------:R-:W-:-:S05]  /*fba0*/  @!P5 IMAD.SHL.U32 R40, R228, 0x10, RZ ;  /* 0x00000010e428d824 */ /* 0x000fca00078e00ff */
        /* <DEDUP_REMOVED lines=18> */
.L_x_2709:
[----:B------:R-:W-:Y:S05]  /*fcd0*/  BSYNC B0 ;  /* 0x0000000000007941 */ /* 0x000fea0003800000 */
.L_x_2673:
[----:B------:R-:W5:Y:S01]  /*fce0*/  S2R R11, SR_TID.X ;  /* 0x00000000000b7919 */ /* 0x000f620000002100 */
        /* <DEDUP_REMOVED lines=9> */
[----:B-----5:R-:W-:-:S13]  /*fd80*/  LOP3.LUT P3, RZ, R11, 0x7f, RZ, 0xc0, !PT ;  /* 0x0000007f0bff7812 */ /* 0x020fda000786c0ff */
[----:B------:R-:W-:-:S05]  /*fd90*/  @!P3 VIADD R11, R93, 0x334a0 ;  /* 0x000334a05d0bb836 */ /* 0x000fca0000000000 */
[----:B------:R-:W-:-:S04]  /*fda0*/  @!P3 PRMT R11, RZ, 0x654, R11 ;  /* 0x00000654ff0bb816 */ /* 0x000fc8000000000b */
[----:B------:R1:W-:Y:S01]  /*fdb0*/  @!P3 SYNCS.ARRIVE.TRANS64.RED.A1T0 RZ, [R11+URZ], RZ ;  /* 0x000000ff0bffb9a7 */ /* 0x0003e2000810043f */
[----:B------:R-:W-:Y:S05]  /*fdc0*/  @!P2 BRA `(.L_x_2771) ;  /* 0x000000000004a947 */ /* 0x000fea0003800000 */
[----:B------:R-:W-:Y:S01]  /*fdd0*/  BPT.TRAP 0x1 ;  /* 0x000000040000795c */ /* 0x000fe20000300000 */
.L_x_2771:
[----:B------:R-:W-:Y:S05]  /*fde0*/  BSYNC B0 ;  /* 0x0000000000007941 */ /* 0x000fea0003800000 */
.L_x_2770:
[----:B------:R-:W5:Y:S01]  /*fdf0*/  SYNCS.PHASECHK.TRANS64.TRYWAIT P2, [R93+URZ+0x334b0], R94 ;  /* 0x0334b05e5d0075a7 */ /* 0x000f62000804017f */
[----:B------:R-:W-:Y:S01]  /*fe00*/  ULDC UR39, c[0x0][0x2f4] ;  /* 0x0000bd0000277ab9 */ /* 0x000fe20000000800 */
[----:B------:R-:W-:Y:S04]  /*fe10*/  BSSY B0, `(.L_x_2772) ;  /* 0x0000002000007945 */ /* 0x000fe80003800000 */
[----:B-----5:R-:W-:Y:S05]  /*fe20*/  @!P2 BRA `(.L_x_2773) ;  /* 0x0000021c0078a947 */ /* 0x020fea0003800000 */
.L_x_3048:
[----:B------:R-:W-:Y:S05]  /*fe30*/  BSYNC B0 ;  /* 0x0000000000007941 */ /* 0x000fea0003800000 */
.L_x_2772:
[----:B--2---:R2:W5:Y:S01]  /*fe40*/  LDL R50, [R1+0xc] ;  /* 0x00000c0001327983 */ /* 0x0045620000100800 */
[----:B------:R-:W-:Y:S01]  /*fe50*/  ULDC.64 UR4, c[0x0][0x328] ;  /* 0x0000ca0000047ab9 */ /* 0x000fe20000000a00 */
[----:B------:R-:W-:Y:S02]  /*fe60*/  ULDC.64 UR6, c[0x0][0x318] ;  /* 0x0000c60000067ab9 */ /* 0x000fe40000000a00 */
[----:B0--3--:R2:W5:Y:S01]  /*fe70*/  LDL R49, [R1+0x8] ;  /* 0x0000080001317983 */ /* 0x0095620000100800 */
[----:B------:R-:W-:Y:S02]  /*fe80*/  IMAD R90, R90, UR4, RZ ;  /* 0x000000045a5a7c24 */ /* 0x000fe4000f8e02ff */
[C---:B------:R-:W-:Y:S01]  /*fe90*/  IMAD.WIDE.U32 R12, R35.reuse, UR4, RZ ;  /* 0x00000004230c7c25 */ /* 0x040fe2000f8e00ff */
[----:B------:R2:W5:Y:S03]  /*fea0*/  LDL R48, [R1+0x4] ;  /* 0x0000040001307983 */ /* 0x0005660000100800 */
[----:B------:R-:W-:Y:S01]  /*feb0*/  IMAD R35, R35, UR5, R90 ;  /* 0x0000000523237c24 */ /* 0x000fe2000f8e025a */
[----:B------:R-:W0:Y:S01]  /*fec0*/  S2R R14, SR_TID.X ;  /* 0x00000000000e7919 */ /* 0x000e220000002100 */
[----:B------:R-:W-:-:S02]  /*fed0*/  ULDC.64 UR4, c[0x0][0x338] ;  /* 0x0000ce0000047ab9 */ /* 0x000fc40000000a00 */
[----:B------:R-:W-:Y:S01]  /*fee0*/  IMAD R91, R91, UR4, RZ ;  /* 0x000000045b5b7c24 */ /* 0x000fe2000f8e02ff */
[----:B------:R-:W-:-:S03]  /*fef0*/  IADD3 R13, R13, R35, RZ ;  /* 0x000000230d0d7210 */ /* 0x000fc60007ffe0ff */
[C---:B------:R-:W-:Y:S02]  /*ff00*/  IMAD R91, R34.reuse, UR5, R91 ;  /* 0x00000005225b7c24 */ /* 0x040fe4000f8e025b */
[----:B------:R-:W-:Y:S01]  /*ff10*/  IMAD.WIDE.U32 R34, R34, UR4, R12 ;  /* 0x0000000422227c25 */ /* 0x000fe2000f8e000c */
[----:B------:R-:W-:-:S03]  /*ff20*/  ULDC.64 UR4, c[0x0][0x330] ;  /* 0x0000cc0000047ab9 */ /* 0x000fc60000000a00 */
[----:B------:R-:W-:Y:S02]  /*ff30*/  IMAD.IADD R35, R35, 0x1, R91 ;  /* 0x0000000123237824 */ /* 0x000fe400078e025b */
[----:B-1----:R-:W-:Y:S02]  /*ff40*/  IMAD R11, R7, UR4, RZ ;  /* 0x00000004070b7c24 */ /* 0x002fe4000f8e02ff */
[----:B------:R-:W-:-:S04]  /*ff50*/  IMAD.WIDE.U32 R12, R22, UR4, R34 ;  /* 0x00000004160c7c25 */ /* 0x000fc8000f8e0022 */
[----:B------:R-:W-:Y:S01]  /*ff60*/  IMAD R11, R22, UR5, R11 ;  /* 0x00000005160b7c24 */ /* 0x000fe2000f8e020b */
[----:B------:R-:W-:-:S04]  /*ff70*/  IADD3 R44, P2, R12, UR6, RZ ;  /* 0x000000060c2c7c10 */ /* 0x000fc8000ff5e0ff */
[----:B------:R-:W-:Y:S01]  /*ff80*/  IADD3.X R11, R13, UR7, R11, P2, !PT ;  /* 0x000000070d0b7c10 */ /* 0x000fe200097fe40b */
[C---:B0-----:R-:W-:Y:S02]  /*ff90*/  VIADD R15, R14.reuse, 0xffffff80 ;  /* 0xffffff800e0f7836 */ /* 0x041fe40000000000 */
[----:B------:R-:W-:-:S05]  /*ffa0*/  VIADD R14, R14, 0xffffff80 ;  /* 0xffffff800e0e7836 */ /* 0x000fca0000000000 */
[----:B------:R-:W-:-:S04]  /*ffb0*/  LEA.HI R14, R14, R15, RZ, 0x1 ;  /* 0x0000000f0e0e7211 */ /* 0x000fc800078f08ff */
[----:B------:R-:W-:-:S05]  /*ffc0*/  SHF.R.S32.HI R14, RZ, 0x1, R14 ;  /* 0x00000001ff0e7819 */ /* 0x000fca000001140e */
[----:B------:R-:W-:-:S05]  /*ffd0*/  IMAD.IADD R92, R92, 0x1, -R14 ;  /* 0x000000015c5c7824 */ /* 0x000fca00078e0a0e */
[----:B------:R-:W-:Y:S01]  /*ffe0*/  ISETP.GE.AND P2, PT, R92, 0x1, PT ;  /* 0x000000015c00780c */ /* 0x000fe20003f46270 */
[----:B------:R2:W0:Y:S01]  /*fff0*/  SHFL.IDX PT, R47, R44, RZ, 0x1e1f ;  /* 0x001e1fff2c2f7589 */ /* 0x00042200000e0000 */
[----:B------:R-:W-:Y:S03]  /*10000*/  BSSY B0, `(.L_x_2774) ;  /* 0x0000023000007945 */ /* 0x000fe60003800000 */
[----:B------:R2:W1:Y:S08]  /*10010*/  SHFL.IDX PT, R45, R11, RZ, 0x1e1f ;  /* 0x001e1fff0b2d7589 */ /* 0x00047000000e0000 */
[----:B--2---:R-:W-:Y:S05]  /*10020*/  @!P2 BRA `(.L_x_2775) ;  /* 0x000000000080a947 */ /* 0x004fea0003800000 */
[----:B------:R-:W-:-:S13]  /*10030*/  ISETP.GE.AND P5, PT, R16, UR39, PT ;  /* 0x0000002710007c0c */ /* 0x000fda000bfa6270 */
[----:B------:R-:W2:Y:S01]  /*10040*/  @!P5 LDS.128 R12, [R88+0xf200] ;  /* 0x00f20000580cd984 */ /* 0x000ea20000000c00 */
[----:B0-----:R-:W-:-:S04]  /*10050*/  @!P5 IADD3 R38, P2, R16, R47, RZ ;  /* 0x0000002f1026d210 */ /* 0x001fc80007f5e0ff */
[----:B-1----:R-:W-:Y:S02]  /*10060*/  @!P5 IADD3.X R39, R45, R17, RZ, P2, !PT ;  /* 0x000000112d27d210 */ /* 0x002fe400017fe4ff */
[----:B------:R-:W-:-:S13]  /*10070*/  ISETP.GE.AND P2, PT, R221, UR39, PT ;  /* 0x00000027dd007c0c */ /* 0x000fda000bf46270 */
[----:B------:R-:W-:-:S05]  /*10080*/  @!P2 IADD3 R36, P4, R221, R47, RZ ;  /* 0x0000002fdd24a210 */ /* 0x000fca0007f9e0ff */
[----:B-----5:R-:W-:Y:S01]  /*10090*/  @!P2 IMAD.X R37, R45, 0x1, R50, P4 ;  /* 0x000000012d25a824 */ /* 0x020fe200020e0632 */
[----:B------:R-:W-:-:S13]  /*100a0*/  ISETP.GE.AND P4, PT, R220, UR39, PT ;  /* 0x00000027dc007c0c */ /* 0x000fda000bf86270 */
[----:B------:R-:W-:Y:S01]  /*100b0*/  @!P4 IADD3 R34, P6, R220, R47, RZ ;  /* 0x0000002fdc22c210 */ /* 0x000fe20007fde0ff */
[----:B--2---:R-:W-:Y:S01]  /*100c0*/  @!P5 ST.E.128 desc[UR54][R38.64], R12 ;  /* 0x0000000c2600d985 */ /* 0x004fe2000c101d36 */
        /* <DEDUP_REMOVED lines=22> */
.L_x_2775:
[----:B------:R-:W-:Y:S05]  /*10230*/  BSYNC B0 ;  /* 0x0000000000007941 */ /* 0x000fea0003800000 */
.L_x_2774:
[----:B------:R-:W-:Y:S01]  /*10240*/  ISETP.GE.AND P2, PT, R92, 0x81, PT ;  /* 0x000000815c00780c */ /* 0x000fe20003f46270 */
[----:B------:R-:W3:Y:S01]  /*10250*/  SHFL.IDX PT, R11, R11, 0x1, 0x1e1f ;  /* 0x003e1f000b0b7f89 */ /* 0x000ee200000e0000 */
[----:B------:R-:W-:Y:S03]  /*10260*/  BSSY B0, `(.L_x_2776) ;  /* 0x0000023000007945 */ /* 0x000fe60003800000 */
[----:B-1----:R1:W0:Y:S08]  /*10270*/  SHFL.IDX PT, R45, R44, 0x1, 0x1e1f ;  /* 0x003e1f002c2d7f89 */ /* 0x00223000000e0000 */
[----:B-1----:R-:W-:Y:S05]  /*10280*/  @!P2 BRA `(.L_x_2777) ;  /* 0x000000000080a947 */ /* 0x002fea0003800000 */
[----:B------:R-:W-:-:S13]  /*10290*/  ISETP.GE.AND P5, PT, R16, UR39, PT ;  /* 0x0000002710007c0c */ /* 0x000fda000bfa6270 */
[----:B--2---:R-:W1:Y:S01]  /*102a0*/  @!P5 LDS.128 R12, [R88+0x11200] ;  /* 0x01120000580cd984 */ /* 0x004e620000000c00 */
        /* <DEDUP_REMOVED lines=17> */
[----:B------:R-:W-:-:S04]  /*103c0*/  @!P5 SHF.L.U32 R44, R229, 0x4, RZ ;  /* 0x00000004e52cd819 */ /* 0x000fc800000006ff */
        /* <DEDUP_REMOVED lines=12> */
.L_x_2777:
[----:B------:R-:W-:Y:S05]  /*10490*/  BSYNC B0 ;  /* 0x0000000000007941 */ /* 0x000fea0003800000 */
.L_x_2776:
[----:B-12---:R-:W2:Y:S01]  /*104a0*/  LDL.LU R12, [R1+0x14] ;  /* 0x00001400010c7983 */ /* 0x006ea20000300800 */
[----:B------:R-:W-:Y:S01]  /*104b0*/  VIADD R19, R19, 0x1 ;  /* 0x0000000113137836 */ /* 0x000fe20000000000 */
[----:B------:R-:W-:Y:S01]  /*104c0*/  ISETP.NE.AND P4, PT, R114, RZ, PT ;  /* 0x000000ff7200720c */ /* 0x000fe20003f85270 */
[----:B------:R-:W-:Y:S01]  /*104d0*/  @!P3 VIADD R93, R93, 0x334c0 ;  /* 0x000334c05d5db836 */ /* 0x000fe20000000000 */
        /* <DEDUP_REMOVED lines=20> */
.L_x_2668:
[----:B------:R-:W2:Y:S01]  /*10620*/  LDL R4, [R1+0x40] ;  /* 0x0000400001047983 */ /* 0x000ea20000100800 */
[----:B------:R-:W1:Y:S01]  /*10630*/  LDC R0, c[0x0][0x448] ;  /* 0x00011200ff007b82 */ /* 0x000e620000000800 */
[----:B------:R-:W-:Y:S01]  /*10640*/  CS2R R120, SRZ ;  /* 0x0000000000787805 */ /* 0x000fe2000001ff00 */
[----:B------:R-:W-:Y:S01]  /*10650*/  IMAD.MOV.U32 R119, RZ, RZ, RZ ;  /* 0x000000ffff777224 */ /* 0x000fe200078e00ff */
[----:B------:R-:W-:Y:S02]  /*10660*/  CS2R R26, SRZ ;  /* 0x00000000001a7805 */ /* 0x000fe4000001ff00 */
[----:B------:R-:W-:Y:S02]  /*10670*/  CS2R R84, SRZ ;  /* 0x0000000000547805 */ /* 0x000fe4000001ff00 */
[----:B------:R-:W-:Y:S01]  /*10680*/  CS2R R112, SRZ ;  /* 0x0000000000707805 */ /* 0x000fe2000001ff00 */
[----:B------:R-:W-:Y:S01]  /*10690*/  IMAD.MOV.U32 R46, RZ, RZ, RZ ;  /* 0x000000ffff2e7224 */ /* 0x000fe200078e00ff */
[----:B------:R-:W-:-:S02]  /*106a0*/  CS2R R76, SRZ ;  /* 0x00000000004c7805 */ /* 0x000fc4000001ff00 */
[----:B------:R-:W-:Y:S02]  /*106b0*/  CS2R R92, SRZ ;  /* 0x00000000005c7805 */ /* 0x000fe4000001ff00 */
[----:B------:R-:W-:Y:S02]  /*106c0*/  CS2R R30, SRZ ;  /* 0x00000000001e7805 */ /* 0x000fe4000001ff00 */
[----:B------:R-:W-:Y:S01]  /*106d0*/  CS2R R104, SRZ ;  /* 0x0000000000687805 */ /* 0x000fe2000001ff00 */
[----:B------:R-:W-:Y:S01]  /*106e0*/  IMAD.MOV.U32 R82, RZ, RZ, RZ ;  /* 0x000000ffff527224 */ /* 0x000fe200078e00ff */
[----:B------:R-:W-:Y:S01]  /*106f0*/  CS2R R68, SRZ ;  /* 0x0000000000447805 */ /* 0x000fe2000001ff00 */
[----:B------:R-:W-:Y:S01]  /*10700*/  IMAD.MOV.U32 R91, RZ, RZ, RZ ;  /* 0x000000ffff5b7224 */ /* 0x000fe200078e00ff */
[----:B------:R-:W-:Y:S02]  /*10710*/  CS2R R34, SRZ ;  /* 0x0000000000227805 */ /* 0x000fe4000001ff00 */
[----:B------:R-:W-:-:S02]  /*10720*/  CS2R R60, SRZ ;  /* 0x00000000003c7805 */ /* 0x000fc4000001ff00 */
[----:B------:R-:W-:Y:S02]  /*10730*/  CS2R R96, SRZ ;  /* 0x0000000000607805 */ /* 0x000fe4000001ff00 */
[----:B------:R-:W-:Y:S02]  /*10740*/  MOV R102, RZ ;  /* 0x000000ff00667202 */ /* 0x000fe40000000f00 */
[----:B------:R-:W-:Y:S02]  /*10750*/  CS2R R38, SRZ ;  /* 0x0000000000267805 */ /* 0x000fe4000001ff00 */
[----:B------:R-:W-:Y:S02]  /*10760*/  CS2R R52, SRZ ;  /* 0x0000000000347805 */ /* 0x000fe4000001ff00 */
[----:B------:R-:W-:Y:S02]  /*10770*/  CS2R R88, SRZ ;  /* 0x0000000000587805 */ /* 0x000fe4000001ff00 */
[----:B------:R-:W-:Y:S01]  /*10780*/  CS2R R78, SRZ ;  /* 0x00000000004e7805 */ /* 0x000fe2000001ff00 */
[----:B------:R-:W-:Y:S01]  /*10790*/  IMAD.MOV.U32 R71, RZ, RZ, RZ ;  /* 0x000000ffff477224 */ /* 0x000fe200078e00ff */
[----:B0-----:R-:W-:-:S02]  /*107a0*/  CS2R R44, SRZ ;  /* 0x00000000002c7805 */ /* 0x001fc4000001ff00 */
[----:B-1----:R-:W-:Y:S02]  /*107b0*/  ISETP.NE.AND P1, PT, R0, 0x1, PT ;  /* 0x000000010000780c */ /* 0x002fe40003f25270 */
[----:B------:R-:W-:Y:S02]  /*107c0*/  CS2R R58, SRZ ;  /* 0x00000000003a7805 */ /* 0x000fe4000001ff00 */
[----:B-----5:R-:W-:Y:S02]  /*107d0*/  CS2R R50, SRZ ;  /* 0x0000000000327805 */ /* 0x020fe4000001ff00 */
[----:B------:R-:W-:Y:S02]  /*107e0*/  CS2R R14, SRZ ;  /* 0x00000000000e7805 */ /* 0x000fe4000001ff00 */
[----:B------:R-:W-:Y:S01]  /*107f0*/  CS2R R80, SRZ ;  /* 0x0000000000507805 */ /* 0x000fe2000001ff00 */
[----:B------:R-:W-:Y:S01]  /*10800*/  IMAD.MOV.U32 R86, RZ, RZ, RZ ;  /* 0x000000ffff567224 */ /* 0x000fe200078e00ff */
[----:B------:R-:W-:-:S02]  /*10810*/  CS2R R74, SRZ ;  /* 0x00000000004a7805 */ /* 0x000fc4000001ff00 */
[----:B------:R-:W-:Y:S02]  /*10820*/  CS2R R54, SRZ ;  /* 0x0000000000367805 */ /* 0x000fe4000001ff00 */
[----:B------:R-:W-:Y:S02]  /*10830*/  CS2R R12, SRZ ;  /* 0x00000000000c7805 */ /* 0x000fe4000001ff00 */
[----:B------:R-:W-:Y:S02]  /*10840*/  CS2R R72, SRZ ;  /* 0x0000000000487805 */ /* 0x000fe4000001ff00 */
[----:B------:R-:W-:Y:S02]  /*10850*/  CS2R R10, SRZ ;  /* 0x00000000000a7805 */ /* 0x000fe4000001ff00 */
[----:B------:R-:W-:Y:S02]  /*10860*/  CS2R R64, SRZ ;  /* 0x0000000000407805 */ /* 0x000fe4000001ff00 */
[----:B------:R-:W-:Y:S01]  /*10870*/  CS2R R42, SRZ ;  /* 0x00000000002a7805 */ /* 0x000fe2000001ff00 */
[----:B------:R-:W0:Y:S01]  /*10880*/  @P1 LDC R3, c[0x0][0x44c] ;  /* 0x00011300ff031b82 */ /* 0x000e220000000800 */
[----:B------:R-:W-:-:S02]  /*10890*/  CS2R R100, SRZ ;  /* 0x0000000000647805 */ /* 0x000fc4000001ff00 */
[----:B------:R-:W-:Y:S02]  /*108a0*/  CS2R R108, SRZ ;  /* 0x00000000006c7805 */ /* 0x000fe4000001ff00 */
[----:B------:R-:W-:Y:S02]  /*108b0*/  CS2R R8, SRZ ;  /* 0x0000000000087805 */ /* 0x000fe4000001ff00 */
[----:B------:R-:W-:Y:S02]  /*108c0*/  CS2R R56, SRZ ;  /* 0x0000000000387805 */ /* 0x000fe4000001ff00 */
[----:B------:R-:W-:Y:S02]  /*108d0*/  CS2R R116, SRZ ;  /* 0x0000000000747805 */ /* 0x000fe4000001ff00 */
[----:B------:R-:W-:Y:S02]  /*108e0*/  CS2R R124, SRZ ;  /* 0x00000000007c7805 */ /* 0x000fe4000001ff00 */
[----:B------:R-:W-:Y:S01]  /*108f0*/  CS2R R28, SRZ ;  /* 0x00000000001c7805 */ /* 0x000fe2000001ff00 */
[----:B------:R-:W1:Y:S01]  /*10900*/  @P1 LDC R2, c[0x0][0x450] ;  /* 0x00011400ff021b82 */ /* 0x000e620000000800 */
[----:B------:R-:W-:-:S02]  /*10910*/  CS2R R48, SRZ ;  /* 0x0000000000307805 */ /* 0x000fc4000001ff00 */
[----:B----4-:R-:W-:Y:S02]  /*10920*/  CS2R R40, SRZ ;  /* 0x0000000000287805 */ /* 0x010fe4000001ff00 */
        /* <DEDUP_REMOVED lines=8> */
[----:B--2---:R-:W-:Y:S01]  /*109b0*/  VIADD R0, R4, 0x7f ;  /* 0x0000007f04007836 */ /* 0x004fe20000000000 */
[----:B------:R-:W-:-:S03]  /*109c0*/  CS2R R4, SRZ ;  /* 0x0000000000047805 */ /* 0x000fc6000001ff00 */
[----:B0-----:R-:W-:-:S05]  /*109d0*/  @P1 IMAD.HI.U32 R3, R0, R3, RZ ;  /* 0x0000000300031227 */ /* 0x001fca00078e00ff */
[----:B-1----:R-:W-:Y:S02]  /*109e0*/  @P1 SHF.R.U32.HI R0, RZ, R2, R3 ;  /* 0x00000002ff001219 */ /* 0x002fe40000011603 */
[----:B------:R-:W-:Y:S02]  /*109f0*/  PLOP3.LUT P1, PT, PT, PT, PT, 0x80, 0x0 ;  /* 0x000000000000781c */ /* 0x000fe40003f2f070 */
[----:B------:R-:W-:-:S05]  /*10a00*/  IADD3 R0, R145, R0, RZ ;  /* 0x0000000091007210 */ /* 0x000fca0007ffe0ff */
[----:B------:R-:W-:-:S05]  /*10a10*/  IMAD.HI R0, R0, 0x66666667, RZ ;  /* 0x6666666700007827 */ /* 0x000fca00078e02ff */
[----:B------:R-:W-:-:S04]  /*10a20*/  SHF.R.U32.HI R3, RZ, 0x1f, R0 ;  /* 0x0000001fff037819 */ /* 0x000fc80000011600 */
[----:B------:R-:W-:-:S04]  /*10a30*/  LEA.HI.SX32 R3, R0, R3, 0x1a ;  /* 0x0000000300037211 */ /* 0x000fc800078fd2ff */
[----:B------:R-:W-:-:S04]  /*10a40*/  VIMNMX R146, R146, R3, PT ;  /* 0x0000000392927248 */ /* 0x000fc80003fe0100 */
[----:B------:R-:W-:Y:S01]  /*10a50*/  ISETP.GE.AND P2, PT, R146, 0x1, PT ;  /* 0x000000019200780c */ /* 0x000fe20003f46270 */
[----:B------:R-:W-:-:S12]  /*10a60*/  @P0 BRA `(.L_x_2779) ;  /* 0x00000000000c0947 */ /* 0x000fd80003800000 */
[----:B------:R-:W0:Y:S01]  /*10a70*/  FENCE.VIEW.ASYNC.G ;  /* 0x00000000000073c6 */ /* 0x000e220000000100 */
[----:B------:R-:W-:Y:S05]  /*10a80*/  WARPSYNC.ALL ;  /* 0x0000000000007948 */ /* 0x000fea0003800000 */
[----:B0-----:R-:W-:Y:S06]  /*10a90*/  BAR.ARV 0xc, 0x180 ;  /* 0x0306000000007b1d */ /* 0x001fec0000002000 */
.L_x_2779:
        /* <DEDUP_REMOVED lines=11> */
.L_x_3051:
[----:B-1----:R-:W-:Y:S01]  /*10b50*/  LEA.HI R0, R23, R23, RZ, 0x1 ;  /* 0x0000001717007211 */ /* 0x002fe200078f08ff */
        /* <DEDUP_REMOVED lines=11> */
[----:B------:R-:W-:Y:S01]  /*10c10*/  MOV R4, UR4 ;  /* 0x0000000400047c02 */ /* 0x000fe20008000f00 */
[----:B------:R1:W2:Y:S01]  /*10c20*/  LDC.64 R2, c[0x4][R0] ;  /* 0x0100000000027b82 */ /* 0x0002a20000000a00 */
        /* <DEDUP_REMOVED lines=8> */
[----:B01----:R-:W-:-:S07]  /*10cb0*/  IMAD.MOV.U32 R13, RZ, RZ, RZ ;  /* 0x000000ffff0d7224 */ /* 0x003fce00078e00ff */
[----:B------:R-:W-:-:S07]  /*10cc0*/  LEPC R20, `(.L_x_2782) ;  /* 0x000000001014794e */ /* 0x000fce0000000000 */
[----:B--2---:R-:W-:Y:S05]  /*10cd0*/  CALL.ABS.NOINC R2 ;  /* 0x0000000002007343 */ /* 0x004fea0003c00000 */
.L_x_2782:
        /* <DEDUP_REMOVED lines=17> */
[C---:B------:R-:W-:Y:S02]  /*10df0*/  @P1 IMAD R9, R20.reuse, R9, R4 ;  /* 0x0000000914091224 */ /* 0x040fe400078e0204 */
[----:B------:R-:W-:Y:S01]  /*10e00*/  @P0 IMAD.IADD R3, R3, 0x1, R7 ;  /* 0x0000000103030824 */ /* 0x000fe200078e0207 */
[----:B------:R-:W-:Y:S01]  /*10e10*/  @P1 SHF.R.S32.HI R7, RZ, 0x1f, R22 ;  /* 0x0000001fff071819 */ /* 0x000fe20000011416 */
[----:B------:R-:W-:-:S04]  /*10e20*/  @P1 IMAD.WIDE.U32 R4, R20, R8, RZ ;  /* 0x0000000814041225 */ /* 0x000fc800078e00ff */
[----:B----4-:R-:W-:Y:S01]  /*10e30*/  @P0 IMAD R0, R15, R10, RZ ;  /* 0x0000000a0f000224 */ /* 0x010fe200078e02ff */
[----:B------:R-:W-:Y:S01]  /*10e40*/  @P1 IADD3 R5, R5, R9, RZ ;  /* 0x0000000905051210 */ /* 0x000fe20007ffe0ff */
[----:B0-----:R-:W-:Y:S02]  /*10e50*/  @P1 IMAD R6, R7, R12, RZ ;  /* 0x0000000c07061224 */ /* 0x001fe400078e02ff */
[C---:B------:R-:W-:Y:S02]  /*10e60*/  @P0 IMAD R9, R22.reuse, R11, R0 ;  /* 0x0000000b16090224 */ /* 0x040fe400078e0200 */
        /* <DEDUP_REMOVED lines=29> */
.L_x_2786:
[----:B-1----:R1:W2:Y:S02]  /*11040*/  SYNCS.PHASECHK.TRANS64.TRYWAIT P0, [R18+URZ+0x33400], R3 ;  /* 0x03340003120075a7 */ /* 0x0022a4000800017f */
[----:B--2---:R-:W-:Y:S05]  /*11050*/  @!P0 NANOSLEEP.SYNCS 0x989680 ;  /* 0x009896800000895d */ /* 0x004fea0003900000 */
[----:B------:R-:W2:Y:S02]  /*11060*/  @!P0 SYNCS.PHASECHK.TRANS64 P0, [R18+URZ+0x33400], R3 ;  /* 0x03340003120085a7 */ /* 0x000ea4000800007f */
[----:B--2---:R-:W-:Y:S05]  /*11070*/  @!P0 BRA `(.L_x_2786) ;  /* 0xfffffffc00f08947 */ /* 0x004fea000383ffff */
.L_x_2785:
[----:B------:R-:W-:Y:S05]  /*11080*/  BSYNC B0 ;  /* 0x0000000000007941 */ /* 0x000fea0003800000 */
.L_x_2784:
[----:B------:R-:W-:Y:S05]  /*11090*/  BRA `(.L_x_2787) ;  /* 0x00000070005c7947 */ /* 0x000fea0003800000 */
.L_x_2783:
[----:B------:R-:W-:Y:S01]  /*110a0*/  ULOP3.LUT UP0, URZ, UR48, 0x1bf, URZ, 0xc0, !UPT ;  /* 0x000001bf303f7892 */ /* 0x000fe2000f80c03f */
[----:B------:R-:W-:Y:S01]  /*110b0*/  SHF.R.S32.HI R0, RZ, 0x1f, R133 ;  /* 0x0000001fff007819 */ /* 0x000fe20000011485 */
        /* <DEDUP_REMOVED lines=19> */
[----:B------:R-:W-:Y:S01]  /*111f0*/  MOV R6, UR6 ;  /* 0x0000000600067c02 */ /* 0x000fe20008000f00 */
[----:B------:R-:W-:Y:S01]  /*11200*/  IMAD.U32 R7, RZ, RZ, UR7 ;  /* 0x00000007ff077e24 */ /* 0x000fe2000f8e00ff */
[----:B------:R-:W-:Y:S01]  /*11210*/  MOV R12, 0x1 ;  /* 0x00000001000c7802 */ /* 0x000fe20000000f00 */
[----:B------:R-:W-:-:S02]  /*11220*/  IMAD.U32 R10, RZ, RZ, UR4 ;  /* 0x00000004ff0a7e24 */ /* 0x000fc4000f8e00ff */
[----:B------:R-:W-:Y:S02]  /*11230*/  IMAD.U32 R11, RZ, RZ, UR5 ;  /* 0x00000005ff0b7e24 */ /* 0x000fe4000f8e00ff */
[----:B------:R-:W-:Y:S02]  /*11240*/  IMAD.MOV.U32 R8, RZ, RZ, 0x70 ;  /* 0x00000070ff087424 */ /* 0x000fe400078e00ff */
[----:B0-----:R-:W-:-:S07]  /*11250*/  IMAD.MOV.U32 R13, RZ, RZ, RZ ;  /* 0x000000ffff0d7224 */ /* 0x001fce00078e00ff */
[----:B------:R-:W-:-:S07]  /*11260*/  LEPC R20, `(.L_x_2788) ;  /* 0x000000001014794e */ /* 0x000fce0000000000 */
[----:B-1----:R-:W-:Y:S05]  /*11270*/  CALL.ABS.NOINC R14 ;  /* 0x000000000e007343 */ /* 0x002fea0003c00000 */
.L_x_2788:
[----:B------:R-:W2:Y:S01]  /*11280*/  LDL R59, [R1+0x40] ;  /* 0x00004000013b7983 */ /* 0x000ea20000100800 */
[----:B------:R-:W-:Y:S01]  /*11290*/  ULDC.U8 UR4, c[0x0][0x410] ;  /* 0x0001040000047ab9 */ /* 0x000fe20000000000 */
[----:B------:R-:W0:Y:S01]  /*112a0*/  S2R R20, SR_TID.X ;  /* 0x0000000000147919 */ /* 0x000e220000002100 */
[----:B------:R-:W-:Y:S01]  /*112b0*/  ISETP.NE.AND P0, PT, RZ, UR4, PT ;  /* 0x00000004ff007c0c */ /* 0x000fe2000bf05270 */
[----:B------:R-:W-:Y:S01]  /*112c0*/  BSSY B0, `(.L_x_2789) ;  /* 0x00006ec000007945 */ /* 0x000fe20003800000 */
[C---:B0-----:R-:W-:Y:S02]  /*112d0*/  VIADD R58, R20.reuse, 0xffffff80 ;  /* 0xffffff80143a7836 */ /* 0x041fe40000000000 */
[----:B------:R-:W-:-:S05]  /*112e0*/  VIADD R45, R20, 0xffffff80 ;  /* 0xffffff80142d7836 */ /* 0x000fca0000000000 */
[----:B------:R-:W-:-:S04]  /*112f0*/  LEA.HI R45, R45, R58, RZ, 0x1 ;  /* 0x0000003a2d2d7211 */ /* 0x000fc800078f08ff */
[----:B------:R-:W-:-:S05]  /*11300*/  SHF.R.S32.HI R45, RZ, 0x1, R45 ;  /* 0x00000001ff2d7819 */ /* 0x000fca000001142d */
[----:B--2---:R-:W-:Y:S01]  /*11310*/  IMAD.IADD R20, R45, 0x1, R59 ;  /* 0x000000012d147824 */ /* 0x004fe200078e023b */
[----:B------:R-:W-:Y:S06]  /*11320*/  @!P0 BRA `(.L_x_2790) ;  /* 0x0000003400f48947 */ /* 0x000fec0003800000 */
[----:B------:R-:W0:Y:S01]  /*11330*/  LDC R10, c[0x0][0x448] ;  /* 0x00011200ff0a7b82 */ /* 0x000e220000000800 */
[----:B------:R-:W-:Y:S01]  /*11340*/  MOV R11, R20 ;  /* 0x00000014000b7202 */ /* 0x000fe20000000f00 */
[----:B------:R-:W-:Y:S01]  /*11350*/  IMAD.MOV.U32 R8, RZ, RZ, R26 ;  /* 0x000000ffff087224 */ /* 0x000fe200078e001a */
[----:B------:R-:W-:Y:S01]  /*11360*/  ULDC.64 UR4, c[0x0][0x3f8] ;  /* 0x0000fe0000047ab9 */ /* 0x000fe20000000a00 */
[----:B------:R-:W-:Y:S01]  /*11370*/  IMAD.MOV.U32 R9, RZ, RZ, R31 ;  /* 0x000000ffff097224 */ /* 0x000fe200078e001f */
[----:B------:R-:W-:Y:S01]  /*11380*/  ULDC.64 UR6, c[0x0][0x408] ;  /* 0x0001020000067ab9 */ /* 0x000fe20000000a00 */
[----:B------:R-:W-:Y:S01]  /*11390*/  IMAD.MOV.U32 R6, RZ, RZ, R24 ;  /* 0x000000ffff067224 */ /* 0x000fe200078e0018 */
[----:B------:R-:W-:Y:S01]  /*113a0*/  ULDC.64 UR8, c[0x0][0x400] ;  /* 0x0001000000087ab9 */ /* 0x000fe20000000a00 */
[----:B------:R-:W-:Y:S01]  /*113b0*/  IMAD.MOV.U32 R7, RZ, RZ, R29 ;  /* 0x000000ffff077224 */ /* 0x000fe200078e001d */
        /* <DEDUP_REMOVED lines=23> */
.L_x_3057:
[----:B0-----:R-:W5:Y:S01]  /*11530*/  LDL R5, [R1+0x48] ;  /* 0x0000480001057983 */ /* 0x001f620000100800 */
        /* <DEDUP_REMOVED lines=11> */
[----:B-----5:R-:W-:Y:S01]  /*115f0*/  IMAD R5, R5, R10, RZ ;  /* 0x0000000a05057224 */ /* 0x020fe200078e02ff */
[----:B------:R-:W-:-:S04]  /*11600*/  CS2R R10, SRZ ;  /* 0x00000000000a7805 */ /* 0x000fc8000001ff00 */
[----:B------:R-:W-:Y:S02]  /*11610*/  ISETP.GE.AND P0, PT, R20, R5, PT ;  /* 0x000000051400720c */ /* 0x000fe40003f06270 */
[----:B------:R-:W-:-:S11]  /*11620*/  CS2R R20, SRZ ;  /* 0x0000000000147805 */ /* 0x000fd6000001ff00 */
[----:B------:R-:W-:Y:S05]  /*11630*/  @P0 BRA `(.L_x_2793) ;  /* 0x0000000400080947 */ /* 0x000fea0003800000 */
        /* <DEDUP_REMOVED lines=14> */
[----:B--2---:R-:W-:Y:S02]  /*11720*/  ISETP.GE.AND P4, PT, R15, UR4, PT ;  /* 0x000000040f007c0c */ /* 0x004fe4000bf86270 */
[----:B------:R-:W-:Y:S02]  /*11730*/  SHF.R.S32.HI R9, RZ, 0x1f, R15 ;  /* 0x0000001fff097819 */ /* 0x000fe4000001140f */
[----:B---3--:R-:W-:Y:S02]  /*11740*/  ISETP.GE.AND P3, PT, R46, UR4, PT ;  /* 0x000000042e007c0c */ /* 0x008fe4000bf66270 */
[----:B----4-:R-:W-:-:S07]  /*11750*/  ISETP.GE.AND P2, PT, R43, UR4, PT ;  /* 0x000000042b007c0c */ /* 0x010fce000bf46270 */
[C---:B------:R-:W-:Y:S02]  /*11760*/  @!P4 IADD3 R6, P0, R15.reuse, R3, RZ ;  /* 0x000000030f06c210 */ /* 0x040fe40007f1e0ff */
[----:B------:R-:W-:Y:S02]  /*11770*/  @!P4 IADD3 R8, P1, R15, R14, RZ ;  /* 0x0000000e0f08c210 */ /* 0x000fe40007f3e0ff */
[----:B-1----:R-:W-:-:S03]  /*11780*/  @!P4 IADD3.X R7, R0, R9, RZ, P0, !PT ;  /* 0x000000090007c210 */ /* 0x002fc600007fe4ff */
[----:B------:R-:W-:Y:S01]  /*11790*/  @!P4 IMAD.X R9, R4, 0x1, R9, P1 ;  /* 0x000000010409c824 */ /* 0x000fe200008e0609 */
[----:B------:R-:W-:Y:S01]  /*117a0*/  ISETP.GE.AND P1, PT, R42, UR4, PT ;  /* 0x000000042a007c0c */ /* 0x000fe2000bf26270 */
[----:B------:R-:W5:Y:S01]  /*117b0*/  @!P4 LD.E.64 R32, desc[UR54][R6.64] ;  /* 0x000000360620c980 */ /* 0x000f62000c101b00 */
[----:B------:R-:W-:-:S03]  /*117c0*/  SHF.R.S32.HI R11, RZ, 0x1f, R46 ;  /* 0x0000001fff0b7819 */ /* 0x000fc6000001142e */
[----:B------:R0:W5:Y:S01]  /*117d0*/  @!P4 LD.E.64 R34, desc[UR54][R8.64] ;  /* 0x000000360822c980 */ /* 0x000162000c101b00 */
[CC--:B------:R-:W-:Y:S02]  /*117e0*/  @!P3 IADD3 R12, P4, R46.reuse, R3.reuse, RZ ;  /* 0x000000032e0cb210 */ /* 0x0c0fe40007f9e0ff */
[-C--:B------:R-:W-:Y:S02]  /*117f0*/  @!P3 IADD3 R46, P5, R46, R14.reuse, RZ ;  /* 0x0000000e2e2eb210 */ /* 0x080fe40007fbe0ff */
[----:B------:R-:W-:Y:S01]  /*11800*/  SHF.R.S32.HI R15, RZ, 0x1f, R43 ;  /* 0x0000001fff0f7819 */ /* 0x000fe2000001142b */
[--C-:B------:R-:W-:Y:S01]  /*11810*/  @!P3 IMAD.X R13, R0, 0x1, R11.reuse, P4 ;  /* 0x00000001000db824 */ /* 0x100fe200020e060b */
[----:B------:R-:W-:Y:S01]  /*11820*/  ISETP.GE.AND P0, PT, R226, UR4, PT ;  /* 0x00000004e2007c0c */ /* 0x000fe2000bf06270 */
[----:B------:R-:W-:Y:S01]  /*11830*/  @!P3 IMAD.X R47, R4, 0x1, R11, P5 ;  /* 0x00000001042fb824 */ /* 0x000fe200028e060b */
[CC--:B------:R-:W-:Y:S02]  /*11840*/  @!P2 IADD3 R48, P4, R43.reuse, R3.reuse, RZ ;  /* 0x000000032b30a210 */ /* 0x0c0fe40007f9e0ff */
[----:B------:R-:W-:Y:S01]  /*11850*/  @!P2 IADD3 R50, P5, R43, R14, RZ ;  /* 0x0000000e2b32a210 */ /* 0x000fe20007fbe0ff */
[----:B------:R1:W5:Y:S01]  /*11860*/  @!P3 LD.E.64 R28, desc[UR54][R12.64] ;  /* 0x000000360c1cb980 */ /* 0x000362000c101b00 */
[----:B------:R-:W-:Y:S01]  /*11870*/  SHF.R.S32.HI R21, RZ, 0x1f, R42 ;  /* 0x0000001fff157819 */ /* 0x000fe2000001142a */
[----:B------:R-:W-:Y:S01]  /*11880*/  @!P2 IMAD.X R49, R0, 0x1, R15, P4 ;  /* 0x000000010031a824 */ /* 0x000fe200020e060f */
[----:B------:R-:W-:Y:S01]  /*11890*/  @!P1 IADD3 R52, P4, R42, R3, RZ ;  /* 0x000000032a349210 */ /* 0x000fe20007f9e0ff */
[----:B------:R2:W5:Y:S01]  /*118a0*/  @!P3 LD.E.64 R30, desc[UR54][R46.64] ;  /* 0x000000362e1eb980 */ /* 0x000562000c101b00 */
[----:B------:R-:W-:-:S02]  /*118b0*/  @!P2 IADD3.X R51, R4, R15, RZ, P5, !PT ;  /* 0x0000000f0433a210 */ /* 0x000fc40002ffe4ff */
[-C--:B------:R-:W-:Y:S01]  /*118c0*/  @!P1 IADD3 R54, P5, R42, R14.reuse, RZ ;  /* 0x0000000e2a369210 */ /* 0x080fe20007fbe0ff */
[--C-:B------:R-:W-:Y:S01]  /*118d0*/  @!P1 IMAD.X R53, R0, 0x1, R21.reuse, P4 ;  /* 0x0000000100359824 */ /* 0x100fe200020e0615 */
[----:B------:R-:W-:Y:S02]  /*118e0*/  ISETP.GE.AND P4, PT, R58, UR4, PT ;  /* 0x000000043a007c0c */ /* 0x000fe4000bf86270 */
[----:B0-----:R-:W-:Y:S01]  /*118f0*/  @!P0 SHF.R.S32.HI R9, RZ, 0x1f, R226 ;  /* 0x0000001fff098819 */ /* 0x001fe200000114e2 */
[----:B------:R-:W-:Y:S01]  /*11900*/  @!P1 IMAD.X R55, R4, 0x1, R21, P5 ;  /* 0x0000000104379824 */ /* 0x000fe200028e0615 */
[----:B------:R-:W-:Y:S02]  /*11910*/  @!P0 IADD3 R6, P5, R226, R3, RZ ;  /* 0x00000003e2068210 */ /* 0x000fe40007fbe0ff */
[----:B------:R-:W-:Y:S02]  /*11920*/  SHF.R.S32.HI R11, RZ, 0x1f, R58 ;  /* 0x0000001fff0b7819 */ /* 0x000fe4000001143a */
[----:B-1----:R-:W-:Y:S01]  /*11930*/  CS2R R12, SRZ ;  /* 0x00000000000c7805 */ /* 0x002fe2000001ff00 */
[----:B------:R2:W5:Y:S01]  /*11940*/  @!P2 LD.E.64 R24, desc[UR54][R48.64] ;  /* 0x000000363018a980 */ /* 0x000562000c101b00 */
[----:B------:R-:W-:Y:S01]  /*11950*/  @!P0 IMAD.X R7, R0, 0x1, R9, P5 ;  /* 0x0000000100078824 */ /* 0x000fe200028e0609 */
[----:B------:R-:W-:-:S02]  /*11960*/  @!P0 IADD3 R42, P5, R226, R14, RZ ;  /* 0x0000000ee22a8210 */ /* 0x000fc40007fbe0ff */
[----:B------:R-:W-:Y:S01]  /*11970*/  CS2R R20, SRZ ;  /* 0x0000000000147805 */ /* 0x000fe2000001ff00 */
[----:B------:R2:W5:Y:S02]  /*11980*/  @!P2 LD.E.64 R26, desc[UR54][R50.64] ;  /* 0x00000036321aa980 */ /* 0x000564000c101b00 */
[----:B------:R-:W-:Y:S01]  /*11990*/  @!P0 IMAD.X R43, R4, 0x1, R9, P5 ;  /* 0x00000001042b8824 */ /* 0x000fe200028e0609 */
[----:B------:R-:W-:Y:S02]  /*119a0*/  @!P4 IADD3 R56, P5, R58, R3, RZ ;  /* 0x000000033a38c210 */ /* 0x000fe40007fbe0ff */
[----:B------:R2:W5:Y:S02]  /*119b0*/  @!P1 LD.E.64 R20, desc[UR54][R54.64] ;  /* 0x0000003636149980 */ /* 0x000564000c101b00 */
[----:B------:R-:W-:Y:S02]  /*119c0*/  @!P4 IADD3.X R57, R0, R11, RZ, P5, !PT ;  /* 0x0000000b0039c210 */ /* 0x000fe40002ffe4ff */
[----:B------:R-:W-:-:S02]  /*119d0*/  CS2R R8, SRZ ;  /* 0x0000000000087805 */ /* 0x000fc4000001ff00 */
        /* <DEDUP_REMOVED lines=8> */
.L_x_2793:
[----:B------:R-:W-:Y:S05]  /*11a60*/  BSYNC B1 ;  /* 0x0000000000017941 */ /* 0x000fea0003800000 */
.L_x_2792:
        /* <DEDUP_REMOVED lines=10> */
.L_x_3058:
[----:B------:R-:W-:Y:S05]  /*11b10*/  BSYNC B1 ;  /* 0x0000000000017941 */ /* 0x000fea0003800000 */
.L_x_2794:
[----:B------:R-:W-:Y:S05]  /*11b20*/  @P1 BRA `(.L_x_2796) ;  /* 0x0000006400941947 */ /* 0x000fea0003800000 */
[----:B------:R-:W2:Y:S01]  /*11b30*/  LDL R0, [R1+0x2c] ;  /* 0x00002c0001007983 */ /* 0x000ea20000100800 */
[----:B------:R-:W1:Y:S03]  /*11b40*/  LDC R5, c[0x0][0x3f4] ;  /* 0x0000fd00ff057b82 */ /* 0x000e660000000800 */
[----:B------:R-:W2:Y:S04]  /*11b50*/  LDL R43, [R1+0x30] ;  /* 0x00003000012b7983 */ /* 0x000ea80000100800 */
[----:B------:R-:W2:Y:S04]  /*11b60*/  LDL R42, [R1+0x34] ;  /* 0x00003400012a7983 */ /* 0x000ea80000100800 */
[----:B------:R-:W2:Y:S04]  /*11b70*/  LDL R15, [R1+0x18] ;  /* 0x00001800010f7983 */ /* 0x000ea80000100800 */
[----:B----4-:R-:W4:Y:S04]  /*11b80*/  LDL R14, [R1+0x20] ;  /* 0x00002000010e7983 */ /* 0x010f280000100800 */
[----:B------:R-:W4:Y:S04]  /*11b90*/  LDL R7, [R1+0x24] ;  /* 0x0000240001077983 */ /* 0x000f280000100800 */
[----:B------:R-:W4:Y:S04]  /*11ba0*/  LDL R6, [R1+0x1c] ;  /* 0x00001c0001067983 */ /* 0x000f280000100800 */
[----:B---3--:R-:W3:Y:S01]  /*11bb0*/  LDL R4, [R1+0x28] ;  /* 0x0000280001047983 */ /* 0x008ee20000100800 */
[----:B------:R-:W-:Y:S01]  /*11bc0*/  LEA.HI R40, R41, R40, RZ, 0x2 ;  /* 0x0000002829287211 */ /* 0x000fe200078f10ff */
[----:B------:R-:W-:Y:S01]  /*11bd0*/  BSSY B1, `(.L_x_2797) ;  /* 0x0000089000017945 */ /* 0x000fe20003800000 */
[----:B-1----:R-:W-:-:S02]  /*11be0*/  ISETP.GE.AND P6, PT, R226, R5, PT ;  /* 0x00000005e200720c */ /* 0x002fc40003fc6270 */
[--C-:B0-----:R-:W-:Y:S02]  /*11bf0*/  SHF.R.S32.HI R3, RZ, 0x2, R40.reuse ;  /* 0x00000002ff037819 */ /* 0x101fe40000011428 */
[----:B------:R-:W-:-:S04]  /*11c00*/  SHF.R.S32.HI R40, RZ, 0x1f, R40 ;  /* 0x0000001fff287819 */ /* 0x000fc80000011428 */
[----:B------:R-:W-:-:S04]  /*11c10*/  LEA.HI R40, R40, R3, RZ, 0x2 ;  /* 0x0000000328287211 */ /* 0x000fc800078f10ff */
[----:B------:R-:W-:-:S05]  /*11c20*/  LOP3.LUT R40, R40, 0xfffffffc, RZ, 0xc0, !PT ;  /* 0xfffffffc28287812 */ /* 0x000fca00078ec0ff */
[----:B------:R-:W-:-:S05]  /*11c30*/  IMAD.IADD R40, R3, 0x1, -R40 ;  /* 0x0000000103287824 */ /* 0x000fca00078e0a28 */
[----:B------:R-:W-:Y:S02]  /*11c40*/  LOP3.LUT P0, RZ, R40, 0x2, RZ, 0xc0, !PT ;  /* 0x0000000228ff7812 */ /* 0x000fe4000780c0ff */
[----:B--2---:R-:W-:-:S04]  /*11c50*/  LOP3.LUT R0, R0, 0x10, R16, 0xf8, !PT ;  /* 0x0000001000007812 */ /* 0x004fc800078ef810 */
[----:B------:R-:W-:-:S05]  /*11c60*/  LOP3.LUT R0, R0, R43, RZ, 0x3c, !PT ;  /* 0x0000002b00007212 */ /* 0x000fca00078e3cff */
[----:B------:R-:W-:Y:S01]  /*11c70*/  IMAD.IADD R3, R42, 0x1, R0 ;  /* 0x000000012a037824 */ /* 0x000fe200078e0200 */
[----:B------:R-:W-:-:S04]  /*11c80*/  ISETP.GE.AND P1, PT, R15, R5, PT ;  /* 0x000000050f00720c */ /* 0x000fc80003f26270 */
[----:B------:R-:W-:Y:S02]  /*11c90*/  IADD3 R3, R18, R3, RZ ;  /* 0x0000000312037210 */ /* 0x000fe40007ffe0ff */
[----:B----4-:R-:W-:-:S03]  /*11ca0*/  ISETP.GE.AND P2, PT, R14, R5, PT ;  /* 0x000000050e00720c */ /* 0x010fc60003f46270 */
[----:B------:R-:W-:Y:S01]  /*11cb0*/  VIADD R0, R3, 0x20 ;  /* 0x0000002003007836 */ /* 0x000fe20000000000 */
[-C--:B------:R-:W-:Y:S02]  /*11cc0*/  ISETP.GE.AND P3, PT, R7, R5.reuse, PT ;  /* 0x000000050700720c */ /* 0x080fe40003f66270 */
[-C--:B------:R-:W-:Y:S02]  /*11cd0*/  ISETP.GE.AND P4, PT, R6, R5.reuse, PT ;  /* 0x000000050600720c */ /* 0x080fe40003f86270 */
[----:B---3--:R-:W-:Y:S01]  /*11ce0*/  ISETP.GE.AND P5, PT, R4, R5, PT ;  /* 0x000000050400720c */ /* 0x008fe20003fa6270 */
        /* <DEDUP_REMOVED lines=119> */
.L_x_2798:
[----:B------:R-:W-:Y:S05]  /*12460*/  BSYNC B1 ;  /* 0x0000000000017941 */ /* 0x000fea0003800000 */
.L_x_2797:
        /* <DEDUP_REMOVED lines=125> */
.L_x_2800:
[----:B------:R-:W-:Y:S05]  /*12c40*/  BSYNC B1 ;  /* 0x0000000000017941 */ /* 0x000fea0003800000 */
.L_x_2799:
        /* <DEDUP_REMOVED lines=120> */
.L_x_2802:
[----:B------:R-:W-:Y:S05]  /*133d0*/  BSYNC B1 ;  /* 0x0000000000017941 */ /* 0x000fea0003800000 */
.L_x_2801:
        /* <DEDUP_REMOVED lines=124> */
.L_x_2804:
[----:B------:R-:W-:Y:S05]  /*13ba0*/  BSYNC B1 ;  /* 0x0000000000017941 */ /* 0x000fea0003800000 */
.L_x_2803:
        /* <DEDUP_REMOVED lines=120> */
.L_x_2806:
[----:B------:R-:W-:Y:S05]  /*14330*/  BSYNC B1 ;  /* 0x0000000000017941 */ /* 0x000fea0003800000 */
.L_x_2805:
        /* <DEDUP_REMOVED lines=124> */
.L_x_2790:
        /* <DEDUP_REMOVED lines=13> */
[----:B-1----:R-:W-:-:S04]  /*14bd0*/  @P0 SHF.R.U32.HI R3, RZ, R5, R0 ;  /* 0x00000005ff030219 */ /* 0x002fc80000011600 */
        /* <DEDUP_REMOVED lines=18> */
.L_x_3064:
[----:B------:R-:W5:Y:S01]  /*14d00*/  LDL R0, [R1+0x48] ;  /* 0x0000480001007983 */ /* 0x000f620000100800 */
        /* <DEDUP_REMOVED lines=12> */
[----:B-----5:R-:W-:Y:S01]  /*14dd0*/  IMAD R41, R0, R10, RZ ;  /* 0x0000000a00297224 */ /* 0x020fe200078e02ff */
[----:B------:R-:W-:-:S04]  /*14de0*/  CS2R R10, SRZ ;  /* 0x00000000000a7805 */ /* 0x000fc8000001ff00 */
[----:B------:R-:W-:-:S13]  /*14df0*/  ISETP.GE.AND P0, PT, R20, R41, PT ;  /* 0x000000291400720c */ /* 0x000fda0003f06270 */
[----:B------:R-:W-:Y:S05]  /*14e00*/  @P0 BRA `(.L_x_2809) ;  /* 0x0000000000980947 */ /* 0x000fea0003800000 */
[----:B------:R-:W-:Y:S01]  /*14e10*/  ULDC UR4, c[0x0][0x3f4] ;  /* 0x0000fd0000047ab9 */ /* 0x000fe20000000800 */
[----:B------:R-:W-:Y:S02]  /*14e20*/  CS2R R28, SRZ ;  /* 0x00000000001c7805 */ /* 0x000fe4000001ff00 */
[----:B------:R-:W-:Y:S02]  /*14e30*/  ISETP.GE.AND P1, PT, R224, UR4, PT ;  /* 0x00000004e0007c0c */ /* 0x000fe4000bf26270 */
[----:B------:R-:W-:Y:S02]  /*14e40*/  CS2R R30, SRZ ;  /* 0x00000000001e7805 */ /* 0x000fe4000001ff00 */
[----:B------:R-:W-:Y:S02]  /*14e50*/  ISETP.GE.AND P2, PT, R16, UR4, PT ;  /* 0x0000000410007c0c */ /* 0x000fe4000bf46270 */
[----:B------:R-:W-:Y:S02]  /*14e60*/  CS2R R8, SRZ ;  /* 0x0000000000087805 */ /* 0x000fe4000001ff00 */
[----:B------:R-:W-:-:S02]  /*14e70*/  ISETP.GE.AND P0, PT, R225, UR4, PT ;  /* 0x00000004e1007c0c */ /* 0x000fc4000bf06270 */
[----:B------:R-:W-:Y:S02]  /*14e80*/  CS2R R10, SRZ ;  /* 0x00000000000a7805 */ /* 0x000fe4000001ff00 */
[----:B------:R-:W-:Y:S02]  /*14e90*/  CS2R R32, SRZ ;  /* 0x0000000000207805 */ /* 0x000fe4000001ff00 */
[----:B------:R-:W-:Y:S01]  /*14ea0*/  CS2R R34, SRZ ;  /* 0x0000000000227805 */ /* 0x000fe2000001ff00 */
[----:B------:R-:W-:Y:S02]  /*14eb0*/  @!P1 IMAD.SHL.U32 R48, R228, 0x10, RZ ;  /* 0x00000010e4309824 */ /* 0x000fe400078e00ff */
[----:B--2---:R-:W-:-:S04]  /*14ec0*/  @!P2 IADD3 R42, P3, R16, R5, RZ ;  /* 0x00000005102aa210 */ /* 0x004fc80007f7e0ff */
[----:B------:R-:W-:Y:S02]  /*14ed0*/  @!P0 SHF.L.U32 R50, R229, 0x4, RZ ;  /* 0x00000004e5328819 */ /* 0x000fe400000006ff */
[----:B------:R-:W-:Y:S01]  /*14ee0*/  @!P1 SHF.R.S32.HI R0, RZ, 0x1f, R48 ;  /* 0x0000001fff009819 */ /* 0x000fe20000011430 */
[C---:B-1----:R-:W-:Y:S01]  /*14ef0*/  @!P2 IMAD.X R43, R3.reuse, 0x1, R17, P3 ;  /* 0x00000001032ba824 */ /* 0x042fe200018e0611 */
[C---:B------:R-:W-:Y:S02]  /*14f00*/  @!P1 IADD3 R46, P5, R48.reuse, R5, RZ ;  /* 0x00000005302e9210 */ /* 0x040fe40007fbe0ff */
[----:B----4-:R-:W-:Y:S02]  /*14f10*/  @!P1 IADD3 R48, P4, R48, R21, RZ ;  /* 0x0000001530309210 */ /* 0x010fe40007f9e0ff */
[----:B------:R-:W-:Y:S01]  /*14f20*/  @!P0 IADD3 R20, P3, R50, R5, RZ ;  /* 0x0000000532148210 */ /* 0x000fe20007f7e0ff */
[----:B------:R-:W-:Y:S01]  /*14f30*/  @!P1 IMAD.X R47, R3, 0x1, R0, P5 ;  /* 0x00000001032f9824 */ /* 0x000fe200028e0600 */
[----:B------:R-:W-:Y:S01]  /*14f40*/  @!P0 SHF.R.S32.HI R6, RZ, 0x1f, R50 ;  /* 0x0000001fff068819 */ /* 0x000fe20000011432 */
[----:B---3--:R-:W-:Y:S01]  /*14f50*/  @!P1 IMAD.X R49, R7, 0x1, R0, P4 ;  /* 0x0000000107319824 */ /* 0x008fe200020e0600 */
[----:B------:R-:W-:-:S02]  /*14f60*/  @!P2 IADD3 R4, P4, R16, R21, RZ ;  /* 0x000000151004a210 */ /* 0x000fc40007f9e0ff */
[----:B------:R-:W-:Y:S02]  /*14f70*/  CS2R R12, SRZ ;  /* 0x00000000000c7805 */ /* 0x000fe4000001ff00 */
[----:B------:R-:W-:Y:S02]  /*14f80*/  @!P0 IADD3 R50, P5, R50, R21, RZ ;  /* 0x0000001532328210 */ /* 0x000fe40007fbe0ff */
[----:B------:R-:W-:Y:S02]  /*14f90*/  CS2R R14, SRZ ;  /* 0x00000000000e7805 */ /* 0x000fe4000001ff00 */
[----:B------:R-:W-:Y:S02]  /*14fa0*/  CS2R R36, SRZ ;  /* 0x0000000000247805 */ /* 0x000fe4000001ff00 */
[----:B------:R-:W-:Y:S02]  /*14fb0*/  CS2R R38, SRZ ;  /* 0x0000000000267805 */ /* 0x000fe4000001ff00 */
[----:B------:R-:W-:-:S02]  /*14fc0*/  CS2R R24, SRZ ;  /* 0x0000000000187805 */ /* 0x000fc4000001ff00 */
[----:B------:R-:W-:Y:S01]  /*14fd0*/  CS2R R26, SRZ ;  /* 0x00000000001a7805 */ /* 0x000fe2000001ff00 */
[----:B------:R-:W-:Y:S01]  /*14fe0*/  @!P0 IMAD.X R21, R3, 0x1, R6, P3 ;  /* 0x0000000103158824 */ /* 0x000fe200018e0606 */
[C---:B------:R-:W-:Y:S01]  /*14ff0*/  @!P0 IADD3.X R51, R7.reuse, R6, RZ, P5, !PT ;  /* 0x0000000607338210 */ /* 0x040fe20002ffe4ff */
[----:B------:R-:W-:Y:S01]  /*15000*/  @!P2 IMAD.X R5, R7, 0x1, R17, P4 ;  /* 0x000000010705a824 */ /* 0x000fe200020e0611 */
[----:B------:R0:W5:Y:S04]  /*15010*/  @!P2 LD.E.128 R28, desc[UR54][R42.64] ;  /* 0x000000362a1ca980 */ /* 0x000168000c101d00 */
[----:B------:R0:W5:Y:S04]  /*15020*/  @!P2 LD.E.128 R8, desc[UR54][R4.64] ;  /* 0x000000360408a980 */ /* 0x000168000c101d00 */
[----:B------:R0:W5:Y:S04]  /*15030*/  @!P1 LD.E.128 R32, desc[UR54][R46.64] ;  /* 0x000000362e209980 */ /* 0x000168000c101d00 */
[----:B------:R0:W5:Y:S04]  /*15040*/  @!P1 LD.E.128 R12, desc[UR54][R48.64] ;  /* 0x00000036300c9980 */ /* 0x000168000c101d00 */
[----:B------:R0:W5:Y:S04]  /*15050*/  @!P0 LD.E.128 R36, desc[UR54][R20.64] ;  /* 0x0000003614248980 */ /* 0x000168000c101d00 */
[----:B------:R0:W5:Y:S02]  /*15060*/  @!P0 LD.E.128 R24, desc[UR54][R50.64] ;  /* 0x0000003632188980 */ /* 0x000164000c101d00 */
.L_x_2809:
[----:B------:R-:W-:Y:S05]  /*15070*/  BSYNC B1 ;  /* 0x0000000000017941 */ /* 0x000fea0003800000 */
.L_x_2808:
[----:B------:R-:W3:Y:S01]  /*15080*/  LDL R0, [R1+0x40] ;  /* 0x0000400001007983 */ /* 0x000ee20000100800 */
[----:B------:R-:W-:Y:S01]  /*15090*/  ULEA.HI UR4, UR37, UR37, URZ, 0x1 ;  /* 0x0000002525047291 */ /* 0x000fe2000f8f083f */
[----:B------:R-:W-:Y:S01]  /*150a0*/  BSSY B1, `(.L_x_2810) ;  /* 0x000000e000017945 */ /* 0x000fe20003800000 */
[----:B0-----:R-:W2:Y:S02]  /*150b0*/  S2R R4, SR_TID.X ;  /* 0x0000000000047919 */ /* 0x001ea40000002100 */
[----:B------:R-:W-:-:S04]  /*150c0*/  ULOP3.LUT UR4, UR4, 0xfffffffe, URZ, 0xc0, !UPT ;  /* 0xfffffffe04047892 */ /* 0x000fc8000f8ec03f */
[----:B------:R-:W-:-:S06]  /*150d0*/  UIADD3 UR4, UR37, -UR4, URZ ;  /* 0x8000000425047290 */ /* 0x000fcc000fffe03f */
[----:B-1----:R-:W-:-:S05]  /*150e0*/  IMAD.U32 R3, RZ, RZ, UR4 ;  /* 0x00000004ff037e24 */ /* 0x002fca000f8e00ff */
[----:B------:R-:W-:-:S04]  /*150f0*/  SHF.L.U32 R3, R3, 0x1f, RZ ;  /* 0x0000001f03037819 */ /* 0x000fc800000006ff */
[----:B------:R-:W0:Y:S01]  /*15100*/  SYNCS.PHASECHK.TRANS64.TRYWAIT P0, [R18+URZ+0x33400], R3 ;  /* 0x03340003120075a7 */ /* 0x000e22000800017f */
[C---:B--2---:R-:W-:Y:S02]  /*15110*/  VIADD R5, R4.reuse, 0xffffff80 ;  /* 0xffffff8004057836 */ /* 0x044fe40000000000 */
[----:B------:R-:W-:-:S05]  /*15120*/  VIADD R4, R4, 0xffffff80 ;  /* 0xffffff8004047836 */ /* 0x000fca0000000000 */
[----:B------:R-:W-:-:S04]  /*15130*/  LEA.HI R4, R4, R5, RZ, 0x1 ;  /* 0x0000000504047211 */ /* 0x000fc800078f08ff */
[----:B------:R-:W-:Y:S02]  /*15140*/  SHF.R.S32.HI R4, RZ, 0x1, R4 ;  /* 0x00000001ff047819 */ /* 0x000fe40000011404 */
[----:B---3--:R-:W-:-:S04]  /*15150*/  VIADDMNMX R0, R41, -R0, 0x80, PT ;  /* 0x0000008029007446 */ /* 0x008fc80003800900 */
[----:B------:R-:W-:Y:S01]  /*15160*/  ISETP.GE.AND P1, PT, R4, R0, PT ;  /* 0x000000000400720c */ /* 0x000fe20003f26270 */
[----:B0-----:R-:W-:-:S12]  /*15170*/  @!P0 BRA `(.L_x_2811) ;  /* 0x000001cc00d08947 */ /* 0x001fd80003800000 */
.L_x_3065:
[----:B------:R-:W-:Y:S05]  /*15180*/  BSYNC B1 ;  /* 0x0000000000017941 */ /* 0x000fea0003800000 */
.L_x_2810:
[----:B------:R-:W-:Y:S05]  /*15190*/  @P1 BRA `(.L_x_2796) ;  /* 0x0000002c00f81947 */ /* 0x000fea0003800000 */
[----:B------:R1:W5:Y:S01]  /*151a0*/  LDL R69, [R1+0x2c] ;  /* 0x00002c0001457983 */ /* 0x0003620000100800 */
[----:B0-----:R-:W0:Y:S03]  /*151b0*/  LDC R3, c[0x0][0x3f4] ;  /* 0x0000fd00ff037b82 */ /* 0x001e260000000800 */
[----:B------:R1:W5:Y:S04]  /*151c0*/  LDL R68, [R1+0x30] ;  /* 0x0000300001447983 */ /* 0x0003680000100800 */
[----:B------:R1:W5:Y:S01]  /*151d0*/  LDL R67, [R1+0x34] ;  /* 0x0000340001437983 */ /* 0x0003620000100800 */
[----:B------:R-:W-:Y:S01]  /*151e0*/  BSSY B1, `(.L_x_2812) ;  /* 0x00000ff000017945 */ /* 0x000fe20003800000 */
[----:B0-----:R-:W-:-:S02]  /*151f0*/  ISETP.GE.AND P0, PT, R16, R3, PT ;  /* 0x000000031000720c */ /* 0x001fc40003f06270 */
[-C--:B------:R-:W-:Y:S02]  /*15200*/  ISETP.GE.AND P1, PT, R224, R3.reuse, PT ;  /* 0x00000003e000720c */ /* 0x080fe40003f26270 */
[----:B------:R-:W-:-:S09]  /*15210*/  ISETP.GE.AND P2, PT, R225, R3, PT ;  /* 0x00000003e100720c */ /* 0x000fd20003f46270 */
[----:B-1----:R-:W-:Y:S05]  /*15220*/  @P0 BRA `(.L_x_2813) ;  /* 0x0000000c00e80947 */ /* 0x002fea0003800000 */
[----:B------:R-:W2:Y:S01]  /*15230*/  LDL R70, [R1+0x6c] ;  /* 0x00006c0001467983 */ /* 0x000ea20000100800 */
[----:B------:R-:W-:Y:S02]  /*15240*/  LEA.HI R0, R40, R40, RZ, 0x1 ;  /* 0x0000002828007211 */ /* 0x000fe400078f08ff */
[----:B-----5:R-:W-:Y:S02]  /*15250*/  LOP3.LUT R4, R28, 0xff, RZ, 0xc0, !PT ;  /* 0x000000ff1c047812 */ /* 0x020fe400078ec0ff */
[----:B------:R-:W-:Y:S02]  /*15260*/  LOP3.LUT R5, R0, 0xfffffffe, RZ, 0xc0, !PT ;  /* 0xfffffffe00057812 */ /* 0x000fe400078ec0ff */
[----:B------:R-:W-:Y:S02]  /*15270*/  SHF.R.U32.HI R0, RZ, 0x8, R28 ;  /* 0x00000008ff007819 */ /* 0x000fe4000001161c */
[----:B------:R-:W-:Y:S02]  /*15280*/  IADD3 R40, R40, -R5, RZ ;  /* 0x8000000528287210 */ /* 0x000fe40007ffe0ff */
[----:B------:R-:W-:-:S02]  /*15290*/  LOP3.LUT R5, R0, 0xff, RZ, 0xc0, !PT ;  /* 0x000000ff00057812 */ /* 0x000fc400078ec0ff */
[----:B------:R-:W-:Y:S02]  /*152a0*/  LEA.HI R0, R3, R40, RZ, 0x1c ;  /* 0x0000002803007211 */ /* 0x000fe400078fe0ff */
[----:B------:R-:W-:Y:S02]  /*152b0*/  PRMT R45, R5, 0x7604, R4 ;  /* 0x00007604052d7816 */ /* 0x000fe40000000004 */
[----:B------:R-:W-:Y:S02]  /*152c0*/  SHF.R.U32.HI R20, RZ, 0x8, R30 ;  /* 0x00000008ff147819 */ /* 0x000fe4000001161e */
[----:B------:R-:W-:Y:S02]  /*152d0*/  SHF.R.S32.HI R5, RZ, 0x1f, R0 ;  /* 0x0000001fff057819 */ /* 0x000fe40000011400 */
[----:B----4-:R-:W-:Y:S02]  /*152e0*/  LOP3.LUT R21, R30, 0xff, RZ, 0xc0, !PT ;  /* 0x000000ff1e157812 */ /* 0x010fe400078ec0ff */
[----:B------:R-:W-:-:S02]  /*152f0*/  LOP3.LUT R40, R20, 0xff, RZ, 0xc0, !PT ;  /* 0x000000ff14287812 */ /* 0x000fc400078ec0ff */
[----:B------:R-:W-:Y:S01]  /*15300*/  LEA.HI R5, R5, R0, RZ, 0x2 ;  /* 0x0000000005057211 */ /* 0x000fe200078f10ff */
[----:B------:R-:W-:Y:S01]  /*15310*/  IMAD.SHL.U32 R0, R0, 0x10, RZ ;  /* 0x0000001000007824 */ /* 0x000fe200078e00ff */
[----:B------:R-:W-:Y:S02]  /*15320*/  SHF.R.U32.HI R7, RZ, 0x8, R29 ;  /* 0x00000008ff077819 */ /* 0x000fe4000001161d */
[----:B------:R-:W-:Y:S01]  /*15330*/  PRMT R47, R40, 0x7604, R21 ;  /* 0x00007604282f7816 */ /* 0x000fe20000000015 */
[----:B------:R-:W-:Y:S01]  /*15340*/  IMAD.SHL.U32 R5, R5, 0x800, RZ ;  /* 0x0000080005057824 */ /* 0x000fe200078e00ff */
[----:B------:R-:W-:Y:S02]  /*15350*/  SHF.R.U32.HI R21, RZ, 0x8, R8 ;  /* 0x00000008ff157819 */ /* 0x000fe40000011608 */
[----:B------:R-:W-:Y:S02]  /*15360*/  LOP3.LUT R0, R69, 0x30, R0, 0xf8, !PT ;  /* 0x0000003045007812 */ /* 0x000fe400078ef800 */
[----:B------:R-:W-:-:S02]  /*15370*/  LOP3.LUT R6, R29, 0xff, RZ, 0xc0, !PT ;  /* 0x000000ff1d067812 */ /* 0x000fc400078ec0ff */
[----:B------:R-:W-:Y:S02]  /*15380*/  LOP3.LUT R7, R7, 0xff, RZ, 0xc0, !PT ;  /* 0x000000ff07077812 */ /* 0x000fe400078ec0ff */
[----:B------:R-:W-:Y:S02]  /*15390*/  LOP3.LUT R41, R21, 0xff, RZ, 0xc0, !PT ;  /* 0x000000ff15297812 */ /* 0x000fe400078ec0ff */
[----:B------:R-:W-:Y:S02]  /*153a0*/  LOP3.LUT R21, R0, R68, RZ, 0x3c, !PT ;  /* 0x0000004400157212 */ /* 0x000fe400078e3cff */
[----:B------:R-:W-:Y:S02]  /*153b0*/  PRMT R20, R7, 0x7604, R6 ;  /* 0x0000760407147816 */ /* 0x000fe40000000006 */
[----:B------:R-:W-:Y:S02]  /*153c0*/  LOP3.LUT R0, R5, 0xffffe000, RZ, 0xc0, !PT ;  /* 0xffffe00005007812 */ /* 0x000fe400078ec0ff */
[----:B------:R-:W-:-:S02]  /*153d0*/  SHF.R.U32.HI R7, RZ, 0x8, R31 ;  /* 0x00000008ff077819 */ /* 0x000fc4000001161f */
[----:B------:R-:W-:Y:S02]  /*153e0*/  IADD3 R21, R21, R67, R0 ;  /* 0x0000004315157210 */ /* 0x000fe40007ffe000 */
[----:B------:R-:W-:Y:S02]  /*153f0*/  LOP3.LUT R4, R31, 0xff, RZ, 0xc0, !PT ;  /* 0x000000ff1f047812 */ /* 0x000fe400078ec0ff */
[----:B------:R-:W-:Y:S01]  /*15400*/  LOP3.LUT R6, R8, 0xff, RZ, 0xc0, !PT ;  /* 0x000000ff08067812 */ /* 0x000fe200078ec0ff */
[----:B------:R-:W-:Y:S01]  /*15410*/  IMAD.IADD R0, R18, 0x1, R21 ;  /* 0x0000000112007824 */ /* 0x000fe200078e0215 */
[----:B------:R-:W-:Y:S02]  /*15420*/  LOP3.LUT R7, R7, 0xff, RZ, 0xc0, !PT ;  /* 0x000000ff07077812 */ /* 0x000fe400078ec0ff */
[----:B------:R-:W-:Y:S02]  /*15430*/  SHF.R.U32.HI R40, RZ, 0x8, R9 ;  /* 0x00000008ff287819 */ /* 0x000fe40000011609 */
[----:B------:R-:W-:-:S02]  /*15440*/  PRMT R46, R7, 0x7604, R4 ;  /* 0x00007604072e7816 */ /* 0x000fc40000000004 */
[----:B------:R-:W-:Y:S02]  /*15450*/  PRMT R53, R41, 0x7604, R6 ;  /* 0x0000760429357816 */ /* 0x000fe40000000006 */
[----:B------:R-:W-:Y:S02]  /*15460*/  LOP3.LUT R21, R40, 0xff, RZ, 0xc0, !PT ;  /* 0x000000ff28157812 */ /* 0x000fe400078ec0ff */
[----:B------:R-:W0:Y:S01]  /*15470*/  LDS.128 R40, [R0+0x1e200] ;  /* 0x01e2000000287984 */ /* 0x000e220000000c00 */
[----:B------:R-:W-:Y:S02]  /*15480*/  LOP3.LUT R48, R9, 0xff, RZ, 0xc0, !PT ;  /* 0x000000ff09307812 */ /* 0x000fe400078ec0ff */
[----:B------:R-:W-:Y:S02]  /*15490*/  SHF.R.U32.HI R50, RZ, 0x8, R10 ;  /* 0x00000008ff327819 */ /* 0x000fe4000001160a */
[----:B------:R-:W-:Y:S02]  /*154a0*/  PRMT R48, R21, 0x7604, R48 ;  /* 0x0000760415307816 */ /* 0x000fe40000000030 */
[----:B------:R-:W-:-:S02]  /*154b0*/  LOP3.LUT R49, R10, 0xff, RZ, 0xc0, !PT ;  /* 0x000000ff0a317812 */ /* 0x000fc400078ec0ff */
[----:B------:R-:W-:Y:S02]  /*154c0*/  LOP3.LUT R50, R50, 0xff, RZ, 0xc0, !PT ;  /* 0x000000ff32327812 */ /* 0x000fe400078ec0ff */
[----:B------:R-:W-:Y:S02]  /*154d0*/  SHF.R.U32.HI R21, RZ, 0x10, R29 ;  /* 0x00000010ff157819 */ /* 0x000fe4000001161d */
[----:B------:R-:W-:Y:S02]  /*154e0*/  SHF.R.U32.HI R55, RZ, 0x10, R9 ;  /* 0x00000010ff377819 */ /* 0x000fe40000011609 */
[----:B------:R-:W-:Y:S01]  /*154f0*/  SHF.R.U32.HI R52, RZ, 0x8, R11 ;  /* 0x00000008ff347819 */ /* 0x000fe2000001160b */
[----:B------:R-:W-:Y:S01]  /*15500*/  IMAD.U32 R21, R21, 0x10000, RZ ;  /* 0x0001000015157824 */ /* 0x000fe200078e00ff */
[----:B------:R-:W-:Y:S01]  /*15510*/  PRMT R57, R50, 0x7604, R49 ;  /* 0x0000760432397816 */ /* 0x000fe20000000031 */
[----:B------:R-:W-:Y:S01]  /*15520*/  IMAD.U32 R55, R55, 0x10000, RZ ;  /* 0x0001000037377824 */ /* 0x000fe200078e00ff */
[----:B------:R-:W-:-:S02]  /*15530*/  SHF.R.U32.HI R49, RZ, 0x10, R31 ;  /* 0x00000010ff317819 */ /* 0x000fc4000001161f */
[----:B------:R-:W-:Y:S02]  /*15540*/  SHF.R.U32.HI R59, RZ, 0x10, R11 ;  /* 0x00000010ff3b7819 */ /* 0x000fe4000001160b */
[----:B------:R-:W-:Y:S02]  /*15550*/  LOP3.LUT R51, R11, 0xff, RZ, 0xc0, !PT ;  /* 0x000000ff0b337812 */ /* 0x000fe400078ec0ff */
[----:B------:R-:W-:Y:S01]  /*15560*/  LOP3.LUT R52, R52, 0xff, RZ, 0xc0, !PT ;  /* 0x000000ff34347812 */ /* 0x000fe200078ec0ff */
[----:B------:R-:W-:Y:S01]  /*15570*/  IMAD.U32 R59, R59, 0x10000, RZ ;  /* 0x000100003b3b7824 */ /* 0x000fe200078e00ff */
[----:B------:R-:W-:Y:S02]  /*15580*/  SHF.L.U32 R49, R49, 0x10, RZ ;  /* 0x0000001031317819 */ /* 0x000fe400000006ff */
[----:B------:R-:W-:Y:S02]  /*15590*/  LOP3.LUT R21, R20, 0xff0000, R21, 0xf8, !PT ;  /* 0x00ff000014157812 */ /* 0x000fe400078ef815 */
[----:B------:R-:W-:-:S02]  /*155a0*/  LOP3.LUT R45, R45, 0xff0000, R28, 0xf8, !PT ;  /* 0x00ff00002d2d7812 */ /* 0x000fc400078ef81c */
[----:B------:R-:W-:Y:S02]  /*155b0*/  LOP3.LUT R55, R48, 0xff0000, R55, 0xf8, !PT ;  /* 0x00ff000030377812 */ /* 0x000fe400078ef837 */
[----:B------:R-:W-:Y:S02]  /*155c0*/  LOP3.LUT R53, R53, 0xff0000, R8, 0xf8, !PT ;  /* 0x00ff000035357812 */ /* 0x000fe400078ef808 */
[----:B------:R-:W-:Y:S02]  /*155d0*/  PRMT R52, R52, 0x7604, R51 ;  /* 0x0000760434347816 */ /* 0x000fe40000000033 */
[----:B------:R-:W-:Y:S02]  /*155e0*/  LOP3.LUT R51, R46, 0xff0000, R49, 0xf8, !PT ;  /* 0x00ff00002e337812 */ /* 0x000fe400078ef831 */
[----:B------:R-:W-:Y:S02]  /*155f0*/  LOP3.LUT R48, R45, 0xff000000, R28, 0xf8, !PT ;  /* 0xff0000002d307812 */ /* 0x000fe400078ef81c */
[----:B------:R-:W-:-:S02]  /*15600*/  LOP3.LUT R49, R21, 0xff000000, R29, 0xf8, !PT ;  /* 0xff00000015317812 */ /* 0x000fc400078ef81d */
[----:B------:R-:W-:Y:S02]  /*15610*/  LOP3.LUT R55, R55, 0xff000000, R9, 0xf8, !PT ;  /* 0xff00000037377812 */ /* 0x000fe400078ef809 */
[----:B------:R-:W-:Y:S02]  /*15620*/  LOP3.LUT R53, R53, 0xff000000, R8, 0xf8, !PT ;  /* 0xff00000035357812 */ /* 0x000fe400078ef808 */
[----:B------:R-:W-:Y:S02]  /*15630*/  LOP3.LUT R59, R52, 0xff0000, R59, 0xf8, !PT ;  /* 0x00ff0000343b7812 */ /* 0x000fe400078ef83b */
[----:B------:R-:W-:Y:S02]  /*15640*/  LOP3.LUT R57, R57, 0xff0000, R10, 0xf8, !PT ;  /* 0x00ff000039397812 */ /* 0x000fe400078ef80a */
[----:B------:R-:W-:Y:S02]  /*15650*/  LOP3.LUT R52, R51, 0xff000000, R31, 0xf8, !PT ;  /* 0xff00000033347812 */ /* 0x000fe400078ef81f */
[----:B------:R-:W-:-:S02]  /*15660*/  F2FP.F16.E4M3.UNPACK_B R51, R55 ;  /* 0x00000037ff33723e */ /* 0x000fc400020006ff */
[----:B------:R-:W-:Y:S02]  /*15670*/  F2FP.F16.E4M3.UNPACK_B R31, R49 ;  /* 0x00000031ff1f723e */ /* 0x000fe400020006ff */
[----:B------:R-:W-:Y:S01]  /*15680*/  LOP3.LUT R56, R57, 0xff000000, R10, 0xf8, !PT ;  /* 0xff00000039387812 */ /* 0x000fe200078ef80a */
[----:B------:R-:W-:Y:S01]  /*15690*/  HADD2.F32 R54, -RZ, R51.H0_H0 ;  /* 0x20000033ff367230 */ /* 0x000fe20000004100 */
[----:B------:R-:W-:Y:S01]  /*156a0*/  LOP3.LUT R59, R59, 0xff000000, R11, 0xf8, !PT ;  /* 0xff0000003b3b7812 */ /* 0x000fe200078ef80b */
[----:B------:R-:W-:Y:S01]  /*156b0*/  HADD2.F32 R50, -RZ, R31.H0_H0 ;  /* 0x2000001fff327230 */ /* 0x000fe20000004100 */
[--C-:B------:R-:W-:Y:S02]  /*156c0*/  LOP3.LUT R47, R47, 0xff0000, R30.reuse, 0xf8, !PT ;  /* 0x00ff00002f2f7812 */ /* 0x100fe400078ef81e */
[----:B------:R-:W-:Y:S02]  /*156d0*/  F2FP.F16.E4M3.UNPACK_B R55, R55.H1 ;  /* 0x00000037ff37723e */ /* 0x000fe400030006ff */
[----:B------:R-:W-:-:S02]  /*156e0*/  LOP3.LUT R20, R47, 0xff000000, R30, 0xf8, !PT ;  /* 0xff0000002f147812 */ /* 0x000fc400078ef81e */
[-C--:B0-----:R-:W-:Y:S02]  /*156f0*/  F2FP.F16.E4M3.UNPACK_B R46, R43.reuse ;  /* 0x0000002bff2e723e */ /* 0x081fe400020006ff */
[----:B------:R-:W-:Y:S02]  /*15700*/  F2FP.F16.E4M3.UNPACK_B R47, R43.H1 ;  /* 0x0000002bff2f723e */ /* 0x000fe400030006ff */
[-C--:B------:R-:W-:Y:S02]  /*15710*/  F2FP.F16.E4M3.UNPACK_B R43, R42.reuse ;  /* 0x0000002aff2b723e */ /* 0x080fe400020006ff */
[----:B------:R-:W-:Y:S02]  /*15720*/  F2FP.F16.E4M3.UNPACK_B R45, R42.H1 ;  /* 0x0000002aff2d723e */ /* 0x000fe400030006ff */
[----:B------:R-:W-:Y:S02]  /*15730*/  F2FP.F16.E4M3.UNPACK_B R49, R49.H1 ;  /* 0x00000031ff31723e */ /* 0x000fe400030006ff */
[----:B------:R-:W-:-:S02]  /*15740*/  F2FP.F16.E4M3.UNPACK_B R30, R40 ;  /* 0x00000028ff1e723e */ /* 0x000fc400020006ff */
[----:B------:R-:W-:Y:S01]  /*15750*/  F2FP.F16.E4M3.UNPACK_B R40, R40.H1 ;  /* 0x00000028ff28723e */ /* 0x000fe200030006ff */
[----:B--2---:R-:W0:Y:S02]  /*15760*/  LDS.128 R4, [R70+0x1e200] ;  /* 0x01e2000046047984 */ /* 0x004e240000000c00 */
[-C--:B0-----:R-:W-:Y:S02]  /*15770*/  F2FP.F16.E4M3.UNPACK_B R28, R7.reuse ;  /* 0x00000007ff1c723e */ /* 0x081fe400020006ff */
[----:B------:R-:W-:Y:S02]  /*15780*/  F2FP.F16.E4M3.UNPACK_B R29, R7.H1 ;  /* 0x00000007ff1d723e */ /* 0x000fe400030006ff */
[-C--:B------:R-:W-:Y:S02]  /*15790*/  F2FP.F16.E4M3.UNPACK_B R7, R4.reuse ;  /* 0x00000004ff07723e */ /* 0x080fe400020006ff */
[----:B------:R-:W-:Y:S02]  /*157a0*/  F2FP.F16.E4M3.UNPACK_B R8, R4.H1 ;  /* 0x00000004ff08723e */ /* 0x000fe400030006ff */
[----:B------:R-:W-:-:S02]  /*157b0*/  F2FP.F16.E4M3.UNPACK_B R4, R6 ;  /* 0x00000006ff04723e */ /* 0x000fc400020006ff */
[----:B------:R-:W-:Y:S02]  /*157c0*/  F2FP.F16.E4M3.UNPACK_B R21, R6.H1 ;  /* 0x00000006ff15723e */ /* 0x000fe400030006ff */
[----:B------:R-:W-:Y:S02]  /*157d0*/  F2FP.F16.E4M3.UNPACK_B R6, R41 ;  /* 0x00000029ff06723e */ /* 0x000fe400020006ff */
[-C--:B------:R-:W-:Y:S02]  /*157e0*/  F2FP.F16.E4M3.UNPACK_B R10, R5.reuse ;  /* 0x00000005ff0a723e */ /* 0x080fe400020006ff */
[----:B------:R-:W-:Y:S01]  /*157f0*/  F2FP.F16.E4M3.UNPACK_B R11, R5.H1 ;  /* 0x00000005ff0b723e */ /* 0x000fe200030006ff */
[----:B------:R-:W-:Y:S01]  /*15800*/  HADD2.F32 R5, -RZ, R6.H0_H0 ;  /* 0x20000006ff057230 */ /* 0x000fe20000004100 */
[----:B------:R-:W-:Y:S01]  /*15810*/  F2FP.F16.E4M3.UNPACK_B R41, R41.H1 ;  /* 0x00000029ff29723e */ /* 0x000fe200030006ff */
[--C-:B------:R-:W-:Y:S02]  /*15820*/  HADD2.F32 R9, -RZ, R10.reuse.H0_H0 ;  /* 0x2000000aff097230 */ /* 0x100fe40000004100 */
[----:B------:R-:W-:-:S02]  /*15830*/  HADD2.F32 R10, -RZ, R10.H1_H1 ;  /* 0x3000000aff0a7230 */ /* 0x000fc40000004100 */
[C---:B------:R-:W-:Y:S01]  /*15840*/  FMUL.FTZ R58, R5.reuse, R54 ;  /* 0x00000036053a7220 */ /* 0x040fe20000410000 */
[-C--:B------:R-:W-:Y:S01]  /*15850*/  FMUL.FTZ R57, R5, R50.reuse ;  /* 0x0000003205397220 */ /* 0x080fe20000410000 */
[----:B------:R-:W-:Y:S02]  /*15860*/  HADD2.F32 R42, -RZ, R41.H0_H0 ;  /* 0x20000029ff2a7230 */ /* 0x000fe40000004100 */
[C---:B------:R-:W-:Y:S01]  /*15870*/  FFMA.FTZ R5, R9.reuse, R50, -R58 ;  /* 0x0000003209057223 */ /* 0x040fe2000001083a */
[----:B------:R-:W-:Y:S01]  /*15880*/  FFMA.FTZ R9, R9, R54, R57 ;  /* 0x0000003609097223 */ /* 0x000fe20000010039 */
[----:B------:R-:W-:Y:S02]  /*15890*/  HADD2.F32 R50, -RZ, R31.H1_H1 ;  /* 0x3000001fff327230 */ /* 0x000fe40000004100 */
[----:B------:R-:W-:Y:S02]  /*158a0*/  HADD2.F32 R54, -RZ, R51.H1_H1 ;  /* 0x30000033ff367230 */ /* 0x000fe40000004100 */
[----:B------:R-:W-:-:S02]  /*158b0*/  HADD2.F32 R31, -RZ, R6.H1_H1 ;  /* 0x30000006ff1f7230 */ /* 0x000fc40000004100 */
[----:B------:R-:W-:Y:S02]  /*158c0*/  HADD2.F32 R57, -RZ, R55.H0_H0 ;  /* 0x20000037ff397230 */ /* 0x000fe40000004100 */
[----:B------:R-:W-:Y:S02]  /*158d0*/  HADD2.F32 R51, -RZ, R49.H0_H0 ;  /* 0x20000031ff337230 */ /* 0x000fe40000004100 */
[C---:B------:R-:W-:Y:S01]  /*158e0*/  FMUL.FTZ R61, R31.reuse, R54 ;  /* 0x000000361f3d7220 */ /* 0x040fe20000410000 */
[----:B------:R-:W-:Y:S02]  /*158f0*/  HADD2.F32 R6, -RZ, R11.H0_H0 ;  /* 0x2000000bff067230 */ /* 0x000fe40000004100 */
[C---:B------:R-:W-:Y:S01]  /*15900*/  FMUL.FTZ R63, R42.reuse, R57 ;  /* 0x000000392a3f7220 */ /* 0x040fe20000410000 */
[-C--:B------:R-:W-:Y:S01]  /*15910*/  FMUL.FTZ R31, R31, R50.reuse ;  /* 0x000000321f1f7220 */ /* 0x080fe20000410000 */
[-C--:B------:R-:W-:Y:S01]  /*15920*/  FMUL.FTZ R42, R42, R51.reuse ;  /* 0x000000332a2a7220 */ /* 0x080fe20000410000 */
        /* <DEDUP_REMOVED lines=10> */
[----:B------:R-:W-:-:S02]  /*159d0*/  HADD2.F32 R41, -RZ, R41.H1_H1 ;  /* 0x30000029ff297230 */ /* 0x000fc40000004100 */
[----:B------:R-:W-:Y:S02]  /*159e0*/  HADD2.F32 R55, -RZ, R51.H0_H0 ;  /* 0x20000033ff377230 */ /* 0x000fe40000004100 */
[----:B------:R-:W-:Y:S02]  /*159f0*/  HADD2.F32 R10, -RZ, R46.H0_H0 ;  /* 0x2000002eff0a7230 */ /* 0x000fe40000004100 */
[C---:B------:R-:W-:Y:S01]  /*15a00*/  FMUL.FTZ R60, R41.reuse, R50 ;  /* 0x00000032293c7220 */ /* 0x040fe20000410000 */
[----:B------:R-:W-:Y:S02]  /*15a10*/  HADD2.F32 R49, -RZ, R31.H0_H0 ;  /* 0x2000001fff317230 */ /* 0x000fe40000004100 */
[----:B------:R-:W-:Y:S01]  /*15a20*/  FMUL.FTZ R41, R41, R42 ;  /* 0x0000002a29297220 */ /* 0x000fe20000410000 */
[----:B------:R-:W-:Y:S02]  /*15a30*/  HADD2.F32 R11, -RZ, R11.H1_H1 ;  /* 0x3000000bff0b7230 */ /* 0x000fe40000004100 */
[----:B------:R-:W-:Y:S01]  /*15a40*/  FMUL.FTZ R61, R10, R55 ;  /* 0x000000370a3d7220 */ /* 0x000fe20000410000 */
[----:B------:R-:W-:-:S02]  /*15a50*/  HADD2.F32 R6, -RZ, R28.H0_H0 ;  /* 0x2000001cff067230 */ /* 0x000fc40000004100 */
[-C--:B------:R-:W-:Y:S01]  /*15a60*/  FMUL.FTZ R10, R10, R49.reuse ;  /* 0x000000310a0a7220 */ /* 0x080fe20000410000 */
[----:B------:R-:W-:Y:S02]  /*15a70*/  HADD2.F32 R51, -RZ, R51.H1_H1 ;  /* 0x30000033ff337230 */ /* 0x000fe40000004100 */
[C---:B------:R-:W-:Y:S01]  /*15a80*/  FFMA.FTZ R50, R11.reuse, R50, R41 ;  /* 0x000000320b327223 */ /* 0x040fe20000010029 */
[----:B------:R-:W-:Y:S02]  /*15a90*/  HADD2.F32 R46, -RZ, R46.H1_H1 ;  /* 0x3000002eff2e7230 */ /* 0x000fe40000004100 */
[C---:B------:R-:W-:Y:S01]  /*15aa0*/  FFMA.FTZ R61, R6.reuse, R49, -R61 ;  /* 0x00000031063d7223 */ /* 0x040fe2000001083d */
[----:B------:R-:W-:Y:S02]  /*15ab0*/  HADD2.F32 R31, -RZ, R31.H1_H1 ;  /* 0x3000001fff1f7230 */ /* 0x000fe40000004100 */
[----:B------:R-:W-:Y:S01]  /*15ac0*/  FFMA.FTZ R55, R6, R55, R10 ;  /* 0x0000003706377223 */ /* 0x000fe2000001000a */
[----:B------:R-:W-:Y:S01]  /*15ad0*/  FFMA.FTZ R60, R11, R42, -R60 ;  /* 0x0000002a0b3c7223 */ /* 0x000fe2000001083c */
[----:B------:R-:W-:-:S02]  /*15ae0*/  HADD2.F32 R28, -RZ, R28.H1_H1 ;  /* 0x3000001cff1c7230 */ /* 0x000fc40000004100 */
[C---:B------:R-:W-:Y:S01]  /*15af0*/  FMUL.FTZ R49, R46.reuse, R51 ;  /* 0x000000332e317220 */ /* 0x040fe20000410000 */
[----:B------:R-:W-:Y:S02]  /*15b00*/  HADD2.F32 R41, -RZ, R59.H0_H0 ;  /* 0x2000003bff297230 */ /* 0x000fe40000004100 */
[-C--:B------:R-:W-:Y:S01]  /*15b10*/  FMUL.FTZ R46, R46, R31.reuse ;  /* 0x0000001f2e2e7220 */ /* 0x080fe20000410000 */
[----:B------:R-:W-:Y:S02]  /*15b20*/  HADD2.F32 R10, -RZ, R47.H0_H0 ;  /* 0x2000002fff0a7230 */ /* 0x000fe40000004100 */
[C---:B------:R-:W-:Y:S01]  /*15b30*/  FFMA.FTZ R62, R28.reuse, R31, -R49 ;  /* 0x0000001f1c3e7223 */ /* 0x040fe20000010831 */
[----:B------:R-:W-:Y:S02]  /*15b40*/  HADD2.F32 R11, -RZ, R52.H0_H0 ;  /* 0x20000034ff0b7230 */ /* 0x000fe40000004100 */
[----:B------:R-:W-:Y:S01]  /*15b50*/  FFMA.FTZ R64, R28, R51, R46 ;  /* 0x000000331c407223 */ /* 0x000fe2000001002e */
[----:B------:R-:W-:-:S02]  /*15b60*/  HADD2.F32 R6, -RZ, R29.H0_H0 ;  /* 0x2000001dff067230 */ /* 0x000fc40000004100 */
[C---:B------:R-:W-:Y:S01]  /*15b70*/  FMUL.FTZ R65, R10.reuse, R41 ;  /* 0x000000290a417220 */ /* 0x040fe20000410000 */
[----:B------:R-:W-:Y:S01]  /*15b80*/  F2FP.F16.E4M3.UNPACK_B R28, R53.H1 ;  /* 0x00000035ff1c723e */ /* 0x000fe200030006ff */
[-C--:B------:R-:W-:Y:S01]  /*15b90*/  FMUL.FTZ R10, R10, R11.reuse ;  /* 0x0000000b0a0a7220 */ /* 0x080fe20000410000 */
[----:B------:R-:W-:Y:S02]  /*15ba0*/  HADD2.F32 R52, -RZ, R52.H1_H1 ;  /* 0x30000034ff347230 */ /* 0x000fe40000004100 */
[C---:B------:R-:W-:Y:S01]  /*15bb0*/  FFMA.FTZ R65, R6.reuse, R11, -R65 ;  /* 0x0000000b06417223 */ /* 0x040fe20000010841 */
[----:B------:R-:W-:Y:S02]  /*15bc0*/  HADD2.F32 R42, -RZ, R59.H1_H1 ;  /* 0x3000003bff2a7230 */ /* 0x000fe40000004100 */
[----:B------:R-:W-:Y:S01]  /*15bd0*/  FFMA.FTZ R66, R6, R41, R10 ;  /* 0x0000002906427223 */ /* 0x000fe2000001000a */
[-C--:B------:R-:W-:Y:S01]  /*15be0*/  F2FP.F16.E4M3.UNPACK_B R11, R48.reuse.H1 ;  /* 0x00000030ff0b723e */ /* 0x080fe200030006ff */
[----:B------:R-:W-:Y:S01]  /*15bf0*/  HADD2.F32 R47, -RZ, R47.H1_H1 ;  /* 0x3000002fff2f7230 */ /* 0x000fe20000004100 */
[----:B------:R-:W-:Y:S01]  /*15c00*/  F2FP.F16.E4M3.UNPACK_B R53, R53 ;  /* 0x00000035ff35723e */ /* 0x000fe200020006ff */
[----:B------:R-:W-:Y:S01]  /*15c10*/  HADD2.F32 R41, -RZ, R28.H0_H0 ;  /* 0x2000001cff297230 */ /* 0x000fe20000004100 */
[----:B------:R-:W-:Y:S01]  /*15c20*/  F2FP.F16.E4M3.UNPACK_B R48, R48 ;  /* 0x00000030ff30723e */ /* 0x000fe200020006ff */
[----:B------:R-:W-:-:S02]  /*15c30*/  HADD2.F32 R10, -RZ, R40.H0_H0 ;  /* 0x20000028ff0a7230 */ /* 0x000fc40000004100 */
[C---:B------:R-:W-:Y:S01]  /*15c40*/  FMUL.FTZ R46, R47.reuse, R42 ;  /* 0x0000002a2f2e7220 */ /* 0x040fe20000410000 */
[----:B------:R-:W-:Y:S02]  /*15c50*/  HADD2.F32 R31, -RZ, R11.H0_H0 ;  /* 0x2000000bff1f7230 */ /* 0x000fe40000004100 */
[----:B------:R-:W-:Y:S01]  /*15c60*/  FMUL.FTZ R49, R47, R52 ;  /* 0x000000342f317220 */ /* 0x000fe20000410000 */
[----:B------:R-:W-:Y:S02]  /*15c70*/  HADD2.F32 R6, -RZ, R8.H0_H0 ;  /* 0x20000008ff067230 */ /* 0x000fe40000004100 */
[C---:B------:R-:W-:Y:S01]  /*15c80*/  FMUL.FTZ R47, R10.reuse, R41 ;  /* 0x000000290a2f7220 */ /* 0x040fe20000410000 */
[----:B------:R-:W-:Y:S02]  /*15c90*/  HADD2.F32 R29, -RZ, R29.H1_H1 ;  /* 0x3000001dff1d7230 */ /* 0x000fe40000004100 */
[----:B------:R-:W-:Y:S01]  /*15ca0*/  FMUL.FTZ R10, R10, R31 ;  /* 0x0000001f0a0a7220 */ /* 0x000fe20000410000 */
[----:B------:R-:W-:-:S02]  /*15cb0*/  HADD2.F32 R40, -RZ, R40.H1_H1 ;  /* 0x30000028ff287230 */ /* 0x000fc40000004100 */
[C---:B------:R-:W-:Y:S01]  /*15cc0*/  FFMA.FTZ R47, R6.reuse, R31, -R47 ;  /* 0x0000001f062f7223 */ /* 0x040fe2000001082f */
[----:B------:R-:W-:Y:S02]  /*15cd0*/  HADD2.F32 R31, -RZ, R28.H1_H1 ;  /* 0x3000001cff1f7230 */ /* 0x000fe40000004100 */
[C---:B------:R-:W-:Y:S01]  /*15ce0*/  FFMA.FTZ R59, R29.reuse, R42, R49 ;  /* 0x0000002a1d3b7223 */ /* 0x040fe20000010031 */
[----:B------:R-:W-:Y:S02]  /*15cf0*/  HADD2.F32 R11, -RZ, R11.H1_H1 ;  /* 0x3000000bff0b7230 */ /* 0x000fe40000004100 */
[----:B------:R-:W-:Y:S01]  /*15d00*/  FFMA.FTZ R42, R6, R41, R10 ;  /* 0x00000029062a7223 */ /* 0x000fe2000001000a */
[----:B------:R-:W-:Y:S02]  /*15d10*/  HADD2.F32 R8, -RZ, R8.H1_H1 ;  /* 0x30000008ff087230 */ /* 0x000fe40000004100 */
[C---:B------:R-:W-:Y:S01]  /*15d20*/  FMUL.FTZ R41, R40.reuse, R31 ;  /* 0x0000001f28297220 */ /* 0x040fe20000410000 */
[----:B------:R-:W-:Y:S01]  /*15d30*/  FFMA.FTZ R52, R29, R52, -R46 ;  /* 0x000000341d347223 */ /* 0x000fe2000001082e */
[----:B------:R-:W-:Y:S01]  /*15d40*/  FMUL.FTZ R6, R40, R11 ;  /* 0x0000000b28067220 */ /* 0x000fe20000410000 */
[----:B------:R-:W-:-:S02]  /*15d50*/  HADD2.F32 R29, -RZ, R53.H0_H0 ;  /* 0x20000035ff1d7230 */ /* 0x000fc40000004100 */
[C---:B------:R-:W-:Y:S01]  /*15d60*/  FFMA.FTZ R40, R8.reuse, R11, -R41 ;  /* 0x0000000b08287223 */ /* 0x040fe20000010829 */
[----:B------:R-:W-:Y:S02]  /*15d70*/  HADD2.F32 R10, -RZ, R30.H0_H0 ;  /* 0x2000001eff0a7230 */ /* 0x000fe40000004100 */
[----:B------:R-:W-:Y:S01]  /*15d80*/  FFMA.FTZ R49, R8, R31, R6 ;  /* 0x0000001f08317223 */ /* 0x000fe20000010006 */
[----:B------:R-:W-:Y:S01]  /*15d90*/  HADD2.F32 R11, -RZ, R48.H0_H0 ;  /* 0x20000030ff0b7230 */ /* 0x000fe20000004100 */
[----:B------:R-:W-:Y:S01]  /*15da0*/  F2FP.SATFINITE.E4M3.F32.PACK_AB_MERGE_C R60, R60, R63, RZ ;  /* 0x0000003f3c3c723e */ /* 0x000fe200048070ff */
        /* <DEDUP_REMOVED lines=21> */
[----:B------:R-:W-:Y:S01]  /*15f00*/  FMUL.FTZ R51, R8, R29 ;  /* 0x0000001d08337220 */ /* 0x000fe20000410000 */
[----:B------:R-:W-:Y:S01]  /*15f10*/  HADD2.F32 R6, -RZ, R21.H0_H0 ;  /* 0x20000015ff067230 */ /* 0x000fe20000004100 */
[----:B------:R-:W-:Y:S01]  /*15f20*/  F2FP.SATFINITE.E4M3.F32.PACK_AB_MERGE_C R50, R50, R57, RZ ;  /* 0x000000393232723e */ /* 0x000fe200048070ff */
[----:B------:R-:W-:Y:S02]  /*15f30*/  HADD2.F32 R28, -RZ, R11.H1_H1 ;  /* 0x3000000bff1c7230 */ /* 0x000fe40000004100 */
[----:B------:R-:W-:Y:S01]  /*15f40*/  FMUL.FTZ R11, R8, R7 ;  /* 0x00000007080b7220 */ /* 0x000fe20000410000 */
[----:B------:R-:W-:-:S02]  /*15f50*/  HADD2.F32 R45, -RZ, R45.H1_H1 ;  /* 0x3000002dff2d7230 */ /* 0x000fc40000004100 */
[----:B------:R-:W-:Y:S01]  /*15f60*/  FFMA.FTZ R51, R6, R7, -R51 ;  /* 0x0000000706337223 */ /* 0x000fe20000010833 */
[----:B------:R-:W-:Y:S01]  /*15f70*/  HADD2.F32 R21, -RZ, R21.H1_H1 ;  /* 0x30000015ff157230 */ /* 0x000fe20000004100 */
[----:B------:R-:W-:Y:S01]  /*15f80*/  F2FP.SATFINITE.E4M3.F32.PACK_AB_MERGE_C R5, R58, R5, R60 ;  /* 0x000000053a05723e */ /* 0x000fe2000480703c */
[C---:B------:R-:W-:Y:S01]  /*15f90*/  FMUL.FTZ R8, R45.reuse, R28 ;  /* 0x0000001c2d087220 */ /* 0x040fe20000410000 */
[-C--:B------:R-:W-:Y:S01]  /*15fa0*/  FMUL.FTZ R7, R45, R10.reuse ;  /* 0x0000000a2d077220 */ /* 0x080fe20000410000 */
[----:B------:R-:W-:Y:S01]  /*15fb0*/  FFMA.FTZ R45, R6, R29, R11 ;  /* 0x0000001d062d7223 */ /* 0x000fe2000001000b */
[----:B------:R-:W-:Y:S02]  /*15fc0*/  HADD2.F32 R6, -RZ, R4.H0_H0 ;  /* 0x20000004ff067230 */ /* 0x000fe40000004100 */
[C---:B------:R-:W-:Y:S01]  /*15fd0*/  FFMA.FTZ R46, R21.reuse, R10, -R8 ;  /* 0x0000000a152e7223 */ /* 0x040fe20000010808 */
[----:B------:R-:W-:Y:S01]  /*15fe0*/  FFMA.FTZ R28, R21, R28, R7 ;  /* 0x0000001c151c7223 */ /* 0x000fe20000010007 */
[----:B------:R-:W-:Y:S01]  /*15ff0*/  HADD2.F32 R10, -RZ, R56.H0_H0 ;  /* 0x20000038ff0a7230 */ /* 0x000fe20000004100 */
[----:B------:R-:W-:Y:S01]  /*16000*/  F2FP.SATFINITE.E4M3.F32.PACK_AB_MERGE_C R9, R54, R9, R50 ;  /* 0x000000093609723e */ /* 0x000fe20004807032 */
[----:B------:R-:W-:Y:S01]  /*16010*/  HADD2.F32 R7, -RZ, R43.H0_H0 ;  /* 0x2000002bff077230 */ /* 0x000fe20000004100 */
[----:B------:R-:W-:Y:S01]  /*16020*/  F2FP.SATFINITE.E4M3.F32.PACK_AB_MERGE_C R46, R46, R51, RZ ;  /* 0x000000332e2e723e */ /* 0x000fe200048070ff */
[----:B------:R-:W-:Y:S01]  /*16030*/  HADD2.F32 R8, -RZ, R20.H0_H0 ;  /* 0x20000014ff087230 */ /* 0x000fe20000004100 */
[----:B------:R-:W-:Y:S01]  /*16040*/  F2FP.SATFINITE.E4M3.F32.PACK_AB_MERGE_C R28, R28, R45, RZ ;  /* 0x0000002d1c1c723e */ /* 0x000fe200048070ff */
[----:B------:R-:W-:-:S02]  /*16050*/  HADD2.F32 R56, -RZ, R56.H1_H1 ;  /* 0x30000038ff387230 */ /* 0x000fc40000004100 */
[C---:B------:R-:W-:Y:S01]  /*16060*/  FMUL.FTZ R11, R7.reuse, R10 ;  /* 0x0000000a070b7220 */ /* 0x040fe20000410000 */
[----:B------:R-:W-:Y:S02]  /*16070*/  HADD2.F32 R43, -RZ, R43.H1_H1 ;  /* 0x3000002bff2b7230 */ /* 0x000fe40000004100 */
[-C--:B------:R-:W-:Y:S01]  /*16080*/  FMUL.FTZ R7, R7, R8.reuse ;  /* 0x0000000807077220 */ /* 0x080fe20000410000 */
[----:B------:R-:W-:Y:S02]  /*16090*/  HADD2.F32 R20, -RZ, R20.H1_H1 ;  /* 0x30000014ff147230 */ /* 0x000fe40000004100 */
[C---:B------:R-:W-:Y:S01]  /*160a0*/  FFMA.FTZ R21, R6.reuse, R8, -R11 ;  /* 0x0000000806157223 */ /* 0x040fe2000001080b */
[----:B------:R-:W-:Y:S02]  /*160b0*/  HADD2.F32 R4, -RZ, R4.H1_H1 ;  /* 0x30000004ff047230 */ /* 0x000fe40000004100 */
[C---:B------:R-:W-:Y:S01]  /*160c0*/  FMUL.FTZ R29, R43.reuse, R56 ;  /* 0x000000382b1d7220 */ /* 0x040fe20000410000 */
[----:B------:R-:W-:Y:S01]  /*160d0*/  FFMA.FTZ R10, R6, R10, R7 ;  /* 0x0000000a060a7223 */ /* 0x000fe20000010007 */
[-C--:B------:R-:W-:Y:S01]  /*160e0*/  FMUL.FTZ R43, R43, R20.reuse ;  /* 0x000000142b2b7220 */ /* 0x080fe20000410000 */
[----:B------:R-:W-:Y:S01]  /*160f0*/  F2FP.SATFINITE.E4M3.F32.PACK_AB_MERGE_C R7, R52, R65, RZ ;  /* 0x000000413407723e */ /* 0x000fe200048070ff */
[C---:B------:R-:W-:Y:S01]  /*16100*/  FFMA.FTZ R6, R4.reuse, R20, -R29 ;  /* 0x0000001404067223 */ /* 0x040fe2000001081d */
[----:B------:R-:W-:Y:S01]  /*16110*/  F2FP.SATFINITE.E4M3.F32.PACK_AB_MERGE_C R11, R59, R66, RZ ;  /* 0x000000423b0b723e */ /* 0x000fe200048070ff */
[----:B------:R-:W-:Y:S01]  /*16120*/  FFMA.FTZ R43, R4, R56, R43 ;  /* 0x00000038042b7223 */ /* 0x000fe2000001002b */
[----:B------:R-:W-:-:S02]  /*16130*/  F2FP.SATFINITE.E4M3.F32.PACK_AB_MERGE_C R4, R40, R47, RZ ;  /* 0x0000002f2804723e */ /* 0x000fc400048070ff */
[----:B------:R-:W-:Y:S02]  /*16140*/  F2FP.SATFINITE.E4M3.F32.PACK_AB_MERGE_C R8, R49, R42, RZ ;  /* 0x0000002a3108723e */ /* 0x000fe400048070ff */
[----:B------:R-:W-:Y:S02]  /*16150*/  F2FP.SATFINITE.E4M3.F32.PACK_AB_MERGE_C R7, R62, R61, R7 ;  /* 0x0000003d3e07723e */ /* 0x000fe40004807007 */
[----:B------:R-:W-:Y:S02]  /*16160*/  F2FP.SATFINITE.E4M3.F32.PACK_AB_MERGE_C R4, R48, R31, R4 ;  /* 0x0000001f3004723e */ /* 0x000fe40004807004 */
[----:B------:R-:W-:Y:S02]  /*16170*/  F2FP.SATFINITE.E4M3.F32.PACK_AB_MERGE_C R6, R6, R21, R46 ;  /* 0x000000150606723e */ /* 0x000fe4000480702e */
[----:B------:R-:W-:Y:S02]  /*16180*/  F2FP.SATFINITE.E4M3.F32.PACK_AB_MERGE_C R11, R64, R55, R11 ;  /* 0x00000037400b723e */ /* 0x000fe4000480700b */
[----:B------:R-:W-:Y:S01]  /*16190*/  F2FP.SATFINITE.E4M3.F32.PACK_AB_MERGE_C R8, R30, R41, R8 ;  /* 0x000000291e08723e */ /* 0x000fe20004807008 */
[----:B------:R0:W-:Y:S01]  /*161a0*/  STS.128 [R70+0x1e200], R4 ;  /* 0x01e2000446007388 */ /* 0x0001e20000000c00 */
[----:B------:R-:W-:-:S05]  /*161b0*/  F2FP.SATFINITE.E4M3.F32.PACK_AB_MERGE_C R10, R43, R10, R28 ;  /* 0x0000000a2b0a723e */ /* 0x000fca000480701c */
[----:B------:R0:W-:Y:S02]  /*161c0*/  STS.128 [R0+0x1e200], R8 ;  /* 0x01e2000800007388 */ /* 0x0001e40000000c00 */
.L_x_2813:
[----:B------:R-:W-:Y:S05]  /*161d0*/  BSYNC B1 ;  /* 0x0000000000017941 */ /* 0x000fea0003800000 */
.L_x_2812:
[----:B------:R-:W-:Y:S04]  /*161e0*/  BSSY B1, `(.L_x_2814) ;  /* 0x0000101000017945 */ /* 0x000fe80003800000 */
[----:B------:R-:W-:Y:S05]  /*161f0*/  @P1 BRA `(.L_x_2815) ;  /* 0x0000000c00fc1947 */ /* 0x000fea0003800000 */
[----:B------:R-:W2:Y:S01]  /*16200*/  LDL R61, [R1+0x68] ;  /* 0x00006800013d7983 */ /* 0x000ea20000100800 */
[----:B0----5:R-:W-:Y:S02]  /*16210*/  SHF.R.U32.HI R0, RZ, 0x8, R32 ;  /* 0x00000008ff007819 */ /* 0x021fe40000011620 */
[----:B------:R-:W-:Y:S02]  /*16220*/  LOP3.LUT R5, R32, 0xff, RZ, 0xc0, !PT ;  /* 0x000000ff20057812 */ /* 0x000fe400078ec0ff */
[----:B------:R-:W-:Y:S02]  /*16230*/  LOP3.LUT R4, R0, 0xff, RZ, 0xc0, !PT ;  /* 0x000000ff00047812 */ /* 0x000fe400078ec0ff */
[----:B------:R-:W-:Y:S02]  /*16240*/  LEA.HI R0, R3, R228, RZ, 0x1c ;  /* 0x000000e403007211 */ /* 0x000fe400078fe0ff */
[----:B----4-:R-:W-:Y:S02]  /*16250*/  PRMT R21, R4, 0x7604, R5 ;  /* 0x0000760404157816 */ /* 0x010fe40000000005 */
[----:B------:R-:W-:-:S02]  /*16260*/  SHF.R.U32.HI R6, RZ, 0x8, R33 ;  /* 0x00000008ff067819 */ /* 0x000fc40000011621 */
[----:B------:R-:W-:Y:S02]  /*16270*/  SHF.R.S32.HI R5, RZ, 0x1f, R0 ;  /* 0x0000001fff057819 */ /* 0x000fe40000011400 */
[----:B------:R-:W-:Y:S02]  /*16280*/  LOP3.LUT R7, R33, 0xff, RZ, 0xc0, !PT ;  /* 0x000000ff21077812 */ /* 0x000fe400078ec0ff */
[----:B------:R-:W-:Y:S02]  /*16290*/  LOP3.LUT R6, R6, 0xff, RZ, 0xc0, !PT ;  /* 0x000000ff06067812 */ /* 0x000fe400078ec0ff */
[----:B------:R-:W-:Y:S01]  /*162a0*/  LEA.HI R5, R5, R0, RZ, 0x2 ;  /* 0x0000000005057211 */ /* 0x000fe200078f10ff */
[----:B------:R-:W-:Y:S01]  /*162b0*/  IMAD.SHL.U32 R0, R0, 0x10, RZ ;  /* 0x0000001000007824 */ /* 0x000fe200078e00ff */
[----:B------:R-:W-:Y:S02]  /*162c0*/  PRMT R29, R6, 0x7604, R7 ;  /* 0x00007604061d7816 */ /* 0x000fe40000000007 */
[----:B------:R-:W-:Y:S01]  /*162d0*/  SHF.R.U32.HI R6, RZ, 0x8, R35 ;  /* 0x00000008ff067819 */ /* 0x000fe20000011623 */
[----:B------:R-:W-:Y:S01]  /*162e0*/  IMAD.SHL.U32 R5, R5, 0x800, RZ ;  /* 0x0000080005057824 */ /* 0x000fe200078e00ff */
[----:B------:R-:W-:-:S02]  /*162f0*/  LOP3.LUT R0, R69, 0x30, R0, 0xf8, !PT ;  /* 0x0000003045007812 */ /* 0x000fc400078ef800 */
[----:B------:R-:W-:Y:S02]  /*16300*/  LOP3.LUT R9, R35, 0xff, RZ, 0xc0, !PT ;  /* 0x000000ff23097812 */ /* 0x000fe400078ec0ff */
[----:B------:R-:W-:Y:S02]  /*16310*/  LOP3.LUT R6, R6, 0xff, RZ, 0xc0, !PT ;  /* 0x000000ff06067812 */ /* 0x000fe400078ec0ff */
[----:B------:R-:W-:Y:S02]  /*16320*/  SHF.R.U32.HI R8, RZ, 0x8, R12 ;  /* 0x00000008ff087819 */ /* 0x000fe4000001160c */
[----:B------:R-:W-:Y:S02]  /*16330*/  LOP3.LUT R0, R0, R68, RZ, 0x3c, !PT ;  /* 0x0000004400007212 */ /* 0x000fe400078e3cff */
[----:B------:R-:W-:Y:S02]  /*16340*/  LOP3.LUT R5, R5, 0xffffe000, RZ, 0xc0, !PT ;  /* 0xffffe00005057812 */ /* 0x000fe400078ec0ff */
[----:B------:R-:W-:-:S02]  /*16350*/  PRMT R41, R6, 0x7604, R9 ;  /* 0x0000760406297816 */ /* 0x000fc40000000009 */
[----:B------:R-:W-:Y:S02]  /*16360*/  LOP3.LUT R11, R12, 0xff, RZ, 0xc0, !PT ;  /* 0x000000ff0c0b7812 */ /* 0x000fe400078ec0ff */
[----:B------:R-:W-:Y:S02]  /*16370*/  LOP3.LUT R8, R8, 0xff, RZ, 0xc0, !PT ;  /* 0x000000ff08087812 */ /* 0x000fe400078ec0ff */
[----:B------:R-:W-:Y:S02]  /*16380*/  IADD3 R9, R0, R67, R5 ;  /* 0x0000004300097210 */ /* 0x000fe40007ffe005 */
[----:B------:R-:W-:Y:S02]  /*16390*/  SHF.R.U32.HI R0, RZ, 0x8, R13 ;  /* 0x00000008ff007819 */ /* 0x000fe4000001160d */
[----:B------:R-:W-:Y:S02]  /*163a0*/  PRMT R45, R8, 0x7604, R11 ;  /* 0x00007604082d7816 */ /* 0x000fe4000000000b */
[----:B------:R-:W-:-:S02]  /*163b0*/  LOP3.LUT R11, R13, 0xff, RZ, 0xc0, !PT ;  /* 0x000000ff0d0b7812 */ /* 0x000fc400078ec0ff */
[----:B------:R-:W-:Y:S02]  /*163c0*/  SHF.R.U32.HI R8, RZ, 0x8, R14 ;  /* 0x00000008ff087819 */ /* 0x000fe4000001160e */
[----:B------:R-:W-:Y:S02]  /*163d0*/  SHF.R.U32.HI R10, RZ, 0x8, R15 ;  /* 0x00000008ff0a7819 */ /* 0x000fe4000001160f */
[----:B------:R-:W-:Y:S02]  /*163e0*/  LOP3.LUT R0, R0, 0xff, RZ, 0xc0, !PT ;  /* 0x000000ff00007812 */ /* 0x000fe400078ec0ff */
[----:B------:R-:W-:Y:S02]  /*163f0*/  SHF.R.U32.HI R4, RZ, 0x8, R34 ;  /* 0x00000008ff047819 */ /* 0x000fe40000011622 */
[----:B------:R-:W-:Y:S02]  /*16400*/  LOP3.LUT R8, R8, 0xff, RZ, 0xc0, !PT ;  /* 0x000000ff08087812 */ /* 0x000fe400078ec0ff */
[----:B------:R-:W-:-:S02]  /*16410*/  LOP3.LUT R10, R10, 0xff, RZ, 0xc0, !PT ;  /* 0x000000ff0a0a7812 */ /* 0x000fc400078ec0ff */
[----:B------:R-:W-:Y:S02]  /*16420*/  PRMT R49, R0, 0x7604, R11 ;  /* 0x0000760400317816 */ /* 0x000fe4000000000b */
[----:B------:R-:W-:Y:S02]  /*16430*/  LOP3.LUT R43, R14, 0xff, RZ, 0xc0, !PT ;  /* 0x000000ff0e2b7812 */ /* 0x000fe400078ec0ff */
[----:B------:R-:W-:Y:S02]  /*16440*/  LOP3.LUT R47, R15, 0xff, RZ, 0xc0, !PT ;  /* 0x000000ff0f2f7812 */ /* 0x000fe400078ec0ff */
[----:B------:R-:W-:Y:S02]  /*16450*/  IADD3 R0, R18, R9, RZ ;  /* 0x0000000912007210 */ /* 0x000fe40007ffe0ff */
[----:B------:R-:W-:Y:S02]  /*16460*/  LOP3.LUT R7, R34, 0xff, RZ, 0xc0, !PT ;  /* 0x000000ff22077812 */ /* 0x000fe400078ec0ff */
[----:B------:R-:W-:-:S02]  /*16470*/  LOP3.LUT R4, R4, 0xff, RZ, 0xc0, !PT ;  /* 0x000000ff04047812 */ /* 0x000fc400078ec0ff */
[----:B------:R-:W-:Y:S02]  /*16480*/  PRMT R51, R8, 0x7604, R43 ;  /* 0x0000760408337816 */ /* 0x000fe4000000002b */
[----:B------:R-:W-:Y:S02]  /*16490*/  PRMT R53, R10, 0x7604, R47 ;  /* 0x000076040a357816 */ /* 0x000fe4000000002f */
[----:B------:R-:W0:Y:S01]  /*164a0*/  LDS.128 R8, [R0+0x1e200] ;  /* 0x01e2000000087984 */ /* 0x000e220000000c00 */
[----:B------:R-:W-:Y:S02]  /*164b0*/  PRMT R31, R4, 0x7604, R7 ;  /* 0x00007604041f7816 */ /* 0x000fe40000000007 */
[----:B------:R-:W-:Y:S02]  /*164c0*/  SHF.R.U32.HI R28, RZ, 0x10, R33 ;  /* 0x00000010ff1c7819 */ /* 0x000fe40000011621 */
[----:B------:R-:W-:Y:S02]  /*164d0*/  SHF.R.U32.HI R20, RZ, 0x10, R32 ;  /* 0x00000010ff147819 */ /* 0x000fe40000011620 */
[----:B------:R-:W-:-:S02]  /*164e0*/  LOP3.LUT R28, R28, 0xff, RZ, 0xc0, !PT ;  /* 0x000000ff1c1c7812 */ /* 0x000fc400078ec0ff */
[----:B------:R-:W-:Y:S02]  /*164f0*/  LOP3.LUT R20, R20, 0xff, RZ, 0xc0, !PT ;  /* 0x000000ff14147812 */ /* 0x000fe400078ec0ff */
[----:B------:R-:W-:Y:S02]  /*16500*/  PRMT R29, R28, 0x7054, R29 ;  /* 0x000070541c1d7816 */ /* 0x000fe4000000001d */
[----:B------:R-:W-:Y:S02]  /*16510*/  SHF.R.U32.HI R28, RZ, 0x10, R13 ;  /* 0x00000010ff1c7819 */ /* 0x000fe4000001160d */
[----:B------:R-:W-:Y:S02]  /*16520*/  SHF.R.U32.HI R30, RZ, 0x10, R34 ;  /* 0x00000010ff1e7819 */ /* 0x000fe40000011622 */
[----:B------:R-:W-:Y:S02]  /*16530*/  SHF.R.U32.HI R40, RZ, 0x10, R35 ;  /* 0x00000010ff287819 */ /* 0x000fe40000011623 */
[----:B------:R-:W-:-:S02]  /*16540*/  LOP3.LUT R28, R28, 0xff, RZ, 0xc0, !PT ;  /* 0x000000ff1c1c7812 */ /* 0x000fc400078ec0ff */
[----:B------:R-:W-:Y:S02]  /*16550*/  PRMT R21, R20, 0x7054, R21 ;  /* 0x0000705414157816 */ /* 0x000fe40000000015 */
[----:B------:R-:W-:Y:S02]  /*16560*/  LOP3.LUT R30, R30, 0xff, RZ, 0xc0, !PT ;  /* 0x000000ff1e1e7812 */ /* 0x000fe400078ec0ff */
[----:B------:R-:W-:Y:S02]  /*16570*/  LOP3.LUT R40, R40, 0xff, RZ, 0xc0, !PT ;  /* 0x000000ff28287812 */ /* 0x000fe400078ec0ff */
[----:B------:R-:W-:Y:S02]  /*16580*/  SHF.R.U32.HI R20, RZ, 0x10, R12 ;  /* 0x00000010ff147819 */ /* 0x000fe4000001160c */
[----:B------:R-:W-:Y:S02]  /*16590*/  PRMT R49, R28, 0x7054, R49 ;  /* 0x000070541c317816 */ /* 0x000fe40000000031 */
[----:B------:R-:W-:-:S02]  /*165a0*/  PRMT R31, R30, 0x7054, R31 ;  /* 0x000070541e1f7816 */ /* 0x000fc4000000001f */
[----:B------:R-:W-:Y:S02]  /*165b0*/  PRMT R43, R40, 0x7054, R41 ;  /* 0x00007054282b7816 */ /* 0x000fe40000000029 */
[----:B------:R-:W-:Y:S02]  /*165c0*/  LOP3.LUT R20, R20, 0xff, RZ, 0xc0, !PT ;  /* 0x000000ff14147812 */ /* 0x000fe400078ec0ff */
[----:B------:R-:W-:Y:S02]  /*165d0*/  SHF.R.U32.HI R30, RZ, 0x10, R14 ;  /* 0x00000010ff1e7819 */ /* 0x000fe4000001160e */
[----:B------:R-:W-:Y:S02]  /*165e0*/  SHF.R.U32.HI R40, RZ, 0x10, R15 ;  /* 0x00000010ff287819 */ /* 0x000fe4000001160f */
[----:B------:R-:W-:Y:S02]  /*165f0*/  LOP3.LUT R49, R49, 0xff000000, R13, 0xf8, !PT ;  /* 0xff00000031317812 */ /* 0x000fe400078ef80d */
[----:B------:R-:W-:-:S02]  /*16600*/  LOP3.LUT R41, R29, 0xff000000, R33, 0xf8, !PT ;  /* 0xff0000001d297812 */ /* 0x000fc400078ef821 */
[----:B------:R-:W-:Y:S02]  /*16610*/  PRMT R47, R20, 0x7054, R45 ;  /* 0x00007054142f7816 */ /* 0x000fe4000000002d */
[----:B------:R-:W-:Y:S02]  /*16620*/  LOP3.LUT R30, R30, 0xff, RZ, 0xc0, !PT ;  /* 0x000000ff1e1e7812 */ /* 0x000fe400078ec0ff */
[----:B------:R-:W-:Y:S02]  /*16630*/  LOP3.LUT R40, R40, 0xff, RZ, 0xc0, !PT ;  /* 0x000000ff28287812 */ /* 0x000fe400078ec0ff */
[----:B------:R-:W-:Y:S02]  /*16640*/  LOP3.LUT R45, R43, 0xff000000, R35, 0xf8, !PT ;  /* 0xff0000002b2d7812 */ /* 0x000fe400078ef823 */
[----:B------:R-:W-:Y:S02]  /*16650*/  LOP3.LUT R42, R31, 0xff000000, R34, 0xf8, !PT ;  /* 0xff0000001f2a7812 */ /* 0x000fe400078ef822 */
[----:B------:R-:W-:-:S02]  /*16660*/  F2FP.F16.E4M3.UNPACK_B R43, R49 ;  /* 0x00000031ff2b723e */ /* 0x000fc400020006ff */
[----:B0-----:R-:W-:Y:S02]  /*16670*/  F2FP.F16.E4M3.UNPACK_B R28, R9 ;  /* 0x00000009ff1c723e */ /* 0x001fe400020006ff */
[----:B------:R-:W-:Y:S01]  /*16680*/  F2FP.F16.E4M3.UNPACK_B R34, R41 ;  /* 0x00000029ff22723e */ /* 0x000fe200020006ff */
[----:B------:R-:W-:Y:S01]  /*16690*/  HADD2.F32 R46, -RZ, R43.H0_H0 ;  /* 0x2000002bff2e7230 */ /* 0x000fe20000004100 */
[----:B------:R-:W-:Y:S02]  /*166a0*/  PRMT R51, R30, 0x7054, R51 ;  /* 0x000070541e337816 */ /* 0x000fe40000000033 */
[----:B------:R-:W-:Y:S01]  /*166b0*/  PRMT R53, R40, 0x7054, R53 ;  /* 0x0000705428357816 */ /* 0x000fe20000000035 */
[----:B------:R-:W-:Y:S01]  /*166c0*/  HADD2.F32 R35, -RZ, R34.H0_H0 ;  /* 0x20000022ff237230 */ /* 0x000fe20000004100 */
[----:B------:R-:W-:Y:S02]  /*166d0*/  LOP3.LUT R47, R47, 0xff000000, R12, 0xf8, !PT ;  /* 0xff0000002f2f7812 */ /* 0x000fe400078ef80c */
[----:B------:R-:W-:-:S02]  /*166e0*/  LOP3.LUT R48, R51, 0xff000000, R14, 0xf8, !PT ;  /* 0xff00000033307812 */ /* 0x000fc400078ef80e */
[----:B------:R-:W-:Y:S02]  /*166f0*/  LOP3.LUT R50, R53, 0xff000000, R15, 0xf8, !PT ;  /* 0xff00000035327812 */ /* 0x000fe400078ef80f */
[----:B------:R-:W-:Y:S02]  /*16700*/  F2FP.F16.E4M3.UNPACK_B R29, R9.H1 ;  /* 0x00000009ff1d723e */ /* 0x000fe400030006ff */
[----:B------:R-:W-:Y:S02]  /*16710*/  F2FP.F16.E4M3.UNPACK_B R49, R49.H1 ;  /* 0x00000031ff31723e */ /* 0x000fe400030006ff */
[----:B------:R-:W-:Y:S02]  /*16720*/  F2FP.F16.E4M3.UNPACK_B R41, R41.H1 ;  /* 0x00000029ff29723e */ /* 0x000fe400030006ff */
[-C--:B------:R-:W-:Y:S01]  /*16730*/  F2FP.F16.E4M3.UNPACK_B R30, R10.reuse ;  /* 0x0000000aff1e723e */ /* 0x080fe200020006ff */
[----:B------:R-:W-:Y:S01]  /*16740*/  HADD2.F32 R53, -RZ, R49.H0_H0 ;  /* 0x20000031ff357230 */ /* 0x000fe20000004100 */
[----:B------:R-:W-:Y:S01]  /*16750*/  F2FP.F16.E4M3.UNPACK_B R31, R10.H1 ;  /* 0x0000000aff1f723e */ /* 0x000fe200030006ff */
[--C-:B------:R-:W-:Y:S01]  /*16760*/  HADD2.F32 R10, -RZ, R29.reuse.H0_H0 ;  /* 0x2000001dff0a7230 */ /* 0x100fe20000004100 */
[----:B------:R-:W-:Y:S01]  /*16770*/  LOP3.LUT R40, R21, 0xff000000, R32, 0xf8, !PT ;  /* 0xff00000015287812 */ /* 0x000fe200078ef820 */
[----:B------:R-:W-:Y:S01]  /*16780*/  HADD2.F32 R29, -RZ, R29.H1_H1 ;  /* 0x3000001dff1d7230 */ /* 0x000fe20000004100 */
[----:B------:R-:W-:-:S02]  /*16790*/  F2FP.F16.E4M3.UNPACK_B R32, R11 ;  /* 0x0000000bff20723e */ /* 0x000fc400020006ff */
[----:B------:R-:W-:Y:S01]  /*167a0*/  FMUL.FTZ R57, R10, R53 ;  /* 0x000000350a397220 */ /* 0x000fe20000410000 */
[----:B------:R-:W-:Y:S02]  /*167b0*/  F2FP.F16.E4M3.UNPACK_B R33, R11.H1 ;  /* 0x0000000bff21723e */ /* 0x000fe400030006ff */
[-C--:B------:R-:W-:Y:S02]  /*167c0*/  F2FP.F16.E4M3.UNPACK_B R11, R8.reuse ;  /* 0x00000008ff0b723e */ /* 0x080fe400020006ff */
[----:B------:R-:W-:Y:S01]  /*167d0*/  F2FP.F16.E4M3.UNPACK_B R8, R8.H1 ;  /* 0x00000008ff08723e */ /* 0x000fe200030006ff */
[----:B--2---:R-:W0:Y:S02]  /*167e0*/  LDS.128 R4, [R61+0x1e200] ;  /* 0x01e200003d047984 */ /* 0x004e240000000c00 */
[-C--:B0-----:R-:W-:Y:S02]  /*167f0*/  F2FP.F16.E4M3.UNPACK_B R12, R5.reuse ;  /* 0x00000005ff0c723e */ /* 0x081fe400020006ff */
[----:B------:R-:W-:Y:S01]  /*16800*/  F2FP.F16.E4M3.UNPACK_B R13, R5.H1 ;  /* 0x00000005ff0d723e */ /* 0x000fe200030006ff */
[--C-:B------:R-:W-:Y:S01]  /*16810*/  HADD2.F32 R5, -RZ, R28.reuse.H0_H0 ;  /* 0x2000001cff057230 */ /* 0x100fe20000004100 */
[-C--:B------:R-:W-:Y:S01]  /*16820*/  F2FP.F16.E4M3.UNPACK_B R14, R6.reuse ;  /* 0x00000006ff0e723e */ /* 0x080fe200020006ff */
[----:B------:R-:W-:Y:S01]  /*16830*/  HADD2.F32 R28, -RZ, R28.H1_H1 ;  /* 0x3000001cff1c7230 */ /* 0x000fe20000004100 */
[----:B------:R-:W-:Y:S01]  /*16840*/  F2FP.F16.E4M3.UNPACK_B R15, R6.H1 ;  /* 0x00000006ff0f723e */ /* 0x000fe200030006ff */
[----:B------:R-:W-:-:S02]  /*16850*/  HADD2.F32 R6, -RZ, R12.H0_H0 ;  /* 0x2000000cff067230 */ /* 0x000fc40000004100 */
[CC--:B------:R-:W-:Y:S01]  /*16860*/  FMUL.FTZ R9, R5.reuse, R46.reuse ;  /* 0x0000002e05097220 */ /* 0x0c0fe20000410000 */
[----:B------:R-:W-:Y:S01]  /*16870*/  FMUL.FTZ R51, R5, R35 ;  /* 0x0000002305337220 */ /* 0x000fe20000410000 */
[----:B------:R-:W-:Y:S01]  /*16880*/  HADD2.F32 R12, -RZ, R12.H1_H1 ;  /* 0x3000000cff0c7230 */ /* 0x000fe20000004100 */
[----:B------:R-:W-:Y:S01]  /*16890*/  F2FP.F16.E4M3.UNPACK_B R20, R7 ;  /* 0x00000007ff14723e */ /* 0x000fe200020006ff */
[C---:B------:R-:W-:Y:S01]  /*168a0*/  FFMA.FTZ R5, R6.reuse, R35, -R9 ;  /* 0x0000002306057223 */ /* 0x040fe20000010809 */
[----:B------:R-:W-:Y:S01]  /*168b0*/  FFMA.FTZ R9, R6, R46, R51 ;  /* 0x0000002e06097223 */ /* 0x000fe20000010033 */
[----:B------:R-:W-:Y:S01]  /*168c0*/  HADD2.F32 R51, -RZ, R43.H1_H1 ;  /* 0x3000002bff337230 */ /* 0x000fe20000004100 */
[----:B------:R-:W-:Y:S01]  /*168d0*/  F2FP.F16.E4M3.UNPACK_B R21, R7.H1 ;  /* 0x00000007ff15723e */ /* 0x000fe200030006ff */
[----:B------:R-:W-:Y:S01]  /*168e0*/  HADD2.F32 R35, -RZ, R34.H1_H1 ;  /* 0x30000022ff237230 */ /* 0x000fe20000004100 */
[----:B------:R-:W-:Y:S01]  /*168f0*/  F2FP.F16.E4M3.UNPACK_B R7, R4 ;  /* 0x00000004ff07723e */ /* 0x000fe200020006ff */
[----:B------:R-:W-:-:S02]  /*16900*/  HADD2.F32 R43, -RZ, R41.H0_H0 ;  /* 0x20000029ff2b7230 */ /* 0x000fc40000004100 */
[C---:B------:R-:W-:Y:S01]  /*16910*/  FMUL.FTZ R55, R28.reuse, R51 ;  /* 0x000000331c377220 */ /* 0x040fe20000410000 */
[----:B------:R-:W-:Y:S02]  /*16920*/  HADD2.F32 R6, -RZ, R13.H0_H0 ;  /* 0x2000000dff067230 */ /* 0x000fe40000004100 */
[-C--:B------:R-:W-:Y:S01]  /*16930*/  FMUL.FTZ R28, R28, R35.reuse ;  /* 0x000000231c1c7220 */ /* 0x080fe20000410000 */
[----:B------:R-:W-:Y:S02]  /*16940*/  HADD2.F32 R34, -RZ, R49.H1_H1 ;  /* 0x30000031ff227230 */ /* 0x000fe40000004100 */
[----:B------:R-:W-:Y:S01]  /*16950*/  FFMA.FTZ R46, R12, R35, -R55 ;  /* 0x000000230c2e7223 */ /* 0x000fe20000010837 */
[----:B------:R-:W-:Y:S01]  /*16960*/  FMUL.FTZ R10, R10, R43 ;  /* 0x0000002b0a0a7220 */ /* 0x000fe20000410000 */
[----:B------:R-:W-:Y:S01]  /*16970*/  FFMA.FTZ R52, R12, R51, R28 ;  /* 0x000000330c347223 */ /* 0x000fe2000001001c */
[----:B------:R-:W-:Y:S01]  /*16980*/  HADD2.F32 R12, -RZ, R41.H1_H1 ;  /* 0x30000029ff0c7230 */ /* 0x000fe20000004100 */
[----:B------:R-:W-:Y:S01]  /*16990*/  F2FP.F16.E4M3.UNPACK_B R41, R50 ;  /* 0x00000032ff29723e */ /* 0x000fe200020006ff */
[C---:B------:R-:W-:Y:S01]  /*169a0*/  FFMA.FTZ R57, R6.reuse, R43, -R57 ;  /* 0x0000002b06397223 */ /* 0x040fe20000010839 */
[----:B------:R-:W-:Y:S01]  /*169b0*/  F2FP.F16.E4M3.UNPACK_B R28, R45 ;  /* 0x0000002dff1c723e */ /* 0x000fe200020006ff */
[----:B------:R-:W-:Y:S01]  /*169c0*/  FFMA.FTZ R53, R6, R53, R10 ;  /* 0x0000003506357223 */ /* 0x000fe2000001000a */
[----:B------:R-:W-:-:S02]  /*169d0*/  HADD2.F32 R10, -RZ, R32.H0_H0 ;  /* 0x20000020ff0a7230 */ /* 0x000fc40000004100 */
[C---:B------:R-:W-:Y:S01]  /*169e0*/  FMUL.FTZ R54, R29.reuse, R34 ;  /* 0x000000221d367220 */ /* 0x040fe20000410000 */
[----:B------:R-:W-:Y:S02]  /*169f0*/  HADD2.F32 R43, -RZ, R41.H0_H0 ;  /* 0x20000029ff2b7230 */ /* 0x000fe40000004100 */
[----:B------:R-:W-:Y:S01]  /*16a00*/  FMUL.FTZ R29, R29, R12 ;  /* 0x0000000c1d1d7220 */ /* 0x000fe20000410000 */
[----:B------:R-:W-:Y:S01]  /*16a10*/  HADD2.F32 R35, -RZ, R28.H0_H0 ;  /* 0x2000001cff237230 */ /* 0x000fe20000004100 */
[----:B------:R-:W-:Y:S01]  /*16a20*/  F2FP.F16.E4M3.UNPACK_B R50, R50.H1 ;  /* 0x00000032ff32723e */ /* 0x000fe200030006ff */
[----:B------:R-:W-:Y:S02]  /*16a30*/  HADD2.F32 R13, -RZ, R13.H1_H1 ;  /* 0x3000000dff0d7230 */ /* 0x000fe40000004100 */
[C---:B------:R-:W-:Y:S01]  /*16a40*/  FMUL.FTZ R49, R10.reuse, R43 ;  /* 0x0000002b0a317220 */ /* 0x040fe20000410000 */
[----:B------:R-:W-:Y:S02]  /*16a50*/  HADD2.F32 R6, -RZ, R20.H0_H0 ;  /* 0x20000014ff067230 */ /* 0x000fe40000004100 */
[----:B------:R-:W-:Y:S01]  /*16a60*/  FMUL.FTZ R10, R10, R35 ;  /* 0x000000230a0a7220 */ /* 0x000fe20000410000 */
[----:B------:R-:W-:Y:S01]  /*16a70*/  F2FP.F16.E4M3.UNPACK_B R45, R45.H1 ;  /* 0x0000002dff2d723e */ /* 0x000fe200030006ff */
[C---:B------:R-:W-:Y:S01]  /*16a80*/  FFMA.FTZ R54, R13.reuse, R12, -R54 ;  /* 0x0000000c0d367223 */ /* 0x040fe20000010836 */
[----:B------:R-:W-:Y:S01]  /*16a90*/  FFMA.FTZ R34, R13, R34, R29 ;  /* 0x000000220d227223 */ /* 0x000fe2000001001d */
[C---:B------:R-:W-:Y:S01]  /*16aa0*/  FFMA.FTZ R49, R6.reuse, R35, -R49 ;  /* 0x0000002306317223 */ /* 0x040fe20000010831 */
[----:B------:R-:W-:Y:S01]  /*16ab0*/  FFMA.FTZ R51, R6, R43, R10 ;  /* 0x0000002b06337223 */ /* 0x000fe2000001000a */
[----:B------:R-:W-:Y:S01]  /*16ac0*/  HADD2.F32 R41, -RZ, R41.H1_H1 ;  /* 0x30000029ff297230 */ /* 0x000fe20000004100 */
[----:B------:R-:W-:Y:S01]  /*16ad0*/  F2FP.F16.E4M3.UNPACK_B R12, R40.H1 ;  /* 0x00000028ff0c723e */ /* 0x000fe200030006ff */
[----:B------:R-:W-:Y:S01]  /*16ae0*/  HADD2.F32 R32, -RZ, R32.H1_H1 ;  /* 0x30000020ff207230 */ /* 0x000fe20000004100 */
[----:B------:R-:W-:Y:S01]  /*16af0*/  F2FP.F16.E4M3.UNPACK_B R4, R4.H1 ;  /* 0x00000004ff04723e */ /* 0x000fe200030006ff */
[----:B------:R-:W-:Y:S01]  /*16b00*/  HADD2.F32 R13, -RZ, R28.H1_H1 ;  /* 0x3000001cff0d7230 */ /* 0x000fe20000004100 */
[----:B------:R-:W-:Y:S01]  /*16b10*/  F2FP.F16.E4M3.UNPACK_B R28, R47.H1 ;  /* 0x0000002fff1c723e */ /* 0x000fe200030006ff */
        /* <DEDUP_REMOVED lines=11> */
[C---:B------:R-:W-:Y:S01]  /*16bd0*/  FFMA.FTZ R56, R20.reuse, R13, -R43 ;  /* 0x0000000d14387223 */ /* 0x040fe2000001082b */
[----:B------:R-:W-:Y:S01]  /*16be0*/  FFMA.FTZ R58, R20, R41, R32 ;  /* 0x00000029143a7223 */ /* 0x000fe20000010020 */
[C---:B------:R-:W-:Y:S01]  /*16bf0*/  FFMA.FTZ R55, R6.reuse, R29, -R55 ;  /* 0x0000001d06377223 */ /* 0x040fe20000010837 */
[----:B------:R-:W-:Y:S01]  /*16c00*/  FFMA.FTZ R59, R6, R35, R10 ;  /* 0x00000023063b7223 */ /* 0x000fe2000001000a */
[----:B------:R-:W-:Y:S01]  /*16c10*/  HADD2.F32 R20, -RZ, R45.H1_H1 ;  /* 0x3000002dff147230 */ /* 0x000fe20000004100 */
[----:B------:R-:W-:Y:S01]  /*16c20*/  F2FP.F16.E4M3.UNPACK_B R40, R40 ;  /* 0x00000028ff28723e */ /* 0x000fe200020006ff */
[----:B------:R-:W-:Y:S01]  /*16c30*/  HADD2.F32 R33, -RZ, R33.H1_H1 ;  /* 0x30000021ff217230 */ /* 0x000fe20000004100 */
[----:B------:R-:W-:Y:S01]  /*16c40*/  F2FP.SATFINITE.E4M3.F32.PACK_AB_MERGE_C R54, R54, R57, RZ ;  /* 0x000000393636723e */ /* 0x000fe200048070ff */
[----:B------:R-:W-:Y:S01]  /*16c50*/  HADD2.F32 R29, -RZ, R28.H0_H0 ;  /* 0x2000001cff1d7230 */ /* 0x000fe20000004100 */
[----:B------:R-:W-:Y:S01]  /*16c60*/  F2FP.SATFINITE.E4M3.F32.PACK_AB_MERGE_C R34, R34, R53, RZ ;  /* 0x000000352222723e */ /* 0x000fe200048070ff */
        /* <DEDUP_REMOVED lines=9> */
[C---:B------:R-:W-:Y:S01]  /*16d00*/  FFMA.FTZ R60, R21.reuse, R20, -R32 ;  /* 0x00000014153c7223 */ /* 0x040fe20000010820 */
[----:B------:R-:W-:Y:S02]  /*16d10*/  HADD2.F32 R4, -RZ, R4.H1_H1 ;  /* 0x30000004ff047230 */ /* 0x000fe40000004100 */
[C---:B------:R-:W-:Y:S01]  /*16d20*/  FFMA.FTZ R32, R6.reuse, R29, R10 ;  /* 0x0000001d06207223 */ /* 0x040fe2000001000a */
[----:B------:R-:W-:Y:S02]  /*16d30*/  HADD2.F32 R29, -RZ, R28.H1_H1 ;  /* 0x3000001cff1d7230 */ /* 0x000fe40000004100 */
[----:B------:R-:W-:Y:S01]  /*16d40*/  FFMA.FTZ R20, R6, R13, -R33 ;  /* 0x0000000d06147223 */ /* 0x000fe20000010821 */
[----:B------:R-:W-:Y:S02]  /*16d50*/  HADD2.F32 R13, -RZ, R12.H1_H1 ;  /* 0x3000000cff0d7230 */ /* 0x000fe40000004100 */
[----:B------:R-:W-:Y:S01]  /*16d60*/  FFMA.FTZ R62, R21, R50, R35 ;  /* 0x00000032153e7223 */ /* 0x000fe20000010023 */
[----:B------:R-:W-:-:S02]  /*16d70*/  HADD2.F32 R21, -RZ, R47.H0_H0 ;  /* 0x2000002fff157230 */ /* 0x000fc40000004100 */
[C---:B------:R-:W-:Y:S01]  /*16d80*/  FMUL.FTZ R33, R8.reuse, R29 ;  /* 0x0000001d08217220 */ /* 0x040fe20000410000 */
[--C-:B------:R-:W-:Y:S02]  /*16d90*/  HADD2.F32 R6, -RZ, R11.reuse.H0_H0 ;  /* 0x2000000bff067230 */ /* 0x100fe40000004100 */
[-C--:B------:R-:W-:Y:S01]  /*16da0*/  FMUL.FTZ R8, R8, R13.reuse ;  /* 0x0000000d08087220 */ /* 0x080fe20000410000 */
[----:B------:R-:W-:Y:S02]  /*16db0*/  HADD2.F32 R11, -RZ, R11.H1_H1 ;  /* 0x3000000bff0b7230 */ /* 0x000fe40000004100 */
[C---:B------:R-:W-:Y:S01]  /*16dc0*/  FFMA.FTZ R35, R4.reuse, R13, -R33 ;  /* 0x0000000d04237223 */ /* 0x040fe20000010821 */
[----:B------:R-:W-:Y:S02]  /*16dd0*/  HADD2.F32 R13, -RZ, R40.H0_H0 ;  /* 0x20000028ff0d7230 */ /* 0x000fe40000004100 */
[----:B------:R-:W-:Y:S01]  /*16de0*/  FFMA.FTZ R41, R4, R29, R8 ;  /* 0x0000001d04297223 */ /* 0x000fe20000010008 */
        /* <DEDUP_REMOVED lines=8> */
[----:B------:R-:W-:Y:S01]  /*16e70*/  F2FP.F16.E4M3.UNPACK_B R10, R48.H1 ;  /* 0x00000030ff0a723e */ /* 0x000fe200030006ff */
[C---:B------:R-:W-:Y:S01]  /*16e80*/  FMUL.FTZ R6, R11.reuse, R8 ;  /* 0x000000080b067220 */ /* 0x040fe20000410000 */
[----:B------:R-:W-:Y:S01]  /*16e90*/  F2FP.F16.E4M3.UNPACK_B R4, R42.H1 ;  /* 0x0000002aff04723e */ /* 0x000fe200030006ff */
[----:B------:R-:W-:Y:S01]  /*16ea0*/  FMUL.FTZ R13, R11, R40 ;  /* 0x000000280b0d7220 */ /* 0x000fe20000410000 */
[----:B------:R-:W-:Y:S01]  /*16eb0*/  F2FP.F16.E4M3.UNPACK_B R42, R42 ;  /* 0x0000002aff2a723e */ /* 0x000fe200020006ff */
[----:B------:R-:W-:Y:S01]  /*16ec0*/  FFMA.FTZ R40, R7, R40, -R6 ;  /* 0x0000002807287223 */ /* 0x000fe20000010806 */
[----:B------:R-:W-:-:S02]  /*16ed0*/  HADD2.F32 R11, -RZ, R10.H0_H0 ;  /* 0x2000000aff0b7230 */ /* 0x000fc40000004100 */
[----:B------:R-:W-:Y:S01]  /*16ee0*/  FFMA.FTZ R12, R7, R8, R13 ;  /* 0x00000008070c7223 */ /* 0x000fe2000001000d */
[--C-:B------:R-:W-:Y:S01]  /*16ef0*/  HADD2.F32 R6, -RZ, R31.reuse.H0_H0 ;  /* 0x2000001fff067230 */ /* 0x100fe20000004100 */
[----:B------:R-:W-:Y:S01]  /*16f00*/  F2FP.F16.E4M3.UNPACK_B R48, R48 ;  /* 0x00000030ff30723e */ /* 0x000fe200020006ff */
[----:B------:R-:W-:Y:S01]  /*16f10*/  HADD2.F32 R7, -RZ, R4.H0_H0 ;  /* 0x20000004ff077230 */ /* 0x000fe20000004100 */
[----:B------:R-:W-:Y:S01]  /*16f20*/  F2FP.SATFINITE.E4M3.F32.PACK_AB_MERGE_C R5, R46, R5, R54 ;  /* 0x000000052e05723e */ /* 0x000fe20004807036 */
[----:B------:R-:W-:Y:S02]  /*16f30*/  HADD2.F32 R10, -RZ, R10.H1_H1 ;  /* 0x3000000aff0a7230 */ /* 0x000fe40000004100 */
[C---:B------:R-:W-:Y:S01]  /*16f40*/  FMUL.FTZ R13, R6.reuse, R11 ;  /* 0x0000000b060d7220 */ /* 0x040fe20000410000 */
[----:B------:R-:W-:Y:S02]  /*16f50*/  HADD2.F32 R31, -RZ, R31.H1_H1 ;  /* 0x3000001fff1f7230 */ /* 0x000fe40000004100 */
[----:B------:R-:W-:Y:S01]  /*16f60*/  FMUL.FTZ R21, R6, R7 ;  /* 0x0000000706157220 */ /* 0x000fe20000410000 */
[----:B------:R-:W-:Y:S01]  /*16f70*/  HADD2.F32 R8, -RZ, R4.H1_H1 ;  /* 0x30000004ff087230 */ /* 0x000fe20000004100 */
[----:B------:R-:W-:Y:S01]  /*16f80*/  F2FP.SATFINITE.E4M3.F32.PACK_AB_MERGE_C R9, R52, R9, R34 ;  /* 0x000000093409723e */ /* 0x000fe20004807022 */
[----:B------:R-:W-:-:S02]  /*16f90*/  HADD2.F32 R4, -RZ, R15.H0_H0 ;  /* 0x2000000fff047230 */ /* 0x000fc40000004100 */
[C---:B------:R-:W-:Y:S01]  /*16fa0*/  FMUL.FTZ R6, R31.reuse, R10 ;  /* 0x0000000a1f067220 */ /* 0x040fe20000410000 */
[----:B------:R-:W-:Y:S02]  /*16fb0*/  HADD2.F32 R15, -RZ, R15.H1_H1 ;  /* 0x3000000fff0f7230 */ /* 0x000fe40000004100 */
[-C--:B------:R-:W-:Y:S01]  /*16fc0*/  FMUL.FTZ R31, R31, R8.reuse ;  /* 0x000000081f1f7220 */ /* 0x080fe20000410000 */
[C---:B------:R-:W-:Y:S01]  /*16fd0*/  FFMA.FTZ R28, R4.reuse, R7, -R13 ;  /* 0x00000007041c7223 */ /* 0x040fe2000001080d */
[----:B------:R-:W-:Y:S01]  /*16fe0*/  FFMA.FTZ R43, R4, R11, R21 ;  /* 0x0000000b042b7223 */ /* 0x000fe20000010015 */
[C---:B------:R-:W-:Y:S01]  /*16ff0*/  FFMA.FTZ R45, R15.reuse, R8, -R6 ;  /* 0x000000080f2d7223 */ /* 0x040fe20000010806 */
[----:B------:R-:W-:Y:S01]  /*17000*/  FFMA.FTZ R50, R15, R10, R31 ;  /* 0x0000000a0f327223 */ /* 0x000fe2000001001f */
[----:B------:R-:W-:Y:S02]  /*17010*/  HADD2.F32 R6, -RZ, R30.H0_H0 ;  /* 0x2000001eff067230 */ /* 0x000fe40000004100 */
[----:B------:R-:W-:Y:S01]  /*17020*/  HADD2.F32 R7, -RZ, R42.H0_H0 ;  /* 0x2000002aff077230 */ /* 0x000fe20000004100 */
[----:B------:R-:W-:Y:S01]  /*17030*/  F2FP.SATFINITE.E4M3.F32.PACK_AB_MERGE_C R28, R45, R28, RZ ;  /* 0x0000001c2d1c723e */ /* 0x000fe200048070ff */
[--C-:B------:R-:W-:Y:S01]  /*17040*/  HADD2.F32 R13, -RZ, R48.reuse.H0_H0 ;  /* 0x20000030ff0d7230 */ /* 0x100fe20000004100 */
[----:B------:R-:W-:Y:S01]  /*17050*/  F2FP.SATFINITE.E4M3.F32.PACK_AB_MERGE_C R43, R50, R43, RZ ;  /* 0x0000002b322b723e */ /* 0x000fe200048070ff */
[----:B------:R-:W-:-:S02]  /*17060*/  HADD2.F32 R15, -RZ, R48.H1_H1 ;  /* 0x30000030ff0f7230 */ /* 0x000fc40000004100 */
[C---:B------:R-:W-:Y:S01]  /*17070*/  FMUL.FTZ R8, R6.reuse, R7 ;  /* 0x0000000706087220 */ /* 0x040fe20000410000 */
[----:B------:R-:W-:Y:S02]  /*17080*/  HADD2.F32 R30, -RZ, R30.H1_H1 ;  /* 0x3000001eff1e7230 */ /* 0x000fe40000004100 */
[----:B------:R-:W-:Y:S01]  /*17090*/  FMUL.FTZ R21, R6, R13 ;  /* 0x0000000d06157220 */ /* 0x000fe20000410000 */
[----:B------:R-:W-:Y:S02]  /*170a0*/  HADD2.F32 R11, -RZ, R42.H1_H1 ;  /* 0x3000002aff0b7230 */ /* 0x000fe40000004100 */
        /* <DEDUP_REMOVED lines=20> */
.L_x_2815:
[----:B------:R-:W-:Y:S05]  /*171f0*/  BSYNC B1 ;  /* 0x0000000000017941 */ /* 0x000fea0003800000 */
.L_x_2814:
[----:B------:R-:W-:Y:S05]  /*17200*/  @P2 BRA `(.L_x_2796) ;  /* 0x0000000c00dc2947 */ /* 0x000fea0003800000 */
[----:B------:R-:W2:Y:S01]  /*17210*/  LDL R51, [R1+0x64] ;  /* 0x0000640001337983 */ /* 0x000ea20000100800 */
[----:B01---5:R-:W-:Y:S02]  /*17220*/  SHF.R.U32.HI R4, RZ, 0x8, R36 ;  /* 0x00000008ff047819 */ /* 0x023fe40000011624 */
[----:B------:R-:W-:Y:S02]  /*17230*/  LOP3.LUT R0, R36, 0xff, RZ, 0xc0, !PT ;  /* 0x000000ff24007812 */ /* 0x000fe400078ec0ff */
[----:B------:R-:W-:Y:S02]  /*17240*/  LOP3.LUT R5, R4, 0xff, RZ, 0xc0, !PT ;  /* 0x000000ff04057812 */ /* 0x000fe400078ec0ff */
[----:B------:R-:W-:Y:S02]  /*17250*/  LEA.HI R3, R3, R229, RZ, 0x1c ;  /* 0x000000e503037211 */ /* 0x000fe400078fe0ff */
[----:B------:R-:W-:Y:S02]  /*17260*/  PRMT R13, R5, 0x7604, R0 ;  /* 0x00007604050d7816 */ /* 0x000fe40000000000 */
[----:B------:R-:W-:-:S02]  /*17270*/  SHF.R.S32.HI R0, RZ, 0x1f, R3 ;  /* 0x0000001fff007819 */ /* 0x000fc40000011403 */
[----:B------:R-:W-:Y:S02]  /*17280*/  SHF.R.U32.HI R7, RZ, 0x8, R37 ;  /* 0x00000008ff077819 */ /* 0x000fe40000011625 */
[----:B------:R-:W-:Y:S01]  /*17290*/  LEA.HI R0, R0, R3, RZ, 0x2 ;  /* 0x0000000300007211 */ /* 0x000fe200078f10ff */
[----:B------:R-:W-:Y:S01]  /*172a0*/  IMAD.SHL.U32 R3, R3, 0x10, RZ ;  /* 0x0000001003037824 */ /* 0x000fe200078e00ff */
[----:B------:R-:W-:Y:S02]  /*172b0*/  LOP3.LUT R6, R37, 0xff, RZ, 0xc0, !PT ;  /* 0x000000ff25067812 */ /* 0x000fe400078ec0ff */
[----:B------:R-:W-:Y:S01]  /*172c0*/  SHF.R.U32.HI R8, RZ, 0x8, R38 ;  /* 0x00000008ff087819 */ /* 0x000fe20000011626 */
[----:B------:R-:W-:Y:S01]  /*172d0*/  IMAD.SHL.U32 R0, R0, 0x800, RZ ;  /* 0x0000080000007824 */ /* 0x000fe200078e00ff */
[----:B------:R-:W-:Y:S02]  /*172e0*/  LOP3.LUT R3, R69, 0x30, R3, 0xf8, !PT ;  /* 0x0000003045037812 */ /* 0x000fe400078ef803 */
[----:B------:R-:W-:-:S02]  /*172f0*/  LOP3.LUT R7, R7, 0xff, RZ, 0xc0, !PT ;  /* 0x000000ff07077812 */ /* 0x000fc400078ec0ff */
[----:B------:R-:W-:Y:S02]  /*17300*/  LOP3.LUT R3, R3, R68, RZ, 0x3c, !PT ;  /* 0x0000004403037212 */ /* 0x000fe400078e3cff */
[----:B------:R-:W-:Y:S02]  /*17310*/  LOP3.LUT R0, R0, 0xffffe000, RZ, 0xc0, !PT ;  /* 0xffffe00000007812 */ /* 0x000fe400078ec0ff */
[----:B------:R-:W-:Y:S02]  /*17320*/  LOP3.LUT R4, R38, 0xff, RZ, 0xc0, !PT ;  /* 0x000000ff26047812 */ /* 0x000fe400078ec0ff */
[----:B------:R-:W-:Y:S02]  /*17330*/  IADD3 R3, R3, R67, R0 ;  /* 0x0000004303037210 */ /* 0x000fe40007ffe000 */
[----:B------:R-:W-:Y:S02]  /*17340*/  LOP3.LUT R9, R8, 0xff, RZ, 0xc0, !PT ;  /* 0x000000ff08097812 */ /* 0x000fe400078ec0ff */
[----:B------:R-:W-:Y:S01]  /*17350*/  PRMT R12, R7, 0x7604, R6 ;  /* 0x00007604070c7816 */ /* 0x000fe20000000006 */
[----:B------:R-:W-:Y:S01]  /*17360*/  IMAD.IADD R0, R18, 0x1, R3 ;  /* 0x0000000112007824 */ /* 0x000fe200078e0203 */
[----:B------:R-:W-:-:S02]  /*17370*/  SHF.R.U32.HI R5, RZ, 0x8, R39 ;  /* 0x00000008ff057819 */ /* 0x000fc40000011627 */
[----:B------:R-:W-:Y:S02]  /*17380*/  SHF.R.U32.HI R7, RZ, 0x8, R24 ;  /* 0x00000008ff077819 */ /* 0x000fe40000011618 */
[----:B------:R-:W-:Y:S02]  /*17390*/  SHF.R.U32.HI R8, RZ, 0x8, R25 ;  /* 0x00000008ff087819 */ /* 0x000fe40000011619 */
[----:B------:R-:W-:Y:S02]  /*173a0*/  PRMT R15, R9, 0x7604, R4 ;  /* 0x00007604090f7816 */ /* 0x000fe40000000004 */
[----:B------:R-:W-:Y:S02]  /*173b0*/  LOP3.LUT R4, R39, 0xff, RZ, 0xc0, !PT ;  /* 0x000000ff27047812 */ /* 0x000fe400078ec0ff */
[----:B------:R-:W-:Y:S02]  /*173c0*/  LOP3.LUT R6, R24, 0xff, RZ, 0xc0, !PT ;  /* 0x000000ff18067812 */ /* 0x000fe400078ec0ff */
[----:B------:R-:W-:-:S02]  /*173d0*/  LOP3.LUT R5, R5, 0xff, RZ, 0xc0, !PT ;  /* 0x000000ff05057812 */ /* 0x000fc400078ec0ff */
[----:B------:R-:W-:Y:S02]  /*173e0*/  LOP3.LUT R7, R7, 0xff, RZ, 0xc0, !PT ;  /* 0x000000ff07077812 */ /* 0x000fe400078ec0ff */
[----:B------:R-:W-:Y:S02]  /*173f0*/  LOP3.LUT R3, R8, 0xff, RZ, 0xc0, !PT ;  /* 0x000000ff08037812 */ /* 0x000fe400078ec0ff */
[----:B------:R-:W0:Y:S01]  /*17400*/  LDS.128 R8, [R0+0x1e200] ;  /* 0x01e2000000087984 */ /* 0x000e220000000c00 */
[----:B------:R-:W-:Y:S02]  /*17410*/  PRMT R14, R5, 0x7604, R4 ;  /* 0x00007604050e7816 */ /* 0x000fe40000000004 */
[----:B------:R-:W-:Y:S02]  /*17420*/  PRMT R29, R7, 0x7604, R6 ;  /* 0x00007604071d7816 */ /* 0x000fe40000000006 */
[----:B------:R-:W-:Y:S02]  /*17430*/  SHF.R.U32.HI R31, RZ, 0x8, R27 ;  /* 0x00000008ff1f7819 */ /* 0x000fe4000001161b */
[----:B------:R-:W-:-:S02]  /*17440*/  LOP3.LUT R20, R25, 0xff, RZ, 0xc0, !PT ;  /* 0x000000ff19147812 */ /* 0x000fc400078ec0ff */
[----:B------:R-:W-:Y:S02]  /*17450*/  LOP3.LUT R30, R27, 0xff, RZ, 0xc0, !PT ;  /* 0x000000ff1b1e7812 */ /* 0x000fe400078ec0ff */
[----:B------:R-:W-:Y:S02]  /*17460*/  LOP3.LUT R31, R31, 0xff, RZ, 0xc0, !PT ;  /* 0x000000ff1f1f7812 */ /* 0x000fe400078ec0ff */
[----:B------:R-:W-:Y:S02]  /*17470*/  PRMT R20, R3, 0x7604, R20 ;  /* 0x0000760403147816 */ /* 0x000fe40000000014 */
[----:B------:R-:W-:Y:S02]  /*17480*/  PRMT R30, R31, 0x7604, R30 ;  /* 0x000076041f1e7816 */ /* 0x000fe4000000001e */
[----:B------:R-:W-:Y:S02]  /*17490*/  SHF.R.U32.HI R3, RZ, 0x10, R37 ;  /* 0x00000010ff037819 */ /* 0x000fe40000011625 */
[----:B------:R-:W-:-:S02]  /*174a0*/  SHF.R.U32.HI R31, RZ, 0x10, R25 ;  /* 0x00000010ff1f7819 */ /* 0x000fc40000011619 */
[----:B------:R-:W-:Y:S01]  /*174b0*/  SHF.R.U32.HI R41, RZ, 0x10, R27 ;  /* 0x00000010ff297819 */ /* 0x000fe2000001161b */
[----:B------:R-:W-:Y:S01]  /*174c0*/  IMAD.U32 R3, R3, 0x10000, RZ ;  /* 0x0001000003037824 */ /* 0x000fe200078e00ff */
[----:B------:R-:W-:Y:S01]  /*174d0*/  SHF.R.U32.HI R28, RZ, 0x8, R26 ;  /* 0x00000008ff1c7819 */ /* 0x000fe2000001161a */
[----:B------:R-:W-:Y:S01]  /*174e0*/  IMAD.U32 R31, R31, 0x10000, RZ ;  /* 0x000100001f1f7824 */ /* 0x000fe200078e00ff */
[----:B----4-:R-:W-:Y:S01]  /*174f0*/  LOP3.LUT R21, R26, 0xff, RZ, 0xc0, !PT ;  /* 0x000000ff1a157812 */ /* 0x010fe200078ec0ff */
[----:B------:R-:W-:Y:S01]  /*17500*/  IMAD.U32 R41, R41, 0x10000, RZ ;  /* 0x0001000029297824 */ /* 0x000fe200078e00ff */
[----:B------:R-:W-:Y:S02]  /*17510*/  LOP3.LUT R28, R28, 0xff, RZ, 0xc0, !PT ;  /* 0x000000ff1c1c7812 */ /* 0x000fe400078ec0ff */
[----:B------:R-:W-:Y:S02]  /*17520*/  LOP3.LUT R13, R13, 0xff0000, R36, 0xf8, !PT ;  /* 0x00ff00000d0d7812 */ /* 0x000fe400078ef824 */
[----:B------:R-:W-:-:S02]  /*17530*/  LOP3.LUT R3, R12, 0xff0000, R3, 0xf8, !PT ;  /* 0x00ff00000c037812 */ /* 0x000fc400078ef803 */
[----:B------:R-:W-:Y:S02]  /*17540*/  LOP3.LUT R33, R20, 0xff0000, R31, 0xf8, !PT ;  /* 0x00ff000014217812 */ /* 0x000fe400078ef81f */
[----:B------:R-:W-:Y:S02]  /*17550*/  PRMT R35, R28, 0x7604, R21 ;  /* 0x000076041c237816 */ /* 0x000fe40000000015 */
[----:B------:R-:W-:Y:S02]  /*17560*/  LOP3.LUT R41, R30, 0xff0000, R41, 0xf8, !PT ;  /* 0x00ff00001e297812 */ /* 0x000fe400078ef829 */
[----:B------:R-:W-:Y:S02]  /*17570*/  LOP3.LUT R28, R13, 0xff000000, R36, 0xf8, !PT ;  /* 0xff0000000d1c7812 */ /* 0x000fe400078ef824 */
[----:B------:R-:W-:Y:S02]  /*17580*/  LOP3.LUT R36, R3, 0xff000000, R37, 0xf8, !PT ;  /* 0xff00000003247812 */ /* 0x000fe400078ef825 */
[----:B------:R-:W-:-:S02]  /*17590*/  LOP3.LUT R33, R33, 0xff000000, R25, 0xf8, !PT ;  /* 0xff00000021217812 */ /* 0x000fc400078ef819 */
[----:B------:R-:W-:Y:S02]  /*175a0*/  SHF.R.U32.HI R21, RZ, 0x10, R39 ;  /* 0x00000010ff157819 */ /* 0x000fe40000011627 */
[----:B------:R-:W-:Y:S02]  /*175b0*/  LOP3.LUT R41, R41, 0xff000000, R27, 0xf8, !PT ;  /* 0xff00000029297812 */ /* 0x000fe400078ef81b */
[----:B------:R-:W-:Y:S02]  /*175c0*/  LOP3.LUT R29, R29, 0xff0000, R24, 0xf8, !PT ;  /* 0x00ff00001d1d7812 */ /* 0x000fe400078ef818 */
[----:B------:R-:W-:Y:S02]  /*175d0*/  LOP3.LUT R35, R35, 0xff0000, R26, 0xf8, !PT ;  /* 0x00ff000023237812 */ /* 0x000fe400078ef81a */
[----:B------:R-:W-:Y:S02]  /*175e0*/  F2FP.F16.E4M3.UNPACK_B R27, R36 ;  /* 0x00000024ff1b723e */ /* 0x000fe400020006ff */
[----:B------:R-:W-:-:S02]  /*175f0*/  F2FP.F16.E4M3.UNPACK_B R32, R33 ;  /* 0x00000021ff20723e */ /* 0x000fc400020006ff */
[-C--:B0-----:R-:W-:Y:S02]  /*17600*/  F2FP.F16.E4M3.UNPACK_B R20, R9.reuse ;  /* 0x00000009ff14723e */ /* 0x081fe400020006ff */
[----:B------:R-:W-:Y:S02]  /*17610*/  SHF.L.U32 R21, R21, 0x10, RZ ;  /* 0x0000001015157819 */ /* 0x000fe400000006ff */
[----:B------:R-:W-:Y:S02]  /*17620*/  LOP3.LUT R15, R15, 0xff0000, R38, 0xf8, !PT ;  /* 0x00ff00000f0f7812 */ /* 0x000fe400078ef826 */
[----:B------:R-:W-:Y:S01]  /*17630*/  LOP3.LUT R31, R29, 0xff000000, R24, 0xf8, !PT ;  /* 0xff0000001d1f7812 */ /* 0x000fe200078ef818 */
[--C-:B------:R-:W-:Y:S01]  /*17640*/  HADD2.F32 R29, -RZ, R27.reuse.H0_H0 ;  /* 0x2000001bff1d7230 */ /* 0x100fe20000004100 */
[----:B------:R-:W-:Y:S01]  /*17650*/  LOP3.LUT R34, R35, 0xff000000, R26, 0xf8, !PT ;  /* 0xff00000023227812 */ /* 0x000fe200078ef81a */
[----:B------:R-:W-:Y:S01]  /*17660*/  HADD2.F32 R35, -RZ, R32.H0_H0 ;  /* 0x20000020ff237230 */ /* 0x000fe20000004100 */
[----:B------:R-:W-:Y:S01]  /*17670*/  LOP3.LUT R21, R14, 0xff0000, R21, 0xf8, !PT ;  /* 0x00ff00000e157812 */ /* 0x000fe200078ef815 */
[--C-:B------:R-:W-:Y:S01]  /*17680*/  HADD2.F32 R24, -RZ, R20.reuse.H0_H0 ;  /* 0x20000014ff187230 */ /* 0x100fe20000004100 */
[----:B------:R-:W-:Y:S01]  /*17690*/  LOP3.LUT R30, R15, 0xff000000, R38, 0xf8, !PT ;  /* 0xff0000000f1e7812 */ /* 0x000fe200078ef826 */
[----:B------:R-:W-:Y:S01]  /*176a0*/  HADD2.F32 R20, -RZ, R20.H1_H1 ;  /* 0x30000014ff147230 */ /* 0x000fe20000004100 */
[----:B------:R-:W-:Y:S01]  /*176b0*/  LOP3.LUT R38, R21, 0xff000000, R39, 0xf8, !PT ;  /* 0xff00000015267812 */ /* 0x000fe200078ef827 */
[----:B------:R-:W-:Y:S01]  /*176c0*/  HADD2.F32 R27, -RZ, R27.H1_H1 ;  /* 0x3000001bff1b7230 */ /* 0x000fe20000004100 */
[----:B------:R-:W-:Y:S01]  /*176d0*/  F2FP.F16.E4M3.UNPACK_B R21, R9.H1 ;  /* 0x00000009ff15723e */ /* 0x000fe200030006ff */
[C---:B------:R-:W-:Y:S01]  /*176e0*/  FMUL.FTZ R37, R24.reuse, R35 ;  /* 0x0000002318257220 */ /* 0x040fe20000410000 */
[----:B------:R-:W-:Y:S01]  /*176f0*/  FMUL.FTZ R40, R24, R29 ;  /* 0x0000001d18287220 */ /* 0x000fe20000410000 */
[----:B------:R-:W-:-:S02]  /*17700*/  F2FP.F16.E4M3.UNPACK_B R33, R33.H1 ;  /* 0x00000021ff21723e */ /* 0x000fc400030006ff */
[-C--:B------:R-:W-:Y:S02]  /*17710*/  F2FP.F16.E4M3.UNPACK_B R25, R11.reuse ;  /* 0x0000000bff19723e */ /* 0x080fe400020006ff */
[----:B------:R-:W-:Y:S02]  /*17720*/  F2FP.F16.E4M3.UNPACK_B R26, R11.H1 ;  /* 0x0000000bff1a723e */ /* 0x000fe400030006ff */
[-C--:B------:R-:W-:Y:S02]  /*17730*/  F2FP.F16.E4M3.UNPACK_B R11, R10.reuse ;  /* 0x0000000aff0b723e */ /* 0x080fe400020006ff */
[----:B------:R-:W-:Y:S01]  /*17740*/  F2FP.F16.E4M3.UNPACK_B R24, R10.H1 ;  /* 0x0000000aff18723e */ /* 0x000fe200030006ff */
[--C-:B------:R-:W-:Y:S01]  /*17750*/  HADD2.F32 R10, -RZ, R21.reuse.H0_H0 ;  /* 0x20000015ff0a7230 */ /* 0x100fe20000004100 */
[----:B------:R-:W-:Y:S01]  /*17760*/  F2FP.F16.E4M3.UNPACK_B R36, R36.H1 ;  /* 0x00000024ff24723e */ /* 0x000fe200030006ff */
[----:B------:R-:W-:Y:S01]  /*17770*/  HADD2.F32 R21, -RZ, R21.H1_H1 ;  /* 0x30000015ff157230 */ /* 0x000fe20000004100 */
[----:B------:R-:W-:-:S02]  /*17780*/  F2FP.F16.E4M3.UNPACK_B R9, R8 ;  /* 0x00000008ff09723e */ /* 0x000fc400020006ff */
[----:B------:R-:W-:Y:S01]  /*17790*/  F2FP.F16.E4M3.UNPACK_B R8, R8.H1 ;  /* 0x00000008ff08723e */ /* 0x000fe200030006ff */
[----:B--2---:R-:W0:Y:S02]  /*177a0*/  LDS.128 R4, [R51+0x1e200] ;  /* 0x01e2000033047984 */ /* 0x004e240000000c00 */
[----:B0-----:R-:W-:Y:S02]  /*177b0*/  F2FP.F16.E4M3.UNPACK_B R12, R5 ;  /* 0x00000005ff0c723e */ /* 0x001fe400020006ff */
        /* <DEDUP_REMOVED lines=8> */
[C---:B------:R-:W-:Y:S01]  /*17840*/  FFMA.FTZ R39, R6.reuse, R29, -R37 ;  /* 0x0000001d06277223 */ /* 0x040fe20000010825 */
[----:B------:R-:W-:Y:S01]  /*17850*/  FFMA.FTZ R40, R6, R35, R40 ;  /* 0x0000002306287223 */ /* 0x000fe20000010028 */
[----:B------:R-:W-:Y:S01]  /*17860*/  HADD2.F32 R35, -RZ, R32.H1_H1 ;  /* 0x30000020ff237230 */ /* 0x000fe20000004100 */
[----:B------:R-:W-:Y:S01]  /*17870*/  F2FP.F16.E4M3.UNPACK_B R4, R4.H1 ;  /* 0x00000004ff04723e */ /* 0x000fe200030006ff */
[----:B------:R-:W-:Y:S02]  /*17880*/  HADD2.F32 R37, -RZ, R33.H0_H0 ;  /* 0x20000021ff257230 */ /* 0x000fe40000004100 */
[----:B------:R-:W-:Y:S02]  /*17890*/  HADD2.F32 R29, -RZ, R36.H0_H0 ;  /* 0x20000024ff1d7230 */ /* 0x000fe40000004100 */
[----:B------:R-:W-:Y:S01]  /*178a0*/  FMUL.FTZ R43, R20, R35 ;  /* 0x00000023142b7220 */ /* 0x000fe20000410000 */
[----:B------:R-:W-:Y:S02]  /*178b0*/  HADD2.F32 R6, -RZ, R5.H0_H0 ;  /* 0x20000005ff067230 */ /* 0x000fe40000004100 */
        /* <DEDUP_REMOVED lines=11> */
[----:B------:R-:W-:Y:S01]  /*17970*/  HADD2.F32 R33, -RZ, R29.H0_H0 ;  /* 0x2000001dff217230 */ /* 0x000fe20000004100 */
[----:B------:R-:W-:Y:S01]  /*17980*/  F2FP.F16.E4M3.UNPACK_B R38, R38.H1 ;  /* 0x00000026ff26723e */ /* 0x000fe200030006ff */
[----:B------:R-:W-:-:S02]  /*17990*/  HADD2.F32 R10, -RZ, R25.H0_H0 ;  /* 0x20000019ff0a7230 */ /* 0x000fc40000004100 */
[C---:B------:R-:W-:Y:S01]  /*179a0*/  FMUL.FTZ R42, R21.reuse, R20 ;  /* 0x00000014152a7220 */ /* 0x040fe20000410000 */
[----:B------:R-:W-:Y:S02]  /*179b0*/  HADD2.F32 R36, -RZ, R36.H1_H1 ;  /* 0x30000024ff247230 */ /* 0x000fe40000004100 */
        /* <DEDUP_REMOVED lines=60> */
[----:B------:R-:W-:Y:S01]  /*17d80*/  FMUL.FTZ R5, R5, R6 ;  /* 0x0000000605057220 */ /* 0x000fe20000410000 */
        /* <DEDUP_REMOVED lines=30> */
[--C-:B------:R-:W-:Y:S02]  /*17f70*/  HADD2.F32 R6, -RZ, R34.reuse.H0_H0 ;  /* 0x20000022ff067230 */ /* 0x100fe40000004100 */
[--C-:B------:R-:W-:Y:S02]  /*17f80*/  HADD2.F32 R4, -RZ, R11.reuse.H0_H0 ;  /* 0x2000000bff047230 */ /* 0x100fe40000004100 */
        /* <DEDUP_REMOVED lines=31> */
.L_x_2796:
[----:B------:R-:W-:Y:S05]  /*18180*/  BSYNC B0 ;  /* 0x0000000000007941 */ /* 0x000fea0003800000 */
.L_x_2789:
        /* <DEDUP_REMOVED lines=8> */
.L_x_2787:
[----:B0-23--:R-:W-:-:S05]  /*18210*/  IMAD.U32 R0, RZ, RZ, UR49 ;  /* 0x00000031ff007e24 */ /* 0x00dfca000f8e00ff */
[----:B------:R-:W-:-:S13]  /*18220*/  ISETP.NE.AND P0, PT, R0, 0x3, PT ;  /* 0x000000030000780c */ /* 0x000fda0003f05270 */
[----:B------:R-:W-:Y:S05]  /*18230*/  @!P0 BRA `(.L_x_2816) ;  /* 0x0000000000048947 */ /* 0x000fea0003800000 */
[----:B------:R-:W-:Y:S01]  /*18240*/  BPT.TRAP 0x1 ;  /* 0x000000040000795c */ /* 0x000fe20000300000 */
.L_x_2816:
[----:B-1--4-:R-:W2:Y:S01]  /*18250*/  LDL R3, [R1] ;  /* 0x0000000001037983 */ /* 0x012ea20000100800 */
[----:B------:R-:W-:Y:S01]  /*18260*/  IMAD R0, R223, 0x8, R18 ;  /* 0x00000008df007824 */ /* 0x000fe200078e0212 */
[----:B--2---:R-:W-:-:S04]  /*18270*/  SHF.L.U32 R3, R3, 0x1f, RZ ;  /* 0x0000001f03037819 */ /* 0x004fc800000006ff */
[----:B------:R0:W1:Y:S01]  /*18280*/  SYNCS.PHASECHK.TRANS64.TRYWAIT P1, [R0+URZ+0x33430], R3 ;  /* 0x03343003000075a7 */ /* 0x000062000802017f */
[----:B------:R-:W-:Y:S05]  /*18290*/  @!P0 BRA `(.L_x_2817) ;  /* 0x0000000000048947 */ /* 0x000fea0003800000 */
[----:B------:R-:W-:Y:S01]  /*182a0*/  BPT.TRAP 0x1 ;  /* 0x000000040000795c */ /* 0x000fe20000300000 */
.L_x_2817:
[----:B-1----:R-:W-:Y:S05]  /*182b0*/  @P1 BRA `(.L_x_2818) ;  /* 0x0000000000081947 */ /* 0x002fea0003800000 */
[----:B------:R-:W1:Y:S02]  /*182c0*/  SYNCS.PHASECHK.TRANS64.TRYWAIT P1, [R0+URZ+0x33430], R3 ;  /* 0x03343003000075a7 */ /* 0x000e64000802017f */
[----:B-1----:R-:W-:Y:S05]  /*182d0*/  @!P1 BRA `(.L_x_2819) ;  /* 0x0000019c008c9947 */ /* 0x002fea0003800000 */
.L_x_2818:
[----:B------:R-:W-:Y:S05]  /*182e0*/  WARPSYNC.ALL ;  /* 0x0000000000007948 */ /* 0x000fea0003800000 */
[----:B01----:R-:W-:Y:S01]  /*182f0*/  IADD3 R3, R18, 0x24200, RZ ;  /* 0x0002420012037810 */ /* 0x003fe20007ffe0ff */
[----:B------:R-:W-:Y:S01]  /*18300*/  IMAD.MOV.U32 R5, RZ, RZ, -0x7fffffe0 ;  /* 0x80000020ff057424 */ /* 0x000fe200078e00ff */
[----:B------:R-:W-:Y:S01]  /*18310*/  R2UR UR24, R44 ;  /* 0x000000002c1872ca */ /* 0x000fe200000e0000 */
[----:B------:R-:W-:Y:S01]  /*18320*/  WARPGROUP.ARRIVE ;  /* 0x00000000000079c5 */ /* 0x000fe20000000000 */
[----:B------:R-:W-:Y:S01]  /*18330*/  SHF.R.U32.HI R3, RZ, 0x4, R3 ;  /* 0x00000004ff037819 */ /* 0x000fe20000011603 */
[----:B------:R-:W-:Y:S01]  /*18340*/  UMOV UR25, 0x80000020 ;  /* 0x8000002000197882 */ /* 0x000fe20000000000 */
[----:B------:R-:W-:Y:S01]  /*18350*/  R2UR UR27, R5 ;  /* 0x00000000051b72ca */ /* 0x000fe200000e0000 */
[----:B------:R-:W-:Y:S01]  /*18360*/  IMAD.MOV.U32 R7, RZ, RZ, -0x7fffffe0 ;  /* 0x80000020ff077424 */ /* 0x000fe200078e00ff */
[----:B------:R-:W-:Y:S01]  /*18370*/  LOP3.LUT R3, R3, 0x3fff, RZ, 0xc0, !PT ;  /* 0x00003fff03037812 */ /* 0x000fe200078ec0ff */
[----:B------:R-:W-:Y:S01]  /*18380*/  UMOV UR5, UR25 ;  /* 0x0000001900057c82 */ /* 0x000fe20008000000 */
[----:B-----5:R-:W-:Y:S01]  /*18390*/  IMAD.MOV.U32 R9, RZ, RZ, -0x7fffffe0 ;  /* 0x80000020ff097424 */ /* 0x020fe200078e00ff */
[----:B------:R-:W-:Y:S01]  /*183a0*/  UMOV UR9, UR25 ;  /* 0x0000001900097c82 */ /* 0x000fe20008000000 */
[----:B------:R-:W-:Y:S01]  /*183b0*/  LOP3.LUT R13, R3, 0x10000, RZ, 0xfc, !PT ;  /* 0x00010000030d7812 */ /* 0x000fe200078efcff */
[----:B------:R-:W-:Y:S01]  /*183c0*/  UMOV UR13, UR25 ;  /* 0x00000019000d7c82 */ /* 0x000fe20008000000 */
[----:B------:R-:W-:Y:S01]  /*183d0*/  R2UR UR7, R7 ;  /* 0x00000000070772ca */ /* 0x000fe200000e0000 */
[----:B------:R-:W-:Y:S01]  /*183e0*/  ULOP3.LUT UR24, UR24, 0x10000, URZ, 0xfc, !UPT ;  /* 0x0001000018187892 */ /* 0x000fe2000f8efc3f */
[----:B------:R-:W-:Y:S01]  /*183f0*/  R2UR UR11, R9 ;  /* 0x00000000090b72ca */ /* 0x000fe200000e0000 */
[----:B------:R-:W-:Y:S01]  /*18400*/  IMAD R4, R223, 0x780, R13 ;  /* 0x00000780df047824 */ /* 0x000fe200078e020d */
[----:B------:R-:W-:Y:S01]  /*18410*/  R2UR UR15, R7 ;  /* 0x00000000070f72ca */ /* 0x000fe200000e0000 */
[----:B------:R-:W-:Y:S01]  /*18420*/  UMOV UR17, UR25 ;  /* 0x0000001900117c82 */ /* 0x000fe20008000000 */
[----:B------:R-:W-:Y:S01]  /*18430*/  R2UR UR19, R9 ;  /* 0x00000000091372ca */ /* 0x000fe200000e0000 */
[C---:B------:R-:W-:Y:S01]  /*18440*/  VIADD R6, R4.reuse, 0x80 ;  /* 0x0000008004067836 */ /* 0x040fe20000000000 */
[C---:B------:R-:W-:Y:S01]  /*18450*/  R2UR UR26, R4.reuse ;  /* 0x00000000041a72ca */ /* 0x040fe200000e0000 */
[----:B------:R-:W-:Y:S01]  /*18460*/  UMOV UR4, UR24 ;  /* 0x0000001800047c82 */ /* 0x000fe20008000000 */
[----:B------:R-:W-:Y:S01]  /*18470*/  VIADD R8, R4, 0x100 ;  /* 0x0000010004087836 */ /* 0x000fe20000000000 */
[----:B------:R-:W-:Y:S01]  /*18480*/  UMOV UR8, UR24 ;  /* 0x0000001800087c82 */ /* 0x000fe20008000000 */
[----:B------:R-:W-:Y:S01]  /*18490*/  R2UR UR6, R6 ;  /* 0x00000000060672ca */ /* 0x000fe200000e0000 */
[----:B------:R-:W-:Y:S01]  /*184a0*/  UMOV UR12, UR24 ;  /* 0x00000018000c7c82 */ /* 0x000fe20008000000 */
[----:B------:R-:W-:Y:S01]  /*184b0*/  IADD3 R6, R4, 0x180, RZ ;  /* 0x0000018004067810 */ /* 0x000fe20007ffe0ff */
[----:B------:R-:W-:Y:S01]  /*184c0*/  UMOV UR16, UR24 ;  /* 0x0000001800107c82 */ /* 0x000fe20008000000 */
[----:B------:R-:W-:Y:S01]  /*184d0*/  R2UR UR10, R8 ;  /* 0x00000000080a72ca */ /* 0x000fe200000e0000 */
[----:B------:R-:W-:Y:S01]  /*184e0*/  VIADD R8, R4, 0x200 ;  /* 0x0000020004087836 */ /* 0x000fe20000000000 */
[----:B------:R-:W-:Y:S01]  /*184f0*/  R2UR UR14, R6 ;  /* 0x00000000060e72ca */ /* 0x000fe200000e0000 */
[C---:B------:R-:W-:Y:S01]  /*18500*/  VIADD R6, R4.reuse, 0x2 ;  /* 0x0000000204067836 */ /* 0x040fe20000000000 */
[----:B------:R-:W-:Y:S01]  /*18510*/  IADD3 R10, R4, 0x102, RZ ;  /* 0x00000102040a7810 */ /* 0x000fe20007ffe0ff */
[----:B------:R-:W-:Y:S01]  /*18520*/  QGMMA.64x32x32.F32.E4M3.E4M3 R88, gdesc[UR24], RZ, !UPT, gsb0 ;  /* 0x00600000185879f3 */ /* 0x000fe2000c0008ff */
[----:B------:R-:W-:Y:S01]  /*18530*/  R2UR UR18, R8 ;  /* 0x00000000081272ca */ /* 0x000fe200000e0000 */
[----:B------:R-:W-:-:S02]  /*18540*/  IMAD.MOV.U32 R7, RZ, RZ, -0x7fffffe0 ;  /* 0x80000020ff077424 */ /* 0x000fc400078e00ff */
[----:B------:R-:W-:Y:S02]  /*18550*/  VIADD R8, R4, 0x82 ;  /* 0x0000008204087836 */ /* 0x000fe40000000000 */
[----:B------:R-:W-:Y:S02]  /*18560*/  IMAD.MOV.U32 R9, RZ, RZ, -0x7fffffe0 ;  /* 0x80000020ff097424 */ /* 0x000fe400078e00ff */
[----:B------:R-:W-:Y:S02]  /*18570*/  IMAD.MOV.U32 R11, RZ, RZ, -0x7fffffe0 ;  /* 0x80000020ff0b7424 */ /* 0x000fe400078e00ff */
[----:B------:R-:W-:-:S05]  /*18580*/  IMAD.MOV.U32 R5, RZ, RZ, -0x7fffffe0 ;  /* 0x80000020ff057424 */ /* 0x000fca00078e00ff */
[----:B------:R-:W-:Y:S01]  /*18590*/  R2UR UR47, R5 ;  /* 0x00000000052f72ca */ /* 0x000fe200000e0000 */
[----:B------:R-:W-:Y:S02]  /*185a0*/  WARPGROUP.DEPBAR.LE gsb0, 0x0 ;  /* 0x00008000000079c5 */ /* 0x000fe40000010000 */
[----:B------:R-:W-:-:S06]  /*185b0*/  WARPGROUP.ARRIVE ;  /* 0x00000000000079c5 */ /* 0x000fcc0000000000 */
[----:B------:R-:W-:Y:S01]  /*185c0*/  QGMMA.64x32x32.F32.E4M3.E4M3 R72, gdesc[UR4], RZ, !UPT, gsb0 ;  /* 0x00600000044879f3 */ /* 0x000fe2000c0008ff */
        /* <DEDUP_REMOVED lines=10> */
[----:B------:R-:W-:Y:S01]  /*18670*/  QGMMA.64x32x32.F32.E4M3.E4M3 R56, gdesc[UR8], RZ, !UPT, gsb0 ;  /* 0x00600000083879f3 */ /* 0x000fe2000c0008ff */
        /* <DEDUP_REMOVED lines=173> */
[C---:B------:R-:W-:Y:S01]  /*19150*/  VIADD R6, R4.reuse, 0x682 ;  /* 0x0000068204067836 */ /* 0x040fe20000000000 */
[----:B------:R-:W-:Y:S01]  /*19160*/  IADD3 R4, R4, 0x702, RZ ;  /* 0x0000070204047810 */ /* 0x000fe20007ffe0ff */
[----:B------:R-:W-:Y:S01]  /*19170*/  IMAD.MOV.U32 R7, RZ, RZ, -0x7fffffe0 ;  /* 0x80000020ff077424 */ /* 0x000fe200078e00ff */
[----:B------:R-:W-:Y:S01]  /*19180*/  UMOV UR45, UR21 ;  /* 0x00000015002d7c82 */ /* 0x000fe20008000000 */
[----:B------:R-:W-:Y:S01]  /*19190*/  UMOV UR44, UR20 ;  /* 0x00000014002c7c82 */ /* 0x000fe20008000000 */
[----:B------:R-:W-:Y:S01]  /*191a0*/  R2UR UR46, R4 ;  /* 0x00000000042e72ca */ /* 0x000fe200000e0000 */
[----:B------:R-:W-:-:S02]  /*191b0*/  WARPGROUP.DEPBAR.LE gsb0, 0x0 ;  /* 0x00008000000079c5 */ /* 0x000fc40000010000 */
        /* <DEDUP_REMOVED lines=38> */
.L_x_2820:
[----:B------:R-:W2:Y:S01]  /*19420*/  LDL.LU R8, [R1+0x44] ;  /* 0x0000440001087983 */ /* 0x000ea20000300800 */
[----:B------:R-:W0:Y:S01]  /*19430*/  LDC R11, c[0x0][0x448] ;  /* 0x00011200ff0b7b82 */ /* 0x000e220000000800 */
[C---:B------:R-:W-:Y:S01]  /*19440*/  FMUL.FTZ R5, R2.reuse, R75 ;  /* 0x0000004b02057220 */ /* 0x040fe20000410000 */
[C---:B------:R-:W-:Y:S01]  /*19450*/  FMUL.FTZ R6, R2.reuse, R79 ;  /* 0x0000004f02067220 */ /* 0x040fe20000410000 */
[----:B------:R-:W3:Y:S01]  /*19460*/  LDL R10, [R1+0x58] ;  /* 0x00005800010a7983 */ /* 0x000ee20000100800 */
[C---:B------:R-:W-:Y:S01]  /*19470*/  FMUL.FTZ R3, R2.reuse, R74 ;  /* 0x0000004a02037220 */ /* 0x040fe20000410000 */
[C---:B------:R-:W-:Y:S01]  /*19480*/  FMUL.FTZ R21, R2.reuse, R97 ;  /* 0x0000006102157220 */ /* 0x040fe20000410000 */
[C---:B------:R-:W-:Y:S01]  /*19490*/  FMUL.FTZ R78, R2.reuse, R78 ;  /* 0x0000004e024e7220 */ /* 0x040fe20000410000 */
[----:B------:R-:W3:Y:S01]  /*194a0*/  LDL R108, [R1+0x40] ;  /* 0x00004000016c7983 */ /* 0x000ee20000100800 */
[----:B------:R-:W-:Y:S01]  /*194b0*/  MUFU.TANH R113, R5 ;  /* 0x0000000500717308 */ /* 0x000fe20000002400 */
[C---:B------:R-:W-:Y:S01]  /*194c0*/  FMUL.FTZ R7, R2.reuse, R90 ;  /* 0x0000005a02077220 */ /* 0x040fe20000410000 */
[C---:B------:R-:W-:Y:S01]  /*194d0*/  FMUL.FTZ R9, R2.reuse, R91 ;  /* 0x0000005b02097220 */ /* 0x040fe20000410000 */
[----:B------:R-:W4:Y:S01]  /*194e0*/  LDL R104, [R1+0x4c] ;  /* 0x00004c0001687983 */ /* 0x000f220000100800 */
        /* <DEDUP_REMOVED lines=12> */
[----:B0-----:R-:W-:Y:S01]  /*195b0*/  ISETP.NE.AND P4, PT, R11, 0x1, PT ;  /* 0x000000010b00780c */ /* 0x001fe20003f85270 */
        /* <DEDUP_REMOVED lines=12> */
[----:B------:R-:W0:Y:S01]  /*19680*/  @P4 LDC R5, c[0x0][0x44c] ;  /* 0x00011300ff054b82 */ /* 0x000e220000000800 */
[C---:B------:R-:W-:Y:S01]  /*19690*/  FMUL.FTZ R46, R2.reuse, R46 ;  /* 0x0000002e022e7220 */ /* 0x040fe20000410000 */
[C---:B------:R-:W-:Y:S01]  /*196a0*/  FMUL.FTZ R47, R2.reuse, R47 ;  /* 0x0000002f022f7220 */ /* 0x040fe20000410000 */
[C---:B------:R-:W-:Y:S01]  /*196b0*/  FMUL.FTZ R75, R2.reuse, R77 ;  /* 0x0000004d024b7220 */ /* 0x040fe20000410000 */
[----:B------:R5:W-:Y:S01]  /*196c0*/  MUFU.TANH R97, R3 ;  /* 0x0000000300617308 */ /* 0x000be20000002400 */
[C---:B-1----:R-:W-:Y:S01]  /*196d0*/  FMUL.FTZ R78, R2.reuse, R85 ;  /* 0x00000055024e7220 */ /* 0x042fe20000410000 */
[C---:B------:R-:W-:Y:S01]  /*196e0*/  FMUL.FTZ R77, R2.reuse, R81 ;  /* 0x00000051024d7220 */ /* 0x040fe20000410000 */
[C---:B------:R-:W-:Y:S01]  /*196f0*/  FMUL.FTZ R50, R2.reuse, R50 ;  /* 0x0000003202327220 */ /* 0x040fe20000410000 */
[----:B------:R-:W1:Y:S01]  /*19700*/  @P4 LDC R6, c[0x0][0x450] ;  /* 0x00011400ff064b82 */ /* 0x000e620000000800 */
        /* <DEDUP_REMOVED lines=14> */
[----:B------:R-:W-:Y:S01]  /*197f0*/  ULDC UR52, c[0x0][0x988] ;  /* 0x0002620000347ab9 */ /* 0x000fe20000000800 */
[C---:B------:R-:W-:Y:S01]  /*19800*/  FMUL.FTZ R72, R2.reuse, R72 ;  /* 0x0000004802487220 */ /* 0x040fe20000410000 */
[C---:B------:R-:W-:Y:S01]  /*19810*/  FMUL.FTZ R73, R2.reuse, R73 ;  /* 0x0000004902497220 */ /* 0x040fe20000410000 */
[C---:B------:R-:W-:Y:S01]  /*19820*/  FMUL.FTZ R40, R2.reuse, R40 ;  /* 0x0000002802287220 */ /* 0x040fe20000410000 */
[----:B------:R-:W-:Y:S01]  /*19830*/  FMUL.FTZ R37, R2, R37 ;  /* 0x0000002502257220 */ /* 0x000fe20000410000 */
[----:B------:R-:W-:Y:S01]  /*19840*/  VIADD R0, R0, 0x33440 ;  /* 0x0003344000007836 */ /* 0x000fe20000000000 */
[----:B------:R-:W-:Y:S01]  /*19850*/  ULDC UR50, c[0x0][0x988] ;  /* 0x0002620000327ab9 */ /* 0x000fe20000000800 */
[----:B------:R-:W-:Y:S01]  /*19860*/  ULDC UR51, c[0x0][0x988] ;  /* 0x0002620000337ab9 */ /* 0x000fe20000000800 */
[----:B--2---:R-:W-:Y:S01]  /*19870*/  LOP3.LUT R8, R8, 0xfffffffe, RZ, 0xc0, !PT ;  /* 0xfffffffe08087812 */ /* 0x004fe200078ec0ff */
[C---:B-----5:R-:W-:Y:S01]  /*19880*/  FMUL.FTZ R3, R2.reuse, R66 ;  /* 0x0000004202037220 */ /* 0x060fe20000410000 */
[----:B------:R-:W2:Y:S01]  /*19890*/  MUFU.TANH R9, R9 ;  /* 0x0000000900097308 */ /* 0x000ea20000002400 */
[----:B------:R-:W-:Y:S01]  /*198a0*/  FMUL.FTZ R91, R2, R100 ;  /* 0x00000064025b7220 */ /* 0x000fe20000410000 */
[----:B------:R-:W-:Y:S01]  /*198b0*/  @P4 LOP3.LUT R8, R8, 0x1, RZ, 0xfc, !PT ;  /* 0x0000000108084812 */ /* 0x000fe200078efcff */
[----:B------:R-:W-:-:S05]  /*198c0*/  FMUL.FTZ R79, R2, R84 ;  /* 0x00000054024f7220 */ /* 0x000fca0000410000 */
[----:B------:R5:W-:Y:S01]  /*198d0*/  MUFU.TANH R93, R62 ;  /* 0x0000003e005d7308 */ /* 0x000be20000002400 */
[----:B------:R0:W-:Y:S07]  /*198e0*/  STL [R1+0x44], R8 ;  /* 0x0000440801007387 */ /* 0x0001ee0000100800 */
[----:B------:R-:W2:Y:S01]  /*198f0*/  MUFU.TANH R119, R119 ;  /* 0x0000007700777308 */ /* 0x000ea20000002400 */
[----:B------:R-:W2:Y:S07]  /*19900*/  LDL R106, [R1+0x48] ;  /* 0x00004800016a7983 */ /* 0x000eae0000100800 */
[----:B------:R-:W2:Y:S01]  /*19910*/  MUFU.TANH R123, R123 ;  /* 0x0000007b007b7308 */ /* 0x000ea20000002400 */
[----:B0-----:R-:W2:Y:S01]  /*19920*/  LDL R8, [R1+0x54] ;  /* 0x0000540001087983 */ /* 0x001ea20000100800 */
[----:B---3--:R-:W-:-:S06]  /*19930*/  IMAD.IADD R66, R10, 0x1, R108 ;  /* 0x000000010a427824 */ /* 0x008fcc00078e026c */
[----:B------:R-:W0:Y:S01]  /*19940*/  MUFU.TANH R125, R125 ;  /* 0x0000007d007d7308 */ /* 0x000e220000002400 */
[----:B------:R-:W-:-:S07]  /*19950*/  @P4 IMAD.HI.U32 R5, R66, R5, RZ ;  /* 0x0000000542054227 */ /* 0x000fce00078e00ff */
[----:B------:R-:W3:Y:S01]  /*19960*/  MUFU.TANH R127, R127 ;  /* 0x0000007f007f7308 */ /* 0x000ee20000002400 */
[----:B-1----:R-:W-:-:S07]  /*19970*/  @P4 SHF.R.U32.HI R66, RZ, R6, R5 ;  /* 0x00000006ff424219 */ /* 0x002fce0000011605 */
[----:B------:R-:W1:Y:S01]  /*19980*/  MUFU.TANH R121, R121 ;  /* 0x0000007900797308 */ /* 0x000e620000002400 */
[----:B------:R-:W0:Y:S01]  /*19990*/  SHFL.IDX PT, R6, R66, 0x1, 0x1c1f ;  /* 0x003c1f0042067f89 */ /* 0x000e2200000e0000 */
[----:B------:R-:W-:-:S06]  /*199a0*/  IMAD.MOV.U32 R5, RZ, RZ, -0xa0 ;  /* 0xffffff60ff057424 */ /* 0x000fcc00078e00ff */
[----:B------:R-:W1:Y:S01]  /*199b0*/  MUFU.TANH R117, R117 ;  /* 0x0000007500757308 */ /* 0x000e620000002400 */
[----:B------:R-:W-:-:S07]  /*199c0*/  IMAD R5, R146, R5, 0xa1 ;  /* 0x000000a192057424 */ /* 0x000fce00078e0205 */
[----:B------:R-:W1:Y:S08]  /*199d0*/  MUFU.TANH R82, R82 ;  /* 0x0000005200527308 */ /* 0x000e700000002400 */
[----:B------:R-:W1:Y:S08]  /*199e0*/  MUFU.TANH R83, R83 ;  /* 0x0000005300537308 */ /* 0x000e700000002400 */
[----:B------:R-:W1:Y:S08]  /*199f0*/  MUFU.TANH R86, R86 ;  /* 0x0000005600567308 */ /* 0x000e700000002400 */
[----:B------:R-:W1:Y:S08]  /*19a00*/  MUFU.TANH R87, R87 ;  /* 0x0000005700577308 */ /* 0x000e700000002400 */
[----:B------:R-:W1:Y:S08]  /*19a10*/  MUFU.TANH R95, R59 ;  /* 0x0000003b005f7308 */ /* 0x000e700000002400 */
[----:B------:R-:W1:Y:S08]  /*19a20*/  MUFU.TANH R63, R63 ;  /* 0x0000003f003f7308 */ /* 0x000e700000002400 */
[----:B------:R-:W-:Y:S08]  /*19a30*/  MUFU.TANH R67, R67 ;  /* 0x0000004300437308 */ /* 0x000ff00000002400 */
[----:B------:R-:W-:Y:S08]  /*19a40*/  MUFU.TANH R70, R70 ;  /* 0x0000004600467308 */ /* 0x000ff00000002400 */
[----:B------:R-:W-:Y:S01]  /*19a50*/  MUFU.TANH R71, R71 ;  /* 0x0000004700477308 */ /* 0x000fe20000002400 */
[C---:B------:R-:W-:Y:S01]  /*19a60*/  FMUL.FTZ R58, R2.reuse, R61 ;  /* 0x0000003d023a7220 */ /* 0x040fe20000410000 */
[C---:B------:R-:W-:Y:S01]  /*19a70*/  FMUL.FTZ R76, R2.reuse, R80 ;  /* 0x00000050024c7220 */ /* 0x040fe20000410000 */
[C---:B------:R-:W-:Y:S01]  /*19a80*/  FMUL.FTZ R88, R2.reuse, R92 ;  /* 0x0000005c02587220 */ /* 0x040fe20000410000 */
[----:B------:R-:W-:-:S04]  /*19a90*/  FMUL.FTZ R89, R2, R96 ;  /* 0x0000006002597220 */ /* 0x000fc80000410000 */
[----:B------:R4:W1:Y:S01]  /*19aa0*/  MUFU.TANH R85, R3 ;  /* 0x0000000300557308 */ /* 0x0008620000002400 */
[----:B-----5:R-:W-:-:S07]  /*19ab0*/  FMUL.FTZ R62, R2, R68 ;  /* 0x00000044023e7220 */ /* 0x020fce0000410000 */
[----:B------:R-:W5:Y:S01]  /*19ac0*/  MUFU.TANH R42, R42 ;  /* 0x0000002a002a7308 */ /* 0x000f620000002400 */
[----:B----4-:R-:W-:-:S07]  /*19ad0*/  IMAD R3, R146, -0xa0, R104 ;  /* 0xffffff6092037824 */ /* 0x010fce00078e0268 */
[----:B------:R-:W4:Y:S01]  /*19ae0*/  MUFU.TANH R43, R43 ;  /* 0x0000002b002b7308 */ /* 0x000f220000002400 */
[----:B------:R-:W-:-:S07]  /*19af0*/  IADD3 R3, R3, 0xa0, RZ ;  /* 0x000000a003037810 */ /* 0x000fce0007ffe0ff */
[----:B------:R-:W4:Y:S01]  /*19b00*/  MUFU.TANH R46, R46 ;  /* 0x0000002e002e7308 */ /* 0x000f220000002400 */
[C---:B------:R-:W-:Y:S01]  /*19b10*/  FMUL.FTZ R61, R2.reuse, R69 ;  /* 0x00000045023d7220 */ /* 0x040fe20000410000 */
[C---:B------:R-:W-:Y:S01]  /*19b20*/  FMUL.FTZ R80, R2.reuse, R56 ;  /* 0x0000003802507220 */ /* 0x040fe20000410000 */
[C---:B------:R-:W-:Y:S01]  /*19b30*/  FMUL.FTZ R56, R2.reuse, R57 ;  /* 0x0000003902387220 */ /* 0x040fe20000410000 */
[----:B------:R-:W-:-:S04]  /*19b40*/  FMUL.FTZ R57, R2, R60 ;  /* 0x0000003c02397220 */ /* 0x000fc80000410000 */
[----:B------:R-:W4:Y:S08]  /*19b50*/  MUFU.TANH R47, R47 ;  /* 0x0000002f002f7308 */ /* 0x000f300000002400 */
[----:B------:R-:W4:Y:S01]  /*19b60*/  MUFU.TANH R50, R50 ;  /* 0x0000003200327308 */ /* 0x000f220000002400 */
[C---:B------:R-:W-:Y:S01]  /*19b70*/  FMUL.FTZ R60, R2.reuse, R65 ;  /* 0x00000041023c7220 */ /* 0x040fe20000410000 */
[----:B------:R-:W-:-:S06]  /*19b80*/  FMUL.FTZ R59, R2, R64 ;  /* 0x00000040023b7220 */ /* 0x000fcc0000410000 */
[----:B------:R-:W4:Y:S01]  /*19b90*/  MUFU.TANH R51, R51 ;  /* 0x0000003300337308 */ /* 0x000f220000002400 */
[----:B------:R-:W-:-:S07]  /*19ba0*/  FMUL.FTZ R64, R2, R41 ;  /* 0x0000002902407220 */ /* 0x000fce0000410000 */
[----:B------:R-:W4:Y:S08]  /*19bb0*/  MUFU.TANH R54, R54 ;  /* 0x0000003600367308 */ /* 0x000f300000002400 */
[----:B------:R4:W4:Y:S08]  /*19bc0*/  MUFU.TANH R41, R55 ;  /* 0x0000003700297308 */ /* 0x0009300000002400 */
[----:B------:R-:W4:Y:S08]  /*19bd0*/  MUFU.TANH R26, R26 ;  /* 0x0000001a001a7308 */ /* 0x000f300000002400 */
[----:B------:R-:W4:Y:S08]  /*19be0*/  MUFU.TANH R27, R27 ;  /* 0x0000001b001b7308 */ /* 0x000f300000002400 */
[----:B------:R-:W4:Y:S08]  /*19bf0*/  MUFU.TANH R30, R30 ;  /* 0x0000001e001e7308 */ /* 0x000f300000002400 */
[----:B------:R-:W-:Y:S08]  /*19c00*/  MUFU.TANH R11, R34 ;  /* 0x00000022000b7308 */ /* 0x000ff00000002400 */
[----:B------:R-:W-:Y:S08]  /*19c10*/  MUFU.TANH R38, R38 ;  /* 0x0000002600267308 */ /* 0x000ff00000002400 */
[----:B------:R-:W-:Y:S01]  /*19c20*/  MUFU.TANH R39, R39 ;  /* 0x0000002700277308 */ /* 0x000fe20000002400 */
[----:B------:R-:W-:Y:S07]  /*19c30*/  SHFL.IDX PT, R66, R66, RZ, 0x1c1f ;  /* 0x001c1fff42427589 */ /* 0x000fee00000e0000 */
[----:B------:R-:W-:Y:S08]  /*19c40*/  MUFU.TANH R14, R14 ;  /* 0x0000000e000e7308 */ /* 0x000ff00000002400 */
[----:B------:R-:W-:Y:S08]  /*19c50*/  MUFU.TANH R4, R4 ;  /* 0x0000000400047308 */ /* 0x000ff00000002400 */
[----:B------:R-:W-:Y:S08]  /*19c60*/  MUFU.TANH R88, R88 ;  /* 0x0000005800587308 */ /* 0x000ff00000002400 */
[----:B------:R-:W-:Y:S08]  /*19c70*/  MUFU.TANH R20, R20 ;  /* 0x0000001400147308 */ /* 0x000ff00000002400 */
[----:B------:R-:W-:Y:S08]  /*19c80*/  MUFU.TANH R89, R89 ;  /* 0x0000005900597308 */ /* 0x000ff00000002400 */
[----:B------:R-:W-:Y:S08]  /*19c90*/  MUFU.TANH R21, R21 ;  /* 0x0000001500157308 */ /* 0x000ff00000002400 */
[----:B------:R-:W-:Y:S08]  /*19ca0*/  MUFU.TANH R91, R91 ;  /* 0x0000005b005b7308 */ /* 0x000ff00000002400 */
[----:B------:R-:W-:Y:S08]  /*19cb0*/  MUFU.TANH R90, R90 ;  /* 0x0000005a005a7308 */ /* 0x000ff00000002400 */
[----:B------:R-:W-:Y:S01]  /*19cc0*/  MUFU.TANH R72, R72 ;  /* 0x0000004800487308 */ /* 0x000fe20000002400 */
[----:B--2---:R-:W-:-:S02]  /*19cd0*/  IMAD R5, R8, -0x2, R5 ;  /* 0xfffffffe08057824 */ /* 0x004fc400078e0205 */
[----:B------:R-:W-:-:S05]  /*19ce0*/  IMAD R68, R8, -0x2, R3 ;  /* 0xfffffffe08447824 */ /* 0x000fca00078e0203 */
[----:B------:R-:W-:Y:S01]  /*19cf0*/  MUFU.TANH R73, R73 ;  /* 0x0000004900497308 */ /* 0x000fe20000002400 */
[----:B------:R-:W-:-:S04]  /*19d00*/  IADD3 R111, -R106, R5, R104 ;  /* 0x000000056a6f7210 */ /* 0x000fc80007ffe168 */
[----:B0-----:R-:W-:-:S03]  /*19d10*/  VIADDMNMX R3, R6, R111, R68, PT ;  /* 0x0000006f06037246 */ /* 0x001fc60003800144 */
[----:B------:R-:W-:Y:S01]  /*19d20*/  MUFU.TANH R74, R74 ;  /* 0x0000004a004a7308 */ /* 0x000fe20000002400 */
[C---:B------:R-:W-:Y:S02]  /*19d30*/  ISETP.GT.AND P1, PT, R3.reuse, RZ, PT ;  /* 0x000000ff0300720c */ /* 0x040fe40003f24270 */
[C---:B------:R-:W-:Y:S02]  /*19d40*/  ISETP.GT.AND P2, PT, R3.reuse, 0x1, PT ;  /* 0x000000010300780c */ /* 0x040fe40003f44270 */
[----:B------:R-:W-:Y:S02]  /*19d50*/  ISETP.GT.AND P3, PT, R3, 0x8, PT ;  /* 0x000000080300780c */ /* 0x000fe40003f64270 */
[----:B------:R-:W-:Y:S01]  /*19d60*/  FSEL R7, R7, -INF , P1 ;  /* 0xff80000007077808 */ /* 0x000fe20000800000 */
[----:B------:R-:W-:Y:S01]  /*19d70*/  MUFU.TANH R75, R75 ;  /* 0x0000004b004b7308 */ /* 0x000fe20000002400 */
[----:B------:R-:W-:Y:S02]  /*19d80*/  FSEL R9, R9, -INF , P2 ;  /* 0xff80000009097808 */ /* 0x000fe40001000000 */
[----:B------:R-:W-:-:S02]  /*19d90*/  ISETP.GT.AND P1, PT, R3, 0x9, PT ;  /* 0x000000090300780c */ /* 0x000fc40003f24270 */
[----:B------:R-:W-:Y:S02]  /*19da0*/  FSEL R119, R119, -INF , P3 ;  /* 0xff80000077777808 */ /* 0x000fe40001800000 */
[----:B------:R-:W-:Y:S01]  /*19db0*/  FMNMX.FTZ R6, R7, R9, !PT ;  /* 0x0000000907067209 */ /* 0x000fe20007810000 */
[----:B------:R-:W-:Y:S01]  /*19dc0*/  MUFU.TANH R76, R76 ;  /* 0x0000004c004c7308 */ /* 0x000fe20000002400 */
[----:B------:R-:W-:Y:S02]  /*19dd0*/  ISETP.GT.AND P2, PT, R3, 0x10, PT ;  /* 0x000000100300780c */ /* 0x000fe40003f44270 */
[----:B------:R-:W-:Y:S02]  /*19de0*/  FSEL R123, R123, -INF , P1 ;  /* 0xff8000007b7b7808 */ /* 0x000fe40000800000 */
[----:B------:R-:W-:Y:S02]  /*19df0*/  FMNMX.FTZ R6, R119, R6, !PT ;  /* 0x0000000677067209 */ /* 0x000fe40007810000 */
[----:B------:R-:W-:Y:S01]  /*19e00*/  ISETP.GT.AND P1, PT, R3, 0x11, PT ;  /* 0x000000110300780c */ /* 0x000fe20003f24270 */
[----:B------:R-:W-:Y:S01]  /*19e10*/  MUFU.TANH R77, R77 ;  /* 0x0000004d004d7308 */ /* 0x000fe20000002400 */
[----:B------:R-:W-:-:S02]  /*19e20*/  FSEL R125, R125, -INF , P2 ;  /* 0xff8000007d7d7808 */ /* 0x000fc40001000000 */
[----:B------:R-:W-:Y:S02]  /*19e30*/  FMNMX.FTZ R6, R123, R6, !PT ;  /* 0x000000067b067209 */ /* 0x000fe40007810000 */
[----:B------:R-:W-:Y:S02]  /*19e40*/  ISETP.GT.AND P2, PT, R3, 0x18, PT ;  /* 0x000000180300780c */ /* 0x000fe40003f44270 */
[----:B---3--:R-:W-:Y:S01]  /*19e50*/  FSEL R127, R127, -INF , P1 ;  /* 0xff8000007f7f7808 */ /* 0x008fe20000800000 */
[----:B------:R-:W-:Y:S01]  /*19e60*/  MUFU.TANH R79, R79 ;  /* 0x0000004f004f7308 */ /* 0x000fe20000002400 */
[----:B------:R-:W-:Y:S02]  /*19e70*/  FMNMX.FTZ R6, R125, R6, !PT ;  /* 0x000000067d067209 */ /* 0x000fe40007810000 */
[----:B------:R-:W-:Y:S02]  /*19e80*/  ISETP.GT.AND P1, PT, R3, 0x19, PT ;  /* 0x000000190300780c */ /* 0x000fe40003f24270 */
[----:B-1----:R-:W-:-:S02]  /*19e90*/  FSEL R121, R121, -INF , P2 ;  /* 0xff80000079797808 */ /* 0x002fc40001000000 */
        /* <DEDUP_REMOVED lines=10> */
[----:B------:R-:W-:Y:S01]  /*19f40*/  FSEL R113, R113, -INF , P1 ;  /* 0xff80000071717808 */ /* 0x000fe20000800000 */
[----:B------:R-:W-:Y:S01]  /*19f50*/  MUFU.TANH R56, R56 ;  /* 0x0000003800387308 */ /* 0x000fe20000002400 */
[----:B------:R-:W-:Y:S02]  /*19f60*/  FMNMX.FTZ R6, R115, R6, !PT ;  /* 0x0000000673067209 */ /* 0x000fe40007810000 */
[----:B------:R-:W-:Y:S02]  /*19f70*/  ISETP.GT.AND P1, PT, R3, 0x29, PT ;  /* 0x000000290300780c */ /* 0x000fe40003f24270 */
[----:B------:R-:W-:-:S02]  /*19f80*/  FSEL R109, R109, -INF , P2 ;  /* 0xff8000006d6d7808 */ /* 0x000fc40001000000 */
[----:B------:R-:W-:Y:S01]  /*19f90*/  FMNMX.FTZ R6, R113, R6, !PT ;  /* 0x0000000671067209 */ /* 0x000fe20007810000 */
[----:B------:R-:W-:Y:S01]  /*19fa0*/  MUFU.TANH R57, R57 ;  /* 0x0000003900397308 */ /* 0x000fe20000002400 */
[----:B------:R-:W-:Y:S02]  /*19fb0*/  ISETP.GT.AND P2, PT, R3, 0x30, PT ;  /* 0x000000300300780c */ /* 0x000fe40003f44270 */
[----:B------:R-:W-:Y:S02]  /*19fc0*/  FSEL R107, R107, -INF , P1 ;  /* 0xff8000006b6b7808 */ /* 0x000fe40000800000 */
[----:B------:R-:W-:Y:S02]  /*19fd0*/  FMNMX.FTZ R6, R109, R6, !PT ;  /* 0x000000066d067209 */ /* 0x000fe40007810000 */
[----:B------:R-:W-:Y:S02]  /*19fe0*/  ISETP.GT.AND P1, PT, R3, 0x31, PT ;  /* 0x000000310300780c */ /* 0x000fe40003f24270 */
[----:B------:R-:W-:-:S02]  /*19ff0*/  FSEL R105, R82, -INF , P2 ;  /* 0xff80000052697808 */ /* 0x000fc40001000000 */
[----:B------:R-:W-:Y:S02]  /*1a000*/  FMNMX.FTZ R6, R107, R6, !PT ;  /* 0x000000066b067209 */ /* 0x000fe40007810000 */
        /* <DEDUP_REMOVED lines=34> */
[----:B-----5:R-:W-:-:S02]  /*1a230*/  FSEL R69, R42, -INF , P2 ;  /* 0xff8000002a457808 */ /* 0x020fc40001000000 */
[----:B------:R-:W-:Y:S02]  /*1a240*/  FMNMX.FTZ R6, R71, R6, !PT ;  /* 0x0000000647067209 */ /* 0x000fe40007810000 */
[----:B------:R-:W-:Y:S02]  /*1a250*/  ISETP.GT.AND P2, PT, R3, 0x68, PT ;  /* 0x000000680300780c */ /* 0x000fe40003f44270 */
[----:B----4-:R-:W-:Y:S02]  /*1a260*/  FSEL R67, R43, -INF , P1 ;  /* 0xff8000002b437808 */ /* 0x010fe40000800000 */
        /* <DEDUP_REMOVED lines=15> */
[----:B------:R-:W-:Y:S01]  /*1a360*/  FMNMX.FTZ R6, R51, R6, !PT ;  /* 0x0000000633067209 */ /* 0x000fe20007810000 */
[----:B------:R0:W1:Y:S01]  /*1a370*/  MUFU.TANH R8, R31 ;  /* 0x0000001f00087308 */ /* 0x0000620000002400 */
[----:B------:R-:W-:Y:S01]  /*1a380*/  ISETP.GT.AND P2, PT, R3, 0x80, PT ;  /* 0x000000800300780c */ /* 0x000fe20003f44270 */
[----:B------:R-:W-:Y:S01]  /*1a390*/  FMUL.FTZ R5, R2, R35 ;  /* 0x0000002302057220 */ /* 0x000fe20000410000 */
[----:B------:R-:W-:Y:S02]  /*1a3a0*/  FSEL R41, R41, -INF , P1 ;  /* 0xff80000029297808 */ /* 0x000fe40000800000 */
        /* <DEDUP_REMOVED lines=8> */
[----:B------:R-:W-:Y:S02]  /*1a430*/  ISETP.GT.AND P1, PT, R3, 0x89, PT ;  /* 0x000000890300780c */ /* 0x000fe40003f24270 */
[----:B0-----:R-:W-:-:S02]  /*1a440*/  FSEL R31, R30, -INF , P2 ;  /* 0xff8000001e1f7808 */ /* 0x001fc40001000000 */
[----:B------:R-:W-:Y:S02]  /*1a450*/  FMNMX.FTZ R6, R35, R6, !PT ;  /* 0x0000000623067209 */ /* 0x000fe40007810000 */
[----:B------:R-:W-:Y:S02]  /*1a460*/  ISETP.GT.AND P2, PT, R3, 0x90, PT ;  /* 0x000000900300780c */ /* 0x000fe40003f44270 */
[----:B-1----:R-:W-:Y:S02]  /*1a470*/  FSEL R27, R8, -INF , P1 ;  /* 0xff800000081b7808 */ /* 0x002fe40000800000 */
[----:B------:R-:W-:Y:S02]  /*1a480*/  FMNMX.FTZ R6, R31, R6, !PT ;  /* 0x000000061f067209 */ /* 0x000fe40007810000 */
[----:B------:R-:W-:Y:S02]  /*1a490*/  ISETP.GT.AND P1, PT, R3, 0x91, PT ;  /* 0x000000910300780c */ /* 0x000fe40003f24270 */
[----:B------:R-:W-:-:S02]  /*1a4a0*/  FSEL R11, R11, -INF , P2 ;  /* 0xff8000000b0b7808 */ /* 0x000fc40001000000 */
[----:B------:R-:W-:Y:S02]  /*1a4b0*/  FMNMX.FTZ R6, R27, R6, !PT ;  /* 0x000000061b067209 */ /* 0x000fe40007810000 */
[----:B------:R-:W-:Y:S02]  /*1a4c0*/  ISETP.GT.AND P2, PT, R3, 0x98, PT ;  /* 0x000000980300780c */ /* 0x000fe40003f44270 */
[----:B--2---:R-:W-:Y:S02]  /*1a4d0*/  FSEL R5, R5, -INF , P1 ;  /* 0xff80000005057808 */ /* 0x004fe40000800000 */
[----:B------:R-:W-:Y:S02]  /*1a4e0*/  FMNMX.FTZ R8, R11, R6, !PT ;  /* 0x000000060b087209 */ /* 0x000fe40007810000 */
[----:B------:R-:W-:Y:S02]  /*1a4f0*/  ISETP.GT.AND P1, PT, R3, 0x99, PT ;  /* 0x000000990300780c */ /* 0x000fe40003f24270 */
[----:B------:R-:W-:-:S02]  /*1a500*/  FSEL R6, R38, -INF , P2 ;  /* 0xff80000026067808 */ /* 0x000fc40001000000 */
[----:B------:R-:W-:Y:S02]  /*1a510*/  FMNMX.FTZ R15, R5, R8, !PT ;  /* 0x00000008050f7209 */ /* 0x000fe40007810000 */
[----:B------:R-:W-:Y:S02]  /*1a520*/  FSEL R3, R39, -INF , P1 ;  /* 0xff80000027037808 */ /* 0x000fe40000800000 */
[----:B------:R-:W-:-:S04]  /*1a530*/  FMNMX.FTZ R8, R6, R15, !PT ;  /* 0x0000000f06087209 */ /* 0x000fc80007810000 */
[----:B------:R-:W-:-:S05]  /*1a540*/  FMNMX.FTZ R8, R3, R8, !PT ;  /* 0x0000000803087209 */ /* 0x000fca0007810000 */
[----:B------:R-:W0:Y:S02]  /*1a550*/  SHFL.BFLY PT, R15, R8, 0x2, 0x1f ;  /* 0x0c401f00080f7f89 */ /* 0x000e2400000e0000 */
[----:B0-----:R-:W-:-:S05]  /*1a560*/  FMNMX.FTZ R10, R8, R15, !PT ;  /* 0x0000000f080a7209 */ /* 0x001fca0007810000 */
[----:B------:R-:W0:Y:S01]  /*1a570*/  SHFL.BFLY PT, R15, R10, 0x1, 0x1f ;  /* 0x0c201f000a0f7f89 */ /* 0x000e2200000e0000 */
[----:B------:R-:W-:Y:S01]  /*1a580*/  IMAD.U32 R8, RZ, RZ, UR52 ;  /* 0x00000034ff087e24 */ /* 0x000fe2000f8e00ff */
[----:B------:R-:W-:Y:S01]  /*1a590*/  VIADDMNMX R111, R66, R111, R68, PT ;  /* 0x0000006f426f7246 */ /* 0x000fe20003800144 */
[----:B------:R-:W-:-:S03]  /*1a5a0*/  FMUL.FTZ R50, R2, R32 ;  /* 0x0000002002327220 */ /* 0x000fc60000410000 */
[C---:B------:R-:W-:Y:S01]  /*1a5b0*/  ISETP.GT.AND P2, PT, R111.reuse, 0x1, PT ;  /* 0x000000016f00780c */ /* 0x040fe20003f44270 */
[----:B------:R-:W-:Y:S01]  /*1a5c0*/  FMUL.FTZ R32, R2, R33 ;  /* 0x0000002102207220 */ /* 0x000fe20000410000 */
[----:B------:R-:W-:Y:S02]  /*1a5d0*/  ISETP.GT.AND P3, PT, R111, 0x8, PT ;  /* 0x000000086f00780c */ /* 0x000fe40003f64270 */
[----:B0-----:R-:W-:-:S04]  /*1a5e0*/  FMNMX.FTZ R15, R10, R15, !PT ;  /* 0x0000000f0a0f7209 */ /* 0x001fc80007810000 */
[C---:B------:R-:W-:Y:S01]  /*1a5f0*/  FSETP.NEU.FTZ.AND P1, PT, R15.reuse, -INF , PT ;  /* 0xff8000000f00780b */ /* 0x040fe20003f3d000 */
[----:B------:R-:W-:-:S05]  /*1a600*/  FFMA.FTZ R8, R15, R8, -8 ;  /* 0xc10000000f087423 */ /* 0x000fca0000010008 */
[----:B------:R-:W-:Y:S02]  /*1a610*/  FSEL R8, R8, RZ, P1 ;  /* 0x000000ff08087208 */ /* 0x000fe40000800000 */
[C---:B------:R-:W-:Y:S02]  /*1a620*/  ISETP.GT.AND P1, PT, R111.reuse, RZ, PT ;  /* 0x000000ff6f00720c */ /* 0x040fe40003f24270 */
[----:B------:R-:W-:Y:S02]  /*1a630*/  FSEL R33, R4, -INF , P2 ;  /* 0xff80000004217808 */ /* 0x000fe40001000000 */
[----:B------:R-:W-:Y:S01]  /*1a640*/  FSEL R26, R14, -INF , P1 ;  /* 0xff8000000e1a7808 */ /* 0x000fe20000800000 */
[C---:B------:R-:W-:Y:S01]  /*1a650*/  FMUL.FTZ R39, R2.reuse, R48 ;  /* 0x0000003002277220 */ /* 0x040fe20000410000 */
[----:B------:R-:W-:Y:S01]  /*1a660*/  FMUL.FTZ R48, R2, R29 ;  /* 0x0000001d02307220 */ /* 0x000fe20000410000 */
[----:B------:R-:W-:Y:S02]  /*1a670*/  ISETP.GT.AND P1, PT, R111, 0x9, PT ;  /* 0x000000096f00780c */ /* 0x000fe40003f24270 */
[----:B------:R-:W-:-:S02]  /*1a680*/  FSEL R88, R88, -INF , P3 ;  /* 0xff80000058587808 */ /* 0x000fc40001800000 */
[----:B------:R-:W-:Y:S01]  /*1a690*/  FMNMX.FTZ R29, R26, R33, !PT ;  /* 0x000000211a1d7209 */ /* 0x000fe20007810000 */
[C---:B------:R-:W-:Y:S01]  /*1a6a0*/  FMUL.FTZ R38, R2.reuse, R49 ;  /* 0x0000003102267220 */ /* 0x040fe20000410000 */
[----:B------:R-:W-:Y:S01]  /*1a6b0*/  FMUL.FTZ R49, R2, R28 ;  /* 0x0000001c02317220 */ /* 0x000fe20000410000 */
[C---:B------:R-:W-:Y:S02]  /*1a6c0*/  ISETP.GT.AND P2, PT, R111.reuse, 0x10, PT ;  /* 0x000000106f00780c */ /* 0x040fe40003f44270 */
[----:B------:R-:W-:Y:S02]  /*1a6d0*/  FSEL R28, R20, -INF , P1 ;  /* 0xff800000141c7808 */ /* 0x000fe40000800000 */
[----:B------:R-:W-:Y:S01]  /*1a6e0*/  FMNMX.FTZ R29, R88, R29, !PT ;  /* 0x0000001d581d7209 */ /* 0x000fe20007810000 */
[----:B------:R-:W-:Y:S01]  /*1a6f0*/  FMUL.FTZ R30, R2, R44 ;  /* 0x0000002c021e7220 */ /* 0x000fe20000410000 */
[----:B------:R-:W-:Y:S02]  /*1a700*/  ISETP.GT.AND P1, PT, R111, 0x11, PT ;  /* 0x000000116f00780c */ /* 0x000fe40003f24270 */
[----:B------:R-:W-:-:S02]  /*1a710*/  FSEL R89, R89, -INF , P2 ;  /* 0xff80000059597808 */ /* 0x000fc40001000000 */
[----:B------:R-:W-:Y:S01]  /*1a720*/  FMNMX.FTZ R4, R28, R29, !PT ;  /* 0x0000001d1c047209 */ /* 0x000fe20007810000 */
[C---:B------:R-:W-:Y:S01]  /*1a730*/  FMUL.FTZ R44, R2.reuse, R52 ;  /* 0x00000034022c7220 */ /* 0x040fe20000410000 */
[----:B------:R-:W-:Y:S01]  /*1a740*/  FMUL.FTZ R52, R2, R36 ;  /* 0x0000002402347220 */ /* 0x000fe20000410000 */
        /* <DEDUP_REMOVED lines=14> */
[----:B------:R-:W-:Y:S01]  /*1a830*/  FMNMX.FTZ R4, R72, R29, !PT ;  /* 0x0000001d48047209 */ /* 0x000fe20007810000 */
[----:B------:R-:W-:Y:S01]  /*1a840*/  FMUL.FTZ R42, R2, R53 ;  /* 0x00000035022a7220 */ /* 0x000fe20000410000 */
[----:B------:R-:W-:Y:S02]  /*1a850*/  ISETP.GT.AND P1, PT, R111, 0x29, PT ;  /* 0x000000296f00780c */ /* 0x000fe40003f24270 */
[----:B------:R-:W-:-:S02]  /*1a860*/  FSEL R74, R74, -INF , P2 ;  /* 0xff8000004a4a7808 */ /* 0x000fc40001000000 */
[----:B------:R-:W-:Y:S02]  /*1a870*/  FMNMX.FTZ R53, R73, R4, !PT ;  /* 0x0000000449357209 */ /* 0x000fe40007810000 */
[----:B------:R-:W-:Y:S02]  /*1a880*/  ISETP.GT.AND P2, PT, R111, 0x30, PT ;  /* 0x000000306f00780c */ /* 0x000fe40003f44270 */
[----:B------:R-:W-:Y:S02]  /*1a890*/  FSEL R75, R75, -INF , P1 ;  /* 0xff8000004b4b7808 */ /* 0x000fe40000800000 */
[----:B------:R-:W-:Y:S01]  /*1a8a0*/  FMNMX.FTZ R4, R74, R53, !PT ;  /* 0x000000354a047209 */ /* 0x000fe20007810000 */
[----:B------:R-:W-:Y:S01]  /*1a8b0*/  FFMA.FTZ R54, R109, UR52, -R8 ;  /* 0x000000346d367c23 */ /* 0x000fe20008010808 */
        /* <DEDUP_REMOVED lines=9> */
[----:B------:R0:W-:Y:S01]  /*1a950*/  MUFU.EX2 R53, R54 ;  /* 0x0000003600357308 */ /* 0x0001e20000000800 */
[----:B------:R-:W-:Y:S02]  /*1a960*/  ISETP.GT.AND P2, PT, R111, 0x40, PT ;  /* 0x000000406f00780c */ /* 0x000fe40003f44270 */
[----:B------:R-:W-:-:S05]  /*1a970*/  FSEL R78, R78, -INF , P1 ;  /* 0xff8000004e4e7808 */ /* 0x000fca0000800000 */
[----:B------:R-:W1:Y:S01]  /*1a980*/  MUFU.TANH R58, R58 ;  /* 0x0000003a003a7308 */ /* 0x000e620000002400 */
[----:B0-----:R-:W-:-:S01]  /*1a990*/  FFMA.FTZ R54, R105, UR52, -R8 ;  /* 0x0000003469367c23 */ /* 0x001fc20008010808 */
[----:B------:R-:W-:Y:S02]  /*1a9a0*/  FMNMX.FTZ R105, R79, R4, !PT ;  /* 0x000000044f697209 */ /* 0x000fe40007810000 */
[C---:B------:R-:W-:Y:S02]  /*1a9b0*/  ISETP.GT.AND P1, PT, R111.reuse, 0x41, PT ;  /* 0x000000416f00780c */ /* 0x040fe40003f24270 */
[----:B------:R-:W-:Y:S02]  /*1a9c0*/  FSEL R80, R80, -INF , P2 ;  /* 0xff80000050507808 */ /* 0x000fe40001000000 */
[----:B------:R-:W0:Y:S01]  /*1a9d0*/  MUFU.TANH R59, R59 ;  /* 0x0000003b003b7308 */ /* 0x000e220000002400 */
[----:B------:R-:W-:Y:S02]  /*1a9e0*/  FMNMX.FTZ R105, R78, R105, !PT ;  /* 0x000000694e697209 */ /* 0x000fe40007810000 */
[----:B------:R-:W-:-:S02]  /*1a9f0*/  ISETP.GT.AND P2, PT, R111, 0x48, PT ;  /* 0x000000486f00780c */ /* 0x000fc40003f44270 */
[----:B------:R-:W-:Y:S02]  /*1aa00*/  FSEL R68, R56, -INF , P1 ;  /* 0xff80000038447808 */ /* 0x000fe40000800000 */
[----:B------:R-:W-:Y:S01]  /*1aa10*/  FMNMX.FTZ R105, R80, R105, !PT ;  /* 0x0000006950697209 */ /* 0x000fe20007810000 */
[----:B------:R-:W2:Y:S01]  /*1aa20*/  MUFU.TANH R60, R60 ;  /* 0x0000003c003c7308 */ /* 0x000ea20000002400 */
[----:B------:R-:W-:Y:S02]  /*1aa30*/  ISETP.GT.AND P1, PT, R111, 0x49, PT ;  /* 0x000000496f00780c */ /* 0x000fe40003f24270 */
[----:B------:R-:W-:Y:S02]  /*1aa40*/  FSEL R70, R57, -INF , P2 ;  /* 0xff80000039467808 */ /* 0x000fe40001000000 */
[----:B------:R-:W-:-:S03]  /*1aa50*/  FMNMX.FTZ R105, R68, R105, !PT ;  /* 0x0000006944697209 */ /* 0x000fc60007810000 */
[----:B------:R-:W3:Y:S01]  /*1aa60*/  MUFU.TANH R62, R62 ;  /* 0x0000003e003e7308 */ /* 0x000ee20000002400 */
[----:B------:R-:W-:Y:S02]  /*1aa70*/  ISETP.GT.AND P2, PT, R111, 0x50, PT ;  /* 0x000000506f00780c */ /* 0x000fe40003f44270 */
[----:B-1----:R-:W-:Y:S02]  /*1aa80*/  FSEL R58, R58, -INF , P1 ;  /* 0xff8000003a3a7808 */ /* 0x002fe40000800000 */
[----:B------:R-:W-:-:S03]  /*1aa90*/  FMNMX.FTZ R105, R70, R105, !PT ;  /* 0x0000006946697209 */ /* 0x000fc60007810000 */
[----:B------:R-:W1:Y:S01]  /*1aaa0*/  MUFU.TANH R61, R61 ;  /* 0x0000003d003d7308 */ /* 0x000e620000002400 */
[----:B------:R-:W-:Y:S02]  /*1aab0*/  ISETP.GT.AND P1, PT, R111, 0x51, PT ;  /* 0x000000516f00780c */ /* 0x000fe40003f24270 */
[----:B0-----:R-:W-:Y:S02]  /*1aac0*/  FSEL R82, R59, -INF , P2 ;  /* 0xff8000003b527808 */ /* 0x001fe40001000000 */
[----:B------:R-:W-:-:S03]  /*1aad0*/  FMNMX.FTZ R105, R58, R105, !PT ;  /* 0x000000693a697209 */ /* 0x000fc60007810000 */
[----:B------:R-:W0:Y:S01]  /*1aae0*/  MUFU.TANH R40, R40 ;  /* 0x0000002800287308 */ /* 0x000e220000002400 */
[----:B------:R-:W-:Y:S01]  /*1aaf0*/  ISETP.GT.AND P2, PT, R111, 0x58, PT ;  /* 0x000000586f00780c */ /* 0x000fe20003f44270 */
[----:B------:R-:W-:Y:S01]  /*1ab00*/  FMUL.FTZ R34, R2, R45 ;  /* 0x0000002d02227220 */ /* 0x000fe20000410000 */
[----:B--2---:R-:W-:Y:S02]  /*1ab10*/  FSEL R60, R60, -INF , P1 ;  /* 0xff8000003c3c7808 */ /* 0x004fe40000800000 */
[----:B------:R-:W-:-:S03]  /*1ab20*/  FMNMX.FTZ R105, R82, R105, !PT ;  /* 0x0000006952697209 */ /* 0x000fc60007810000 */
[----:B------:R-:W2:Y:S01]  /*1ab30*/  MUFU.TANH R64, R64 ;  /* 0x0000004000407308 */ /* 0x000ea20000002400 */
[----:B------:R-:W-:Y:S02]  /*1ab40*/  ISETP.GT.AND P1, PT, R111, 0x59, PT ;  /* 0x000000596f00780c */ /* 0x000fe40003f24270 */
[----:B---3--:R-:W-:Y:S02]  /*1ab50*/  FSEL R62, R62, -INF , P2 ;  /* 0xff8000003e3e7808 */ /* 0x008fe40001000000 */
        /* <DEDUP_REMOVED lines=10> */
[----:B------:R-:W-:Y:S02]  /*1ac00*/  ISETP.GT.AND P2, PT, R111, 0x68, PT ;  /* 0x000000686f00780c */ /* 0x000fe40003f44270 */
[----:B--2---:R-:W-:Y:S02]  /*1ac10*/  FSEL R64, R64, -INF , P1 ;  /* 0xff80000040407808 */ /* 0x004fe40000800000 */
[----:B------:R-:W-:-:S03]  /*1ac20*/  FMNMX.FTZ R105, R86, R105, !PT ;  /* 0x0000006956697209 */ /* 0x000fc60007810000 */
[----:B------:R-:W2:Y:S01]  /*1ac30*/  MUFU.TANH R38, R38 ;  /* 0x0000002600267308 */ /* 0x000ea20000002400 */
[----:B------:R-:W-:Y:S01]  /*1ac40*/  ISETP.GT.AND P1, PT, R111, 0x69, PT ;  /* 0x000000696f00780c */ /* 0x000fe20003f24270 */
[----:B------:R-:W-:Y:S01]  /*1ac50*/  FMUL.FTZ R46, R2, R24 ;  /* 0x00000018022e7220 */ /* 0x000fe20000410000 */
[----:B---3--:R-:W-:Y:S02]  /*1ac60*/  FSEL R92, R30, -INF , P2 ;  /* 0xff8000001e5c7808 */ /* 0x008fe40001000000 */
[----:B------:R-:W-:-:S03]  /*1ac70*/  FMNMX.FTZ R105, R64, R105, !PT ;  /* 0x0000006940697209 */ /* 0x000fc60007810000 */
[----:B------:R-:W3:Y:S01]  /*1ac80*/  MUFU.TANH R44, R44 ;  /* 0x0000002c002c7308 */ /* 0x000ee20000002400 */
[----:B------:R-:W-:Y:S01]  /*1ac90*/  ISETP.GT.AND P2, PT, R111, 0x70, PT ;  /* 0x000000706f00780c */ /* 0x000fe20003f44270 */
[----:B------:R-:W-:Y:S01]  /*1aca0*/  FMUL.FTZ R45, R2, R25 ;  /* 0x00000019022d7220 */ /* 0x000fe20000410000 */
[----:B-1----:R-:W-:Y:S02]  /*1acb0*/  FSEL R34, R34, -INF , P1 ;  /* 0xff80000022227808 */ /* 0x002fe40000800000 */
[----:B------:R-:W-:-:S03]  /*1acc0*/  FMNMX.FTZ R105, R92, R105, !PT ;  /* 0x000000695c697209 */ /* 0x000fc60007810000 */
[----:B------:R-:W1:Y:S01]  /*1acd0*/  MUFU.TANH R42, R42 ;  /* 0x0000002a002a7308 */ /* 0x000e620000002400 */
[----:B------:R-:W-:Y:S02]  /*1ace0*/  ISETP.GT.AND P1, PT, R111, 0x71, PT ;  /* 0x000000716f00780c */ /* 0x000fe40003f24270 */
[----:B0-----:R-:W-:Y:S02]  /*1acf0*/  FSEL R39, R39, -INF , P2 ;  /* 0xff80000027277808 */ /* 0x001fe40001000000 */
[----:B------:R-:W-:-:S03]  /*1ad00*/  FMNMX.FTZ R4, R34, R105, !PT ;  /* 0x0000006922047209 */ /* 0x000fc60007810000 */
[----:B------:R-:W0:Y:S01]  /*1ad10*/  MUFU.TANH R46, R46 ;  /* 0x0000002e002e7308 */ /* 0x000e220000002400 */
[----:B------:R-:W-:-:S01]  /*1ad20*/  FFMA.FTZ R30, R93, UR52, -R8 ;  /* 0x000000345d1e7c23 */ /* 0x000fc20008010808 */
[----:B------:R-:W-:Y:S02]  /*1ad30*/  ISETP.GT.AND P2, PT, R111, 0x78, PT ;  /* 0x000000786f00780c */ /* 0x000fe40003f44270 */
[----:B--2---:R-:W-:Y:S02]  /*1ad40*/  FSEL R93, R38, -INF , P1 ;  /* 0xff800000265d7808 */ /* 0x004fe40000800000 */
[----:B------:R-:W-:Y:S02]  /*1ad50*/  FMNMX.FTZ R4, R39, R4, !PT ;  /* 0x0000000427047209 */ /* 0x000fe40007810000 */
[----:B------:R-:W2:Y:S01]  /*1ad60*/  MUFU.TANH R45, R45 ;  /* 0x0000002d002d7308 */ /* 0x000ea20000002400 */
[----:B------:R-:W-:-:S01]  /*1ad70*/  FFMA.FTZ R61, R95, UR52, -R8 ;  /* 0x000000345f3d7c23 */ /* 0x000fc20008010808 */
[----:B------:R-:W-:-:S02]  /*1ad80*/  ISETP.GT.AND P1, PT, R111, 0x79, PT ;  /* 0x000000796f00780c */ /* 0x000fc40003f24270 */
[----:B---3--:R-:W-:Y:S02]  /*1ad90*/  FSEL R44, R44, -INF , P2 ;  /* 0xff8000002c2c7808 */ /* 0x008fe40001000000 */
[----:B------:R-:W-:Y:S02]  /*1ada0*/  FMNMX.FTZ R95, R93, R4, !PT ;  /* 0x000000045d5f7209 */ /* 0x000fe40007810000 */
        /* <DEDUP_REMOVED lines=14> */
[----:B------:R-:W-:Y:S02]  /*1ae90*/  ISETP.GT.AND P1, PT, R111, 0x89, PT ;  /* 0x000000896f00780c */ /* 0x000fe40003f24270 */
[----:B---3--:R-:W-:-:S02]  /*1aea0*/  FSEL R49, R49, -INF , P2 ;  /* 0xff80000031317808 */ /* 0x008fc40001000000 */
[----:B------:R-:W-:-:S03]  /*1aeb0*/  FMNMX.FTZ R4, R85, R4, !PT ;  /* 0x0000000455047209 */ /* 0x000fc60007810000 */
[----:B------:R-:W3:Y:S01]  /*1aec0*/  MUFU.TANH R52, R52 ;  /* 0x0000003400347308 */ /* 0x000ee20000002400 */
[----:B------:R-:W-:-:S01]  /*1aed0*/  FFMA.FTZ R45, R83, UR52, -R8 ;  /* 0x00000034532d7c23 */ /* 0x000fc20008010808 */
[----:B------:R-:W-:Y:S02]  /*1aee0*/  ISETP.GT.AND P2, PT, R111, 0x90, PT ;  /* 0x000000906f00780c */ /* 0x000fe40003f44270 */
[----:B-1----:R-:W-:Y:S02]  /*1aef0*/  FSEL R83, R48, -INF , P1 ;  /* 0xff80000030537808 */ /* 0x002fe40000800000 */
[----:B------:R-:W-:Y:S02]  /*1af00*/  FMNMX.FTZ R4, R49, R4, !PT ;  /* 0x0000000431047209 */ /* 0x000fe40007810000 */
[----:B------:R-:W1:Y:S01]  /*1af10*/  MUFU.TANH R37, R37 ;  /* 0x0000002500257308 */ /* 0x000e620000002400 */
[----:B------:R-:W-:-:S01]  /*1af20*/  FFMA.FTZ R97, R97, UR52, -R8 ;  /* 0x0000003461617c23 */ /* 0x000fc20008010808 */
[----:B------:R-:W-:Y:S01]  /*1af30*/  FFMA.FTZ R48, R81, UR52, -R8 ;  /* 0x0000003451307c23 */ /* 0x000fe20008010808 */
[----:B------:R-:W-:-:S02]  /*1af40*/  ISETP.GT.AND P1, PT, R111, 0x91, PT ;  /* 0x000000916f00780c */ /* 0x000fc40003f24270 */
[----:B0-----:R-:W-:Y:S02]  /*1af50*/  FSEL R81, R50, -INF , P2 ;  /* 0xff80000032517808 */ /* 0x001fe40001000000 */
[----:B------:R-:W-:Y:S01]  /*1af60*/  FMNMX.FTZ R4, R83, R4, !PT ;  /* 0x0000000453047209 */ /* 0x000fe20007810000 */
[----:B------:R0:W-:Y:S01]  /*1af70*/  MUFU.EX2 R40, R97 ;  /* 0x0000006100287308 */ /* 0x0001e20000000800 */
[C---:B------:R-:W-:Y:S02]  /*1af80*/  ISETP.GT.AND P2, PT, R111.reuse, 0x98, PT ;  /* 0x000000986f00780c */ /* 0x040fe40003f44270 */
[----:B--2---:R-:W-:Y:S02]  /*1af90*/  FSEL R94, R32, -INF , P1 ;  /* 0xff800000205e7808 */ /* 0x004fe40000800000 */
[----:B------:R-:W-:Y:S02]  /*1afa0*/  ISETP.GT.AND P1, PT, R111, 0x99, PT ;  /* 0x000000996f00780c */ /* 0x000fe40003f24270 */
[----:B0-----:R-:W-:-:S02]  /*1afb0*/  FMNMX.FTZ R97, R81, R4, !PT ;  /* 0x0000000451617209 */ /* 0x001fc40007810000 */
[----:B---3--:R-:W-:Y:S02]  /*1afc0*/  FSEL R95, R52, -INF , P2 ;  /* 0xff800000345f7808 */ /* 0x008fe40001000000 */
[----:B------:R-:W-:Y:S02]  /*1afd0*/  FMNMX.FTZ R4, R94, R97, !PT ;  /* 0x000000615e047209 */ /* 0x000fe40007810000 */
[----:B-1----:R-:W-:Y:S02]  /*1afe0*/  FSEL R97, R37, -INF , P1 ;  /* 0xff80000025617808 */ /* 0x002fe40000800000 */
[----:B------:R-:W-:-:S04]  /*1aff0*/  FMNMX.FTZ R4, R95, R4, !PT ;  /* 0x000000045f047209 */ /* 0x000fc80007810000 */
[----:B------:R-:W-:Y:S01]  /*1b000*/  FMNMX.FTZ R4, R97, R4, !PT ;  /* 0x0000000461047209 */ /* 0x000fe20007810000 */
[----:B------:R-:W-:-:S04]  /*1b010*/  FFMA.FTZ R37, R67, UR52, -R8 ;  /* 0x0000003443257c23 */ /* 0x000fc80008010808 */
[----:B------:R-:W0:Y:S02]  /*1b020*/  SHFL.BFLY PT, R67, R4, 0x2, 0x1f ;  /* 0x0c401f0004437f89 */ /* 0x000e2400000e0000 */
[----:B0-----:R-:W-:-:S05]  /*1b030*/  FMNMX.FTZ R67, R4, R67, !PT ;  /* 0x0000004304437209 */ /* 0x001fca0007810000 */
[----:B------:R-:W0:Y:S01]  /*1b040*/  SHFL.BFLY PT, R4, R67, 0x1, 0x1f ;  /* 0x0c201f0043047f89 */ /* 0x000e2200000e0000 */
[----:B------:R-:W-:-:S01]  /*1b050*/  FFMA.FTZ R100, R27, UR52, -R8 ;  /* 0x000000341b647c23 */ /* 0x000fc20008010808 */
[----:B------:R-:W-:Y:S02]  /*1b060*/  IMAD.U32 R27, RZ, RZ, UR52 ;  /* 0x00000034ff1b7e24 */ /* 0x000fe4000f8e00ff */
[----:B------:R-:W-:-:S01]  /*1b070*/  FFMA.FTZ R59, R99, UR52, -R8 ;  /* 0x00000034633b7c23 */ /* 0x000fc20008010808 */
[--C-:B------:R-:W-:Y:S01]  /*1b080*/  FFMA.FTZ R7, R7, UR52, -R8.reuse ;  /* 0x0000003407077c23 */ /* 0x100fe20008010808 */
[----:B------:R-:W-:-:S01]  /*1b090*/  FFMA.FTZ R10, R9, UR52, -R8 ;  /* 0x00000034090a7c23 */ /* 0x000fc20008010808 */
[----:B------:R-:W-:Y:S01]  /*1b0a0*/  FFMA.FTZ R9, R119, UR52, -R8 ;  /* 0x0000003477097c23 */ /* 0x000fe20008010808 */
[----:B0-----:R-:W-:-:S04]  /*1b0b0*/  FMNMX.FTZ R4, R67, R4, !PT ;  /* 0x0000000443047209 */ /* 0x001fc80007810000 */
[C---:B------:R-:W-:Y:S01]  /*1b0c0*/  FSETP.NEU.FTZ.AND P1, PT, R4.reuse, -INF , PT ;  /* 0xff8000000400780b */ /* 0x040fe20003f3d000 */
[----:B------:R-:W-:-:S05]  /*1b0d0*/  FFMA.FTZ R27, R4, R27, -8 ;  /* 0xc1000000041b7423 */ /* 0x000fca000001001b */
[----:B------:R-:W-:-:S05]  /*1b0e0*/  FSEL R99, R27, RZ, P1 ;  /* 0x000000ff1b637208 */ /* 0x000fca0000800000 */
[--C-:B------:R-:W-:Y:S01]  /*1b0f0*/  FFMA.FTZ R216, R26, UR52, -R99.reuse ;  /* 0x000000341ad87c23 */ /* 0x100fe20008010863 */
[----:B------:R-:W-:-:S01]  /*1b100*/  FFMA.FTZ R27, R33, UR52, -R99 ;  /* 0x00000034211b7c23 */ /* 0x000fc20008010863 */
[----:B------:R-:W-:Y:S01]  /*1b110*/  FFMA.FTZ R88, R88, UR52, -R99 ;  /* 0x0000003458587c23 */ /* 0x000fe20008010863 */
[----:B------:R-:W-:Y:S01]  /*1b120*/  MUFU.EX2 R7, R7 ;  /* 0x0000000700077308 */ /* 0x000fe20000000800 */
[----:B------:R-:W-:-:S01]  /*1b130*/  FFMA.FTZ R12, R123, UR52, -R8 ;  /* 0x000000347b0c7c23 */ /* 0x000fc20008010808 */
[----:B------:R-:W-:-:S06]  /*1b140*/  FFMA.FTZ R28, R28, UR52, -R99 ;  /* 0x000000341c1c7c23 */ /* 0x000fcc0008010863 */
[----:B------:R-:W0:Y:S01]  /*1b150*/  MUFU.EX2 R10, R10 ;  /* 0x0000000a000a7308 */ /* 0x000e220000000800 */
[----:B------:R-:W-:-:S01]  /*1b160*/  FFMA.FTZ R24, R125, UR52, -R8 ;  /* 0x000000347d187c23 */ /* 0x000fc20008010808 */
[----:B------:R-:W-:-:S06]  /*1b170*/  FFMA.FTZ R218, R89, UR52, -R99 ;  /* 0x0000003459da7c23 */ /* 0x000fcc0008010863 */
[----:B------:R-:W-:Y:S01]  /*1b180*/  MUFU.EX2 R216, R216 ;  /* 0x000000d800d87308 */ /* 0x000fe20000000800 */
[----:B------:R-:W-:-:S07]  /*1b190*/  FFMA.FTZ R56, R101, UR52, -R8 ;  /* 0x0000003465387c23 */ /* 0x000fce0008010808 */
[----:B------:R-:W1:Y:S01]  /*1b1a0*/  MUFU.EX2 R27, R27 ;  /* 0x0000001b001b7308 */ /* 0x000e620000000800 */
[----:B------:R-:W-:-:S07]  /*1b1b0*/  FFMA.FTZ R25, R127, UR52, -R8 ;  /* 0x000000347f197c23 */ /* 0x000fce0008010808 */
[----:B------:R-:W2:Y:S01]  /*1b1c0*/  MUFU.EX2 R9, R9 ;  /* 0x0000000900097308 */ /* 0x000ea20000000800 */
[----:B------:R-:W-:-:S07]  /*1b1d0*/  FFMA.FTZ R33, R36, UR52, -R99 ;  /* 0x0000003424217c23 */ /* 0x000fce0008010863 */
[----:B------:R-:W-:Y:S01]  /*1b1e0*/  MUFU.EX2 R88, R88 ;  /* 0x0000005800587308 */ /* 0x000fe20000000800 */
[----:B------:R-:W-:-:S01]  /*1b1f0*/  FFMA.FTZ R58, R58, UR52, -R99 ;  /* 0x000000343a3a7c23 */ /* 0x000fc20008010863 */
[----:B------:R-:W-:-:S06]  /*1b200*/  IMAD.U32 R67, RZ, RZ, UR38 ;  /* 0x00000026ff437e24 */ /* 0x000fcc000f8e00ff */
[----:B------:R-:W3:Y:S01]  /*1b210*/  MUFU.EX2 R12, R12 ;  /* 0x0000000c000c7308 */ /* 0x000ee20000000800 */
[----:B------:R-:W-:-:S01]  /*1b220*/  FFMA.FTZ R14, R121, UR52, -R8 ;  /* 0x00000034790e7c23 */ /* 0x000fc20008010808 */
[----:B------:R-:W-:-:S06]  /*1b230*/  FFMA.FTZ R98, R35, UR52, -R8 ;  /* 0x0000003423627c23 */ /* 0x000fcc0008010808 */
[----:B------:R-:W4:Y:S01]  /*1b240*/  MUFU.EX2 R101, R28 ;  /* 0x0000001c00657308 */ /* 0x000f220000000800 */
[----:B------:R-:W-:-:S01]  /*1b250*/  FFMA.FTZ R102, R5, UR52, -R8 ;  /* 0x0000003405667c23 */ /* 0x000fc20008010808 */
[--C-:B------:R-:W-:Y:S01]  /*1b260*/  FFMA.FTZ R91, R91, UR52, -R99.reuse ;  /* 0x000000345b5b7c23 */ /* 0x100fe20008010863 */
[----:B------:R-:W-:-:S01]  /*1b270*/  FFMA.FTZ R35, R73, UR52, -R99 ;  /* 0x0000003449237c23 */ /* 0x000fc20008010863 */
[----:B------:R-:W-:-:S04]  /*1b280*/  FFMA.FTZ R21, R117, UR52, -R8 ;  /* 0x0000003475157c23 */ /* 0x000fc80008010808 */
[----:B------:R-:W5:Y:S01]  /*1b290*/  MUFU.EX2 R24, R24 ;  /* 0x0000001800187308 */ /* 0x000f620000000800 */
[----:B------:R-:W-:-:S01]  /*1b2a0*/  FFMA.FTZ R20, R115, UR52, -R8 ;  /* 0x0000003473147c23 */ /* 0x000fc20008010808 */
[--C-:B------:R-:W-:Y:S01]  /*1b2b0*/  FFMA.FTZ R113, R113, UR52, -R8.reuse ;  /* 0x0000003471717c23 */ /* 0x100fe20008010808 */
[----:B------:R-:W-:-:S01]  /*1b2c0*/  FFMA.FTZ R66, R107, UR52, -R8 ;  /* 0x000000346b427c23 */ /* 0x000fc20008010808 */
[--C-:B------:R-:W-:Y:S01]  /*1b2d0*/  FFMA.FTZ R103, R103, UR52, -R8.reuse ;  /* 0x0000003467677c23 */ /* 0x100fe20008010808 */
[----:B------:R-:W-:-:S03]  /*1b2e0*/  FFMA.FTZ R87, R87, UR52, -R8 ;  /* 0x0000003457577c23 */ /* 0x000fc60008010808 */
[----:B------:R-:W5:Y:S01]  /*1b2f0*/  MUFU.EX2 R218, R218 ;  /* 0x000000da00da7308 */ /* 0x000f620000000800 */
[----:B------:R-:W-:-:S01]  /*1b300*/  FFMA.FTZ R71, R71, UR52, -R8 ;  /* 0x0000003447477c23 */ /* 0x000fc20008010808 */
[--C-:B------:R-:W-:Y:S01]  /*1b310*/  FFMA.FTZ R32, R69, UR52, -R8.reuse ;  /* 0x0000003445207c23 */ /* 0x100fe20008010808 */
[----:B------:R-:W-:-:S01]  /*1b320*/  FFMA.FTZ R52, R65, UR52, -R8 ;  /* 0x0000003441347c23 */ /* 0x000fc20008010808 */
[--C-:B------:R-:W-:Y:S01]  /*1b330*/  FFMA.FTZ R63, R63, UR52, -R8.reuse ;  /* 0x000000343f3f7c23 */ /* 0x100fe20008010808 */
[----:B------:R-:W-:-:S01]  /*1b340*/  FFMA.FTZ R50, R55, UR52, -R8 ;  /* 0x0000003437327c23 */ /* 0x000fc20008010808 */
[--C-:B------:R-:W-:Y:S01]  /*1b350*/  FFMA.FTZ R51, R51, UR52, -R8.reuse ;  /* 0x0000003433337c23 */ /* 0x100fe20008010808 */
[----:B------:R-:W-:-:S01]  /*1b360*/  FFMA.FTZ R96, R47, UR52, -R8 ;  /* 0x000000342f607c23 */ /* 0x000fc20008010808 */
[----:B------:R-:W5:Y:S01]  /*1b370*/  MUFU.EX2 R25, R25 ;  /* 0x0000001900197308 */ /* 0x000f620000000800 */
[----:B------:R-:W-:-:S01]  /*1b380*/  FFMA.FTZ R41, R41, UR52, -R8 ;  /* 0x0000003429297c23 */ /* 0x000fc20008010808 */
[--C-:B------:R-:W-:Y:S01]  /*1b390*/  FFMA.FTZ R43, R43, UR52, -R8.reuse ;  /* 0x000000342b2b7c23 */ /* 0x100fe20008010808 */
[----:B------:R-:W-:-:S01]  /*1b3a0*/  FFMA.FTZ R31, R31, UR52, -R8 ;  /* 0x000000341f1f7c23 */ /* 0x000fc20008010808 */
[--C-:B------:R-:W-:Y:S01]  /*1b3b0*/  FFMA.FTZ R11, R11, UR52, -R8.reuse ;  /* 0x000000340b0b7c23 */ /* 0x100fe20008010808 */
[----:B------:R-:W-:-:S01]  /*1b3c0*/  FFMA.FTZ R5, R6, UR52, -R8 ;  /* 0x0000003406057c23 */ /* 0x000fc20008010808 */
[----:B------:R-:W-:Y:S01]  /*1b3d0*/  FFMA.FTZ R3, R3, UR52, -R8 ;  /* 0x0000003403037c23 */ /* 0x000fe20008010808 */
[----:B------:R-:W-:-:S01]  /*1b3e0*/  FFMA.FTZ R47, R77, UR52, -R99 ;  /* 0x000000344d2f7c23 */ /* 0x000fc20008010863 */
[----:B------:R2:W-:Y:S01]  /*1b3f0*/  MUFU.EX2 R73, R58 ;  /* 0x0000003a00497308 */ /* 0x0005e20000000800 */
[----:B0-----:R-:W-:-:S01]  /*1b400*/  FADD.FTZ R8, R7, R10 ;  /* 0x0000000a07087221 */ /* 0x001fc20000010000 */
[----:B-1----:R-:W-:Y:S01]  /*1b410*/  FADD.FTZ R77, R216, R27 ;  /* 0x0000001bd84d7221 */ /* 0x002fe20000010000 */
[----:B------:R-:W-:-:S05]  /*1b420*/  FFMA.FTZ R90, R90, UR52, -R99 ;  /* 0x000000345a5a7c23 */ /* 0x000fca0008010863 */
[----:B------:R-:W0:Y:S01]  /*1b430*/  MUFU.EX2 R33, R33 ;  /* 0x0000002100217308 */ /* 0x000e220000000800 */
[----:B--2---:R-:W-:Y:S01]  /*1b440*/  PRMT R58, R67, 0x654, R0 ;  /* 0x00000654433a7816 */ /* 0x004fe20000000000 */
[----:B------:R-:W-:Y:S01]  /*1b450*/  FADD.FTZ R89, R9, R8 ;  /* 0x0000000809597221 */ /* 0x000fe20000010000 */
[----:B------:R-:W-:-:S02]  /*1b460*/  FFMA.FTZ R212, R72, UR52, -R99 ;  /* 0x0000003448d47c23 */ /* 0x000fc40008010863 */
[----:B------:R1:W-:Y:S03]  /*1b470*/  SYNCS.ARRIVE.TRANS64.RED.A1T0 RZ, [R58+URZ], RZ ;  /* 0x000000ff3aff79a7 */ /* 0x0003e6000810043f */
[----:B------:R-:W2:Y:S01]  /*1b480*/  MUFU.EX2 R14, R14 ;  /* 0x0000000e000e7308 */ /* 0x000ea20000000800 */
[----:B------:R-:W-:-:S01]  /*1b490*/  FFMA.FTZ R8, R39, UR52, -R99 ;  /* 0x0000003427087c23 */ /* 0x000fc20008010863 */
[----:B---3--:R-:W-:Y:S01]  /*1b4a0*/  FADD.FTZ R89, R12, R89 ;  /* 0x000000590c597221 */ /* 0x008fe20000010000 */
[----:B-1----:R-:W-:-:S05]  /*1b4b0*/  FADD.FTZ R58, R88, R77 ;  /* 0x0000004d583a7221 */ /* 0x002fca0000010000 */
[----:B------:R-:W1:Y:S01]  /*1b4c0*/  MUFU.EX2 R91, R91 ;  /* 0x0000005b005b7308 */ /* 0x000e620000000800 */
[----:B----4-:R-:W-:-:S01]  /*1b4d0*/  FADD.FTZ R39, R101, R58 ;  /* 0x0000003a65277221 */ /* 0x010fc20000010000 */
[----:B------:R-:W-:Y:S01]  /*1b4e0*/  FFMA.FTZ R65, R60, UR52, -R99 ;  /* 0x000000343c417c23 */ /* 0x000fe20008010863 */
[----:B-----5:R-:W-:-:S05]  /*1b4f0*/  FADD.FTZ R60, R24, R89 ;  /* 0x00000059183c7221 */ /* 0x020fca0000010000 */
[----:B------:R-:W3:Y:S01]  /*1b500*/  MUFU.EX2 R21, R21 ;  /* 0x0000001500157308 */ /* 0x000ee20000000800 */
[----:B------:R-:W-:-:S01]  /*1b510*/  FADD.FTZ R58, R218, R39 ;  /* 0x00000027da3a7221 */ /* 0x000fc20000010000 */
[----:B------:R-:W-:-:S06]  /*1b520*/  FFMA.FTZ R74, R74, UR52, -R99 ;  /* 0x000000344a4a7c23 */ /* 0x000fcc0008010863 */
[----:B------:R-:W4:Y:S01]  /*1b530*/  MUFU.EX2 R90, R90 ;  /* 0x0000005a005a7308 */ /* 0x000f220000000800 */
[----:B------:R-:W-:-:S01]  /*1b540*/  FADD.FTZ R77, R25, R60 ;  /* 0x0000003c194d7221 */ /* 0x000fc20000010000 */
[----:B0-----:R-:W-:-:S06]  /*1b550*/  FADD.FTZ R58, R33, R58 ;  /* 0x0000003a213a7221 */ /* 0x001fcc0000010000 */
[----:B------:R-:W0:Y:S01]  /*1b560*/  MUFU.EX2 R20, R20 ;  /* 0x0000001400147308 */ /* 0x000e220000000800 */
[----:B------:R-:W-:-:S07]  /*1b570*/  FFMA.FTZ R75, R75, UR52, -R99 ;  /* 0x000000344b4b7c23 */ /* 0x000fce0008010863 */
[----:B------:R-:W-:Y:S01]  /*1b580*/  MUFU.EX2 R212, R212 ;  /* 0x000000d400d47308 */ /* 0x000fe20000000800 */
[----:B--2---:R-:W-:-:S01]  /*1b590*/  FADD.FTZ R60, R14, R77 ;  /* 0x0000004d0e3c7221 */ /* 0x004fc20000010000 */
[----:B-1----:R-:W-:-:S06]  /*1b5a0*/  FADD.FTZ R77, R91, R58 ;  /* 0x0000003a5b4d7221 */ /* 0x002fcc0000010000 */
[----:B------:R-:W1:Y:S01]  /*1b5b0*/  MUFU.EX2 R29, R113 ;  /* 0x00000071001d7308 */ /* 0x000e620000000800 */
[----:B------:R-:W-:-:S07]  /*1b5c0*/  FFMA.FTZ R6, R76, UR52, -R99 ;  /* 0x000000344c067c23 */ /* 0x000fce0008010863 */
[----:B------:R-:W2:Y:S01]  /*1b5d0*/  MUFU.EX2 R35, R35 ;  /* 0x0000002300237308 */ /* 0x000ea20000000800 */
[----:B------:R-:W-:-:S01]  /*1b5e0*/  FFMA.FTZ R34, R34, UR52, -R99 ;  /* 0x0000003422227c23 */ /* 0x000fc20008010863 */
[----:B---3--:R-:W-:Y:S01]  /*1b5f0*/  FADD.FTZ R89, R21, R60 ;  /* 0x0000003c15597221 */ /* 0x008fe20000010000 */
[----:B----4-:R-:W-:-:S05]  /*1b600*/  FADD.FTZ R77, R90, R77 ;  /* 0x0000004d5a4d7221 */ /* 0x010fca0000010000 */
[----:B------:R-:W3:Y:S01]  /*1b610*/  MUFU.EX2 R74, R74 ;  /* 0x0000004a004a7308 */ /* 0x000ee20000000800 */
[----:B0-----:R-:W-:-:S01]  /*1b620*/  FADD.FTZ R58, R20, R89 ;  /* 0x00000059143a7221 */ /* 0x001fc20000010000 */
[----:B------:R-:W-:-:S06]  /*1b630*/  FFMA.FTZ R79, R79, UR52, -R99 ;  /* 0x000000344f4f7c23 */ /* 0x000fcc0008010863 */
[----:B------:R-:W0:Y:S08]  /*1b640*/  MUFU.EX2 R66, R66 ;  /* 0x0000004200427308 */ /* 0x000e300000000800 */
[----:B------:R-:W4:Y:S01]  /*1b650*/  MUFU.EX2 R75, R75 ;  /* 0x0000004b004b7308 */ /* 0x000f220000000800 */
[----:B-1----:R-:W-:-:S01]  /*1b660*/  FADD.FTZ R58, R29, R58 ;  /* 0x0000003a1d3a7221 */ /* 0x002fc20000010000 */
[----:B------:R-:W-:-:S06]  /*1b670*/  FFMA.FTZ R78, R78, UR52, -R99 ;  /* 0x000000344e4e7c23 */ /* 0x000fcc0008010863 */
[----:B------:R-:W1:Y:S08]  /*1b680*/  MUFU.EX2 R54, R54 ;  /* 0x0000003600367308 */ /* 0x000e700000000800 */
[----:B------:R-:W5:Y:S08]  /*1b690*/  MUFU.EX2 R6, R6 ;  /* 0x0000000600067308 */ /* 0x000f700000000800 */
[----:B------:R2:W-:Y:S01]  /*1b6a0*/  MUFU.EX2 R39, R34 ;  /* 0x0000002200277308 */ /* 0x0005e20000000800 */
[----:B------:R-:W-:Y:S01]  /*1b6b0*/  F2FP.SATFINITE.E4M3.F32.PACK_AB_MERGE_C R217, R12, R9, RZ ;  /* 0x000000090cd9723e */ /* 0x000fe200048070ff */
[----:B--2---:R-:W-:-:S06]  /*1b6c0*/  FADD.FTZ R34, R212, R77 ;  /* 0x0000004dd4227221 */ /* 0x004fcc0000010000 */
[----:B------:R-:W2:Y:S01]  /*1b6d0*/  MUFU.EX2 R57, R103 ;  /* 0x0000006700397308 */ /* 0x000ea20000000800 */
[----:B------:R-:W-:-:S07]  /*1b6e0*/  FADD.FTZ R77, R35, R34 ;  /* 0x00000022234d7221 */ /* 0x000fce0000010000 */
[----:B------:R-:W2:Y:S01]  /*1b6f0*/  MUFU.EX2 R47, R47 ;  /* 0x0000002f002f7308 */ /* 0x000ea20000000800 */
[----:B------:R-:W-:-:S01]  /*1b700*/  FADD.FTZ R89, R53, R58 ;  /* 0x0000003a35597221 */ /* 0x000fc20000010000 */
[----:B---3--:R-:W-:Y:S01]  /*1b710*/  FADD.FTZ R12, R74, R77 ;  /* 0x0000004d4a0c7221 */ /* 0x008fe20000010000 */
[----:B------:R-:W-:-:S05]  /*1b720*/  FFMA.FTZ R26, R80, UR52, -R99 ;  /* 0x00000034501a7c23 */ /* 0x000fca0008010863 */
[----:B------:R-:W3:Y:S01]  /*1b730*/  MUFU.EX2 R56, R56 ;  /* 0x0000003800387308 */ /* 0x000ee20000000800 */
[----:B0-----:R-:W-:-:S01]  /*1b740*/  FADD.FTZ R89, R66, R89 ;  /* 0x0000005942597221 */ /* 0x001fc20000010000 */
[----:B----4-:R-:W-:-:S06]  /*1b750*/  FADD.FTZ R9, R75, R12 ;  /* 0x0000000c4b097221 */ /* 0x010fcc0000010000 */
[----:B------:R-:W0:Y:S01]  /*1b760*/  MUFU.EX2 R79, R79 ;  /* 0x0000004f004f7308 */ /* 0x000e220000000800 */
[----:B------:R-:W-:-:S01]  /*1b770*/  FFMA.FTZ R55, R68, UR52, -R99 ;  /* 0x0000003444377c23 */ /* 0x000fc20008010863 */
[----:B------:R-:W-:-:S06]  /*1b780*/  F2FP.SATFINITE.E4M3.F32.PACK_AB_MERGE_C R219, R21, R14, RZ ;  /* 0x0000000e15db723e */ /* 0x000fcc00048070ff */
[----:B------:R-:W4:Y:S01]  /*1b790*/  MUFU.EX2 R59, R59 ;  /* 0x0000003b003b7308 */ /* 0x000f220000000800 */
[----:B-1----:R-:W-:-:S01]  /*1b7a0*/  FADD.FTZ R14, R54, R89 ;  /* 0x00000059360e7221 */ /* 0x002fc20000010000 */
[----:B-----5:R-:W-:-:S06]  /*1b7b0*/  FADD.FTZ R12, R6, R9 ;  /* 0x00000009060c7221 */ /* 0x020fcc0000010000 */
[----:B------:R-:W1:Y:S01]  /*1b7c0*/  MUFU.EX2 R78, R78 ;  /* 0x0000004e004e7308 */ /* 0x000e620000000800 */
[----:B------:R-:W-:-:S01]  /*1b7d0*/  FFMA.FTZ R70, R70, UR52, -R99 ;  /* 0x0000003446467c23 */ /* 0x000fc20008010863 */
[----:B--2---:R-:W-:Y:S01]  /*1b7e0*/  FADD.FTZ R21, R57, R14 ;  /* 0x0000000e39157221 */ /* 0x004fe20000010000 */
[----:B------:R-:W-:-:S05]  /*1b7f0*/  FADD.FTZ R12, R47, R12 ;  /* 0x0000000c2f0c7221 */ /* 0x000fca0000010000 */
[----:B------:R-:W2:Y:S01]  /*1b800*/  MUFU.EX2 R26, R26 ;  /* 0x0000001a001a7308 */ /* 0x000ea20000000800 */
[----:B------:R-:W-:Y:S01]  /*1b810*/  F2FP.SATFINITE.E4M3.F32.PACK_AB_MERGE_C R217, R10, R7, R217 ;  /* 0x000000070ad9723e */ /* 0x000fe200048070d9 */
[----:B---3--:R-:W-:Y:S01]  /*1b820*/  FADD.FTZ R14, R56, R21 ;  /* 0x00000015380e7221 */ /* 0x008fe20000010000 */
[----:B0-----:R-:W-:-:S05]  /*1b830*/  FADD.FTZ R7, R79, R12 ;  /* 0x0000000c4f077221 */ /* 0x001fca0000010000 */
[----:B------:R-:W0:Y:S01]  /*1b840*/  MUFU.EX2 R61, R61 ;  /* 0x0000003d003d7308 */ /* 0x000e220000000800 */
[----:B------:R-:W-:-:S07]  /*1b850*/  FFMA.FTZ R28, R82, UR52, -R99 ;  /* 0x00000034521c7c23 */ /* 0x000fce0008010863 */
[----:B------:R-:W3:Y:S01]  /*1b860*/  MUFU.EX2 R55, R55 ;  /* 0x0000003700377308 */ /* 0x000ee20000000800 */
[C---:B----4-:R-:W-:Y:S01]  /*1b870*/  F2FP.SATFINITE.E4M3.F32.PACK_AB_MERGE_C R215, R59.reuse, R56, RZ ;  /* 0x000000383bd7723e */ /* 0x050fe200048070ff */
[----:B------:R-:W-:Y:S01]  /*1b880*/  FADD.FTZ R59, R59, R14 ;  /* 0x0000000e3b3b7221 */ /* 0x000fe20000010000 */
[----:B-1----:R-:W-:-:S05]  /*1b890*/  FADD.FTZ R7, R78, R7 ;  /* 0x000000074e077221 */ /* 0x002fca0000010000 */
[----:B------:R-:W1:Y:S08]  /*1b8a0*/  MUFU.EX2 R30, R30 ;  /* 0x0000001e001e7308 */ /* 0x000e700000000800 */
[----:B------:R-:W4:Y:S01]  /*1b8b0*/  MUFU.EX2 R70, R70 ;  /* 0x0000004600467308 */ /* 0x000f220000000800 */
[----:B------:R-:W-:-:S01]  /*1b8c0*/  FADD.FTZ R12, R40, R59 ;  /* 0x0000003b280c7221 */ /* 0x000fc20000010000 */
[----:B--2---:R-:W-:-:S06]  /*1b8d0*/  FADD.FTZ R10, R26, R7 ;  /* 0x000000071a0a7221 */ /* 0x004fcc0000010000 */
[----:B------:R-:W2:Y:S01]  /*1b8e0*/  MUFU.EX2 R87, R87 ;  /* 0x0000005700577308 */ /* 0x000ea20000000800 */
[----:B------:R-:W-:-:S01]  /*1b8f0*/  FFMA.FTZ R36, R62, UR52, -R99 ;  /* 0x000000343e247c23 */ /* 0x000fc20008010863 */
[----:B------:R-:W-:Y:S01]  /*1b900*/  FFMA.FTZ R69, R84, UR52, -R99 ;  /* 0x0000003454457c23 */ /* 0x000fe20008010863 */
[----:B0-----:R-:W-:-:S05]  /*1b910*/  FADD.FTZ R21, R61, R12 ;  /* 0x0000000c3d157221 */ /* 0x001fca0000010000 */
[----:B------:R-:W0:Y:S01]  /*1b920*/  MUFU.EX2 R38, R38 ;  /* 0x0000002600267308 */ /* 0x000e220000000800 */
[----:B---3--:R-:W-:-:S07]  /*1b930*/  FADD.FTZ R7, R55, R10 ;  /* 0x0000000a37077221 */ /* 0x008fce0000010000 */
[----:B------:R-:W3:Y:S01]  /*1b940*/  MUFU.EX2 R28, R28 ;  /* 0x0000001c001c7308 */ /* 0x000ee20000000800 */
[----:B-1----:R-:W-:-:S01]  /*1b950*/  FADD.FTZ R12, R30, R21 ;  /* 0x000000151e0c7221 */ /* 0x002fc20000010000 */
[----:B----4-:R-:W-:-:S06]  /*1b960*/  FADD.FTZ R10, R70, R7 ;  /* 0x00000007460a7221 */ /* 0x010fcc0000010000 */
[----:B------:R-:W1:Y:S08]  /*1b970*/  MUFU.EX2 R45, R45 ;  /* 0x0000002d002d7308 */ /* 0x000e700000000800 */
[----:B------:R-:W4:Y:S01]  /*1b980*/  MUFU.EX2 R65, R65 ;  /* 0x0000004100417308 */ /* 0x000f220000000800 */
[----:B------:R-:W-:-:S01]  /*1b990*/  FFMA.FTZ R86, R86, UR52, -R99 ;  /* 0x0000003456567c23 */ /* 0x000fc20008010863 */
[C---:B--2---:R-:W-:Y:S01]  /*1b9a0*/  F2FP.SATFINITE.E4M3.F32.PACK_AB_MERGE_C R209, R87.reuse, R30, RZ ;  /* 0x0000001e57d1723e */ /* 0x044fe200048070ff */
[----:B------:R-:W-:-:S01]  /*1b9b0*/  FADD.FTZ R87, R87, R12 ;  /* 0x0000000c57577221 */ /* 0x000fc20000010000 */
[----:B------:R-:W-:-:S04]  /*1b9c0*/  F2FP.SATFINITE.E4M3.F32.PACK_AB_MERGE_C R208, R73, R70, RZ ;  /* 0x0000004649d0723e */ /* 0x000fc800048070ff */
[----:B------:R-:W2:Y:S01]  /*1b9d0*/  MUFU.EX2 R48, R48 ;  /* 0x0000003000307308 */ /* 0x000ea20000000800 */
[----:B------:R-:W-:-:S01]  /*1b9e0*/  FADD.FTZ R73, R73, R10 ;  /* 0x0000000a49497221 */ /* 0x000fc20000010000 */
[----:B------:R-:W-:-:S06]  /*1b9f0*/  FFMA.FTZ R67, R64, UR52, -R99 ;  /* 0x0000003440437c23 */ /* 0x000fcc0008010863 */
[----:B------:R-:W5:Y:S01]  /*1ba00*/  MUFU.EX2 R36, R36 ;  /* 0x0000002400247308 */ /* 0x000f620000000800 */
[----:B0-----:R-:W-:-:S01]  /*1ba10*/  FADD.FTZ R12, R38, R87 ;  /* 0x00000057260c7221 */ /* 0x001fc20000010000 */
[----:B---3--:R-:W-:-:S06]  /*1ba20*/  FADD.FTZ R10, R28, R73 ;  /* 0x000000491c0a7221 */ /* 0x008fcc0000010000 */
[----:B------:R-:W0:Y:S01]  /*1ba30*/  MUFU.EX2 R71, R71 ;  /* 0x0000004700477308 */ /* 0x000e220000000800 */
[----:B------:R-:W-:-:S07]  /*1ba40*/  FFMA.FTZ R92, R92, UR52, -R99 ;  /* 0x000000345c5c7c23 */ /* 0x000fce0008010863 */
[----:B------:R-:W3:Y:S01]  /*1ba50*/  MUFU.EX2 R69, R69 ;  /* 0x0000004500457308 */ /* 0x000ee20000000800 */
[----:B-1----:R-:W-:-:S01]  /*1ba60*/  FADD.FTZ R21, R45, R12 ;  /* 0x0000000c2d157221 */ /* 0x002fc20000010000 */
[----:B----4-:R-:W-:-:S06]  /*1ba70*/  FADD.FTZ R7, R65, R10 ;  /* 0x0000000a41077221 */ /* 0x010fcc0000010000 */
[----:B------:R-:W1:Y:S08]  /*1ba80*/  MUFU.EX2 R32, R32 ;  /* 0x0000002000207308 */ /* 0x000e700000000800 */
[----:B------:R-:W4:Y:S01]  /*1ba90*/  MUFU.EX2 R0, R86 ;  /* 0x0000005600007308 */ /* 0x000f220000000800 */
[----:B--2---:R-:W-:-:S01]  /*1baa0*/  FADD.FTZ R12, R48, R21 ;  /* 0x00000015300c7221 */ /* 0x004fc20000010000 */
[----:B-----5:R-:W-:-:S06]  /*1bab0*/  FADD.FTZ R10, R36, R7 ;  /* 0x00000007240a7221 */ /* 0x020fcc0000010000 */
[----:B------:R-:W2:Y:S08]  /*1bac0*/  MUFU.EX2 R37, R37 ;  /* 0x0000002500257308 */ /* 0x000eb00000000800 */
[----:B------:R-:W5:Y:S01]  /*1bad0*/  MUFU.EX2 R67, R67 ;  /* 0x0000004300437308 */ /* 0x000f620000000800 */
[C---:B0-----:R-:W-:Y:S01]  /*1bae0*/  F2FP.SATFINITE.E4M3.F32.PACK_AB_MERGE_C R211, R71.reuse, R48, RZ ;  /* 0x0000003047d3723e */ /* 0x041fe200048070ff */
[----:B------:R-:W-:Y:S01]  /*1baf0*/  FADD.FTZ R71, R71, R12 ;  /* 0x0000000c47477221 */ /* 0x000fe20000010000 */
[----:B---3--:R-:W-:-:S05]  /*1bb00*/  F2FP.SATFINITE.E4M3.F32.PACK_AB_MERGE_C R210, R69, R36, RZ ;  /* 0x0000002445d2723e */ /* 0x008fca00048070ff */
[----:B------:R-:W0:Y:S01]  /*1bb10*/  MUFU.EX2 R52, R52 ;  /* 0x0000003400347308 */ /* 0x000e220000000800 */
[----:B------:R-:W-:-:S01]  /*1bb20*/  FADD.FTZ R69, R69, R10 ;  /* 0x0000000a45457221 */ /* 0x000fc20000010000 */
[----:B------:R-:W-:-:S06]  /*1bb30*/  FFMA.FTZ R93, R93, UR52, -R99 ;  /* 0x000000345d5d7c23 */ /* 0x000fcc0008010863 */
[----:B------:R-:W3:Y:S01]  /*1bb40*/  MUFU.EX2 R92, R92 ;  /* 0x0000005c005c7308 */ /* 0x000ee20000000800 */
[----:B------:R-:W-:-:S01]  /*1bb50*/  FFMA.FTZ R44, R44, UR52, -R99 ;  /* 0x000000342c2c7c23 */ /* 0x000fc20008010863 */
[----:B-1----:R-:W-:-:S06]  /*1bb60*/  FADD.FTZ R12, R32, R71 ;  /* 0x00000047200c7221 */ /* 0x002fcc0000010000 */
[----:B------:R-:W1:Y:S01]  /*1bb70*/  MUFU.EX2 R63, R63 ;  /* 0x0000003f003f7308 */ /* 0x000e620000000800 */
[----:B----4-:R-:W-:-:S01]  /*1bb80*/  FADD.FTZ R10, R0, R69 ;  /* 0x00000045000a7221 */ /* 0x010fc20000010000 */
[----:B------:R-:W-:Y:S01]  /*1bb90*/  FFMA.FTZ R42, R42, UR52, -R99 ;  /* 0x000000342a2a7c23 */ /* 0x000fe20008010863 */
[----:B--2---:R-:W-:-:S05]  /*1bba0*/  FADD.FTZ R21, R37, R12 ;  /* 0x0000000c25157221 */ /* 0x004fca0000010000 */
[----:B------:R-:W2:Y:S01]  /*1bbb0*/  MUFU.EX2 R50, R50 ;  /* 0x0000003200327308 */ /* 0x000ea20000000800 */
[----:B-----5:R-:W-:-:S01]  /*1bbc0*/  FADD.FTZ R7, R67, R10 ;  /* 0x0000000a43077221 */ /* 0x020fc20000010000 */
[----:B------:R-:W-:-:S06]  /*1bbd0*/  F2FP.SATFINITE.E4M3.F32.PACK_AB_MERGE_C R213, R66, R53, RZ ;  /* 0x0000003542d5723e */ /* 0x000fcc00048070ff */
[----:B------:R-:W4:Y:S01]  /*1bbe0*/  MUFU.EX2 R8, R8 ;  /* 0x0000000800087308 */ /* 0x000f220000000800 */
[----:B0-----:R-:W-:-:S01]  /*1bbf0*/  FADD.FTZ R12, R52, R21 ;  /* 0x00000015340c7221 */ /* 0x001fc20000010000 */
[----:B---3--:R-:W-:-:S06]  /*1bc00*/  FADD.FTZ R10, R92, R7 ;  /* 0x000000075c0a7221 */ /* 0x008fcc0000010000 */
[----:B------:R-:W0:Y:S01]  /*1bc10*/  MUFU.EX2 R51, R51 ;  /* 0x0000003300337308 */ /* 0x000e220000000800 */
[----:B------:R-:W-:-:S01]  /*1bc20*/  FFMA.FTZ R46, R46, UR52, -R99 ;  /* 0x000000342e2e7c23 */ /* 0x000fc20008010863 */
[----:B------:R-:W-:Y:S02]  /*1bc30*/  F2FP.SATFINITE.E4M3.F32.PACK_AB_MERGE_C R213, R29, R20, R213 ;  /* 0x000000141dd5723e */ /* 0x000fe400048070d5 */
[----:B------:R-:W3:Y:S04]  /*1bc40*/  @P4 LDC R20, c[0x0][0x44c] ;  /* 0x00011300ff144b82 */ /* 0x000ee80000000800 */
[----:B------:R-:W5:Y:S01]  /*1bc50*/  MUFU.EX2 R93, R93 ;  /* 0x0000005d005d7308 */ /* 0x000f620000000800 */
[C---:B------:R-:W-:Y:S01]  /*1bc60*/  F2FP.SATFINITE.E4M3.F32.PACK_AB_MERGE_C R204, R39.reuse, R92, RZ ;  /* 0x0000005c27cc723e */ /* 0x040fe200048070ff */
[----:B------:R-:W-:Y:S01]  /*1bc70*/  FADD.FTZ R39, R39, R10 ;  /* 0x0000000a27277221 */ /* 0x000fe20000010000 */
[----:B-1----:R-:W-:-:S05]  /*1bc80*/  F2FP.SATFINITE.E4M3.F32.PACK_AB_MERGE_C R205, R63, R52, RZ ;  /* 0x000000343fcd723e */ /* 0x002fca00048070ff */
[----:B------:R-:W-:Y:S01]  /*1bc90*/  MUFU.EX2 R96, R96 ;  /* 0x0000006000607308 */ /* 0x000fe20000000800 */
[----:B------:R-:W-:-:S07]  /*1bca0*/  FADD.FTZ R63, R63, R12 ;  /* 0x0000000c3f3f7221 */ /* 0x000fce0000010000 */
[----:B------:R-:W-:Y:S08]  /*1bcb0*/  MUFU.EX2 R41, R41 ;  /* 0x0000002900297308 */ /* 0x000ff00000000800 */
[----:B------:R-:W-:Y:S08]  /*1bcc0*/  MUFU.EX2 R44, R44 ;  /* 0x0000002c002c7308 */ /* 0x000ff00000000800 */
[----:B------:R-:W1:Y:S01]  /*1bcd0*/  MUFU.EX2 R9, R42 ;  /* 0x0000002a00097308 */ /* 0x000e620000000800 */
[----:B------:R-:W-:-:S01]  /*1bce0*/  FFMA.FTZ R85, R85, UR52, -R99 ;  /* 0x0000003455557c23 */ /* 0x000fc20008010863 */
[----:B------:R-:W-:Y:S01]  /*1bcf0*/  F2FP.SATFINITE.E4M3.F32.PACK_AB_MERGE_C R219, R25, R24, R219 ;  /* 0x0000001819db723e */ /* 0x000fe200048070db */
[----:B--2---:R-:W-:-:S01]  /*1bd00*/  FADD.FTZ R10, R50, R63 ;  /* 0x0000003f320a7221 */ /* 0x004fc20000010000 */
[----:B------:R-:W-:Y:S01]  /*1bd10*/  F2FP.SATFINITE.E4M3.F32.PACK_AB_MERGE_C R204, R67, R0, R204 ;  /* 0x0000000043cc723e */ /* 0x000fe200048070cc */
[----:B------:R-:W2:Y:S01]  /*1bd20*/  @P4 LDC R25, c[0x0][0x450] ;  /* 0x00011400ff194b82 */ /* 0x000ea20000000800 */
[----:B----4-:R-:W-:-:S02]  /*1bd30*/  FADD.FTZ R0, R8, R39 ;  /* 0x0000002708007221 */ /* 0x010fc40000010000 */
[----:B------:R-:W4:Y:S01]  /*1bd40*/  MUFU.EX2 R43, R43 ;  /* 0x0000002b002b7308 */ /* 0x000f220000000800 */
[----:B------:R-:W-:-:S01]  /*1bd50*/  FFMA.FTZ R49, R49, UR52, -R99 ;  /* 0x0000003431317c23 */ /* 0x000fc20008010863 */
[----:B------:R-:W-:Y:S01]  /*1bd60*/  F2FP.SATFINITE.E4M3.F32.PACK_AB_MERGE_C R214, R78, R79, RZ ;  /* 0x0000004f4ed6723e */ /* 0x000fe200048070ff */
[----:B------:R-:W-:-:S05]  /*1bd70*/  FFMA.FTZ R83, R83, UR52, -R99 ;  /* 0x0000003453537c23 */ /* 0x000fca0008010863 */
[----:B------:R-:W3:Y:S01]  /*1bd80*/  MUFU.EX2 R46, R46 ;  /* 0x0000002e002e7308 */ /* 0x000ee20000000800 */
[----:B0-----:R-:W-:-:S01]  /*1bd90*/  FADD.FTZ R21, R51, R10 ;  /* 0x0000000a33157221 */ /* 0x001fc20000010000 */
[----:B-----5:R-:W-:Y:S01]  /*1bda0*/  FADD.FTZ R7, R93, R0 ;  /* 0x000000005d077221 */ /* 0x020fe20000010000 */
[----:B------:R-:W-:-:S05]  /*1bdb0*/  F2FP.SATFINITE.E4M3.F32.PACK_AB_MERGE_C R214, R47, R6, R214 ;  /* 0x000000062fd6723e */ /* 0x000fca00048070d6 */
[----:B------:R-:W0:Y:S01]  /*1bdc0*/  MUFU.EX2 R98, R98 ;  /* 0x0000006200627308 */ /* 0x000e220000000800 */
[----:B-1----:R-:W-:Y:S01]  /*1bdd0*/  F2FP.SATFINITE.E4M3.F32.PACK_AB_MERGE_C R206, R9, R44, RZ ;  /* 0x0000002c09ce723e */ /* 0x002fe200048070ff */
[----:B------:R-:W-:Y:S01]  /*1bde0*/  FADD.FTZ R44, R44, R7 ;  /* 0x000000072c2c7221 */ /* 0x000fe20000010000 */
[----:B------:R-:W-:Y:S01]  /*1bdf0*/  F2FP.SATFINITE.E4M3.F32.PACK_AB_MERGE_C R207, R41, R96, RZ ;  /* 0x0000006029cf723e */ /* 0x000fe200048070ff */
[----:B------:R-:W-:-:S04]  /*1be00*/  FADD.FTZ R96, R96, R21 ;  /* 0x0000001560607221 */ /* 0x000fc80000010000 */
[----:B------:R-:W1:Y:S01]  /*1be10*/  MUFU.EX2 R85, R85 ;  /* 0x0000005500557308 */ /* 0x000e620000000800 */
[----:B------:R-:W-:-:S01]  /*1be20*/  FFMA.FTZ R81, R81, UR52, -R99 ;  /* 0x0000003451517c23 */ /* 0x000fc20008010863 */
[----:B------:R-:W-:Y:S01]  /*1be30*/  FADD.FTZ R96, R41, R96 ;  /* 0x0000006029607221 */ /* 0x000fe20000010000 */
[----:B------:R-:W-:-:S05]  /*1be40*/  FADD.FTZ R9, R9, R44 ;  /* 0x0000002c09097221 */ /* 0x000fca0000010000 */
[----:B------:R-:W5:Y:S01]  /*1be50*/  MUFU.EX2 R31, R31 ;  /* 0x0000001f001f7308 */ /* 0x000f620000000800 */
[----:B------:R-:W-:-:S07]  /*1be60*/  FFMA.FTZ R94, R94, UR52, -R99 ;  /* 0x000000345e5e7c23 */ /* 0x000fce0008010863 */
[----:B------:R-:W-:Y:S08]  /*1be70*/  MUFU.EX2 R49, R49 ;  /* 0x0000003100317308 */ /* 0x000ff00000000800 */
[----:B------:R-:W5:Y:S01]  /*1be80*/  MUFU.EX2 R6, R83 ;  /* 0x0000005300067308 */ /* 0x000f620000000800 */
[----:B----4-:R-:W-:-:S01]  /*1be90*/  FADD.FTZ R7, R43, R96 ;  /* 0x000000602b077221 */ /* 0x010fc20000010000 */
[----:B---3--:R-:W-:-:S06]  /*1bea0*/  FADD.FTZ R0, R46, R9 ;  /* 0x000000092e007221 */ /* 0x008fcc0000010000 */
[----:B------:R-:W3:Y:S01]  /*1beb0*/  MUFU.EX2 R100, R100 ;  /* 0x0000006400647308 */ /* 0x000ee20000000800 */
[----:B------:R-:W-:Y:S01]  /*1bec0*/  @P4 IMAD.HI.U32 R20, R108, R20, RZ ;  /* 0x000000146c144227 */ /* 0x000fe200078e00ff */
[----:B------:R-:W-:-:S03]  /*1bed0*/  F2FP.SATFINITE.E4M3.F32.PACK_AB_MERGE_C R206, R93, R8, R206 ;  /* 0x000000085dce723e */ /* 0x000fc600048070ce */
[----:B0-----:R-:W-:-:S03]  /*1bee0*/  FADD.FTZ R10, R98, R7 ;  /* 0x00000007620a7221 */ /* 0x001fc60000010000 */
[----:B------:R-:W0:Y:S01]  /*1bef0*/  MUFU.EX2 R11, R11 ;  /* 0x0000000b000b7308 */ /* 0x000e220000000800 */
[----:B-1----:R-:W-:-:S01]  /*1bf00*/  FADD.FTZ R8, R85, R0 ;  /* 0x0000000055087221 */ /* 0x002fc20000010000 */
[----:B------:R-:W-:-:S06]  /*1bf10*/  MOV R14, R108 ;  /* 0x0000006c000e7202 */ /* 0x000fcc0000000f00 */
[----:B------:R-:W-:Y:S01]  /*1bf20*/  MUFU.EX2 R81, R81 ;  /* 0x0000005100517308 */ /* 0x000fe20000000800 */
[----:B--2---:R-:W-:Y:S01]  /*1bf30*/  @P4 SHF.R.U32.HI R14, RZ, R25, R20 ;  /* 0x00000019ff0e4219 */ /* 0x004fe20000011614 */
[----:B-----5:R-:W-:-:S06]  /*1bf40*/  FADD.FTZ R7, R31, R10 ;  /* 0x0000000a1f077221 */ /* 0x020fcc0000010000 */
[----:B------:R-:W1:Y:S01]  /*1bf50*/  MUFU.EX2 R102, R102 ;  /* 0x0000006600667308 */ /* 0x000e620000000800 */
[----:B------:R-:W-:Y:S01]  /*1bf60*/  F2FP.SATFINITE.E4M3.F32.PACK_AB_MERGE_C R9, R6, R49, RZ ;  /* 0x000000310609723e */ /* 0x000fe200048070ff */
[----:B------:R-:W-:-:S06]  /*1bf70*/  FADD.FTZ R49, R49, R8 ;  /* 0x0000000831317221 */ /* 0x000fcc0000010000 */
[----:B------:R-:W2:Y:S01]  /*1bf80*/  MUFU.EX2 R94, R94 ;  /* 0x0000005e005e7308 */ /* 0x000ea20000000800 */
[C---:B---3--:R-:W-:Y:S01]  /*1bf90*/  F2FP.SATFINITE.E4M3.F32.PACK_AB_MERGE_C R31, R100.reuse, R31, RZ ;  /* 0x0000001f641f723e */ /* 0x048fe200048070ff */
[----:B------:R-:W-:Y:S01]  /*1bfa0*/  FADD.FTZ R100, R100, R7 ;  /* 0x0000000764647221 */ /* 0x000fe20000010000 */
[----:B------:R-:W-:-:S05]  /*1bfb0*/  IADD3 R8, R14, R104, -R106 ;  /* 0x000000680e087210 */ /* 0x000fca0007ffe86a */
[----:B------:R-:W-:Y:S08]  /*1bfc0*/  MUFU.EX2 R5, R5 ;  /* 0x0000000500057308 */ /* 0x000ff00000000800 */
[----:B------:R3:W4:Y:S01]  /*1bfd0*/  MUFU.EX2 R0, R3 ;  /* 0x0000000300007308 */ /* 0x0007220000000800 */
[----:B------:R-:W-:-:S01]  /*1bfe0*/  FADD.FTZ R6, R6, R49 ;  /* 0x0000003106067221 */ /* 0x000fc20000010000 */
[----:B0-----:R-:W-:Y:S01]  /*1bff0*/  FADD.FTZ R7, R11, R100 ;  /* 0x000000640b077221 */ /* 0x001fe20000010000 */
[----:B------:R-:W-:-:S04]  /*1c000*/  IMAD.HI R10, R8, 0x66666667, RZ ;  /* 0x66666667080a7827 */ /* 0x000fc800078e02ff */
[--C-:B------:R-:W-:Y:S01]  /*1c010*/  FFMA.FTZ R95, R95, UR52, -R99.reuse ;  /* 0x000000345f5f7c23 */ /* 0x100fe20008010863 */
[----:B------:R-:W-:-:S01]  /*1c020*/  FFMA.FTZ R97, R97, UR52, -R99 ;  /* 0x0000003461617c23 */ /* 0x000fc20008010863 */
[----:B-1----:R-:W-:Y:S01]  /*1c030*/  FADD.FTZ R8, R102, R7 ;  /* 0x0000000766087221 */ /* 0x002fe20000010000 */
[----:B---3--:R-:W-:-:S01]  /*1c040*/  FADD.FTZ R3, R81, R6 ;  /* 0x0000000651037221 */ /* 0x008fc20000010000 */
[----:B------:R-:W-:-:S03]  /*1c050*/  SHF.R.U32.HI R7, RZ, 0x1f, R10 ;  /* 0x0000001fff077819 */ /* 0x000fc6000001160a */
[----:B--2---:R-:W-:Y:S01]  /*1c060*/  FADD.FTZ R6, R94, R3 ;  /* 0x000000035e067221 */ /* 0x004fe20000010000 */
[----:B------:R-:W-:Y:S01]  /*1c070*/  MUFU.EX2 R95, R95 ;  /* 0x0000005f005f7308 */ /* 0x000fe20000000800 */
[----:B------:R-:W-:Y:S02]  /*1c080*/  LEA.HI.SX32 R7, R10, R7, 0x1a ;  /* 0x000000070a077211 */ /* 0x000fe400078fd2ff */
[----:B----4-:R-:W-:-:S05]  /*1c090*/  F2FP.SATFINITE.E4M3.F32.PACK_AB_MERGE_C R3, R0, R5, RZ ;  /* 0x000000050003723e */ /* 0x010fca00048070ff */
[----:B------:R-:W0:Y:S01]  /*1c0a0*/  MUFU.EX2 R12, R97 ;  /* 0x00000061000c7308 */ /* 0x000e220000000800 */
[----:B------:R-:W-:Y:S01]  /*1c0b0*/  F2FP.SATFINITE.E4M3.F32.PACK_AB_MERGE_C R203, R102, R11, R3 ;  /* 0x0000000b66cb723e */ /* 0x000fe20004807003 */
[----:B------:R-:W-:Y:S01]  /*1c0c0*/  VIADD R3, R146, 0xfffffffe ;  /* 0xfffffffe92037836 */ /* 0x000fe20000000000 */
[----:B------:R-:W-:-:S04]  /*1c0d0*/  VIMNMX R20, RZ, R7, !PT ;  /* 0x00000007ff147248 */ /* 0x000fc80007fe0100 */
[----:B------:R-:W-:Y:S02]  /*1c0e0*/  ISETP.GE.AND P1, PT, R3, R20, PT ;  /* 0x000000140300720c */ /* 0x000fe40003f26270 */
[----:B------:R-:W-:Y:S01]  /*1c0f0*/  F2FP.SATFINITE.E4M3.F32.PACK_AB_MERGE_C R200, R85, R46, R9 ;  /* 0x0000002e55c8723e */ /* 0x000fe20004807009 */
[----:B------:R-:W-:Y:S01]  /*1c100*/  FADD.FTZ R5, R5, R8 ;  /* 0x0000000805057221 */ /* 0x000fe20000010000 */
[----:B------:R-:W-:Y:S02]  /*1c110*/  F2FP.SATFINITE.E4M3.F32.PACK_AB_MERGE_C R88, R101, R88, RZ ;  /* 0x000000586558723e */ /* 0x000fe400048070ff */
[----:B------:R-:W-:Y:S02]  /*1c120*/  F2FP.SATFINITE.E4M3.F32.PACK_AB_MERGE_C R90, R90, R91, RZ ;  /* 0x0000005b5a5a723e */ /* 0x000fe400048070ff */
[----:B------:R-:W-:Y:S02]  /*1c130*/  F2FP.SATFINITE.E4M3.F32.PACK_AB_MERGE_C R74, R75, R74, RZ ;  /* 0x0000004a4b4a723e */ /* 0x000fe400048070ff */
[----:B0-----:R-:W-:Y:S01]  /*1c140*/  F2FP.SATFINITE.E4M3.F32.PACK_AB_MERGE_C R9, R12, R95, RZ ;  /* 0x0000005f0c09723e */ /* 0x001fe200048070ff */
[----:B------:R-:W-:-:S01]  /*1c150*/  FADD.FTZ R95, R95, R6 ;  /* 0x000000065f5f7221 */ /* 0x000fc20000010000 */
[----:B------:R-:W-:Y:S01]  /*1c160*/  F2FP.SATFINITE.E4M3.F32.PACK_AB_MERGE_C R216, R27, R216, R88 ;  /* 0x000000d81bd8723e */ /* 0x000fe20004807058 */
[----:B------:R-:W-:-:S01]  /*1c170*/  FADD.FTZ R11, R0, R5 ;  /* 0x00000005000b7221 */ /* 0x000fc20000010000 */
[----:B------:R-:W-:Y:S01]  /*1c180*/  F2FP.SATFINITE.E4M3.F32.PACK_AB_MERGE_C R218, R33, R218, R90 ;  /* 0x000000da21da723e */ /* 0x000fe2000480705a */
[----:B------:R-:W-:-:S01]  /*1c190*/  FADD.FTZ R12, R12, R95 ;  /* 0x0000005f0c0c7221 */ /* 0x000fc20000010000 */
[----:B------:R-:W-:-:S02]  /*1c1a0*/  F2FP.SATFINITE.E4M3.F32.PACK_AB_MERGE_C R212, R35, R212, R74 ;  /* 0x000000d423d4723e */ /* 0x000fc4000480704a */
[----:B------:R-:W-:Y:S02]  /*1c1b0*/  CS2R R118, SRZ ;  /* 0x0000000000767805 */ /* 0x000fe4000001ff00 */
[----:B------:R-:W-:Y:S02]  /*1c1c0*/  F2FP.SATFINITE.E4M3.F32.PACK_AB_MERGE_C R215, R57, R54, R215 ;  /* 0x0000003639d7723e */ /* 0x000fe400048070d7 */
[----:B------:R-:W-:Y:S02]  /*1c1d0*/  CS2R R116, SRZ ;  /* 0x0000000000747805 */ /* 0x000fe4000001ff00 */
[----:B------:R-:W-:Y:S02]  /*1c1e0*/  F2FP.SATFINITE.E4M3.F32.PACK_AB_MERGE_C R208, R55, R26, R208 ;  /* 0x0000001a37d0723e */ /* 0x000fe400048070d0 */
[----:B------:R-:W-:Y:S02]  /*1c1f0*/  CS2R R114, SRZ ;  /* 0x0000000000727805 */ /* 0x000fe4000001ff00 */
        /* <DEDUP_REMOVED lines=51> */
[----:B------:R-:W-:Y:S01]  /*1c530*/  CS2R R24, SRZ ;  /* 0x0000000000187805 */ /* 0x000fe2000001ff00 */
[----:B------:R-:W-:Y:S06]  /*1c540*/  @!P1 BRA `(.L_x_2821) ;  /* 0x0000004800989947 */ /* 0x000fec0003800000 */
[----:B------:R0:W5:Y:S01]  /*1c550*/  LDL.LU R8, [R1] ;  /* 0x0000000001087983 */ /* 0x0001620000300800 */
[----:B------:R-:W-:Y:S01]  /*1c560*/  IMAD.MOV.U32 R0, RZ, RZ, R3 ;  /* 0x000000ffff007224 */ /* 0x000fe200078e0003 */
[----:B------:R-:W-:Y:S01]  /*1c570*/  MOV R3, R223 ;  /* 0x000000df00037202 */ /* 0x000fe20000000f00 */
[----:B------:R-:W-:Y:S02]  /*1c580*/  IMAD.MOV.U32 R10, RZ, RZ, R15 ;  /* 0x000000ffff0a7224 */ /* 0x000fe400078e000f */
[----:B------:R-:W-:Y:S02]  /*1c590*/  IMAD.MOV.U32 R9, RZ, RZ, R4 ;  /* 0x000000ffff097224 */ /* 0x000fe400078e0004 */
[----:B------:R-:W-:-:S07]  /*1c5a0*/  IMAD.MOV.U32 R119, RZ, RZ, RZ ;  /* 0x000000ffff777224 */ /* 0x000fce00078e00ff */
.L_x_2833:
[----:B------:R-:W-:Y:S01]  /*1c5b0*/  ISETP.NE.AND P1, PT, R3, 0x1, PT ;  /* 0x000000010300780c */ /* 0x000fe20003f25270 */
[----:B------:R-:W-:Y:S05]  /*1c5c0*/  YIELD ;  /* 0x0000000000007946 */ /* 0x000fea0003800000 */
[----:B------:R-:W-:Y:S02]  /*1c5d0*/  SEL R5, RZ, 0x1, P1 ;  /* 0x00000001ff057807 */ /* 0x000fe40000800000 */
[----:B------:R-:W-:Y:S02]  /*1c5e0*/  ISETP.NE.AND P1, PT, R23, RZ, PT ;  /* 0x000000ff1700720c */ /* 0x000fe40003f25270 */
[----:B-----5:R-:W-:-:S05]  /*1c5f0*/  LOP3.LUT R6, R8, R5, RZ, 0x3c, !PT ;  /* 0x0000000508067212 */ /* 0x020fca00078e3cff */
[----:B------:R1:W-:Y:S06]  /*1c600*/  STL [R1], R6 ;  /* 0x0000000601007387 */ /* 0x0003ec0000100800 */
[----:B------:R-:W-:Y:S05]  /*1c610*/  @P1 BRA `(.L_x_2822) ;  /* 0x00000000003c1947 */ /* 0x000fea0003800000 */
[----:B------:R-:W-:Y:S05]  /*1c620*/  @!P0 BRA `(.L_x_2823) ;  /* 0x0000000000048947 */ /* 0x000fea0003800000 */
[----:B------:R-:W-:Y:S01]  /*1c630*/  BPT.TRAP 0x1 ;  /* 0x000000040000795c */ /* 0x000fe20000300000 */
.L_x_2823:
[----:B------:R-:W-:-:S05]  /*1c640*/  VIADD R4, R3, 0x1 ;  /* 0x0000000103047836 */ /* 0x000fca0000000000 */
[----:B------:R-:W-:-:S04]  /*1c650*/  ISETP.NE.AND P2, PT, R4, 0x2, PT ;  /* 0x000000020400780c */ /* 0x000fc80003f45270 */
[----:B------:R-:W-:Y:S02]  /*1c660*/  SEL R5, R4, RZ, P2 ;  /* 0x000000ff04057207 */ /* 0x000fe40001000000 */
[----:B------:R-:W-:-:S03]  /*1c670*/  SHF.L.U32 R4, R6, 0x1f, RZ ;  /* 0x0000001f06047819 */ /* 0x000fc600000006ff */
[----:B------:R-:W-:-:S04]  /*1c680*/  IMAD R5, R5, 0x8, R18 ;  /* 0x0000000805057824 */ /* 0x000fc800078e0212 */
[----:B------:R2:W3:Y:S01]  /*1c690*/  SYNCS.PHASECHK.TRANS64.TRYWAIT P2, [R5+URZ+0x33430], R4 ;  /* 0x03343004050075a7 */ /* 0x0004e2000804017f */
[----:B------:R-:W-:Y:S05]  /*1c6a0*/  @!P0 BRA `(.L_x_2824) ;  /* 0x0000000000048947 */ /* 0x000fea0003800000 */
[----:B------:R-:W-:Y:S01]  /*1c6b0*/  BPT.TRAP 0x1 ;  /* 0x000000040000795c */ /* 0x000fe20000300000 */
.L_x_2824:
[----:B------:R-:W-:Y:S04]  /*1c6c0*/  BSSY B0, `(.L_x_2822) ;  /* 0x0000004000007945 */ /* 0x000fe80003800000 */
[----:B---3--:R-:W-:Y:S05]  /*1c6d0*/  @P2 BRA `(.L_x_2825) ;  /* 0x0000000000082947 */ /* 0x008fea0003800000 */
[----:B------:R-:W3:Y:S02]  /*1c6e0*/  SYNCS.PHASECHK.TRANS64.TRYWAIT P2, [R5+URZ+0x33430], R4 ;  /* 0x03343004050075a7 */ /* 0x000ee4000804017f */
[----:B---3--:R-:W-:Y:S05]  /*1c6f0*/  @!P2 BRA `(.L_x_2826) ;  /* 0x000001580098a947 */ /* 0x008fea0003800000 */
.L_x_2825:
[----:B------:R-:W-:Y:S05]  /*1c700*/  BSYNC B0 ;  /* 0x0000000000007941 */ /* 0x000fea0003800000 */
.L_x_2822:
[----:B--23--:R-:W2:Y:S01]  /*1c710*/  S2R R4, SR_TID.X ;  /* 0x0000000000047919 */ /* 0x00cea20000002100 */
[----:B------:R-:W-:Y:S01]  /*1c720*/  VIADD R223, R3, 0x1 ;  /* 0x0000000103df7836 */ /* 0x000fe20000000000 */
[----:B------:R-:W-:Y:S05]  /*1c730*/  WARPSYNC.ALL ;  /* 0x0000000000007948 */ /* 0x000fea0003800000 */
[C---:B------:R-:W-:Y:S01]  /*1c740*/  ISETP.NE.AND P2, PT, R223.reuse, 0x2, PT ;  /* 0x00000002df00780c */ /* 0x040fe20003f45270 */
[----:B------:R-:W-:Y:S01]  /*1c750*/  IMAD.MOV.U32 R5, RZ, RZ, -0x7fffffe0 ;  /* 0x80000020ff057424 */ /* 0x000fe200078e00ff */
[----:B------:R-:W-:Y:S01]  /*1c760*/  UMOV UR44, UR24 ;  /* 0x00000018002c7c82 */ /* 0x000fe20008000000 */
[----:B------:R-:W-:Y:S01]  /*1c770*/  UMOV UR45, UR25 ;  /* 0x00000019002d7c82 */ /* 0x000fe20008000000 */
[----:B------:R-:W-:Y:S01]  /*1c780*/  SEL R223, R223, RZ, P2 ;  /* 0x000000ffdfdf7207 */ /* 0x000fe20001000000 */
[----:B------:R-:W-:Y:S01]  /*1c790*/  IMAD.MOV.U32 R7, RZ, RZ, -0x7fffffe0 ;  /* 0x80000020ff077424 */ /* 0x000fe200078e00ff */
[----:B------:R-:W-:Y:S01]  /*1c7a0*/  R2UR UR47, R5 ;  /* 0x00000000052f72ca */ /* 0x000fe200000e0000 */
[----:B------:R-:W-:Y:S01]  /*1c7b0*/  UMOV UR40, UR24 ;  /* 0x0000001800287c82 */ /* 0x000fe20008000000 */
[----:B------:R-:W-:Y:S01]  /*1c7c0*/  UMOV UR41, UR25 ;  /* 0x0000001900297c82 */ /* 0x000fe20008000000 */
[----:B------:R-:W-:Y:S01]  /*1c7d0*/  IMAD.MOV.U32 R121, RZ, RZ, -0x7fffffe0 ;  /* 0x80000020ff797424 */ /* 0x000fe200078e00ff */
[----:B------:R-:W-:Y:S01]  /*1c7e0*/  R2UR UR43, R7 ;  /* 0x00000000072b72ca */ /* 0x000fe200000e0000 */
[----:B------:R-:W-:Y:S01]  /*1c7f0*/  IMAD.MOV.U32 R15, RZ, RZ, -0x7fffffe0 ;  /* 0x80000020ff0f7424 */ /* 0x000fe200078e00ff */
[----:B------:R-:W-:Y:S01]  /*1c800*/  UMOV UR28, UR24 ;  /* 0x00000018001c7c82 */ /* 0x000fe20008000000 */
[----:B------:R-:W-:Y:S01]  /*1c810*/  UMOV UR29, UR25 ;  /* 0x00000019001d7c82 */ /* 0x000fe20008000000 */
[----:B------:R-:W-:Y:S01]  /*1c820*/  R2UR UR27, R121 ;  /* 0x00000000791b72ca */ /* 0x000fe200000e0000 */
[----:B------:R-:W-:Y:S01]  /*1c830*/  UMOV UR32, UR24 ;  /* 0x0000001800207c82 */ /* 0x000fe20008000000 */
[----:B------:R-:W-:Y:S01]  /*1c840*/  R2UR UR31, R15 ;  /* 0x000000000f1f72ca */ /* 0x000fe200000e0000 */
[----:B------:R-:W-:Y:S01]  /*1c850*/  UMOV UR33, UR25 ;  /* 0x0000001900217c82 */ /* 0x000fe20008000000 */
[----:B------:R-:W-:Y:S01]  /*1c860*/  R2UR UR35, R7 ;  /* 0x00000000072372ca */ /* 0x000fe200000e0000 */
[----:B------:R-:W-:Y:S01]  /*1c870*/  IMAD.MOV.U32 R15, RZ, RZ, -0x7fffffe0 ;  /* 0x80000020ff0f7424 */ /* 0x000fe200078e00ff */
[----:B------:R-:W-:Y:S01]  /*1c880*/  R2UR UR7, R121 ;  /* 0x00000000790772ca */ /* 0x000fe200000e0000 */
[----:B------:R-:W-:-:S02]  /*1c890*/  IMAD.MOV.U32 R7, RZ, RZ, -0x7fffffe0 ;  /* 0x80000020ff077424 */ /* 0x000fc400078e00ff */
[----:B------:R-:W-:Y:S01]  /*1c8a0*/  IMAD.MOV.U32 R5, RZ, RZ, -0x7fffffe0 ;  /* 0x80000020ff057424 */ /* 0x000fe200078e00ff */
[----:B--2---:R-:W-:-:S04]  /*1c8b0*/  SHF.R.U32.HI R4, RZ, 0x7, R4 ;  /* 0x00000007ff047819 */ /* 0x004fc80000011604 */
[----:B------:R-:W-:Y:S01]  /*1c8c0*/  IADD3 R21, R4, 0x8, RZ ;  /* 0x0000000804157810 */ /* 0x000fe20007ffe0ff */
[----:B------:R-:W-:-:S04]  /*1c8d0*/  IMAD R4, R223, 0x780, R13 ;  /* 0x00000780df047824 */ /* 0x000fc800078e020d */
[----:B------:R2:W-:Y:S01]  /*1c8e0*/  BAR.SYNC.DEFER_BLOCKING R21, 0x100 ;  /* 0x000400150000751d */ /* 0x0005e20000010000 */
[C---:B------:R-:W-:Y:S01]  /*1c8f0*/  R2UR UR46, R4.reuse ;  /* 0x00000000042e72ca */ /* 0x040fe200000e0000 */
[C---:B-1----:R-:W-:Y:S01]  /*1c900*/  VIADD R6, R4.reuse, 0x80 ;  /* 0x0000008004067836 */ /* 0x042fe20000000000 */
[C---:B------:R-:W-:Y:S01]  /*1c910*/  IADD3 R14, R4.reuse, 0x180, RZ ;  /* 0x00000180040e7810 */ /* 0x040fe20007ffe0ff */
[----:B------:R-:W-:-:S03]  /*1c920*/  VIADD R120, R4, 0x100 ;  /* 0x0000010004787836 */ /* 0x000fc60000000000 */
[----:B------:R-:W-:Y:S01]  /*1c930*/  R2UR UR42, R6 ;  /* 0x00000000062a72ca */ /* 0x000fe200000e0000 */
[----:B------:R-:W-:Y:S01]  /*1c940*/  VIADD R6, R4, 0x200 ;  /* 0x0000020004067836 */ /* 0x000fe20000000000 */
[----:B------:R-:W-:Y:S01]  /*1c950*/  R2UR UR26, R120 ;  /* 0x00000000781a72ca */ /* 0x000fe200000e0000 */
[----:B------:R-:W-:Y:S01]  /*1c960*/  VIADD R120, R4, 0x2 ;  /* 0x0000000204787836 */ /* 0x000fe20000000000 */
[----:B------:R-:W-:Y:S02]  /*1c970*/  R2UR UR30, R14 ;  /* 0x000000000e1e72ca */ /* 0x000fe400000e0000 */
[----:B------:R-:W-:Y:S01]  /*1c980*/  R2UR UR34, R6 ;  /* 0x00000000062272ca */ /* 0x000fe200000e0000 */
[----:B------:R-:W-:Y:S01]  /*1c990*/  VIADD R6, R4, 0x102 ;  /* 0x0000010204067836 */ /* 0x000fe20000000000 */
[----:B------:R-:W-:Y:S02]  /*1c9a0*/  R2UR UR6, R120 ;  /* 0x00000000780672ca */ /* 0x000fe400000e0000 */
[----:B------:R-:W-:Y:S01]  /*1c9b0*/  IADD3 R14, R4, 0x82, RZ ;  /* 0x00000082040e7810 */ /* 0x000fe20007ffe0ff */
        /* <DEDUP_REMOVED lines=46> */
[----:B------:R-:W-:Y:S01]  /*1cca0*/  UMOV UR40, UR8 ;  /* 0x0000000800287c82 */ /* 0x000fe20008000000 */
[----:B------:R-:W-:Y:S01]  /*1ccb0*/  UMOV UR41, UR9 ;  /* 0x0000000900297c82 */ /* 0x000fe20008000000 */
        /* <DEDUP_REMOVED lines=26> */
[----:B------:R-:W-:-:S03]  /*1ce60*/  IMAD.MOV.U32 R7, RZ, RZ, -0x7fffffe0 ;  /* 0x80000020ff077424 */ /* 0x000fc600078e00ff */
[----:B------:R-:W-:Y:S01]  /*1ce70*/  R2UR UR46, R6 ;  /* 0x00000000062e72ca */ /* 0x000fe200000e0000 */
[----:B------:R-:W-:Y:S01]  /*1ce80*/  VIADD R6, R4, 0x282 ;  /* 0x0000028204067836 */ /* 0x000fe20000000000 */
[----:B------:R-:W-:Y:S01]  /*1ce90*/  R2UR UR47, R7 ;  /* 0x00000000072f72ca */ /* 0x000fe200000e0000 */
        /* <DEDUP_REMOVED lines=111> */
[----:B------:R-:W-:Y:S01]  /*1d590*/  MOV R7, 0x80000020 ;  /* 0x8000002000077802 */ /* 0x000fe20000000f00 */
[----:B------:R-:W-:Y:S01]  /*1d5a0*/  VIADD R4, R4, 0x702 ;  /* 0x0000070204047836 */ /* 0x000fe20000000000 */
        /* <DEDUP_REMOVED lines=30> */
[----:B--2---:R-:W-:Y:S05]  /*1d790*/  @P1 BRA `(.L_x_2827) ;  /* 0x0000000000281947 */ /* 0x004fea0003800000 */
[----:B------:R-:W-:Y:S05]  /*1d7a0*/  @!P0 BRA `(.L_x_2828) ;  /* 0x0000000000048947 */ /* 0x000fea0003800000 */
[----:B------:R-:W-:Y:S01]  /*1d7b0*/  BPT.TRAP 0x1 ;  /* 0x000000040000795c */ /* 0x000fe20000300000 */
.L_x_2828:
[----:B------:R-:W-:Y:S01]  /*1d7c0*/  SHF.L.U32 R4, R8, 0x1f, RZ ;  /* 0x0000001f08047819 */ /* 0x000fe200000006ff */
[----:B------:R-:W-:-:S04]  /*1d7d0*/  IMAD R5, R3, 0x8, R18 ;  /* 0x0000000803057824 */ /* 0x000fc800078e0212 */
[----:B------:R1:W2:Y:S01]  /*1d7e0*/  SYNCS.PHASECHK.TRANS64.TRYWAIT P1, [R5+URZ+0x33450], R4 ;  /* 0x03345004050075a7 */ /* 0x0002a2000802017f */
[----:B------:R-:W-:Y:S05]  /*1d7f0*/  @!P0 BRA `(.L_x_2829) ;  /* 0x0000000000048947 */ /* 0x000fea0003800000 */
[----:B------:R-:W-:Y:S01]  /*1d800*/  BPT.TRAP 0x1 ;  /* 0x000000040000795c */ /* 0x000fe20000300000 */
.L_x_2829:
[----:B--2---:R-:W-:Y:S05]  /*1d810*/  @P1 BRA `(.L_x_2827) ;  /* 0x0000000000081947 */ /* 0x004fea0003800000 */
[----:B------:R-:W2:Y:S02]  /*1d820*/  SYNCS.PHASECHK.TRANS64.TRYWAIT P1, [R5+URZ+0x33450], R4 ;  /* 0x03345004050075a7 */ /* 0x000ea4000802017f */
[----:B--2---:R-:W-:Y:S05]  /*1d830*/  @!P1 BRA `(.L_x_2830) ;  /* 0x00000148005c9947 */ /* 0x004fea0003800000 */
.L_x_2827:
[----:B-12---:R-:W-:Y:S01]  /*1d840*/  VIADD R4, R18, 0x200 ;  /* 0x0000020012047836 */ /* 0x006fe20000000000 */
[----:B------:R-:W-:Y:S01]  /*1d850*/  MOV R5, 0xc0000010 ;  /* 0xc000001000057802 */ /* 0x000fe20000000f00 */
[----:B------:R-:W-:Y:S05]  /*1d860*/  WARPSYNC.ALL ;  /* 0x0000000000007948 */ /* 0x000fea0003800000 */
[----:B------:R-:W-:Y:S01]  /*1d870*/  SHF.R.U32.HI R4, RZ, 0x4, R4 ;  /* 0x00000004ff047819 */ /* 0x000fe20000011604 */
[----:B------:R-:W-:Y:S01]  /*1d880*/  WARPGROUP.ARRIVE ;  /* 0x00000000000079c5 */ /* 0x000fe20000000000 */
[----:B------:R-:W-:Y:S01]  /*1d890*/  R2UR UR7, R5 ;  /* 0x00000000050772ca */ /* 0x000fe200000e0000 */
[----:B------:R-:W-:Y:S01]  /*1d8a0*/  IMAD.MOV.U32 R7, RZ, RZ, -0x3ffffff0 ;  /* 0xc0000010ff077424 */ /* 0x000fe200078e00ff */
[----:B------:R-:W-:Y:S01]  /*1d8b0*/  LOP3.LUT R4, R4, 0x3fff, RZ, 0xc0, !PT ;  /* 0x00003fff04047812 */ /* 0x000fe200078ec0ff */
[----:B------:R-:W-:-:S02]  /*1d8c0*/  IMAD.MOV.U32 R5, RZ, RZ, -0x3ffffff0 ;  /* 0xc0000010ff057424 */ /* 0x000fc400078e00ff */
[----:B------:R-:W1:Y:S01]  /*1d8d0*/  S2R R8, SR_TID.X ;  /* 0x0000000000087919 */ /* 0x000e620000002100 */
[----:B------:R-:W-:-:S05]  /*1d8e0*/  LOP3.LUT R4, R4, 0x10000, RZ, 0xfc, !PT ;  /* 0x0001000004047812 */ /* 0x000fca00078efcff */
[----:B------:R-:W-:-:S04]  /*1d8f0*/  IMAD R4, R3, 0x780, R4 ;  /* 0x0000078003047824 */ /* 0x000fc800078e0204 */
[C---:B------:R-:W-:Y:S01]  /*1d900*/  VIADD R6, R4.reuse, 0x180 ;  /* 0x0000018004067836 */ /* 0x040fe20000000000 */
[----:B------:R-:W-:-:S13]  /*1d910*/  R2UR UR6, R4 ;  /* 0x00000000040672ca */ /* 0x000fda00000e0000 */
[----:B------:R-:W-:Y:S01]  /*1d920*/  QGMMA.64x192x32.F32.E4M3.E4M3 R24, R216, gdesc[UR4], R24, gsb0 ;  /* 0x02e00004d8187df3 */ /* 0x000fe20008000818 */
[----:B------:R-:W-:Y:S01]  /*1d930*/  R2UR UR6, R6 ;  /* 0x00000000060672ca */ /* 0x000fe200000e0000 */
[----:B------:R-:W-:Y:S01]  /*1d940*/  VIADD R6, R4, 0x300 ;  /* 0x0000030004067836 */ /* 0x000fe20000000000 */
[----:B------:R-:W-:Y:S01]  /*1d950*/  R2UR UR7, R7 ;  /* 0x00000000070772ca */ /* 0x000fe200000e0000 */
[----:B------:R-:W-:Y:S01]  /*1d960*/  IMAD.MOV.U32 R7, RZ, RZ, -0x3ffffff0 ;  /* 0xc0000010ff077424 */ /* 0x000fe200078e00ff */
[----:B-1----:R-:W-:Y:S01]  /*1d970*/  SHF.R.U32.HI R8, RZ, 0x7, R8 ;  /* 0x00000007ff087819 */ /* 0x002fe20000011608 */
[----:B------:R-:W-:Y:S02]  /*1d980*/  WARPGROUP.DEPBAR.LE gsb0, 0x0 ;  /* 0x00008000000079c5 */ /* 0x000fe40000010000 */
[----:B------:R-:W-:-:S12]  /*1d990*/  WARPGROUP.ARRIVE ;  /* 0x00000000000079c5 */ /* 0x000fd80000000000 */
[----:B------:R-:W-:Y:S01]  /*1d9a0*/  QGMMA.64x192x32.F32.E4M3.E4M3 R24, R212, gdesc[UR4], R24, gsb0 ;  /* 0x02e00004d4187df3 */ /* 0x000fe20008000818 */
[----:B------:R-:W-:Y:S02]  /*1d9b0*/  R2UR UR6, R6 ;  /* 0x00000000060672ca */ /* 0x000fe400000e0000 */
[----:B------:R-:W-:Y:S01]  /*1d9c0*/  R2UR UR7, R7 ;  /* 0x00000000070772ca */ /* 0x000fe200000e0000 */
[----:B------:R-:W-:Y:S01]  /*1d9d0*/  IMAD.MOV.U32 R7, RZ, RZ, -0x3ffffff0 ;  /* 0xc0000010ff077424 */ /* 0x000fe200078e00ff */
[C---:B------:R-:W-:Y:S01]  /*1d9e0*/  IADD3 R6, R4.reuse, 0x480, RZ ;  /* 0x0000048004067810 */ /* 0x040fe20007ffe0ff */
        /* <DEDUP_REMOVED lines=19> */
.L_x_2831:
[----:B------:R-:W2:Y:S01]  /*1db20*/  LDL R7, [R1+0x40] ;  /* 0x0000400001077983 */ /* 0x000ea20000100800 */
[----:B------:R-:W3:Y:S03]  /*1db30*/  LDC R5, c[0x0][0x448] ;  /* 0x00011200ff057b82 */ /* 0x000ee60000000800 */
[----:B-1----:R-:W2:Y:S04]  /*1db40*/  LDL R4, [R1+0x58] ;  /* 0x0000580001047983 */ /* 0x002ea80000100800 */
[----:B------:R-:W4:Y:S04]  /*1db50*/  LDL R202, [R1+0x54] ;  /* 0x0000540001ca7983 */ /* 0x000f280000100800 */
[----:B------:R-:W5:Y:S04]  /*1db60*/  LDL R201, [R1+0x4c] ;  /* 0x00004c0001c97983 */ /* 0x000f680000100800 */
[----:B------:R-:W5:Y:S01]  /*1db70*/  LDL R200, [R1+0x48] ;  /* 0x0000480001c87983 */ /* 0x000f620000100800 */
[----:B---3--:R-:W-:-:S13]  /*1db80*/  ISETP.NE.AND P1, PT, R5, 0x1, PT ;  /* 0x000000010500780c */ /* 0x008fda0003f25270 */
[----:B------:R-:W1:Y:S08]  /*1db90*/  @P1 LDC R6, c[0x0][0x44c] ;  /* 0x00011300ff061b82 */ /* 0x000e700000000800 */
[----:B------:R-:W3:Y:S01]  /*1dba0*/  @P1 LDC R5, c[0x0][0x450] ;  /* 0x00011400ff051b82 */ /* 0x000ee20000000800 */
        /* <DEDUP_REMOVED lines=9> */
[----:B------:R-:W-:Y:S01]  /*1dc40*/  MUFU.TANH R14, R14 ;  /* 0x0000000e000e7308 */ /* 0x000fe20000002400 */
[C---:B------:R-:W-:Y:S01]  /*1dc50*/  FMUL.FTZ R169, R2.reuse, R169 ;  /* 0x000000a902a97220 */ /* 0x040fe20000410000 */
[C---:B------:R-:W-:Y:S01]  /*1dc60*/  FMUL.FTZ R172, R2.reuse, R172 ;  /* 0x000000ac02ac7220 */ /* 0x040fe20000410000 */
[----:B------:R-:W-:-:S05]  /*1dc70*/  FMUL.FTZ R173, R2, R173 ;  /* 0x000000ad02ad7220 */ /* 0x000fca0000410000 */
[----:B------:R-:W-:Y:S01]  /*1dc80*/  MUFU.TANH R15, R15 ;  /* 0x0000000f000f7308 */ /* 0x000fe20000002400 */
[C---:B------:R-:W-:Y:S01]  /*1dc90*/  FMUL.FTZ R176, R2.reuse, R176 ;  /* 0x000000b002b07220 */ /* 0x040fe20000410000 */
[C---:B------:R-:W-:Y:S01]  /*1dca0*/  FMUL.FTZ R177, R2.reuse, R177 ;  /* 0x000000b102b17220 */ /* 0x040fe20000410000 */
[C---:B------:R-:W-:Y:S01]  /*1dcb0*/  FMUL.FTZ R180, R2.reuse, R180 ;  /* 0x000000b402b47220 */ /* 0x040fe20000410000 */
[----:B------:R-:W-:-:S04]  /*1dcc0*/  FMUL.FTZ R181, R2, R181 ;  /* 0x000000b502b57220 */ /* 0x000fc80000410000 */
[----:B------:R-:W-:Y:S01]  /*1dcd0*/  MUFU.TANH R189, R189 ;  /* 0x000000bd00bd7308 */ /* 0x000fe20000002400 */
[----:B------:R-:W-:-:S07]  /*1dce0*/  FMUL.FTZ R152, R2, R152 ;  /* 0x0000009802987220 */ /* 0x000fce0000410000 */
[----:B------:R-:W-:Y:S01]  /*1dcf0*/  MUFU.TANH R190, R190 ;  /* 0x000000be00be7308 */ /* 0x000fe20000002400 */
[----:B------:R-:W-:-:S07]  /*1dd00*/  FMUL.FTZ R153, R2, R153 ;  /* 0x0000009902997220 */ /* 0x000fce0000410000 */
[----:B------:R-:W-:Y:S01]  /*1dd10*/  MUFU.TANH R168, R168 ;  /* 0x000000a800a87308 */ /* 0x000fe20000002400 */
[C---:B------:R-:W-:Y:S01]  /*1dd20*/  FMUL.FTZ R156, R2.reuse, R156 ;  /* 0x0000009c029c7220 */ /* 0x040fe20000410000 */
[----:B------:R-:W-:-:S06]  /*1dd30*/  FMUL.FTZ R157, R2, R157 ;  /* 0x0000009d029d7220 */ /* 0x000fcc0000410000 */
[----:B------:R-:W-:Y:S01]  /*1dd40*/  MUFU.TANH R169, R169 ;  /* 0x000000a900a97308 */ /* 0x000fe20000002400 */
[----:B------:R-:W-:-:S07]  /*1dd50*/  FMUL.FTZ R160, R2, R160 ;  /* 0x000000a002a07220 */ /* 0x000fce0000410000 */
[----:B------:R-:W-:Y:S08]  /*1dd60*/  MUFU.TANH R172, R172 ;  /* 0x000000ac00ac7308 */ /* 0x000ff00000002400 */
        /* <DEDUP_REMOVED lines=29> */
[----:B------:R-:W-:Y:S08]  /*1df40*/  MUFU.TANH R137, R137 ;  /* 0x0000008900897308 */ /* 0x000ff00000002400 */
[----:B------:R-:W-:Y:S08]  /*1df50*/  MUFU.TANH R140, R140 ;  /* 0x0000008c008c7308 */ /* 0x000ff00000002400 */
[----:B------:R-:W-:Y:S01]  /*1df60*/  MUFU.TANH R141, R141 ;  /* 0x0000008d008d7308 */ /* 0x000fe20000002400 */
[----:B--2---:R-:W-:-:S04]  /*1df70*/  IMAD.IADD R4, R4, 0x1, R7 ;  /* 0x0000000104047824 */ /* 0x004fc800078e0207 */
[----:B-1----:R-:W-:-:S05]  /*1df80*/  @P1 IMAD.HI.U32 R6, R4, R6, RZ ;  /* 0x0000000604061227 */ /* 0x002fca00078e00ff */
[----:B---3--:R-:W-:Y:S01]  /*1df90*/  @P1 SHF.R.U32.HI R4, RZ, R5, R6 ;  /* 0x00000005ff041219 */ /* 0x008fe20000011606 */
[C---:B------:R-:W-:Y:S01]  /*1dfa0*/  FMUL.FTZ R7, R2.reuse, R186 ;  /* 0x000000ba02077220 */ /* 0x040fe20000410000 */
[----:B------:R-:W-:-:S03]  /*1dfb0*/  FMUL.FTZ R186, R2, R193 ;  /* 0x000000c102ba7220 */ /* 0x000fc60000410000 */
[----:B------:R-:W1:Y:S04]  /*1dfc0*/  SHFL.IDX PT, R128, R4, RZ, 0x1c1f ;  /* 0x001c1fff04807589 */ /* 0x000e6800000e0000 */
[----:B------:R2:W3:Y:S01]  /*1dfd0*/  SHFL.IDX PT, R193, R4, 0x1, 0x1c1f ;  /* 0x003c1f0004c17f89 */ /* 0x0004e200000e0000 */
[C---:B------:R-:W-:Y:S01]  /*1dfe0*/  FMUL.FTZ R5, R2.reuse, R184 ;  /* 0x000000b802057220 */ /* 0x040fe20000410000 */
[----:B--2---:R2:W-:Y:S01]  /*1dff0*/  MUFU.TANH R4, R194 ;  /* 0x000000c200047308 */ /* 0x0045e20000002400 */
[----:B------:R-:W-:Y:S01]  /*1e000*/  FMUL.FTZ R6, R2, R185 ;  /* 0x000000b902067220 */ /* 0x000fe20000410000 */
[----:B--2---:R-:W-:-:S05]  /*1e010*/  MOV R194, 0xffffff60 ;  /* 0xffffff6000c27802 */ /* 0x004fca0000000f00 */
[----:B------:R-:W-:Y:S02]  /*1e020*/  IMAD R194, R0, R194, 0x1 ;  /* 0x0000000100c27424 */ /* 0x000fe400078e02c2 */
[----:B------:R-:W-:Y:S01]  /*1e030*/  FMUL.FTZ R185, R2, R192 ;  /* 0x000000c002b97220 */ /* 0x000fe20000410000 */
[----:B------:R-:W2:Y:S01]  /*1e040*/  MUFU.TANH R5, R5 ;  /* 0x0000000500057308 */ /* 0x000ea20000002400 */
[----:B----4-:R-:W-:-:S05]  /*1e050*/  IMAD R194, R202, -0x2, R194 ;  /* 0xfffffffecac27824 */ /* 0x010fca00078e02c2 */
[----:B-----5:R-:W-:Y:S02]  /*1e060*/  IADD3 R194, -R200, R194, R201 ;  /* 0x000000c2c8c27210 */ /* 0x020fe40007ffe1c9 */
[----:B------:R-:W4:Y:S03]  /*1e070*/  MUFU.TANH R6, R6 ;  /* 0x0000000600067308 */ /* 0x000f260000002400 */
[----:B-1----:R-:W-:-:S05]  /*1e080*/  IMAD.IADD R128, R194, 0x1, R128 ;  /* 0x00000001c2807824 */ /* 0x002fca00078e0280 */
[----:B------:R-:W1:Y:S01]  /*1e090*/  MUFU.TANH R185, R185 ;  /* 0x000000b900b97308 */ /* 0x000e620000002400 */
[----:B------:R-:W-:-:S07]  /*1e0a0*/  ISETP.GT.AND P2, PT, R128, RZ, PT ;  /* 0x000000ff8000720c */ /* 0x000fce0003f44270 */
[----:B------:R-:W5:Y:S01]  /*1e0b0*/  MUFU.TANH R186, R186 ;  /* 0x000000ba00ba7308 */ /* 0x000f620000002400 */
[C---:B------:R-:W-:Y:S02]  /*1e0c0*/  ISETP.GT.AND P3, PT, R128.reuse, 0x1, PT ;  /* 0x000000018000780c */ /* 0x040fe40003f64270 */
[C---:B------:R-:W-:Y:S02]  /*1e0d0*/  ISETP.GT.AND P4, PT, R128.reuse, 0x8, PT ;  /* 0x000000088000780c */ /* 0x040fe40003f84270 */
[C---:B------:R-:W-:Y:S02]  /*1e0e0*/  ISETP.GT.AND P1, PT, R128.reuse, 0x9, PT ;  /* 0x000000098000780c */ /* 0x040fe40003f24270 */
[----:B--2---:R-:W-:Y:S02]  /*1e0f0*/  FSEL R5, R5, -INF , P2 ;  /* 0xff80000005057808 */ /* 0x004fe40001000000 */
[----:B------:R-:W-:Y:S02]  /*1e100*/  ISETP.GT.AND P2, PT, R128, 0x10, PT ;  /* 0x000000108000780c */ /* 0x000fe40003f44270 */
[----:B----4-:R-:W-:-:S02]  /*1e110*/  FSEL R6, R6, -INF , P3 ;  /* 0xff80000006067808 */ /* 0x010fc40001800000 */
[----:B------:R-:W-:Y:S02]  /*1e120*/  FSEL R14, R14, -INF , P4 ;  /* 0xff8000000e0e7808 */ /* 0x000fe40002000000 */
[----:B------:R-:W-:Y:S02]  /*1e130*/  FSEL R15, R15, -INF , P1 ;  /* 0xff8000000f0f7808 */ /* 0x000fe40000800000 */
[C---:B------:R-:W-:Y:S02]  /*1e140*/  ISETP.GT.AND P3, PT, R128.reuse, 0x11, PT ;  /* 0x000000118000780c */ /* 0x040fe40003f64270 */
[C---:B------:R-:W-:Y:S02]  /*1e150*/  ISETP.GT.AND P4, PT, R128.reuse, 0x18, PT ;  /* 0x000000188000780c */ /* 0x040fe40003f84270 */
[----:B------:R-:W-:Y:S02]  /*1e160*/  ISETP.GT.AND P1, PT, R128, 0x19, PT ;  /* 0x000000198000780c */ /* 0x000fe40003f24270 */
[----:B-1----:R-:W-:-:S02]  /*1e170*/  FSEL R185, R185, -INF , P2 ;  /* 0xff800000b9b97808 */ /* 0x002fc40001000000 */
[----:B------:R-:W-:Y:S02]  /*1e180*/  ISETP.GT.AND P2, PT, R128, 0x20, PT ;  /* 0x000000208000780c */ /* 0x000fe40003f44270 */
[----:B-----5:R-:W-:Y:S02]  /*1e190*/  FSEL R186, R186, -INF , P3 ;  /* 0xff800000baba7808 */ /* 0x020fe40001800000 */
[----:B------:R-:W-:Y:S02]  /*1e1a0*/  FSEL R189, R189, -INF , P4 ;  /* 0xff800000bdbd7808 */ /* 0x000fe40002000000 */
[----:B------:R-:W-:Y:S02]  /*1e1b0*/  FSEL R190, R190, -INF , P1 ;  /* 0xff800000bebe7808 */ /* 0x000fe40000800000 */
[C---:B------:R-:W-:Y:S02]  /*1e1c0*/  ISETP.GT.AND P3, PT, R128.reuse, 0x21, PT ;  /* 0x000000218000780c */ /* 0x040fe40003f64270 */
[----:B------:R-:W-:-:S02]  /*1e1d0*/  ISETP.GT.AND P4, PT, R128, 0x28, PT ;  /* 0x000000288000780c */ /* 0x000fc40003f84270 */
[----:B------:R-:W-:Y:S02]  /*1e1e0*/  ISETP.GT.AND P1, PT, R128, 0x29, PT ;  /* 0x000000298000780c */ /* 0x000fe40003f24270 */
[----:B------:R-:W-:Y:S02]  /*1e1f0*/  FSEL R168, R168, -INF , P2 ;  /* 0xff800000a8a87808 */ /* 0x000fe40001000000 */
[----:B------:R-:W-:Y:S02]  /*1e200*/  ISETP.GT.AND P2, PT, R128, 0x30, PT ;  /* 0x000000308000780c */ /* 0x000fe40003f44270 */
[----:B------:R-:W-:Y:S02]  /*1e210*/  FSEL R169, R169, -INF , P3 ;  /* 0xff800000a9a97808 */ /* 0x000fe40001800000 */
[----:B------:R-:W-:Y:S02]  /*1e220*/  FSEL R172, R172, -INF , P4 ;  /* 0xff800000acac7808 */ /* 0x000fe40002000000 */
[----:B------:R-:W-:-:S02]  /*1e230*/  FSEL R173, R173, -INF , P1 ;  /* 0xff800000adad7808 */ /* 0x000fc40000800000 */
[C---:B------:R-:W-:Y:S02]  /*1e240*/  ISETP.GT.AND P3, PT, R128.reuse, 0x31, PT ;  /* 0x000000318000780c */ /* 0x040fe40003f64270 */
[C---:B------:R-:W-:Y:S02]  /*1e250*/  ISETP.GT.AND P4, PT, R128.reuse, 0x38, PT ;  /* 0x000000388000780c */ /* 0x040fe40003f84270 */
[----:B------:R-:W-:Y:S02]  /*1e260*/  ISETP.GT.AND P1, PT, R128, 0x39, PT ;  /* 0x000000398000780c */ /* 0x000fe40003f24270 */
[----:B------:R-:W-:Y:S02]  /*1e270*/  FSEL R176, R176, -INF , P2 ;  /* 0xff800000b0b07808 */ /* 0x000fe40001000000 */
[----:B------:R-:W-:Y:S01]  /*1e280*/  ISETP.GT.AND P2, PT, R128, 0x40, PT ;  /* 0x000000408000780c */ /* 0x000fe20003f44270 */
[----:B------:R-:W1:Y:S01]  /*1e290*/  MUFU.TANH R144, R144 ;  /* 0x0000009000907308 */ /* 0x000e620000002400 */
[----:B------:R-:W-:-:S02]  /*1e2a0*/  FSEL R177, R177, -INF , P3 ;  /* 0xff800000b1b17808 */ /* 0x000fc40001800000 */
[----:B------:R-:W-:Y:S02]  /*1e2b0*/  FSEL R180, R180, -INF , P4 ;  /* 0xff800000b4b47808 */ /* 0x000fe40002000000 */
[----:B------:R-:W-:Y:S02]  /*1e2c0*/  FSEL R181, R181, -INF , P1 ;  /* 0xff800000b5b57808 */ /* 0x000fe40000800000 */
[C---:B------:R-:W-:Y:S02]  /*1e2d0*/  ISETP.GT.AND P3, PT, R128.reuse, 0x41, PT ;  /* 0x000000418000780c */ /* 0x040fe40003f64270 */
[C---:B------:R-:W-:Y:S02]  /*1e2e0*/  ISETP.GT.AND P4, PT, R128.reuse, 0x48, PT ;  /* 0x000000488000780c */ /* 0x040fe40003f84270 */
[----:B------:R-:W-:Y:S01]  /*1e2f0*/  ISETP.GT.AND P1, PT, R128, 0x49, PT ;  /* 0x000000498000780c */ /* 0x000fe20003f24270 */
[----:B------:R-:W2:Y:S01]  /*1e300*/  MUFU.TANH R145, R145 ;  /* 0x0000009100917308 */ /* 0x000ea20000002400 */
[----:B------:R-:W-:-:S02]  /*1e310*/  FSEL R152, R152, -INF , P2 ;  /* 0xff80000098987808 */ /* 0x000fc40001000000 */
[----:B------:R-:W-:Y:S02]  /*1e320*/  ISETP.GT.AND P2, PT, R128, 0x50, PT ;  /* 0x000000508000780c */ /* 0x000fe40003f44270 */
[----:B------:R-:W-:-:S03]  /*1e330*/  FSEL R153, R153, -INF , P3 ;  /* 0xff80000099997808 */ /* 0x000fc60001800000 */
[----:B------:R-:W4:Y:S01]  /*1e340*/  MUFU.TANH R148, R148 ;  /* 0x0000009400947308 */ /* 0x000f220000002400 */
[----:B------:R-:W-:Y:S02]  /*1e350*/  FSEL R156, R156, -INF , P4 ;  /* 0xff8000009c9c7808 */ /* 0x000fe40002000000 */
[----:B------:R-:W-:Y:S02]  /*1e360*/  FSEL R157, R157, -INF , P1 ;  /* 0xff8000009d9d7808 */ /* 0x000fe40000800000 */
[----:B------:R-:W-:-:S03]  /*1e370*/  ISETP.GT.AND P3, PT, R128, 0x51, PT ;  /* 0x000000518000780c */ /* 0x000fc60003f64270 */
[----:B------:R-:W5:Y:S01]  /*1e380*/  MUFU.TANH R149, R149 ;  /* 0x0000009500957308 */ /* 0x000f620000002400 */
[C---:B------:R-:W-:Y:S02]  /*1e390*/  ISETP.GT.AND P4, PT, R128.reuse, 0x58, PT ;  /* 0x000000588000780c */ /* 0x040fe40003f84270 */
[----:B------:R-:W-:Y:S02]  /*1e3a0*/  ISETP.GT.AND P1, PT, R128, 0x59, PT ;  /* 0x000000598000780c */ /* 0x000fe40003f24270 */
[----:B------:R-:W-:-:S03]  /*1e3b0*/  FSEL R160, R160, -INF , P2 ;  /* 0xff800000a0a07808 */ /* 0x000fc60001000000 */
[----:B------:R-:W0:Y:S01]  /*1e3c0*/  MUFU.TANH R120, R120 ;  /* 0x0000007800787308 */ /* 0x000e220000002400 */
[----:B------:R-:W-:Y:S02]  /*1e3d0*/  ISETP.GT.AND P2, PT, R128, 0x60, PT ;  /* 0x000000608000780c */ /* 0x000fe40003f44270 */
[----:B------:R-:W-:Y:S02]  /*1e3e0*/  FSEL R161, R161, -INF , P3 ;  /* 0xff800000a1a17808 */ /* 0x000fe40001800000 */
[----:B------:R-:W-:-:S03]  /*1e3f0*/  FSEL R164, R164, -INF , P4 ;  /* 0xff800000a4a47808 */ /* 0x000fc60002000000 */
[----:B------:R-:W3:Y:S01]  /*1e400*/  MUFU.TANH R121, R121 ;  /* 0x0000007900797308 */ /* 0x000ee20000002400 */
[----:B------:R-:W-:Y:S02]  /*1e410*/  FSEL R165, R165, -INF , P1 ;  /* 0xff800000a5a57808 */ /* 0x000fe40000800000 */
[C---:B------:R-:W-:Y:S02]  /*1e420*/  ISETP.GT.AND P3, PT, R128.reuse, 0x61, PT ;  /* 0x000000618000780c */ /* 0x040fe40003f64270 */
[----:B------:R-:W-:-:S03]  /*1e430*/  ISETP.GT.AND P4, PT, R128, 0x68, PT ;  /* 0x000000688000780c */ /* 0x000fc60003f84270 */
[----:B------:R-:W3:Y:S01]  /*1e440*/  MUFU.TANH R124, R124 ;  /* 0x0000007c007c7308 */ /* 0x000ee20000002400 */
[----:B------:R-:W-:Y:S02]  /*1e450*/  ISETP.GT.AND P1, PT, R128, 0x69, PT ;  /* 0x000000698000780c */ /* 0x000fe40003f24270 */
[----:B------:R-:W-:-:S05]  /*1e460*/  FSEL R136, R136, -INF , P2 ;  /* 0xff80000088887808 */ /* 0x000fca0001000000 */
[----:B------:R-:W3:Y:S01]  /*1e470*/  MUFU.TANH R125, R125 ;  /* 0x0000007d007d7308 */ /* 0x000ee20000002400 */
[----:B------:R-:W-:Y:S02]  /*1e480*/  ISETP.GT.AND P2, PT, R128, 0x70, PT ;  /* 0x000000708000780c */ /* 0x000fe40003f44270 */
[----:B------:R-:W-:Y:S02]  /*1e490*/  FSEL R137, R137, -INF , P3 ;  /* 0xff80000089897808 */ /* 0x000fe40001800000 */
[----:B------:R-:W-:Y:S02]  /*1e4a0*/  FSEL R140, R140, -INF , P4 ;  /* 0xff8000008c8c7808 */ /* 0x000fe40002000000 */
[----:B------:R-:W-:Y:S02]  /*1e4b0*/  FSEL R141, R141, -INF , P1 ;  /* 0xff8000008d8d7808 */ /* 0x000fe40000800000 */
[C---:B------:R-:W-:Y:S02]  /*1e4c0*/  ISETP.GT.AND P3, PT, R128.reuse, 0x71, PT ;  /* 0x000000718000780c */ /* 0x040fe40003f64270 */
[----:B------:R-:W-:-:S02]  /*1e4d0*/  ISETP.GT.AND P4, PT, R128, 0x78, PT ;  /* 0x000000788000780c */ /* 0x000fc40003f84270 */
[----:B------:R-:W-:Y:S02]  /*1e4e0*/  ISETP.GT.AND P1, PT, R128, 0x79, PT ;  /* 0x000000798000780c */ /* 0x000fe40003f24270 */
[----:B-1----:R-:W-:Y:S02]  /*1e4f0*/  FSEL R144, R144, -INF , P2 ;  /* 0xff80000090907808 */ /* 0x002fe40001000000 */
[----:B------:R-:W-:Y:S02]  /*1e500*/  ISETP.GT.AND P2, PT, R128, 0x80, PT ;  /* 0x000000808000780c */ /* 0x000fe40003f44270 */
[----:B--2---:R-:W-:Y:S02]  /*1e510*/  FSEL R145, R145, -INF , P3 ;  /* 0xff80000091917808 */ /* 0x004fe40001800000 */
[----:B----4-:R-:W-:Y:S02]  /*1e520*/  FSEL R148, R148, -INF , P4 ;  /* 0xff80000094947808 */ /* 0x010fe40002000000 */
[----:B-----5:R-:W-:-:S02]  /*1e530*/  FSEL R149, R149, -INF , P1 ;  /* 0xff80000095957808 */ /* 0x020fc40000800000 */
[C---:B------:R-:W-:Y:S02]  /*1e540*/  ISETP.GT.AND P3, PT, R128.reuse, 0x81, PT ;  /* 0x000000818000780c */ /* 0x040fe40003f64270 */
[C---:B------:R-:W-:Y:S02]  /*1e550*/  ISETP.GT.AND P4, PT, R128.reuse, 0x88, PT ;  /* 0x000000888000780c */ /* 0x040fe40003f84270 */
[----:B------:R-:W-:Y:S02]  /*1e560*/  ISETP.GT.AND P1, PT, R128, 0x89, PT ;  /* 0x000000898000780c */ /* 0x000fe40003f24270 */
[----:B0-----:R-:W-:Y:S02]  /*1e570*/  FSEL R120, R120, -INF , P2 ;  /* 0xff80000078787808 */ /* 0x001fe40001000000 */
[----:B------:R-:W-:Y:S02]  /*1e580*/  ISETP.GT.AND P2, PT, R128, 0x90, PT ;  /* 0x000000908000780c */ /* 0x000fe40003f44270 */
[----:B---3--:R-:W-:-:S02]  /*1e590*/  FSEL R121, R121, -INF , P3 ;  /* 0xff80000079797808 */ /* 0x008fc40001800000 */
[----:B------:R-:W-:Y:S02]  /*1e5a0*/  FSEL R124, R124, -INF , P4 ;  /* 0xff8000007c7c7808 */ /* 0x000fe40002000000 */
[----:B------:R-:W-:Y:S02]  /*1e5b0*/  FSEL R125, R125, -INF , P1 ;  /* 0xff8000007d7d7808 */ /* 0x000fe40000800000 */
[C---:B------:R-:W-:Y:S02]  /*1e5c0*/  ISETP.GT.AND P3, PT, R128.reuse, 0x91, PT ;  /* 0x000000918000780c */ /* 0x040fe40003f64270 */
[C---:B------:R-:W-:Y:S02]  /*1e5d0*/  ISETP.GT.AND P4, PT, R128.reuse, 0x98, PT ;  /* 0x000000988000780c */ /* 0x040fe40003f84270 */
[----:B------:R-:W-:Y:S02]  /*1e5e0*/  ISETP.GT.AND P1, PT, R128, 0x99, PT ;  /* 0x000000998000780c */ /* 0x000fe40003f24270 */
[----:B------:R-:W-:-:S02]  /*1e5f0*/  FSEL R128, R4, -INF , P2 ;  /* 0xff80000004807808 */ /* 0x000fc40001000000 */
        /* <DEDUP_REMOVED lines=21> */
[----:B------:R-:W-:Y:S01]  /*1e750*/  FMNMX.FTZ R4, R161, R4, !PT ;  /* 0x00000004a1047209 */ /* 0x000fe20007810000 */
[----:B------:R-:W-:-:S03]  /*1e760*/  FMUL.FTZ R129, R2, R129 ;  /* 0x0000008102817220 */ /* 0x000fc60000410000 */
[----:B------:R-:W-:Y:S01]  /*1e770*/  FMNMX.FTZ R4, R164, R4, !PT ;  /* 0x00000004a4047209 */ /* 0x000fe20007810000 */
[----:B------:R-:W-:-:S03]  /*1e780*/  FMUL.FTZ R132, R2, R132 ;  /* 0x0000008402847220 */ /* 0x000fc60000410000 */
[----:B------:R-:W-:Y:S01]  /*1e790*/  FMNMX.FTZ R4, R165, R4, !PT ;  /* 0x00000004a5047209 */ /* 0x000fe20007810000 */
[----:B------:R-:W0:Y:S01]  /*1e7a0*/  MUFU.TANH R129, R129 ;  /* 0x0000008100817308 */ /* 0x000e220000002400 */
[----:B------:R-:W-:Y:S02]  /*1e7b0*/  IMAD.IADD R193, R194, 0x1, R193 ;  /* 0x00000001c2c17824 */ /* 0x000fe400078e02c1 */
[----:B------:R-:W-:Y:S01]  /*1e7c0*/  FMNMX.FTZ R4, R136, R4, !PT ;  /* 0x0000000488047209 */ /* 0x000fe20007810000 */
[C---:B------:R-:W-:Y:S01]  /*1e7d0*/  FMUL.FTZ R194, R2.reuse, R133 ;  /* 0x0000008502c27220 */ /* 0x040fe20000410000 */
[----:B------:R-:W-:-:S03]  /*1e7e0*/  FMUL.FTZ R184, R2, R191 ;  /* 0x000000bf02b87220 */ /* 0x000fc60000410000 */
[----:B------:R-:W1:Y:S01]  /*1e7f0*/  MUFU.TANH R132, R132 ;  /* 0x0000008400847308 */ /* 0x000e620000002400 */
[----:B------:R-:W-:Y:S01]  /*1e800*/  FMNMX.FTZ R4, R137, R4, !PT ;  /* 0x0000000489047209 */ /* 0x000fe20007810000 */
[C---:B------:R-:W-:Y:S01]  /*1e810*/  FMUL.FTZ R188, R2.reuse, R195 ;  /* 0x000000c302bc7220 */ /* 0x040fe20000410000 */
[C---:B------:R-:W-:Y:S01]  /*1e820*/  FMUL.FTZ R191, R2.reuse, R198 ;  /* 0x000000c602bf7220 */ /* 0x040fe20000410000 */
[----:B------:R-:W-:Y:S01]  /*1e830*/  FMUL.FTZ R133, R2, R126 ;  /* 0x0000007e02857220 */ /* 0x000fe20000410000 */
[----:B------:R-:W-:-:S03]  /*1e840*/  FMNMX.FTZ R4, R140, R4, !PT ;  /* 0x000000048c047209 */ /* 0x000fc60007810000 */
[----:B------:R-:W-:Y:S01]  /*1e850*/  MUFU.TANH R7, R7 ;  /* 0x0000000700077308 */ /* 0x000fe20000002400 */
[C---:B------:R-:W-:Y:S01]  /*1e860*/  FMUL.FTZ R192, R2.reuse, R199 ;  /* 0x000000c702c07220 */ /* 0x040fe20000410000 */
[C---:B------:R-:W-:Y:S01]  /*1e870*/  FMUL.FTZ R170, R2.reuse, R170 ;  /* 0x000000aa02aa7220 */ /* 0x040fe20000410000 */
[C---:B------:R-:W-:Y:S01]  /*1e880*/  FMUL.FTZ R171, R2.reuse, R171 ;  /* 0x000000ab02ab7220 */ /* 0x040fe20000410000 */
[----:B------:R-:W-:-:S04]  /*1e890*/  FMUL.FTZ R174, R2, R174 ;  /* 0x000000ae02ae7220 */ /* 0x000fc80000410000 */
[----:B------:R-:W-:Y:S01]  /*1e8a0*/  MUFU.TANH R8, R8 ;  /* 0x0000000800087308 */ /* 0x000fe20000002400 */
[----:B------:R-:W-:-:S07]  /*1e8b0*/  FMNMX.FTZ R4, R141, R4, !PT ;  /* 0x000000048d047209 */ /* 0x000fce0007810000 */
[----:B------:R-:W-:Y:S08]  /*1e8c0*/  MUFU.TANH R21, R21 ;  /* 0x0000001500157308 */ /* 0x000ff00000002400 */
[----:B------:R-:W2:Y:S01]  /*1e8d0*/  MUFU.TANH R126, R194 ;  /* 0x000000c2007e7308 */ /* 0x000ea20000002400 */
[C---:B------:R-:W-:Y:S01]  /*1e8e0*/  FMUL.FTZ R175, R2.reuse, R175 ;  /* 0x000000af02af7220 */ /* 0x040fe20000410000 */
[C---:B------:R-:W-:Y:S01]  /*1e8f0*/  FMUL.FTZ R178, R2.reuse, R178 ;  /* 0x000000b202b27220 */ /* 0x040fe20000410000 */
[C---:B------:R-:W-:Y:S01]  /*1e900*/  FMUL.FTZ R179, R2.reuse, R179 ;  /* 0x000000b302b37220 */ /* 0x040fe20000410000 */
[----:B------:R-:W-:-:S04]  /*1e910*/  FMUL.FTZ R182, R2, R182 ;  /* 0x000000b602b67220 */ /* 0x000fc80000410000 */
[----:B------:R-:W3:Y:S01]  /*1e920*/  MUFU.TANH R184, R184 ;  /* 0x000000b800b87308 */ /* 0x000ee20000002400 */
[----:B------:R-:W-:-:S07]  /*1e930*/  FMNMX.FTZ R4, R144, R4, !PT ;  /* 0x0000000490047209 */ /* 0x000fce0007810000 */
[----:B------:R-:W4:Y:S01]  /*1e940*/  MUFU.TANH R187, R187 ;  /* 0x000000bb00bb7308 */ /* 0x000f220000002400 */
[----:B0-----:R-:W-:-:S07]  /*1e950*/  FSEL R129, R129, -INF , P3 ;  /* 0xff80000081817808 */ /* 0x001fce0001800000 */
[----:B------:R-:W0:Y:S01]  /*1e960*/  MUFU.TANH R188, R188 ;  /* 0x000000bc00bc7308 */ /* 0x000e220000002400 */
[----:B-1----:R-:W-:-:S07]  /*1e970*/  FSEL R132, R132, -INF , P4 ;  /* 0xff80000084847808 */ /* 0x002fce0002000000 */
[----:B------:R-:W1:Y:S01]  /*1e980*/  MUFU.TANH R191, R191 ;  /* 0x000000bf00bf7308 */ /* 0x000e620000002400 */
[C---:B------:R-:W-:Y:S01]  /*1e990*/  ISETP.GT.AND P2, PT, R193.reuse, RZ, PT ;  /* 0x000000ffc100720c */ /* 0x040fe20003f44270 */
[C---:B------:R-:W-:Y:S01]  /*1e9a0*/  FMUL.FTZ R183, R2.reuse, R183 ;  /* 0x000000b702b77220 */ /* 0x040fe20000410000 */
[C---:B------:R-:W-:Y:S01]  /*1e9b0*/  ISETP.GT.AND P3, PT, R193.reuse, 0x1, PT ;  /* 0x00000001c100780c */ /* 0x040fe20003f64270 */
[----:B------:R-:W-:Y:S01]  /*1e9c0*/  FMUL.FTZ R154, R2, R154 ;  /* 0x0000009a029a7220 */ /* 0x000fe20000410000 */
[----:B------:R-:W-:-:S03]  /*1e9d0*/  ISETP.GT.AND P4, PT, R193, 0x8, PT ;  /* 0x00000008c100780c */ /* 0x000fc60003f84270 */
[----:B------:R-:W5:Y:S01]  /*1e9e0*/  MUFU.TANH R192, R192 ;  /* 0x000000c000c07308 */ /* 0x000f620000002400 */
[C---:B------:R-:W-:Y:S01]  /*1e9f0*/  FMUL.FTZ R155, R2.reuse, R155 ;  /* 0x0000009b029b7220 */ /* 0x040fe20000410000 */
[----:B------:R-:W-:Y:S01]  /*1ea00*/  FMUL.FTZ R158, R2, R158 ;  /* 0x0000009e029e7220 */ /* 0x000fe20000410000 */
[----:B------:R-:W-:-:S05]  /*1ea10*/  FMNMX.FTZ R4, R145, R4, !PT ;  /* 0x0000000491047209 */ /* 0x000fca0007810000 */
[----:B------:R-:W5:Y:S01]  /*1ea20*/  MUFU.TANH R170, R170 ;  /* 0x000000aa00aa7308 */ /* 0x000f620000002400 */
[----:B--2---:R-:W-:-:S07]  /*1ea30*/  FSEL R126, R126, -INF , P1 ;  /* 0xff8000007e7e7808 */ /* 0x004fce0000800000 */
[----:B------:R-:W2:Y:S01]  /*1ea40*/  MUFU.TANH R171, R171 ;  /* 0x000000ab00ab7308 */ /* 0x000ea20000002400 */
[----:B------:R-:W-:-:S07]  /*1ea50*/  FSEL R7, R7, -INF , P2 ;  /* 0xff80000007077808 */ /* 0x000fce0001000000 */
[----:B------:R-:W2:Y:S01]  /*1ea60*/  MUFU.TANH R174, R174 ;  /* 0x000000ae00ae7308 */ /* 0x000ea20000002400 */
[----:B------:R-:W-:Y:S02]  /*1ea70*/  FSEL R8, R8, -INF , P3 ;  /* 0xff80000008087808 */ /* 0x000fe40001800000 */
[----:B------:R-:W-:Y:S01]  /*1ea80*/  FSEL R21, R21, -INF , P4 ;  /* 0xff80000015157808 */ /* 0x000fe20002000000 */
[----:B------:R-:W-:Y:S01]  /*1ea90*/  FMUL.FTZ R159, R2, R159 ;  /* 0x0000009f029f7220 */ /* 0x000fe20000410000 */
[----:B------:R-:W-:-:S03]  /*1eaa0*/  ISETP.GT.AND P1, PT, R193, 0x9, PT ;  /* 0x00000009c100780c */ /* 0x000fc60003f24270 */
[----:B------:R-:W2:Y:S01]  /*1eab0*/  MUFU.TANH R175, R175 ;  /* 0x000000af00af7308 */ /* 0x000ea20000002400 */
[C---:B------:R-:W-:Y:S01]  /*1eac0*/  ISETP.GT.AND P2, PT, R193.reuse, 0x10, PT ;  /* 0x00000010c100780c */ /* 0x040fe20003f44270 */
[C---:B------:R-:W-:Y:S01]  /*1ead0*/  FMUL.FTZ R162, R2.reuse, R162 ;  /* 0x000000a202a27220 */ /* 0x040fe20000410000 */
[C---:B------:R-:W-:Y:S01]  /*1eae0*/  ISETP.GT.AND P3, PT, R193.reuse, 0x11, PT ;  /* 0x00000011c100780c */ /* 0x040fe20003f64270 */
[----:B------:R-:W-:Y:S01]  /*1eaf0*/  FMUL.FTZ R163, R2, R163 ;  /* 0x000000a302a37220 */ /* 0x000fe20000410000 */
[----:B------:R-:W-:-:S03]  /*1eb00*/  ISETP.GT.AND P4, PT, R193, 0x18, PT ;  /* 0x00000018c100780c */ /* 0x000fc60003f84270 */
[----:B------:R-:W2:Y:S01]  /*1eb10*/  MUFU.TANH R178, R178 ;  /* 0x000000b200b27308 */ /* 0x000ea20000002400 */
[----:B------:R-:W-:Y:S01]  /*1eb20*/  FMNMX.FTZ R4, R148, R4, !PT ;  /* 0x0000000494047209 */ /* 0x000fe20007810000 */
[----:B------:R-:W-:-:S06]  /*1eb30*/  FMUL.FTZ R166, R2, R166 ;  /* 0x000000a602a67220 */ /* 0x000fcc0000410000 */
[----:B------:R-:W2:Y:S01]  /*1eb40*/  MUFU.TANH R179, R179 ;  /* 0x000000b300b37308 */ /* 0x000ea20000002400 */
[----:B---3--:R-:W-:-:S07]  /*1eb50*/  FSEL R184, R184, -INF , P1 ;  /* 0xff800000b8b87808 */ /* 0x008fce0000800000 */
[----:B------:R-:W3:Y:S01]  /*1eb60*/  MUFU.TANH R182, R182 ;  /* 0x000000b600b67308 */ /* 0x000ee20000002400 */
[----:B----4-:R-:W-:Y:S02]  /*1eb70*/  FSEL R187, R187, -INF , P2 ;  /* 0xff800000bbbb7808 */ /* 0x010fe40001000000 */
[----:B0-----:R-:W-:Y:S02]  /*1eb80*/  FSEL R188, R188, -INF , P3 ;  /* 0xff800000bcbc7808 */ /* 0x001fe40001800000 */
[----:B-1----:R-:W-:-:S03]  /*1eb90*/  FSEL R191, R191, -INF , P4 ;  /* 0xff800000bfbf7808 */ /* 0x002fc60002000000 */
[----:B------:R-:W0:Y:S01]  /*1eba0*/  MUFU.TANH R183, R183 ;  /* 0x000000b700b77308 */ /* 0x000e220000002400 */
[----:B------:R-:W-:Y:S01]  /*1ebb0*/  FMNMX.FTZ R4, R149, R4, !PT ;  /* 0x0000000495047209 */ /* 0x000fe20007810000 */
[C---:B------:R-:W-:Y:S01]  /*1ebc0*/  FMUL.FTZ R167, R2.reuse, R167 ;  /* 0x000000a702a77220 */ /* 0x040fe20000410000 */
[C---:B------:R-:W-:Y:S01]  /*1ebd0*/  ISETP.GT.AND P1, PT, R193.reuse, 0x19, PT ;  /* 0x00000019c100780c */ /* 0x040fe20003f24270 */
[----:B------:R-:W-:Y:S01]  /*1ebe0*/  FMUL.FTZ R138, R2, R138 ;  /* 0x0000008a028a7220 */ /* 0x000fe20000410000 */
[----:B------:R-:W-:-:S03]  /*1ebf0*/  ISETP.GT.AND P2, PT, R193, 0x20, PT ;  /* 0x00000020c100780c */ /* 0x000fc60003f44270 */
[----:B------:R-:W1:Y:S01]  /*1ec00*/  MUFU.TANH R154, R154 ;  /* 0x0000009a009a7308 */ /* 0x000e620000002400 */
[C---:B------:R-:W-:Y:S01]  /*1ec10*/  ISETP.GT.AND P3, PT, R193.reuse, 0x21, PT ;  /* 0x00000021c100780c */ /* 0x040fe20003f64270 */
[C---:B------:R-:W-:Y:S01]  /*1ec20*/  FMUL.FTZ R139, R2.reuse, R139 ;  /* 0x0000008b028b7220 */ /* 0x040fe20000410000 */
[----:B------:R-:W-:Y:S01]  /*1ec30*/  ISETP.GT.AND P4, PT, R193, 0x28, PT ;  /* 0x00000028c100780c */ /* 0x000fe20003f84270 */
[----:B------:R-:W-:-:S04]  /*1ec40*/  FMUL.FTZ R142, R2, R142 ;  /* 0x0000008e028e7220 */ /* 0x000fc80000410000 */
[----:B------:R-:W4:Y:S01]  /*1ec50*/  MUFU.TANH R155, R155 ;  /* 0x0000009b009b7308 */ /* 0x000f220000002400 */
[----:B------:R-:W-:-:S07]  /*1ec60*/  FMNMX.FTZ R4, R120, R4, !PT ;  /* 0x0000000478047209 */ /* 0x000fce0007810000 */
[----:B------:R-:W4:Y:S01]  /*1ec70*/  MUFU.TANH R158, R158 ;  /* 0x0000009e009e7308 */ /* 0x000f220000002400 */
[----:B-----5:R-:W-:Y:S02]  /*1ec80*/  FSEL R192, R192, -INF , P1 ;  /* 0xff800000c0c07808 */ /* 0x020fe40000800000 */
[----:B------:R-:W-:Y:S02]  /*1ec90*/  FSEL R170, R170, -INF , P2 ;  /* 0xff800000aaaa7808 */ /* 0x000fe40001000000 */
[----:B--2---:R-:W-:-:S03]  /*1eca0*/  FSEL R171, R171, -INF , P3 ;  /* 0xff800000abab7808 */ /* 0x004fc60001800000 */
[----:B------:R-:W2:Y:S01]  /*1ecb0*/  MUFU.TANH R159, R159 ;  /* 0x0000009f009f7308 */ /* 0x000ea20000002400 */
[----:B------:R-:W-:Y:S01]  /*1ecc0*/  FSEL R174, R174, -INF , P4 ;  /* 0xff800000aeae7808 */ /* 0x000fe20002000000 */
[C---:B------:R-:W-:Y:S01]  /*1ecd0*/  FMUL.FTZ R143, R2.reuse, R143 ;  /* 0x0000008f028f7220 */ /* 0x040fe20000410000 */
[C---:B------:R-:W-:Y:S01]  /*1ece0*/  ISETP.GT.AND P1, PT, R193.reuse, 0x29, PT ;  /* 0x00000029c100780c */ /* 0x040fe20003f24270 */
[----:B------:R-:W-:Y:S01]  /*1ecf0*/  FMUL.FTZ R146, R2, R146 ;  /* 0x0000009202927220 */ /* 0x000fe20000410000 */
[----:B------:R-:W-:-:S03]  /*1ed00*/  ISETP.GT.AND P2, PT, R193, 0x30, PT ;  /* 0x00000030c100780c */ /* 0x000fc60003f44270 */
[----:B------:R-:W5:Y:S01]  /*1ed10*/  MUFU.TANH R162, R162 ;  /* 0x000000a200a27308 */ /* 0x000f620000002400 */
[C---:B------:R-:W-:Y:S01]  /*1ed20*/  ISETP.GT.AND P3, PT, R193.reuse, 0x31, PT ;  /* 0x00000031c100780c */ /* 0x040fe20003f64270 */
[C---:B------:R-:W-:Y:S01]  /*1ed30*/  FMUL.FTZ R147, R2.reuse, R147 ;  /* 0x0000009302937220 */ /* 0x040fe20000410000 */
[----:B------:R-:W-:Y:S01]  /*1ed40*/  ISETP.GT.AND P4, PT, R193, 0x38, PT ;  /* 0x00000038c100780c */ /* 0x000fe20003f84270 */
[----:B------:R-:W-:-:S04]  /*1ed50*/  FMUL.FTZ R150, R2, R150 ;  /* 0x0000009602967220 */ /* 0x000fc80000410000 */
[----:B------:R-:W5:Y:S01]  /*1ed60*/  MUFU.TANH R163, R163 ;  /* 0x000000a300a37308 */ /* 0x000f620000002400 */
[----:B------:R-:W-:-:S07]  /*1ed70*/  FMNMX.FTZ R4, R121, R4, !PT ;  /* 0x0000000479047209 */ /* 0x000fce0007810000 */
[----:B------:R-:W5:Y:S01]  /*1ed80*/  MUFU.TANH R166, R166 ;  /* 0x000000a600a67308 */ /* 0x000f620000002400 */
[----:B------:R-:W-:Y:S02]  /*1ed90*/  FSEL R175, R175, -INF , P1 ;  /* 0xff800000afaf7808 */ /* 0x000fe40000800000 */
[----:B------:R-:W-:Y:S02]  /*1eda0*/  FSEL R178, R178, -INF , P2 ;  /* 0xff800000b2b27808 */ /* 0x000fe40001000000 */
[----:B------:R-:W-:-:S03]  /*1edb0*/  FSEL R179, R179, -INF , P3 ;  /* 0xff800000b3b37808 */ /* 0x000fc60001800000 */
[----:B------:R-:W5:Y:S01]  /*1edc0*/  MUFU.TANH R167, R167 ;  /* 0x000000a700a77308 */ /* 0x000f620000002400 */
[----:B---3--:R-:W-:Y:S01]  /*1edd0*/  FSEL R182, R182, -INF , P4 ;  /* 0xff800000b6b67808 */ /* 0x008fe20002000000 */
[C---:B------:R-:W-:Y:S01]  /*1ede0*/  FMUL.FTZ R151, R2.reuse, R151 ;  /* 0x0000009702977220 */ /* 0x040fe20000410000 */
[C---:B------:R-:W-:Y:S01]  /*1edf0*/  ISETP.GT.AND P1, PT, R193.reuse, 0x39, PT ;  /* 0x00000039c100780c */ /* 0x040fe20003f24270 */
[----:B------:R-:W-:Y:S01]  /*1ee00*/  FMUL.FTZ R122, R2, R122 ;  /* 0x0000007a027a7220 */ /* 0x000fe20000410000 */
[----:B------:R-:W-:-:S03]  /*1ee10*/  ISETP.GT.AND P2, PT, R193, 0x40, PT ;  /* 0x00000040c100780c */ /* 0x000fc60003f44270 */
[----:B------:R-:W3:Y:S01]  /*1ee20*/  MUFU.TANH R138, R138 ;  /* 0x0000008a008a7308 */ /* 0x000ee20000002400 */
[C---:B------:R-:W-:Y:S01]  /*1ee30*/  ISETP.GT.AND P3, PT, R193.reuse, 0x41, PT ;  /* 0x00000041c100780c */ /* 0x040fe20003f64270 */
[----:B------:R-:W-:Y:S01]  /*1ee40*/  FMUL.FTZ R123, R2, R123 ;  /* 0x0000007b027b7220 */ /* 0x000fe20000410000 */
[----:B------:R-:W-:-:S05]  /*1ee50*/  ISETP.GT.AND P4, PT, R193, 0x48, PT ;  /* 0x00000048c100780c */ /* 0x000fca0003f84270 */
[----:B------:R-:W3:Y:S01]  /*1ee60*/  MUFU.TANH R139, R139 ;  /* 0x0000008b008b7308 */ /* 0x000ee20000002400 */
[----:B------:R-:W-:-:S07]  /*1ee70*/  FMNMX.FTZ R4, R124, R4, !PT ;  /* 0x000000047c047209 */ /* 0x000fce0007810000 */
[----:B------:R-:W3:Y:S01]  /*1ee80*/  MUFU.TANH R142, R142 ;  /* 0x0000008e008e7308 */ /* 0x000ee20000002400 */
[----:B0-----:R-:W-:Y:S02]  /*1ee90*/  FSEL R183, R183, -INF , P1 ;  /* 0xff800000b7b77808 */ /* 0x001fe40000800000 */
[----:B-1----:R-:W-:Y:S02]  /*1eea0*/  FSEL R154, R154, -INF , P2 ;  /* 0xff8000009a9a7808 */ /* 0x002fe40001000000 */
[----:B----4-:R-:W-:-:S03]  /*1eeb0*/  FSEL R155, R155, -INF , P3 ;  /* 0xff8000009b9b7808 */ /* 0x010fc60001800000 */
[----:B------:R-:W0:Y:S01]  /*1eec0*/  MUFU.TANH R143, R143 ;  /* 0x0000008f008f7308 */ /* 0x000e220000002400 */
[----:B------:R-:W-:Y:S02]  /*1eed0*/  FSEL R158, R158, -INF , P4 ;  /* 0xff8000009e9e7808 */ /* 0x000fe40002000000 */
[C---:B------:R-:W-:Y:S02]  /*1eee0*/  ISETP.GT.AND P1, PT, R193.reuse, 0x49, PT ;  /* 0x00000049c100780c */ /* 0x040fe40003f24270 */
[----:B------:R-:W-:-:S03]  /*1eef0*/  ISETP.GT.AND P2, PT, R193, 0x50, PT ;  /* 0x00000050c100780c */ /* 0x000fc60003f44270 */
[----:B------:R-:W1:Y:S01]  /*1ef00*/  MUFU.TANH R146, R146 ;  /* 0x0000009200927308 */ /* 0x000e620000002400 */
[C---:B------:R-:W-:Y:S02]  /*1ef10*/  ISETP.GT.AND P3, PT, R193.reuse, 0x51, PT ;  /* 0x00000051c100780c */ /* 0x040fe40003f64270 */
[----:B------:R-:W-:Y:S02]  /*1ef20*/  ISETP.GT.AND P4, PT, R193, 0x58, PT ;  /* 0x00000058c100780c */ /* 0x000fe40003f84270 */
[----:B------:R-:W-:-:S03]  /*1ef30*/  FMNMX.FTZ R4, R125, R4, !PT ;  /* 0x000000047d047209 */ /* 0x000fc60007810000 */
[----:B------:R-:W4:Y:S01]  /*1ef40*/  MUFU.TANH R147, R147 ;  /* 0x0000009300937308 */ /* 0x000f220000002400 */
[----:B--2---:R-:W-:-:S07]  /*1ef50*/  FSEL R159, R159, -INF , P1 ;  /* 0xff8000009f9f7808 */ /* 0x004fce0000800000 */
[----:B------:R-:W2:Y:S01]  /*1ef60*/  MUFU.TANH R150, R150 ;  /* 0x0000009600967308 */ /* 0x000ea20000002400 */
[----:B-----5:R-:W-:Y:S02]  /*1ef70*/  FSEL R162, R162, -INF , P2 ;  /* 0xff800000a2a27808 */ /* 0x020fe40001000000 */
[----:B------:R-:W-:Y:S02]  /*1ef80*/  FSEL R163, R163, -INF , P3 ;  /* 0xff800000a3a37808 */ /* 0x000fe40001800000 */
[----:B------:R-:W-:-:S03]  /*1ef90*/  FSEL R166, R166, -INF , P4 ;  /* 0xff800000a6a67808 */ /* 0x000fc60002000000 */
[----:B------:R-:W5:Y:S01]  /*1efa0*/  MUFU.TANH R151, R151 ;  /* 0x0000009700977308 */ /* 0x000f620000002400 */
[----:B------:R-:W-:Y:S02]  /*1efb0*/  FMNMX.FTZ R4, R128, R4, !PT ;  /* 0x0000000480047209 */ /* 0x000fe40007810000 */
[C---:B------:R-:W-:Y:S02]  /*1efc0*/  ISETP.GT.AND P1, PT, R193.reuse, 0x59, PT ;  /* 0x00000059c100780c */ /* 0x040fe40003f24270 */
[----:B------:R-:W-:-:S03]  /*1efd0*/  ISETP.GT.AND P2, PT, R193, 0x60, PT ;  /* 0x00000060c100780c */ /* 0x000fc60003f44270 */
[----:B------:R-:W5:Y:S01]  /*1efe0*/  MUFU.TANH R122, R122 ;  /* 0x0000007a007a7308 */ /* 0x000f620000002400 */
[C---:B------:R-:W-:Y:S02]  /*1eff0*/  ISETP.GT.AND P3, PT, R193.reuse, 0x61, PT ;  /* 0x00000061c100780c */ /* 0x040fe40003f64270 */
[----:B------:R-:W-:-:S05]  /*1f000*/  ISETP.GT.AND P4, PT, R193, 0x68, PT ;  /* 0x00000068c100780c */ /* 0x000fca0003f84270 */
[----:B------:R-:W5:Y:S01]  /*1f010*/  MUFU.TANH R123, R123 ;  /* 0x0000007b007b7308 */ /* 0x000f620000002400 */
[----:B------:R-:W-:-:S07]  /*1f020*/  FMNMX.FTZ R4, R129, R4, !PT ;  /* 0x0000000481047209 */ /* 0x000fce0007810000 */
[----:B------:R-:W5:Y:S01]  /*1f030*/  MUFU.TANH R133, R133 ;  /* 0x0000008500857308 */ /* 0x000f620000002400 */
[----:B------:R-:W-:Y:S02]  /*1f040*/  FSEL R167, R167, -INF , P1 ;  /* 0xff800000a7a77808 */ /* 0x000fe40000800000 */
[----:B---3--:R-:W-:Y:S02]  /*1f050*/  FSEL R138, R138, -INF , P2 ;  /* 0xff8000008a8a7808 */ /* 0x008fe40001000000 */
[----:B------:R-:W-:Y:S02]  /*1f060*/  FSEL R139, R139, -INF , P3 ;  /* 0xff8000008b8b7808 */ /* 0x000fe40001800000 */
[----:B------:R-:W-:Y:S02]  /*1f070*/  FSEL R142, R142, -INF , P4 ;  /* 0xff8000008e8e7808 */ /* 0x000fe40002000000 */
[C---:B------:R-:W-:Y:S02]  /*1f080*/  ISETP.GT.AND P1, PT, R193.reuse, 0x69, PT ;  /* 0x00000069c100780c */ /* 0x040fe40003f24270 */
[----:B------:R-:W-:-:S02]  /*1f090*/  ISETP.GT.AND P2, PT, R193, 0x70, PT ;  /* 0x00000070c100780c */ /* 0x000fc40003f44270 */
[C---:B------:R-:W-:Y:S02]  /*1f0a0*/  ISETP.GT.AND P3, PT, R193.reuse, 0x71, PT ;  /* 0x00000071c100780c */ /* 0x040fe40003f64270 */
[----:B------:R-:W-:Y:S02]  /*1f0b0*/  ISETP.GT.AND P4, PT, R193, 0x78, PT ;  /* 0x00000078c100780c */ /* 0x000fe40003f84270 */
[----:B------:R-:W-:Y:S02]  /*1f0c0*/  FMNMX.FTZ R4, R132, R4, !PT ;  /* 0x0000000484047209 */ /* 0x000fe40007810000 */
[----:B0-----:R-:W-:Y:S02]  /*1f0d0*/  FSEL R143, R143, -INF , P1 ;  /* 0xff8000008f8f7808 */ /* 0x001fe40000800000 */
[----:B-1----:R-:W-:Y:S02]  /*1f0e0*/  FSEL R146, R146, -INF , P2 ;  /* 0xff80000092927808 */ /* 0x002fe40001000000 */
[----:B----4-:R-:W-:-:S02]  /*1f0f0*/  FSEL R147, R147, -INF , P3 ;  /* 0xff80000093937808 */ /* 0x010fc40001800000 */
[----:B--2---:R-:W-:Y:S02]  /*1f100*/  FSEL R150, R150, -INF , P4 ;  /* 0xff80000096967808 */ /* 0x004fe40002000000 */
[C---:B------:R-:W-:Y:S02]  /*1f110*/  ISETP.GT.AND P1, PT, R193.reuse, 0x79, PT ;  /* 0x00000079c100780c */ /* 0x040fe40003f24270 */
[C---:B------:R-:W-:Y:S02]  /*1f120*/  ISETP.GT.AND P2, PT, R193.reuse, 0x80, PT ;  /* 0x00000080c100780c */ /* 0x040fe40003f44270 */
[C---:B------:R-:W-:Y:S02]  /*1f130*/  ISETP.GT.AND P3, PT, R193.reuse, 0x81, PT ;  /* 0x00000081c100780c */ /* 0x040fe40003f64270 */
[----:B------:R-:W-:Y:S02]  /*1f140*/  ISETP.GT.AND P4, PT, R193, 0x88, PT ;  /* 0x00000088c100780c */ /* 0x000fe40003f84270 */
[----:B------:R-:W-:-:S02]  /*1f150*/  FMNMX.FTZ R4, R126, R4, !PT ;  /* 0x000000047e047209 */ /* 0x000fc40007810000 */
[----:B-----5:R-:W-:Y:S02]  /*1f160*/  FSEL R151, R151, -INF , P1 ;  /* 0xff80000097977808 */ /* 0x020fe40000800000 */
[----:B------:R-:W-:Y:S02]  /*1f170*/  FSEL R122, R122, -INF , P2 ;  /* 0xff8000007a7a7808 */ /* 0x000fe40001000000 */
[----:B------:R-:W-:Y:S02]  /*1f180*/  FSEL R123, R123, -INF , P3 ;  /* 0xff8000007b7b7808 */ /* 0x000fe40001800000 */
[----:B------:R-:W-:Y:S02]  /*1f190*/  FSEL R133, R133, -INF , P4 ;  /* 0xff80000085857808 */ /* 0x000fe40002000000 */
[C---:B------:R-:W-:Y:S02]  /*1f1a0*/  ISETP.GT.AND P1, PT, R193.reuse, 0x89, PT ;  /* 0x00000089c100780c */ /* 0x040fe40003f24270 */
[----:B------:R-:W-:-:S02]  /*1f1b0*/  ISETP.GT.AND P2, PT, R193, 0x90, PT ;  /* 0x00000090c100780c */ /* 0x000fc40003f44270 */
[C---:B------:R-:W-:Y:S02]  /*1f1c0*/  ISETP.GT.AND P3, PT, R193.reuse, 0x91, PT ;  /* 0x00000091c100780c */ /* 0x040fe40003f64270 */
[C---:B------:R-:W-:Y:S02]  /*1f1d0*/  ISETP.GT.AND P4, PT, R193.reuse, 0x98, PT ;  /* 0x00000098c100780c */ /* 0x040fe40003f84270 */
[----:B------:R-:W-:Y:S02]  /*1f1e0*/  ISETP.GT.AND P5, PT, R193, 0x99, PT ;  /* 0x00000099c100780c */ /* 0x000fe40003fa4270 */
[----:B------:R-:W0:Y:S02]  /*1f1f0*/  SHFL.BFLY PT, R193, R4, 0x2, 0x1f ;  /* 0x0c401f0004c17f89 */ /* 0x000e2400000e0000 */
[----:B0-----:R-:W-:-:S05]  /*1f200*/  FMNMX.FTZ R4, R4, R193, !PT ;  /* 0x000000c104047209 */ /* 0x001fca0007810000 */
[----:B------:R-:W0:Y:S01]  /*1f210*/  SHFL.BFLY PT, R193, R4, 0x1, 0x1f ;  /* 0x0c201f0004c17f89 */ /* 0x000e2200000e0000 */
[----:B------:R-:W-:Y:S01]  /*1f220*/  UMOV UR52, UR51 ;  /* 0x0000003300347c82 */ /* 0x000fe20008000000 */
[----:B0-----:R-:W-:-:S04]  /*1f230*/  FMNMX.FTZ R4, R4, R193, !PT ;  /* 0x000000c104047209 */ /* 0x001fc80007810000 */
[----:B------:R-:W-:-:S04]  /*1f240*/  FSETP.NEU.FTZ.AND P6, PT, R4, -INF , PT ;  /* 0xff8000000400780b */ /* 0x000fc80003fdd000 */
[----:B------:R-:W-:-:S05]  /*1f250*/  FSEL R193, R4, RZ, P6 ;  /* 0x000000ff04c17208 */ /* 0x000fca0003000000 */
[----:B------:R-:W-:Y:S01]  /*1f260*/  FADD.FTZ R9, -R193, R9 ;  /* 0x00000009c1097221 */ /* 0x000fe20000010100 */
[----:B------:R-:W-:-:S04]  /*1f270*/  IMAD.U32 R193, RZ, RZ, UR52 ;  /* 0x00000034ffc17e24 */ /* 0x000fc8000f8e00ff */
[----:B------:R-:W-:-:S05]  /*1f280*/  FFMA.FTZ R193, R4, R193, -8 ;  /* 0xc100000004c17423 */ /* 0x000fca00000100c1 */
        /* <DEDUP_REMOVED lines=74> */
[----:B------:R-:W-:Y:S02]  /*1f730*/  FMUL.FTZ R131, R2, R131 ;  /* 0x0000008302837220 */ /* 0x000fe40000410000 */
[----:B------:R-:W-:Y:S01]  /*1f740*/  FMNMX.FTZ R193, R150, R193, !PT ;  /* 0x000000c196c17209 */ /* 0x000fe20007810000 */
[----:B------:R-:W-:-:S03]  /*1f750*/  FMUL.FTZ R134, R2, R134 ;  /* 0x0000008602867220 */ /* 0x000fc60000410000 */
[----:B------:R-:W-:Y:S01]  /*1f760*/  FMNMX.FTZ R193, R151, R193, !PT ;  /* 0x000000c197c17209 */ /* 0x000fe20007810000 */
[----:B------:R-:W1:Y:S01]  /*1f770*/  MUFU.TANH R130, R130 ;  /* 0x0000008200827308 */ /* 0x000e620000002400 */
[----:B------:R-:W-:Y:S02]  /*1f780*/  FMUL.FTZ R135, R2, R135 ;  /* 0x0000008702877220 */ /* 0x000fe40000410000 */
[----:B------:R-:W-:-:S05]  /*1f790*/  FMNMX.FTZ R193, R122, R193, !PT ;  /* 0x000000c17ac17209 */ /* 0x000fca0007810000 */
[----:B------:R-:W2:Y:S01]  /*1f7a0*/  MUFU.TANH R131, R131 ;  /* 0x0000008300837308 */ /* 0x000ea20000002400 */
[----:B------:R-:W-:Y:S02]  /*1f7b0*/  FMNMX.FTZ R193, R123, R193, !PT ;  /* 0x000000c17bc17209 */ /* 0x000fe40007810000 */
[----:B0-----:R-:W-:-:S05]  /*1f7c0*/  FSEL R127, R127, -INF , P1 ;  /* 0xff8000007f7f7808 */ /* 0x001fca0000800000 */
[----:B------:R-:W0:Y:S01]  /*1f7d0*/  MUFU.TANH R134, R134 ;  /* 0x0000008600867308 */ /* 0x000e220000002400 */
[----:B------:R-:W-:Y:S02]  /*1f7e0*/  FMNMX.FTZ R193, R133, R193, !PT ;  /* 0x000000c185c17209 */ /* 0x000fe40007810000 */
[----:B-1----:R-:W-:-:S05]  /*1f7f0*/  FSEL R130, R130, -INF , P2 ;  /* 0xff80000082827808 */ /* 0x002fca0001000000 */
[----:B------:R-:W1:Y:S01]  /*1f800*/  MUFU.TANH R135, R135 ;  /* 0x0000008700877308 */ /* 0x000e620000002400 */
[----:B------:R-:W-:Y:S02]  /*1f810*/  FMNMX.FTZ R193, R127, R193, !PT ;  /* 0x000000c17fc17209 */ /* 0x000fe40007810000 */
[----:B--2---:R-:W-:Y:S02]  /*1f820*/  FSEL R131, R131, -INF , P3 ;  /* 0xff80000083837808 */ /* 0x004fe40001800000 */
[----:B------:R-:W-:Y:S02]  /*1f830*/  FMNMX.FTZ R193, R130, R193, !PT ;  /* 0x000000c182c17209 */ /* 0x000fe40007810000 */
[----:B0-----:R-:W-:Y:S02]  /*1f840*/  FSEL R134, R134, -INF , P4 ;  /* 0xff80000086867808 */ /* 0x001fe40002000000 */
[----:B------:R-:W-:-:S04]  /*1f850*/  FMNMX.FTZ R193, R131, R193, !PT ;  /* 0x000000c183c17209 */ /* 0x000fc80007810000 */
[----:B------:R-:W-:Y:S02]  /*1f860*/  FMNMX.FTZ R193, R134, R193, !PT ;  /* 0x000000c186c17209 */ /* 0x000fe40007810000 */
[----:B-1----:R-:W-:-:S04]  /*1f870*/  FSEL R135, R135, -INF , P5 ;  /* 0xff80000087877808 */ /* 0x002fc80002800000 */
[----:B------:R-:W-:-:S05]  /*1f880*/  FMNMX.FTZ R193, R135, R193, !PT ;  /* 0x000000c187c17209 */ /* 0x000fca0007810000 */
[----:B------:R-:W0:Y:S01]  /*1f890*/  SHFL.BFLY PT, R194, R193, 0x2, 0x1f ;  /* 0x0c401f00c1c27f89 */ /* 0x000e2200000e0000 */
[----:B------:R1:W-:Y:S01]  /*1f8a0*/  MUFU.EX2 R195, R15 ;  /* 0x0000000f00c37308 */ /* 0x0003e20000000800 */
[----:B0-----:R-:W-:-:S05]  /*1f8b0*/  FMNMX.FTZ R194, R193, R194, !PT ;  /* 0x000000c2c1c27209 */ /* 0x001fca0007810000 */
[----:B-1----:R-:W0:Y:S02]  /*1f8c0*/  SHFL.BFLY PT, R15, R194, 0x1, 0x1f ;  /* 0x0c201f00c20f7f89 */ /* 0x002e2400000e0000 */
[----:B0-----:R-:W-:-:S04]  /*1f8d0*/  FMNMX.FTZ R15, R194, R15, !PT ;  /* 0x0000000fc20f7209 */ /* 0x001fc80007810000 */
[----:B------:R-:W-:-:S04]  /*1f8e0*/  FSETP.NEU.FTZ.AND P1, PT, R15, -INF , PT ;  /* 0xff8000000f00780b */ /* 0x000fc80003f3d000 */
[----:B------:R-:W-:-:S05]  /*1f8f0*/  FSEL R193, R15, RZ, P1 ;  /* 0x000000ff0fc17208 */ /* 0x000fca0000800000 */
[----:B------:R-:W-:Y:S01]  /*1f900*/  FADD.FTZ R10, -R193, R10 ;  /* 0x0000000ac10a7221 */ /* 0x000fe20000010100 */
[----:B------:R-:W-:-:S04]  /*1f910*/  IMAD.U32 R193, RZ, RZ, UR52 ;  /* 0x00000034ffc17e24 */ /* 0x000fc8000f8e00ff */
[----:B------:R-:W-:Y:S01]  /*1f920*/  FFMA.FTZ R193, R15, R193, -8 ;  /* 0xc10000000fc17423 */ /* 0x000fe200000100c1 */
[----:B------:R-:W-:-:S04]  /*1f930*/  FMUL.FTZ R9, R9, UR52 ;  /* 0x0000003409097c20 */ /* 0x000fc80008410000 */
[----:B------:R-:W-:Y:S01]  /*1f940*/  FSEL R194, R193, RZ, P1 ;  /* 0x000000ffc1c27208 */ /* 0x000fe20000800000 */
[----:B------:R-:W-:-:S04]  /*1f950*/  FMUL.FTZ R10, R10, UR52 ;  /* 0x000000340a0a7c20 */ /* 0x000fc80008410000 */
[--C-:B------:R-:W-:Y:S01]  /*1f960*/  FFMA.FTZ R7, R7, UR52, -R194.reuse ;  /* 0x0000003407077c23 */ /* 0x100fe200080108c2 */
[----:B------:R-:W-:-:S01]  /*1f970*/  FFMA.FTZ R8, R8, UR52, -R194 ;  /* 0x0000003408087c23 */ /* 0x000fc200080108c2 */
[----:B------:R-:W-:Y:S01]  /*1f980*/  MUFU.EX2 R5, R5 ;  /* 0x0000000500057308 */ /* 0x000fe20000000800 */
[----:B------:R-:W-:-:S07]  /*1f990*/  FFMA.FTZ R21, R21, UR52, -R194 ;  /* 0x0000003415157c23 */ /* 0x000fce00080108c2 */
[----:B------:R-:W0:Y:S01]  /*1f9a0*/  MUFU.EX2 R9, R9 ;  /* 0x0000000900097308 */ /* 0x000e220000000800 */
[----:B------:R-:W-:-:S01]  /*1f9b0*/  FFMA.FTZ R184, R184, UR52, -R194 ;  /* 0x00000034b8b87c23 */ /* 0x000fc200080108c2 */
[----:B------:R-:W-:-:S06]  /*1f9c0*/  LEA R193, R223, R18, 0x3 ;  /* 0x00000012dfc17211 */ /* 0x000fcc00078e18ff */
[----:B------:R-:W-:Y:S08]  /*1f9d0*/  MUFU.EX2 R7, R7 ;  /* 0x0000000700077308 */ /* 0x000ff00000000800 */
[----:B------:R-:W1:Y:S01]  /*1f9e0*/  MUFU.EX2 R10, R10 ;  /* 0x0000000a000a7308 */ /* 0x000e620000000800 */
[----:B------:R-:W-:-:S07]  /*1f9f0*/  FFMA.FTZ R187, R187, UR52, -R194 ;  /* 0x00000034bbbb7c23 */ /* 0x000fce00080108c2 */
[----:B------:R-:W2:Y:S01]  /*1fa00*/  MUFU.EX2 R6, R6 ;  /* 0x0000000600067308 */ /* 0x000ea20000000800 */
[----:B------:R-:W-:-:S01]  /*1fa10*/  FFMA.FTZ R188, R188, UR52, -R194 ;  /* 0x00000034bcbc7c23 */ /* 0x000fc200080108c2 */
[----:B------:R-:W-:-:S06]  /*1fa20*/  FFMA.FTZ R191, R191, UR52, -R194 ;  /* 0x00000034bfbf7c23 */ /* 0x000fcc00080108c2 */
[----:B------:R-:W3:Y:S01]  /*1fa30*/  MUFU.EX2 R8, R8 ;  /* 0x0000000800087308 */ /* 0x000ee20000000800 */
[----:B------:R-:W-:-:S01]  /*1fa40*/  FFMA.FTZ R192, R192, UR52, -R194 ;  /* 0x00000034c0c07c23 */ /* 0x000fc200080108c2 */
[--C-:B------:R-:W-:Y:S01]  /*1fa50*/  FFMA.FTZ R170, R170, UR52, -R194.reuse ;  /* 0x00000034aaaa7c23 */ /* 0x100fe200080108c2 */
[----:B------:R-:W-:-:S01]  /*1fa60*/  FFMA.FTZ R171, R171, UR52, -R194 ;  /* 0x00000034abab7c23 */ /* 0x000fc200080108c2 */
[--C-:B------:R-:W-:Y:S01]  /*1fa70*/  FFMA.FTZ R174, R174, UR52, -R194.reuse ;  /* 0x00000034aeae7c23 */ /* 0x100fe200080108c2 */
[----:B------:R-:W-:-:S03]  /*1fa80*/  FFMA.FTZ R175, R175, UR52, -R194 ;  /* 0x00000034afaf7c23 */ /* 0x000fc600080108c2 */
[----:B------:R-:W4:Y:S01]  /*1fa90*/  MUFU.EX2 R14, R14 ;  /* 0x0000000e000e7308 */ /* 0x000f220000000800 */
[----:B------:R-:W-:-:S01]  /*1faa0*/  FFMA.FTZ R178, R178, UR52, -R194 ;  /* 0x00000034b2b27c23 */ /* 0x000fc200080108c2 */
[--C-:B------:R-:W-:Y:S01]  /*1fab0*/  FFMA.FTZ R179, R179, UR52, -R194.reuse ;  /* 0x00000034b3b37c23 */ /* 0x100fe200080108c2 */
[----:B------:R-:W-:-:S01]  /*1fac0*/  FFMA.FTZ R182, R182, UR52, -R194 ;  /* 0x00000034b6b67c23 */ /* 0x000fc200080108c2 */
[--C-:B------:R-:W-:Y:S01]  /*1fad0*/  FFMA.FTZ R183, R183, UR52, -R194.reuse ;  /* 0x00000034b7b77c23 */ /* 0x100fe200080108c2 */
[----:B------:R-:W-:-:S01]  /*1fae0*/  FFMA.FTZ R154, R154, UR52, -R194 ;  /* 0x000000349a9a7c23 */ /* 0x000fc200080108c2 */
[--C-:B------:R-:W-:Y:S02]  /*1faf0*/  FFMA.FTZ R155, R155, UR52, -R194.reuse ;  /* 0x000000349b9b7c23 */ /* 0x100fe400080108c2 */
        /* <DEDUP_REMOVED lines=23> */
[----:B------:R-:W-:Y:S01]  /*1fc70*/  VIADD R193, R193, 0x33440 ;  /* 0x00033440c1c17836 */ /* 0x000fe20000000000 */
[----:B------:R-:W5:Y:S01]  /*1fc80*/  MUFU.EX2 R184, R184 ;  /* 0x000000b800b87308 */ /* 0x000f620000000800 */
[----:B------:R-:W-:-:S02]  /*1fc90*/  IMAD.U32 R194, RZ, RZ, UR38 ;  /* 0x00000026ffc27e24 */ /* 0x000fc4000f8e00ff */
[----:B0-----:R-:W-:Y:S01]  /*1fca0*/  FFMA.FTZ R12, R9, R12, R5 ;  /* 0x0000000c090c7223 */ /* 0x001fe20000010005 */
[----:B-1----:R-:W-:-:S02]  /*1fcb0*/  FFMA.FTZ R11, R10, R11, R7 ;  /* 0x0000000b0a0b7223 */ /* 0x002fc40000010007 */
[----:B------:R-:W-:Y:S02]  /*1fcc0*/  PRMT R193, R194, 0x654, R193 ;  /* 0x00000654c2c17816 */ /* 0x000fe400000000c1 */
[----:B------:R-:W0:Y:S01]  /*1fcd0*/  MUFU.EX2 R185, R185 ;  /* 0x000000b900b97308 */ /* 0x000e220000000800 */
[----:B--2---:R-:W-:-:S01]  /*1fce0*/  FADD.FTZ R12, R6, R12 ;  /* 0x0000000c060c7221 */ /* 0x004fc20000010000 */
[----:B------:R3:W-:Y:S06]  /*1fcf0*/  SYNCS.ARRIVE.TRANS64.RED.A1T0 RZ, [R193+URZ], RZ ;  /* 0x000000ffc1ff79a7 */ /* 0x0007ec000810043f */
[----:B------:R-:W1:Y:S01]  /*1fd00*/  MUFU.EX2 R187, R187 ;  /* 0x000000bb00bb7308 */ /* 0x000e620000000800 */
[----:B---3--:R-:W-:-:S01]  /*1fd10*/  FADD.FTZ R193, R8, R11 ;  /* 0x0000000b08c17221 */ /* 0x008fc20000010000 */
[----:B----4-:R-:W-:-:S06]  /*1fd20*/  FADD.FTZ R11, R14, R12 ;  /* 0x0000000c0e0b7221 */ /* 0x010fcc0000010000 */
[----:B------:R-:W2:Y:S01]  /*1fd30*/  MUFU.EX2 R186, R186 ;  /* 0x000000ba00ba7308 */ /* 0x000ea20000000800 */
[----:B-----5:R-:W-:-:S07]  /*1fd40*/  FADD.FTZ R12, R21, R193 ;  /* 0x000000c1150c7221 */ /* 0x020fce0000010000 */
[----:B------:R-:W3:Y:S01]  /*1fd50*/  MUFU.EX2 R188, R188 ;  /* 0x000000bc00bc7308 */ /* 0x000ee20000000800 */
[----:B------:R-:W-:-:S01]  /*1fd60*/  FADD.FTZ R11, R195, R11 ;  /* 0x0000000bc30b7221 */ /* 0x000fc20000010000 */
[----:B------:R-:W-:-:S06]  /*1fd70*/  FADD.FTZ R12, R184, R12 ;  /* 0x0000000cb80c7221 */ /* 0x000fcc0000010000 */
[----:B------:R-:W4:Y:S08]  /*1fd80*/  MUFU.EX2 R189, R189 ;  /* 0x000000bd00bd7308 */ /* 0x000f300000000800 */
[----:B------:R-:W5:Y:S01]  /*1fd90*/  MUFU.EX2 R191, R191 ;  /* 0x000000bf00bf7308 */ /* 0x000f620000000800 */
[----:B0-----:R-:W-:-:S01]  /*1fda0*/  FADD.FTZ R11, R185, R11 ;  /* 0x0000000bb90b7221 */ /* 0x001fc20000010000 */
[----:B-1----:R-:W-:-:S06]  /*1fdb0*/  FADD.FTZ R12, R187, R12 ;  /* 0x0000000cbb0c7221 */ /* 0x002fcc0000010000 */
[----:B------:R-:W0:Y:S08]  /*1fdc0*/  MUFU.EX2 R190, R190 ;  /* 0x000000be00be7308 */ /* 0x000e300000000800 */
[----:B------:R-:W1:Y:S01]  /*1fdd0*/  MUFU.EX2 R192, R192 ;  /* 0x000000c000c07308 */ /* 0x000e620000000800 */
[----:B--2---:R-:W-:-:S01]  /*1fde0*/  FADD.FTZ R11, R186, R11 ;  /* 0x0000000bba0b7221 */ /* 0x004fc20000010000 */
[----:B---3--:R-:W-:-:S06]  /*1fdf0*/  FADD.FTZ R12, R188, R12 ;  /* 0x0000000cbc0c7221 */ /* 0x008fcc0000010000 */
[----:B------:R-:W2:Y:S08]  /*1fe00*/  MUFU.EX2 R168, R168 ;  /* 0x000000a800a87308 */ /* 0x000eb00000000800 */
[----:B------:R-:W3:Y:S01]  /*1fe10*/  MUFU.EX2 R170, R170 ;  /* 0x000000aa00aa7308 */ /* 0x000ee20000000800 */
[----:B----4-:R-:W-:-:S01]  /*1fe20*/  FADD.FTZ R11, R189, R11 ;  /* 0x0000000bbd0b7221 */ /* 0x010fc20000010000 */
[----:B-----5:R-:W-:-:S06]  /*1fe30*/  FADD.FTZ R12, R191, R12 ;  /* 0x0000000cbf0c7221 */ /* 0x020fcc0000010000 */
        /* <DEDUP_REMOVED lines=123> */
[----:B-1----:R-:W-:-:S03]  /*205f0*/  FADD.FTZ R12, R131, R12 ;  /* 0x0000000c830c7221 */ /* 0x002fc60000010000 */
[----:B--2---:R-:W-:Y:S01]  /*20600*/  FADD.FTZ R11, R132, R11 ;  /* 0x0000000b840b7221 */ /* 0x004fe20000010000 */
[----:B---3--:R-:W-:-:S03]  /*20610*/  FADD.FTZ R193, R134, R12 ;  /* 0x0000000c86c17221 */ /* 0x008fc60000010000 */
[----:B----4-:R-:W-:Y:S01]  /*20620*/  FADD.FTZ R12, R126, R11 ;  /* 0x0000000b7e0c7221 */ /* 0x010fe20000010000 */
[----:B-----5:R-:W-:-:S01]  /*20630*/  FADD.FTZ R11, R135, R193 ;  /* 0x000000c1870b7221 */ /* 0x020fc20000010000 */
[----:B------:R-:W-:Y:S06]  /*20640*/  @!P0 BRA `(.L_x_2832) ;  /* 0x0000000000048947 */ /* 0x000fec0003800000 */
[----:B------:R-:W-:Y:S01]  /*20650*/  BPT.TRAP 0x1 ;  /* 0x000000040000795c */ /* 0x000fe20000300000 */
.L_x_2832:
[----:B------:R-:W-:Y:S01]  /*20660*/  F2FP.SATFINITE.E4M3.F32.PACK_AB_MERGE_C R21, R184, R21, RZ ;  /* 0x00000015b815723e */ /* 0x000fe200048070ff */
[----:B------:R-:W-:Y:S01]  /*20670*/  IMAD R3, R3, 0x8, R18 ;  /* 0x0000000803037824 */ /* 0x000fe200078e0212 */
[----:B------:R-:W-:Y:S01]  /*20680*/  ISETP.GT.AND P1, PT, R0, R20, PT ;  /* 0x000000140000720c */ /* 0x000fe20003f24270 */
[----:B------:R-:W-:Y:S01]  /*20690*/  FMUL.FTZ R24, R24, R9 ;  /* 0x0000000918187220 */ /* 0x000fe20000410000 */
[----:B------:R-:W-:Y:S01]  /*206a0*/  F2FP.SATFINITE.E4M3.F32.PACK_AB_MERGE_C R217, R8, R7, R21 ;  /* 0x0000000708d9723e */ /* 0x000fe20004807015 */
[----:B------:R-:W-:Y:S01]  /*206b0*/  VIADD R3, R3, 0x33460 ;  /* 0x0003346003037836 */ /* 0x000fe20000000000 */
[----:B------:R1:W5:Y:S01]  /*206c0*/  LDL R8, [R1] ;  /* 0x0000000001087983 */ /* 0x0003620000100800 */
[----:B------:R-:W-:Y:S01]  /*206d0*/  MOV R193, UR38 ;  /* 0x0000002600c17c02 */ /* 0x000fe20008000f00 */
[-C--:B------:R-:W-:Y:S01]  /*206e0*/  FMUL.FTZ R25, R25, R9.reuse ;  /* 0x0000000919197220 */ /* 0x080fe20000410000 */
        /* <DEDUP_REMOVED lines=138> */
[----:B-1----:R-:W-:Y:S06]  /*20f90*/  @P1 BRA `(.L_x_2833) ;  /* 0xffffffb400841947 */ /* 0x002fec000383ffff */
[----:B------:R-:W-:-:S07]  /*20fa0*/  MOV R3, R0 ;  /* 0x0000000000037202 */ /* 0x000fce0000000f00 */
.L_x_2821:
[----:B------:R-:W-:-:S13]  /*20fb0*/  ISETP.GE.AND P1, PT, R3, RZ, PT ;  /* 0x000000ff0300720c */ /* 0x000fda0003f26270 */
[----:B------:R-:W-:Y:S05]  /*20fc0*/  @!P1 BRA `(.L_x_2834) ;  /* 0x0000003c00949947 */ /* 0x000fea0003800000 */
[----:B-----5:R0:W5:Y:S01]  /*20fd0*/  LDL.LU R8, [R1] ;  /* 0x0000000001087983 */ /* 0x0201620000300800 */
[----:B------:R-:W-:Y:S02]  /*20fe0*/  IMAD.MOV.U32 R10, RZ, RZ, R15 ;  /* 0x000000ffff0a7224 */ /* 0x000fe400078e000f */
[----:B------:R-:W-:Y:S02]  /*20ff0*/  IMAD.MOV.U32 R9, RZ, RZ, R4 ;  /* 0x000000ffff097224 */ /* 0x000fe400078e0004 */
[----:B------:R-:W-:-:S07]  /*21000*/  IMAD.MOV.U32 R0, RZ, RZ, R223 ;  /* 0x000000ffff007224 */ /* 0x000fce00078e00df */
.L_x_2846:
[----:B------:R-:W-:Y:S01]  /*21010*/  VIADD R223, R0, 0x1 ;  /* 0x0000000100df7836 */ /* 0x000fe20000000000 */
[----:B------:R-:W-:Y:S01]  /*21020*/  ISETP.NE.AND P2, PT, R23, RZ, PT ;  /* 0x000000ff1700720c */ /* 0x000fe20003f45270 */
[----:B------:R-:W-:Y:S05]  /*21030*/  YIELD ;  /* 0x0000000000007946 */ /* 0x000fea0003800000 */
[----:B------:R-:W-:-:S04]  /*21040*/  ISETP.NE.AND P1, PT, R223, 0x2, PT ;  /* 0x00000002df00780c */ /* 0x000fc80003f25270 */
[----:B------:R-:W-:Y:S02]  /*21050*/  SEL R5, RZ, 0x1, P1 ;  /* 0x00000001ff057807 */ /* 0x000fe40000800000 */
[----:B------:R-:W-:Y:S02]  /*21060*/  SEL R223, R223, RZ, P1 ;  /* 0x000000ffdfdf7207 */ /* 0x000fe40000800000 */
[----:B-----5:R-:W-:-:S05]  /*21070*/  LOP3.LUT R6, R8, R5, RZ, 0x3c, !PT ;  /* 0x0000000508067212 */ /* 0x020fca00078e3cff */
[----:B------:R1:W-:Y:S01]  /*21080*/  STL [R1], R6 ;  /* 0x0000000601007387 */ /* 0x0003e20000100800 */
[----:B------:R-:W-:Y:S05]  /*21090*/  @P2 BRA `(.L_x_2835) ;  /* 0x0000000000302947 */ /* 0x000fea0003800000 */
[----:B------:R-:W-:Y:S05]  /*210a0*/  @!P0 BRA `(.L_x_2836) ;  /* 0x0000000000048947 */ /* 0x000fea0003800000 */
[----:B------:R-:W-:Y:S01]  /*210b0*/  BPT.TRAP 0x1 ;  /* 0x000000040000795c */ /* 0x000fe20000300000 */
.L_x_2836:
[----:B------:R-:W-:Y:S02]  /*210c0*/  LEA R4, R223, R18, 0x3 ;  /* 0x00000012df047211 */ /* 0x000fe400078e18ff */
[----:B------:R-:W-:-:S04]  /*210d0*/  SHF.L.U32 R5, R6, 0x1f, RZ ;  /* 0x0000001f06057819 */ /* 0x000fc800000006ff */
[----:B------:R2:W3:Y:S01]  /*210e0*/  SYNCS.PHASECHK.TRANS64.TRYWAIT P1, [R4+URZ+0x33430], R5 ;  /* 0x03343005040075a7 */ /* 0x0004e2000802017f */
[----:B------:R-:W-:Y:S05]  /*210f0*/  @!P0 BRA `(.L_x_2837) ;  /* 0x0000000000048947 */ /* 0x000fea0003800000 */
[----:B------:R-:W-:Y:S01]  /*21100*/  BPT.TRAP 0x1 ;  /* 0x000000040000795c */ /* 0x000fe20000300000 */
.L_x_2837:
[----:B------:R-:W-:Y:S04]  /*21110*/  BSSY B0, `(.L_x_2835) ;  /* 0x0000004000007945 */ /* 0x000fe80003800000 */
[----:B---3--:R-:W-:Y:S05]  /*21120*/  @P1 BRA `(.L_x_2838) ;  /* 0x0000000000081947 */ /* 0x008fea0003800000 */
[----:B------:R-:W3:Y:S02]  /*21130*/  SYNCS.PHASECHK.TRANS64.TRYWAIT P1, [R4+URZ+0x33430], R5 ;  /* 0x03343005040075a7 */ /* 0x000ee4000802017f */
[----:B---3--:R-:W-:Y:S05]  /*21140*/  @!P1 BRA `(.L_x_2839) ;  /* 0x00000110002c9947 */ /* 0x008fea0003800000 */
.L_x_2838:
[----:B------:R-:W-:Y:S05]  /*21150*/  BSYNC B0 ;  /* 0x0000000000007941 */ /* 0x000fea0003800000 */
.L_x_2835:
[----:B--23--:R-:W2:Y:S01]  /*21160*/  S2R R4, SR_TID.X ;  /* 0x0000000000047919 */ /* 0x00cea20000002100 */
        /* <DEDUP_REMOVED lines=10> */
[----:B------:R-:W-:Y:S01]  /*21210*/  MOV R15, 0x80000020 ;  /* 0x80000020000f7802 */ /* 0x000fe20000000f00 */
        /* <DEDUP_REMOVED lines=11> */
[----:B--2---:R-:W-:-:S05]  /*212d0*/  SHF.R.U32.HI R4, RZ, 0x7, R4 ;  /* 0x00000007ff047819 */ /* 0x004fca0000011604 */
[----:B------:R-:W-:Y:S02]  /*212e0*/  VIADD R120, R4, 0x8 ;  /* 0x0000000804787836 */ /* 0x000fe40000000000 */
[----:B------:R-:W-:-:S03]  /*212f0*/  IMAD R4, R223, 0x780, R13 ;  /* 0x00000780df047824 */ /* 0x000fc600078e020d */
[----:B------:R2:W-:Y:S01]  /*21300*/  BAR.SYNC.DEFER_BLOCKING R120, 0x100 ;  /* 0x000400780000751d */ /* 0x0005e20000010000 */
[C---:B-1----:R-:W-:Y:S01]  /*21310*/  VIADD R6, R4.reuse, 0x80 ;  /* 0x0000008004067836 */ /* 0x042fe20000000000 */
[C---:B------:R-:W-:Y:S01]  /*21320*/  R2UR UR46, R4.reuse ;  /* 0x00000000042e72ca */ /* 0x040fe200000e0000 */
[C---:B------:R-:W-:Y:S02]  /*21330*/  VIADD R20, R4.reuse, 0x100 ;  /* 0x0000010004147836 */ /* 0x040fe40000000000 */
[----:B------:R-:W-:Y:S01]  /*21340*/  VIADD R14, R4, 0x180 ;  /* 0x00000180040e7836 */ /* 0x000fe20000000000 */
[----:B------:R-:W-:Y:S01]  /*21350*/  R2UR UR42, R6 ;  /* 0x00000000062a72ca */ /* 0x000fe200000e0000 */
        /* <DEDUP_REMOVED lines=36> */
[----:B--2---:R-:W-:-:S06]  /*215a0*/  WARPGROUP.ARRIVE ;  /* 0x00000000000079c5 */ /* 0x004fcc0000000000 */
[----:B------:R-:W-:Y:S01]  /*215b0*/  QGMMA.64x32x32.F32.E4M3.E4M3 R120, gdesc[UR32], RZ, !UPT, gsb0 ;  /* 0x00600000207879f3 */ /* 0x000fe2000c0008ff */
        /* <DEDUP_REMOVED lines=44> */
[----:B------:R-:W-:-:S03]  /*21880*/  IMAD.MOV.U32 R7, RZ, RZ, -0x7fffffe0 ;  /* 0x80000020ff077424 */ /* 0x000fc600078e00ff */
[----:B------:R-:W-:Y:S01]  /*21890*/  R2UR UR46, R6 ;  /* 0x00000000062e72ca */ /* 0x000fe200000e0000 */
[----:B------:R-:W-:Y:S01]  /*218a0*/  VIADD R6, R4, 0x282 ;  /* 0x0000028204067836 */ /* 0x000fe20000000000 */
[----:B------:R-:W-:Y:S02]  /*218b0*/  R2UR UR47, R7 ;  /* 0x00000000072f72ca */ /* 0x000fe400000e0000 */
[----:B------:R-:W-:Y:S02]  /*218c0*/  MOV R7, 0x80000020 ;  /* 0x8000002000077802 */ /* 0x000fe40000000f00 */
[----:B------:R-:W-:Y:S01]  /*218d0*/  R2UR UR14, R6 ;  /* 0x00000000060e72ca */ /* 0x000fe200000e0000 */
[----:B------:R-:W-:Y:S01]  /*218e0*/  VIADD R6, R4, 0x302 ;  /* 0x0000030204067836 */ /* 0x000fe20000000000 */
[----:B------:R-:W-:Y:S01]  /*218f0*/  R2UR UR15, R7 ;  /* 0x00000000070f72ca */ /* 0x000fe200000e0000 */
[----:B------:R-:W-:Y:S01]  /*21900*/  IMAD.MOV.U32 R7, RZ, RZ, -0x7fffffe0 ;  /* 0x80000020ff077424 */ /* 0x000fe200078e00ff */
[----:B------:R-:W-:-:S02]  /*21910*/  WARPGROUP.DEPBAR.LE gsb0, 0x0 ;  /* 0x00008000000079c5 */ /* 0x000fc40000010000 */
        /* <DEDUP_REMOVED lines=105> */
[C---:B------:R-:W-:Y:S01]  /*21fb0*/  IADD3 R6, R4.reuse, 0x682, RZ ;  /* 0x0000068204067810 */ /* 0x040fe20007ffe0ff */
        /* <DEDUP_REMOVED lines=34> */
.L_x_2841:
[----:B------:R-:W-:Y:S01]  /*221e0*/  SHF.L.U32 R4, R8, 0x1f, RZ ;  /* 0x0000001f08047819 */ /* 0x000fe200000006ff */
[----:B------:R-:W-:-:S04]  /*221f0*/  IMAD R5, R0, 0x8, R18 ;  /* 0x0000000800057824 */ /* 0x000fc800078e0212 */
[----:B------:R1:W2:Y:S01]  /*22200*/  SYNCS.PHASECHK.TRANS64.TRYWAIT P1, [R5+URZ+0x33450], R4 ;  /* 0x03345004050075a7 */ /* 0x0002a2000802017f */
[----:B------:R-:W-:Y:S05]  /*22210*/  @!P0 BRA `(.L_x_2842) ;  /* 0x0000000000048947 */ /* 0x000fea0003800000 */
[----:B------:R-:W-:Y:S01]  /*22220*/  BPT.TRAP 0x1 ;  /* 0x000000040000795c */ /* 0x000fe20000300000 */
.L_x_2842:
[----:B--2---:R-:W-:Y:S05]  /*22230*/  @P1 BRA `(.L_x_2840) ;  /* 0x0000000000081947 */ /* 0x004fea0003800000 */
[----:B------:R-:W2:Y:S02]  /*22240*/  SYNCS.PHASECHK.TRANS64.TRYWAIT P1, [R5+URZ+0x33450], R4 ;  /* 0x03345004050075a7 */ /* 0x000ea4000802017f */
[----:B--2---:R-:W-:Y:S05]  /*22250*/  @!P1 BRA `(.L_x_2843) ;  /* 0x000000fc00fc9947 */ /* 0x004fea0003800000 */
.L_x_2840:
[----:B-12---:R-:W-:Y:S01]  /*22260*/  IADD3 R4, R18, 0x200, RZ ;  /* 0x0000020012047810 */ /* 0x006fe20007ffe0ff */
[----:B------:R-:W-:Y:S01]  /*22270*/  IMAD.MOV.U32 R5, RZ, RZ, -0x3ffffff0 ;  /* 0xc0000010ff057424 */ /* 0x000fe200078e00ff */
        /* <DEDUP_REMOVED lines=17> */
[----:B-1----:R-:W-:Y:S01]  /*22390*/  SHF.R.U32.HI R8, RZ, 0x7, R8 ;  /* 0x00000007ff087819 */ /* 0x002fe20000011608 */
[----:B------:R-:W-:Y:S02]  /*223a0*/  WARPGROUP.DEPBAR.LE gsb0, 0x0 ;  /* 0x00008000000079c5 */ /* 0x000fe40000010000 */
[----:B------:R-:W-:-:S10]  /*223b0*/  WARPGROUP.ARRIVE ;  /* 0x00000000000079c5 */ /* 0x000fd40000000000 */
        /* <DEDUP_REMOVED lines=24> */
.L_x_2844:
[C---:B------:R-:W-:Y:S01]  /*22540*/  FMUL.FTZ R5, R2.reuse, R184 ;  /* 0x000000b802057220 */ /* 0x040fe20000410000 */
[C---:B------:R-:W-:Y:S01]  /*22550*/  FMUL.FTZ R6, R2.reuse, R185 ;  /* 0x000000b902067220 */ /* 0x040fe20000410000 */
[C---:B------:R-:W-:Y:S01]  /*22560*/  FMUL.FTZ R14, R2.reuse, R188 ;  /* 0x000000bc020e7220 */ /* 0x040fe20000410000 */
[----:B-1----:R-:W-:Y:S01]  /*22570*/  LEA R4, R223, R18, 0x3 ;  /* 0x00000012df047211 */ /* 0x002fe200078e18ff */
[C---:B------:R-:W-:Y:S01]  /*22580*/  FMUL.FTZ R20, R2.reuse, R189 ;  /* 0x000000bd02147220 */ /* 0x040fe20000410000 */
[----:B------:R-:W-:Y:S01]  /*22590*/  IMAD.U32 R15, RZ, RZ, UR38 ;  /* 0x00000026ff0f7e24 */ /* 0x000fe2000f8e00ff */
[----:B------:R-:W1:Y:S01]  /*225a0*/  MUFU.TANH R5, R5 ;  /* 0x0000000500057308 */ /* 0x000e620000002400 */
[----:B------:R-:W-:Y:S01]  /*225b0*/  FMUL.FTZ R185, R2, R192 ;  /* 0x000000c002b97220 */ /* 0x000fe20000410000 */
[----:B------:R-:W-:Y:S02]  /*225c0*/  VIADD R4, R4, 0x33440 ;  /* 0x0003344004047836 */ /* 0x000fe40000000000 */
[C---:B------:R-:W-:Y:S01]  /*225d0*/  FMUL.FTZ R7, R2.reuse, R186 ;  /* 0x000000ba02077220 */ /* 0x040fe20000410000 */
[C---:B------:R-:W-:Y:S01]  /*225e0*/  FMUL.FTZ R186, R2.reuse, R193 ;  /* 0x000000c102ba7220 */ /* 0x040fe20000410000 */
[C---:B------:R-:W-:Y:S01]  /*225f0*/  FMUL.FTZ R189, R2.reuse, R196 ;  /* 0x000000c402bd7220 */ /* 0x040fe20000410000 */
[C---:B------:R-:W-:Y:S01]  /*22600*/  FMUL.FTZ R21, R2.reuse, R190 ;  /* 0x000000be02157220 */ /* 0x040fe20000410000 */
[----:B------:R-:W-:Y:S01]  /*22610*/  PRMT R4, R15, 0x654, R4 ;  /* 0x000006540f047816 */ /* 0x000fe20000000004 */
[----:B------:R-:W2:Y:S01]  /*22620*/  MUFU.TANH R6, R6 ;  /* 0x0000000600067308 */ /* 0x000ea20000002400 */
[C---:B------:R-:W-:Y:S01]  /*22630*/  FMUL.FTZ R190, R2.reuse, R197 ;  /* 0x000000c502be7220 */ /* 0x040fe20000410000 */
[C---:B------:R-:W-:Y:S01]  /*22640*/  FMUL.FTZ R168, R2.reuse, R168 ;  /* 0x000000a802a87220 */ /* 0x040fe20000410000 */
[----:B------:R1:W-:Y:S01]  /*22650*/  SYNCS.ARRIVE.TRANS64.RED.A1T0 RZ, [R4+URZ], RZ ;  /* 0x000000ff04ff79a7 */ /* 0x0003e2000810043f */
[C---:B------:R-:W-:Y:S01]  /*22660*/  FMUL.FTZ R169, R2.reuse, R169 ;  /* 0x000000a902a97220 */ /* 0x040fe20000410000 */
[C---:B------:R-:W-:Y:S01]  /*22670*/  FMUL.FTZ R172, R2.reuse, R172 ;  /* 0x000000ac02ac7220 */ /* 0x040fe20000410000 */
[C---:B------:R-:W-:Y:S01]  /*22680*/  FMUL.FTZ R173, R2.reuse, R173 ;  /* 0x000000ad02ad7220 */ /* 0x040fe20000410000 */
[C---:B------:R-:W-:Y:S01]  /*22690*/  FMUL.FTZ R176, R2.reuse, R176 ;  /* 0x000000b002b07220 */ /* 0x040fe20000410000 */
[----:B------:R-:W3:Y:S01]  /*226a0*/  MUFU.TANH R14, R14 ;  /* 0x0000000e000e7308 */ /* 0x000ee20000002400 */
[C---:B------:R-:W-:Y:S01]  /*226b0*/  FMUL.FTZ R177, R2.reuse, R177 ;  /* 0x000000b102b17220 */ /* 0x040fe20000410000 */
[C---:B------:R-:W-:Y:S01]  /*226c0*/  FMUL.FTZ R180, R2.reuse, R180 ;  /* 0x000000b402b47220 */ /* 0x040fe20000410000 */
[----:B-1----:R-:W-:Y:S01]  /*226d0*/  FMNMX.FTZ R4, R5, R9, !PT ;  /* 0x0000000905047209 */ /* 0x002fe20007810000 */
        /* <DEDUP_REMOVED lines=13> */
[----:B---3--:R-:W-:Y:S01]  /*227b0*/  FMNMX.FTZ R4, R14, R4, !PT ;  /* 0x000000040e047209 */ /* 0x008fe20007810000 */
[C---:B------:R-:W-:Y:S01]  /*227c0*/  FMUL.FTZ R137, R2.reuse, R137 ;  /* 0x0000008902897220 */ /* 0x040fe20000410000 */
[C---:B------:R-:W-:Y:S01]  /*227d0*/  FMUL.FTZ R140, R2.reuse, R140 ;  /* 0x0000008c028c7220 */ /* 0x040fe20000410000 */
[C---:B------:R-:W-:Y:S01]  /*227e0*/  FMUL.FTZ R141, R2.reuse, R141 ;  /* 0x0000008d028d7220 */ /* 0x040fe20000410000 */
[C---:B------:R-:W-:Y:S01]  /*227f0*/  FMUL.FTZ R144, R2.reuse, R144 ;  /* 0x0000009002907220 */ /* 0x040fe20000410000 */
[C---:B------:R-:W-:Y:S01]  /*22800*/  FMUL.FTZ R145, R2.reuse, R145 ;  /* 0x0000009102917220 */ /* 0x040fe20000410000 */
[----:B------:R-:W-:Y:S01]  /*22810*/  FMUL.FTZ R148, R2, R148 ;  /* 0x0000009402947220 */ /* 0x000fe20000410000 */
[----:B------:R-:W3:Y:S01]  /*22820*/  MUFU.TANH R186, R186 ;  /* 0x000000ba00ba7308 */ /* 0x000ee20000002400 */
        /* <DEDUP_REMOVED lines=22> */
[C---:B------:R-:W-:Y:S01]  /*22990*/  FMUL.FTZ R174, R2.reuse, R174 ;  /* 0x000000ae02ae7220 */ /* 0x040fe20000410000 */
[----:B------:R-:W3:Y:S01]  /*229a0*/  MUFU.TANH R168, R168 ;  /* 0x000000a800a87308 */ /* 0x000ee20000002400 */
        /* <DEDUP_REMOVED lines=37> */
[----:B------:R-:W-:Y:S01]  /*22c00*/  FMUL.FTZ R193, R2, R135 ;  /* 0x0000008702c17220 */ /* 0x000fe20000410000 */
[----:B------:R-:W-:Y:S01]  /*22c10*/  UMOV UR52, UR50 ;  /* 0x0000003200347c82 */ /* 0x000fe20008000000 */
[----:B------:R-:W2:Y:S01]  /*22c20*/  MUFU.TANH R177, R177 ;  /* 0x000000b100b17308 */ /* 0x000ea20000002400 */
[----:B---3--:R-:W-:-:S07]  /*22c30*/  FMNMX.FTZ R4, R173, R4, !PT ;  /* 0x00000004ad047209 */ /* 0x008fce0007810000 */
[----:B------:R-:W3:Y:S01]  /*22c40*/  MUFU.TANH R180, R180 ;  /* 0x000000b400b47308 */ /* 0x000ee20000002400 */
[----:B-1----:R-:W-:-:S07]  /*22c50*/  FMNMX.FTZ R4, R176, R4, !PT ;  /* 0x00000004b0047209 */ /* 0x002fce0007810000 */
[----:B------:R-:W1:Y:S01]  /*22c60*/  MUFU.TANH R181, R181 ;  /* 0x000000b500b57308 */ /* 0x000e620000002400 */
[----:B--2---:R-:W-:-:S07]  /*22c70*/  FMNMX.FTZ R4, R177, R4, !PT ;  /* 0x00000004b1047209 */ /* 0x004fce0007810000 */
        /* <DEDUP_REMOVED lines=51> */
[----:B-1----:R-:W-:-:S05]  /*22fb0*/  FMNMX.FTZ R15, R133, R4, !PT ;  /* 0x00000004850f7209 */ /* 0x002fca0007810000 */
[----:B------:R-:W1:Y:S02]  /*22fc0*/  SHFL.BFLY PT, R4, R15, 0x2, 0x1f ;  /* 0x0c401f000f047f89 */ /* 0x000e6400000e0000 */
[----:B------:R-:W4:Y:S08]  /*22fd0*/  MUFU.TANH R21, R21 ;  /* 0x0000001500157308 */ /* 0x000f300000002400 */
[----:B------:R-:W5:Y:S08]  /*22fe0*/  MUFU.TANH R184, R184 ;  /* 0x000000b800b87308 */ /* 0x000f700000002400 */
[----:B------:R-:W0:Y:S01]  /*22ff0*/  MUFU.TANH R187, R187 ;  /* 0x000000bb00bb7308 */ /* 0x000e220000002400 */
        /* <DEDUP_REMOVED lines=9> */
[----:B---3--:R-:W-:Y:S01]  /*23090*/  FMNMX.FTZ R15, R8, R15, !PT ;  /* 0x0000000f080f7209 */ /* 0x008fe20007810000 */
[----:B------:R-:W-:-:S03]  /*230a0*/  FADD.FTZ R9, -R4, R9 ;  /* 0x0000000904097221 */ /* 0x000fc60000010100 */
[----:B----4-:R-:W-:Y:S01]  /*230b0*/  FMNMX.FTZ R15, R21, R15, !PT ;  /* 0x0000000f150f7209 */ /* 0x010fe20007810000 */
[----:B------:R-:W-:Y:S02]  /*230c0*/  FMUL.FTZ R9, R9, UR52 ;  /* 0x0000003409097c20 */ /* 0x000fe40008410000 */
[----:B------:R-:W3:Y:S01]  /*230d0*/  MUFU.TANH R174, R174 ;  /* 0x000000ae00ae7308 */ /* 0x000ee20000002400 */
[----:B-----5:R-:W-:-:S04]  /*230e0*/  FMNMX.FTZ R15, R184, R15, !PT ;  /* 0x0000000fb80f7209 */ /* 0x020fc80007810000 */
[----:B0-----:R-:W-:-:S03]  /*230f0*/  FMNMX.FTZ R15, R187, R15, !PT ;  /* 0x0000000fbb0f7209 */ /* 0x001fc60007810000 */
[----:B------:R-:W0:Y:S01]  /*23100*/  MUFU.TANH R175, R175 ;  /* 0x000000af00af7308 */ /* 0x000e220000002400 */
[----:B-1----:R-:W-:-:S04]  /*23110*/  FMNMX.FTZ R15, R188, R15, !PT ;  /* 0x0000000fbc0f7209 */ /* 0x002fc80007810000 */
[----:B------:R-:W-:-:S03]  /*23120*/  FMNMX.FTZ R15, R191, R15, !PT ;  /* 0x0000000fbf0f7209 */ /* 0x000fc60007810000 */
[----:B------:R-:W1:Y:S01]  /*23130*/  MUFU.TANH R178, R178 ;  /* 0x000000b200b27308 */ /* 0x000e620000002400 */
[----:B------:R-:W-:-:S04]  /*23140*/  FMNMX.FTZ R15, R192, R15, !PT ;  /* 0x0000000fc00f7209 */ /* 0x000fc80007810000 */
[----:B------:R-:W-:-:S03]  /*23150*/  FMNMX.FTZ R15, R170, R15, !PT ;  /* 0x0000000faa0f7209 */ /* 0x000fc60007810000 */
[----:B------:R-:W4:Y:S01]  /*23160*/  MUFU.TANH R179, R179 ;  /* 0x000000b300b37308 */ /* 0x000f220000002400 */
[----:B--2---:R-:W-:-:S04]  /*23170*/  FMNMX.FTZ R15, R171, R15, !PT ;  /* 0x0000000fab0f7209 */ /* 0x004fc80007810000 */
[----:B---3--:R-:W-:-:S03]  /*23180*/  FMNMX.FTZ R15, R174, R15, !PT ;  /* 0x0000000fae0f7209 */ /* 0x008fc60007810000 */
[----:B------:R-:W2:Y:S01]  /*23190*/  MUFU.TANH R182, R182 ;  /* 0x000000b600b67308 */ /* 0x000ea20000002400 */
[----:B0-----:R-:W-:-:S04]  /*231a0*/  FMNMX.FTZ R15, R175, R15, !PT ;  /* 0x0000000faf0f7209 */ /* 0x001fc80007810000 */
[----:B-1----:R-:W-:-:S03]  /*231b0*/  FMNMX.FTZ R15, R178, R15, !PT ;  /* 0x0000000fb20f7209 */ /* 0x002fc60007810000 */
[----:B------:R-:W0:Y:S01]  /*231c0*/  MUFU.TANH R183, R183 ;  /* 0x000000b700b77308 */ /* 0x000e220000002400 */
[----:B----4-:R-:W-:-:S07]  /*231d0*/  FMNMX.FTZ R15, R179, R15, !PT ;  /* 0x0000000fb30f7209 */ /* 0x010fce0007810000 */
        /* <DEDUP_REMOVED lines=48> */
[----:B------:R-:W-:Y:S01]  /*234e0*/  MUFU.EX2 R9, R9 ;  /* 0x0000000900097308 */ /* 0x000fe20000000800 */
[----:B--2---:R-:W-:-:S04]  /*234f0*/  FMNMX.FTZ R15, R134, R15, !PT ;  /* 0x0000000f860f7209 */ /* 0x004fc80007810000 */
[----:B0-----:R-:W-:-:S05]  /*23500*/  FMNMX.FTZ R15, R193, R15, !PT ;  /* 0x0000000fc10f7209 */ /* 0x001fca0007810000 */
        /* <DEDUP_REMOVED lines=47> */
[----:B------:R-:W-:-:S02]  /*23800*/  IMAD.U32 R135, RZ, RZ, UR52 ;  /* 0x00000034ff877e24 */ /* 0x000fc4000f8e00ff */
[----:B------:R-:W-:Y:S01]  /*23810*/  FMUL.FTZ R10, R10, UR52 ;  /* 0x000000340a0a7c20 */ /* 0x000fe20008410000 */
[----:B------:R-:W0:Y:S01]  /*23820*/  MUFU.EX2 R5, R5 ;  /* 0x0000000500057308 */ /* 0x000e220000000800 */
[----:B------:R-:W-:-:S04]  /*23830*/  FFMA.FTZ R135, R15, R135, -8 ;  /* 0xc10000000f877423 */ /* 0x000fc80000010087 */
[--C-:B------:R-:W-:Y:S01]  /*23840*/  FFMA.FTZ R7, R7, UR52, -R135.reuse ;  /* 0x0000003407077c23 */ /* 0x100fe20008010887 */
[----:B------:R-:W-:-:S02]  /*23850*/  FFMA.FTZ R8, R8, UR52, -R135 ;  /* 0x0000003408087c23 */ /* 0x000fc40008010887 */
        /* <DEDUP_REMOVED lines=44> */
[--C-:B------:R-:W-:Y:S01]  /*23b20*/  FFMA.FTZ R134, R134, UR52, -R135.reuse ;  /* 0x0000003486867c23 */ /* 0x100fe20008010887 */
[----:B------:R-:W-:-:S01]  /*23b30*/  FFMA.FTZ R135, R193, UR52, -R135 ;  /* 0x00000034c1877c23 */ /* 0x000fc20008010887 */
[----:B0-----:R-:W-:Y:S01]  /*23b40*/  FADD.FTZ R12, R6, R12 ;  /* 0x0000000c060c7221 */ /* 0x001fe20000010000 */
[----:B--2---:R-:W-:-:S01]  /*23b50*/  FADD.FTZ R193, R8, R11 ;  /* 0x0000000b08c17221 */ /* 0x004fc20000010000 */
[----:B------:R-:W0:Y:S02]  /*23b60*/  MUFU.EX2 R20, R20 ;  /* 0x0000001400147308 */ /* 0x000e240000000800 */
[----:B-1----:R-:W-:-:S06]  /*23b70*/  FADD.FTZ R11, R14, R12 ;  /* 0x0000000c0e0b7221 */ /* 0x002fcc0000010000 */
[----:B------:R-:W1:Y:S01]  /*23b80*/  MUFU.EX2 R184, R184 ;  /* 0x000000b800b87308 */ /* 0x000e620000000800 */
[----:B---3--:R-:W-:-:S07]  /*23b90*/  FADD.FTZ R12, R21, R193 ;  /* 0x000000c1150c7221 */ /* 0x008fce0000010000 */
        /* <DEDUP_REMOVED lines=148> */
.L_x_2845:
[----:B------:R-:W-:Y:S01]  /*244e0*/  F2FP.SATFINITE.E4M3.F32.PACK_AB_MERGE_C R21, R184, R21, RZ ;  /* 0x00000015b815723e */ /* 0x000fe200048070ff */
[----:B------:R-:W-:Y:S01]  /*244f0*/  IMAD.U32 R193, RZ, RZ, UR38 ;  /* 0x00000026ffc17e24 */ /* 0x000fe2000f8e00ff */
[----:B------:R-:W-:Y:S01]  /*24500*/  LEA R0, R0, R18, 0x3 ;  /* 0x0000001200007211 */ /* 0x000fe200078e18ff */
[----:B------:R-:W-:Y:S01]  /*24510*/  FMUL.FTZ R24, R24, R9 ;  /* 0x0000000918187220 */ /* 0x000fe20000410000 */
[----:B------:R-:W-:Y:S01]  /*24520*/  F2FP.SATFINITE.E4M3.F32.PACK_AB_MERGE_C R217, R8, R7, R21 ;  /* 0x0000000708d9723e */ /* 0x000fe20004807015 */
[-C--:B------:R-:W-:Y:S01]  /*24530*/  FMUL.FTZ R25, R25, R9.reuse ;  /* 0x0000000919197220 */ /* 0x080fe20000410000 */
[----:B------:R1:W5:Y:S01]  /*24540*/  LDL R8, [R1] ;  /* 0x0000000001087983 */ /* 0x0003620000100800 */
[----:B------:R-:W-:Y:S01]  /*24550*/  ISETP.GT.AND P1, PT, R3, RZ, PT ;  /* 0x000000ff0300720c */ /* 0x000fe20003f24270 */
        /* <DEDUP_REMOVED lines=138> */
[----:B------:R-:W-:Y:S01]  /*24e00*/  MOV R9, R4 ;  /* 0x0000000400097202 */ /* 0x000fe20000000f00 */
[----:B-1----:R-:W-:Y:S06]  /*24e10*/  @P1 BRA `(.L_x_2846) ;  /* 0xffffffc0007c1947 */ /* 0x002fec000383ffff */
.L_x_2834:
[----:B------:R-:W-:Y:S05]  /*24e20*/  WARPSYNC.ALL ;  /* 0x0000000000007948 */ /* 0x000fea0003800000 */
[----:B------:R-:W-:Y:S06]  /*24e30*/  BAR.ARV 0x8, 0x180 ;  /* 0x0206000000007b1d */ /* 0x000fec0000002000 */
[----:B------:R-:W-:Y:S05]  /*24e40*/  @!P0 BRA `(.L_x_2847) ;  /* 0x0000000000048947 */ /* 0x000fea0003800000 */
[----:B------:R-:W-:Y:S01]  /*24e50*/  BPT.TRAP 0x1 ;  /* 0x000000040000795c */ /* 0x000fe20000300000 */
.L_x_2847:
[----:B------:R-:W2:Y:S01]  /*24e60*/  LDL R0, [R1] ;  /* 0x0000000001007983 */ /* 0x000ea20000100800 */
[----:B------:R-:W-:Y:S01]  /*24e70*/  IMAD R13, R223, 0x8, R18 ;  /* 0x00000008df0d7824 */ /* 0x000fe200078e0212 */
[----:B--2---:R-:W-:-:S04]  /*24e80*/  SHF.L.U32 R0, R0, 0x1f, RZ ;  /* 0x0000001f00007819 */ /* 0x004fc800000006ff */
[----:B------:R0:W1:Y:S01]  /*24e90*/  SYNCS.PHASECHK.TRANS64.TRYWAIT P1, [R13+URZ+0x33450], R0 ;  /* 0x033450000d0075a7 */ /* 0x000062000802017f */
[----:B------:R-:W-:Y:S05]  /*24ea0*/  @!P0 BRA `(.L_x_2848) ;  /* 0x0000000000048947 */ /* 0x000fea0003800000 */
[----:B------:R-:W-:Y:S01]  /*24eb0*/  BPT.TRAP 0x1 ;  /* 0x000000040000795c */ /* 0x000fe20000300000 */
.L_x_2848:
[----:B------:R-:W-:-:S05]  /*24ec0*/  VIADD R18, R18, 0x200 ;  /* 0x0000020012127836 */ /* 0x000fca0000000000 */
[----:B------:R-:W-:-:S04]  /*24ed0*/  SHF.R.U32.HI R18, RZ, 0x4, R18 ;  /* 0x00000004ff127819 */ /* 0x000fc80000011612 */
[----:B------:R-:W-:-:S04]  /*24ee0*/  LOP3.LUT R18, R18, 0x3fff, RZ, 0xc0, !PT ;  /* 0x00003fff12127812 */ /* 0x000fc800078ec0ff */
[----:B------:R-:W-:Y:S01]  /*24ef0*/  LOP3.LUT R18, R18, 0x10000, RZ, 0xfc, !PT ;  /* 0x0001000012127812 */ /* 0x000fe200078efcff */
[----:B-1----:R-:W-:Y:S06]  /*24f00*/  @P1 BRA `(.L_x_2849) ;  /* 0x0000000000081947 */ /* 0x002fec0003800000 */
[----:B------:R-:W1:Y:S02]  /*24f10*/  SYNCS.PHASECHK.TRANS64.TRYWAIT P1, [R13+URZ+0x33450], R0 ;  /* 0x033450000d0075a7 */ /* 0x000e64000802017f */
[----:B-1----:R-:W-:Y:S05]  /*24f20*/  @!P1 BRA `(.L_x_2850) ;  /* 0x000000d000dc9947 */ /* 0x002fea0003800000 */
.L_x_2849:
[----:B------:R-:W-:Y:S01]  /*24f30*/  IMAD R2, R223, 0x780, R18 ;  /* 0x00000780df027824 */ /* 0x000fe200078e0212 */
[----:B------:R-:W0:Y:S01]  /*24f40*/  LDL R5, [R1+0x60] ;  /* 0x0000600001057983 */ /* 0x000e220000100800 */
[----:B------:R-:W-:Y:S01]  /*24f50*/  IMAD.MOV.U32 R3, RZ, RZ, -0x3ffffff0 ;  /* 0xc0000010ff037424 */ /* 0x000fe200078e00ff */
[----:B------:R-:W-:Y:S05]  /*24f60*/  WARPSYNC.ALL ;  /* 0x0000000000007948 */ /* 0x000fea0003800000 */
[C---:B------:R-:W-:Y:S01]  /*24f70*/  R2UR UR6, R2.reuse ;  /* 0x00000000020672ca */ /* 0x040fe200000e0000 */
[----:B------:R-:W2:Y:S01]  /*24f80*/  LDL R10, [R1+0x50] ;  /* 0x00005000010a7983 */ /* 0x000ea20000100800 */
[----:B------:R-:W-:Y:S01]  /*24f90*/  R2UR UR7, R3 ;  /* 0x00000000030772ca */ /* 0x000fe200000e0000 */
[----:B------:R-:W-:Y:S01]  /*24fa0*/  WARPGROUP.ARRIVE ;  /* 0x00000000000079c5 */ /* 0x000fe20000000000 */
[----:B------:R-:W-:Y:S01]  /*24fb0*/  IMAD.MOV.U32 R7, RZ, RZ, -0x3ffffff0 ;  /* 0xc0000010ff077424 */ /* 0x000fe200078e00ff */
[----:B------:R-:W-:Y:S01]  /*24fc0*/  IADD3 R6, R2, 0x180, RZ ;  /* 0x0000018002067810 */ /* 0x000fe20007ffe0ff */
[----:B------:R-:W-:-:S02]  /*24fd0*/  ULDC.64 UR4, c[0x0][0x9a0] ;  /* 0x0002680000047ab9 */ /* 0x000fc40000000a00 */
[----:B------:R-:W-:-:S04]  /*24fe0*/  ISETP.NE.U32.AND P1, PT, RZ, UR4, PT ;  /* 0x00000004ff007c0c */ /* 0x000fc8000bf25070 */
[----:B------:R-:W-:-:S03]  /*24ff0*/  ISETP.NE.AND.EX P1, PT, RZ, UR5, PT, P1 ;  /* 0x00000005ff007c0c */ /* 0x000fc6000bf25310 */
[----:B------:R-:W-:Y:S01]  /*25000*/  QGMMA.64x192x32.F32.E4M3.E4M3 R24, R216, gdesc[UR4], R24, gsb0 ;  /* 0x02e00004d8187df3 */ /* 0x000fe20008000818 */
[----:B------:R-:W-:Y:S01]  /*25010*/  R2UR UR6, R6 ;  /* 0x00000000060672ca */ /* 0x000fe200000e0000 */
[----:B------:R-:W-:Y:S01]  /*25020*/  VIADD R6, R2, 0x300 ;  /* 0x0000030002067836 */ /* 0x000fe20000000000 */
[----:B------:R-:W-:Y:S01]  /*25030*/  R2UR UR7, R7 ;  /* 0x00000000070772ca */ /* 0x000fe200000e0000 */
[----:B------:R-:W-:-:S06]  /*25040*/  IMAD.MOV.U32 R7, RZ, RZ, -0x3ffffff0 ;  /* 0xc0000010ff077424 */ /* 0x000fcc00078e00ff */
[----:B-----5:R-:W3:Y:S01]  /*25050*/  @P1 LDC.64 R8, c[0x0][0x9d0] ;  /* 0x00027400ff081b82 */ /* 0x020ee20000000a00 */
[----:B------:R-:W-:Y:S02]  /*25060*/  WARPGROUP.DEPBAR.LE gsb0, 0x0 ;  /* 0x00008000000079c5 */ /* 0x000fe40000010000 */
[----:B------:R-:W-:-:S07]  /*25070*/  WARPGROUP.ARRIVE ;  /* 0x00000000000079c5 */ /* 0x000fce0000000000 */
[----:B------:R-:W-:Y:S01]  /*25080*/  QGMMA.64x192x32.F32.E4M3.E4M3 R24, R212, gdesc[UR4], R24, gsb0 ;  /* 0x02e00004d4187df3 */ /* 0x000fe20008000818 */
[----:B------:R-:W-:Y:S02]  /*25090*/  R2UR UR6, R6 ;  /* 0x00000000060672ca */ /* 0x000fe400000e0000 */
[----:B------:R-:W-:Y:S02]  /*250a0*/  R2UR UR7, R7 ;  /* 0x00000000070772ca */ /* 0x000fe400000e0000 */
[----:B------:R-:W0:Y:S02]  /*250b0*/  @P1 LDC.64 R6, c[0x0][0x9c8] ;  /* 0x00027200ff061b82 */ /* 0x000e240000000a00 */
[----:B01----:R-:W-:Y:S01]  /*250c0*/  @P1 IMAD R0, R5, R6, RZ ;  /* 0x0000000605001224 */ /* 0x003fe200078e02ff */
[----:B------:R-:W-:-:S03]  /*250d0*/  @P1 SHF.R.S32.HI R5, RZ, 0x1f, R22 ;  /* 0x0000001fff051819 */ /* 0x000fc60000011416 */
[C---:B--2---:R-:W-:Y:S02]  /*250e0*/  @P1 IMAD R3, R10.reuse, R7, R0 ;  /* 0x000000070a031224 */ /* 0x044fe400078e0200 */
[----:B------:R-:W-:-:S04]  /*250f0*/  @P1 IMAD.WIDE.U32 R6, R10, R6, RZ ;  /* 0x000000060a061225 */ /* 0x000fc800078e00ff */
[-C--:B---3--:R-:W-:Y:S02]  /*25100*/  @P1 IMAD R0, R5, R8.reuse, RZ ;  /* 0x0000000805001224 */ /* 0x088fe400078e02ff */
[----:B------:R-:W-:Y:S02]  /*25110*/  @P1 IMAD.IADD R7, R7, 0x1, R3 ;  /* 0x0000000107071824 */ /* 0x000fe400078e0203 */
[C---:B------:R-:W-:Y:S02]  /*25120*/  @P1 IMAD R3, R22.reuse, R9, R0 ;  /* 0x0000000916031224 */ /* 0x040fe400078e0200 */
[----:B------:R-:W-:-:S04]  /*25130*/  @P1 IMAD.WIDE.U32 R6, R22, R8, R6 ;  /* 0x0000000816061225 */ /* 0x000fc800078e0006 */
[----:B------:R-:W-:Y:S01]  /*25140*/  IMAD.MOV.U32 R0, RZ, RZ, 0x3f800000 ;  /* 0x3f800000ff007424 */ /* 0x000fe200078e00ff */
[----:B------:R-:W-:Y:S02]  /*25150*/  @P1 IADD3 R3, R7, R3, RZ ;  /* 0x0000000307031210 */ /* 0x000fe40007ffe0ff */
[----:B------:R-:W-:-:S04]  /*25160*/  @P1 LEA R8, P2, R6, UR4, 0x2 ;  /* 0x0000000406081c11 */ /* 0x000fc8000f8410ff */
[----:B------:R-:W-:-:S05]  /*25170*/  @P1 LEA.HI.X R9, R6, UR5, R3, 0x2, P2 ;  /* 0x0000000506091c11 */ /* 0x000fca00090f1403 */
[----:B------:R0:W2:Y:S01]  /*25180*/  @P1 LDG.E R0, desc[UR54][R8.64] ;  /* 0x0000003608001981 */ /* 0x0000a2000c1e1900 */
[----:B------:R-:W-:Y:S02]  /*25190*/  WARPGROUP.DEPBAR.LE gsb0, 0x0 ;  /* 0x00008000000079c5 */ /* 0x000fe40000010000 */
[----:B------:R-:W-:-:S06]  /*251a0*/  WARPGROUP.ARRIVE ;  /* 0x00000000000079c5 */ /* 0x000fcc0000000000 */
[----:B------:R-:W-:Y:S01]  /*251b0*/  QGMMA.64x192x32.F32.E4M3.E4M3 R24, R208, gdesc[UR4], R24, gsb0 ;  /* 0x02e00004d0187df3 */ /* 0x000fe20008000818 */
[----:B------:R-:W-:Y:S02]  /*251c0*/  VIADD R6, R2, 0x480 ;  /* 0x0000048002067836 */ /* 0x000fe40000000000 */
[----:B------:R-:W-:-:S03]  /*251d0*/  IMAD.MOV.U32 R7, RZ, RZ, -0x3ffffff0 ;  /* 0xc0000010ff077424 */ /* 0x000fc600078e00ff */
[----:B------:R-:W-:Y:S02]  /*251e0*/  R2UR UR6, R6 ;  /* 0x00000000060672ca */ /* 0x000fe400000e0000 */
[----:B------:R-:W-:Y:S01]  /*251f0*/  R2UR UR7, R7 ;  /* 0x00000000070772ca */ /* 0x000fe200000e0000 */
[----:B------:R-:W-:Y:S01]  /*25200*/  VIADD R2, R2, 0x600 ;  /* 0x0000060002027836 */ /* 0x000fe20000000000 */
[----:B------:R-:W-:Y:S01]  /*25210*/  MOV R3, 0xc0000010 ;  /* 0xc000001000037802 */ /* 0x000fe20000000f00 */
[----:B------:R-:W1:Y:S01]  /*25220*/  SHFL.BFLY PT, R6, R11, 0x2, 0x1f ;  /* 0x0c401f000b067f89 */ /* 0x000e6200000e0000 */
[----:B------:R-:W-:Y:S02]  /*25230*/  WARPGROUP.DEPBAR.LE gsb0, 0x0 ;  /* 0x00008000000079c5 */ /* 0x000fe40000010000 */
[----:B------:R-:W-:-:S07]  /*25240*/  WARPGROUP.ARRIVE ;  /* 0x00000000000079c5 */ /* 0x000fce0000000000 */
[----:B------:R-:W-:Y:S01]  /*25250*/  QGMMA.64x192x32.F32.E4M3.E4M3 R24, R204, gdesc[UR4], R24, gsb0 ;  /* 0x02e00004cc187df3 */ /* 0x000fe20008000818 */
[----:B------:R-:W-:Y:S02]  /*25260*/  R2UR UR6, R2 ;  /* 0x00000000020672ca */ /* 0x000fe400000e0000 */
[----:B------:R-:W-:Y:S02]  /*25270*/  R2UR UR7, R3 ;  /* 0x00000000030772ca */ /* 0x000fe400000e0000 */
[----:B------:R-:W3:Y:S01]  /*25280*/  SHFL.BFLY PT, R3, R12, 0x2, 0x1f ;  /* 0x0c401f000c037f89 */ /* 0x000ee200000e0000 */
[----:B-1----:R-:W-:-:S05]  /*25290*/  FADD.FTZ R6, R6, R11 ;  /* 0x0000000b06067221 */ /* 0x002fca0000010000 */
[----:B------:R-:W0:Y:S01]  /*252a0*/  SHFL.BFLY PT, R5, R6, 0x1, 0x1f ;  /* 0x0c201f0006057f89 */ /* 0x000e2200000e0000 */
[----:B---3--:R-:W-:-:S05]  /*252b0*/  FADD.FTZ R3, R3, R12 ;  /* 0x0000000c03037221 */ /* 0x008fca0000010000 */
[----:B------:R-:W1:Y:S01]  /*252c0*/  SHFL.BFLY PT, R2, R3, 0x1, 0x1f ;  /* 0x0c201f0003027f89 */ /* 0x000e6200000e0000 */
[----:B0-----:R-:W-:-:S01]  /*252d0*/  FADD.FTZ R9, R6, R5 ;  /* 0x0000000506097221 */ /* 0x001fc20000010000 */
[----:B------:R-:W-:-:S03]  /*252e0*/  IMAD.MOV.U32 R5, RZ, RZ, RZ ;  /* 0x000000ffff057224 */ /* 0x000fc600078e00ff */
[----:B------:R-:W-:Y:S01]  /*252f0*/  FMUL.FTZ R10, R9, 0.00390625 ;  /* 0x3b800000090a7820 */ /* 0x000fe20000410000 */
[----:B-1----:R-:W-:-:S05]  /*25300*/  FADD.FTZ R8, R3, R2 ;  /* 0x0000000203087221 */ /* 0x002fca0000010000 */
        /* <DEDUP_REMOVED lines=12> */
[----:B------:R-:W-:-:S07]  /*253d0*/  IMAD.U32 R3, RZ, RZ, UR52 ;  /* 0x00000034ff037e24 */ /* 0x000fce000f8e00ff */
[----:B------:R-:W3:Y:S01]  /*253e0*/  @P1 MUFU.RCP R7, R9 ;  /* 0x0000000900071308 */ /* 0x000ee20000001000 */
[----:B------:R-:W-:Y:S02]  /*253f0*/  IMAD.U32 R11, RZ, RZ, UR52 ;  /* 0x00000034ff0b7e24 */ /* 0x000fe4000f8e00ff */
[----:B------:R-:W-:Y:S01]  /*25400*/  @P2 FMUL.FTZ R3, R3, 0.69314718246459960938 ;  /* 0x3f31721803032820 */ /* 0x000fe20000410000 */
[----:B0-----:R-:W-:Y:S01]  /*25410*/  @P2 FMUL.FTZ R2, R2, 0.69314718246459960938 ;  /* 0x3f31721802022820 */ /* 0x001fe20000410000 */
[----:B------:R-:W-:Y:S01]  /*25420*/  MOV R121, 0xff800000 ;  /* 0xff80000000797802 */ /* 0x000fe20000000f00 */
[----:B------:R-:W-:Y:S01]  /*25430*/  @P3 FMUL.FTZ R11, R11, 0.69314718246459960938 ;  /* 0x3f3172180b0b3820 */ /* 0x000fe20000410000 */
[----:B------:R-:W-:Y:S02]  /*25440*/  IMAD.MOV.U32 R120, RZ, RZ, -0x800000 ;  /* 0xff800000ff787424 */ /* 0x000fe400078e00ff */
[----:B------:R-:W-:-:S01]  /*25450*/  @P2 FFMA.FTZ R121, R3, R4, R2 ;  /* 0x0000000403792223 */ /* 0x000fc20000010002 */
[----:B-1----:R-:W-:Y:S01]  /*25460*/  @P3 FMUL.FTZ R6, R6, 0.69314718246459960938 ;  /* 0x3f31721806063820 */ /* 0x002fe20000410000 */
[----:B--2---:R-:W-:-:S03]  /*25470*/  FMUL.FTZ R3, R5, R0 ;  /* 0x0000000005037220 */ /* 0x004fc60000410000 */
[----:B------:R-:W-:Y:S01]  /*25480*/  @P3 FFMA.FTZ R120, R11, R15, R6 ;  /* 0x0000000f0b783223 */ /* 0x000fe20000010006 */
[----:B---3--:R-:W-:Y:S01]  /*25490*/  FMUL.FTZ R0, R7, R0 ;  /* 0x0000000007007220 */ /* 0x008fe20000410000 */
[----:B------:R-:W-:Y:S02]  /*254a0*/  WARPGROUP.DEPBAR.LE gsb0, 0x0 ;  /* 0x00008000000079c5 */ /* 0x000fe40000010000 */
[----:B------:R-:W-:Y:S05]  /*254b0*/  @!P0 BRA `(.L_x_2851) ;  /* 0x0000000000048947 */ /* 0x000fea0003800000 */
[----:B------:R-:W-:Y:S01]  /*254c0*/  BPT.TRAP 0x1 ;  /* 0x000000040000795c */ /* 0x000fe20000300000 */
.L_x_2851:
[----:B------:R-:W2:Y:S01]  /*254d0*/  LDL.LU R18, [R1] ;  /* 0x0000000001127983 */ /* 0x000ea20000300800 */
        /* <DEDUP_REMOVED lines=104> */
[----:B------:R-:W-:Y:S01]  /*25b60*/  SEL R223, R223, RZ, P0 ;  /* 0x000000ffdfdf7207 */ /* 0x000fe20000000000 */
[----:B------:R-:W-:Y:S01]  /*25b70*/  UIADD3 UR37, UR37, 0x1, URZ ;  /* 0x0000000125257890 */ /* 0x000fe2000fffe03f */
[----:B--2---:R-:W-:-:S05]  /*25b80*/  LOP3.LUT R18, R18, R2, RZ, 0x3c, !PT ;  /* 0x0000000212127212 */ /* 0x004fca00078e3cff */
[----:B------:R0:W-:Y:S06]  /*25b90*/  STL [R1], R18 ;  /* 0x0000001201007387 */ /* 0x0001ec0000100800 */
.L_x_2780:
[----:B------:R-:W-:Y:S05]  /*25ba0*/  WARPSYNC.ALL ;  /* 0x0000000000007948 */ /* 0x000fea0003800000 */
[----:B------:R-:W1:Y:S08]  /*25bb0*/  S2UR UR38, SR_CgaCtaId ;  /* 0x00000000002679c3 */ /* 0x000e700000008800 */
[----:B------:R-:W-:Y:S06]  /*25bc0*/  BAR.SYNC.DEFER_BLOCKING 0x5, 0x180 ;  /* 0x0146000000007b1d */ /* 0x000fec0000010000 */
[----:B------:R-:W-:Y:S01]  /*25bd0*/  UMOV UR4, 0x400 ;  /* 0x0000040000047882 */ /* 0x000fe20000000000 */
[----:B------:R-:W-:Y:S01]  /*25be0*/  BSSY B0, `(.L_x_2852) ;  /* 0x0000334000007945 */ /* 0x000fe20003800000 */
[----:B-1----:R-:W-:-:S06]  /*25bf0*/  ULEA UR4, UR38, UR4, 0x18 ;  /* 0x0000000426047291 */ /* 0x002fcc000f8ec03f */
[----:B0-----:R-:W-:-:S05]  /*25c00*/  MOV R18, UR4 ;  /* 0x0000000400127c02 */ /* 0x001fca0008000f00 */
        /* <DEDUP_REMOVED lines=8> */
[----:B---3--:R-:W-:-:S05]  /*25c90*/  IMAD.SHL.U32 R0, R103, 0x4, RZ ;  /* 0x0000000467007824 */ /* 0x008fca00078e00ff */
[----:B------:R-:W-:-:S04]  /*25ca0*/  LOP3.LUT R0, R0, 0xc, RZ, 0xc0, !PT ;  /* 0x0000000c00007812 */ /* 0x000fc800078ec0ff */
[----:B------:R-:W-:-:S05]  /*25cb0*/  IADD3 R2, P0, R0, UR4, RZ ;  /* 0x0000000400027c10 */ /* 0x000fca000ff1e0ff */
[----:B------:R-:W-:-:S05]  /*25cc0*/  IMAD.X R3, RZ, RZ, UR5, P0 ;  /* 0x00000005ff037e24 */ /* 0x000fca00080e06ff */
[----:B------:R3:W5:Y:S02]  /*25cd0*/  LDG.E.CONSTANT R0, desc[UR54][R2.64] ;  /* 0x0000003602007981 */ /* 0x000764000c1e9900 */
        /* <DEDUP_REMOVED lines=9> */
[----:B-1----:R-:W-:Y:S02]  /*25d70*/  F2FP.BF16.F32.PACK_AB R20, R37, R40 ;  /* 0x000000282514723e */ /* 0x002fe400000010ff */
[----:B------:R-:W-:Y:S02]  /*25d80*/  MOV R60, R18 ;  /* 0x00000012003c7202 */ /* 0x000fe40000000f00 */
[----:B---3--:R-:W-:-:S02]  /*25d90*/  MOV R61, R3 ;  /* 0x00000003003d7202 */ /* 0x008fc40000000f00 */
        /* <DEDUP_REMOVED lines=10> */
[----:B------:R-:W-:-:S04]  /*25e40*/  LOP3.LUT P0, R2, R103, 0x3, RZ, 0xc0, !PT ;  /* 0x0000000367027812 */ /* 0x000fc8000780c0ff */
[----:B------:R-:W-:Y:S02]  /*25e50*/  ISETP.EQ.OR P0, PT, R2, 0x3, !P0 ;  /* 0x000000030200780c */ /* 0x000fe40004702670 */
[----:B------:R-:W-:Y:S02]  /*25e60*/  F2FP.BF16.F32.PACK_AB R72, R13, R72 ;  /* 0x000000480d48723e */ /* 0x000fe400000010ff */
[----:B------:R-:W-:Y:S02]  /*25e70*/  F2FP.BF16.F32.PACK_AB R56, R9, R56 ;  /* 0x000000380938723e */ /* 0x000fe400000010ff */
[----:B------:R-:W-:Y:S02]  /*25e80*/  F2FP.BF16.F32.PACK_AB R46, R46, R27 ;  /* 0x0000001b2e2e723e */ /* 0x000fe400000010ff */
[----:B------:R-:W-:Y:S02]  /*25e90*/  SEL R13, R7, R6, P0 ;  /* 0x00000006070d7207 */ /* 0x000fe40000000000 */
[----:B------:R-:W-:-:S02]  /*25ea0*/  SEL R2, R6, R7, P0 ;  /* 0x0000000706027207 */ /* 0x000fc40000000000 */
[----:B------:R-:W-:Y:S02]  /*25eb0*/  F2FP.BF16.F32.PACK_AB R67, R8, R57 ;  /* 0x000000390843723e */ /* 0x000fe400000010ff */
[----:B------:R-:W-:Y:S02]  /*25ec0*/  F2FP.BF16.F32.PACK_AB R10, R86, R75 ;  /* 0x0000004b560a723e */ /* 0x000fe400000010ff */
[----:B------:R-:W-:Y:S02]  /*25ed0*/  F2FP.BF16.F32.PACK_AB R99, R14, R81 ;  /* 0x000000510e63723e */ /* 0x000fe400000010ff */
[----:B------:R-:W-:Y:S01]  /*25ee0*/  F2FP.BF16.F32.PACK_AB R97, R119, R26 ;  /* 0x0000001a7761723e */ /* 0x000fe200000010ff */
[----:B------:R-:W-:Y:S01]  /*25ef0*/  UMOV UR4, 0xffffffff ;  /* 0xffffffff00047882 */ /* 0x000fe20000000000 */
        /* <DEDUP_REMOVED lines=32> */
[----:B------:R-:W-:Y:S02]  /*26100*/  IADD3 R29, P3, R24, 0x4040, RZ ;  /* 0x00004040181d7810 */ /* 0x000fe40007f7e0ff */
[----:B------:R-:W-:Y:S02]  /*26110*/  LOP3.LUT R38, R39, 0x380, RZ, 0xc0, !PT ;  /* 0x0000038027267812 */ /* 0x000fe400078ec0ff */
[----:B------:R-:W-:Y:S02]  /*26120*/  LOP3.LUT R36, R37, 0x380, RZ, 0xc0, !PT ;  /* 0x0000038025247812 */ /* 0x000fe400078ec0ff */
[----:B------:R-:W-:Y:S02]  /*26130*/  LOP3.LUT R34, R35, 0x380, RZ, 0xc0, !PT ;  /* 0x0000038023227812 */ /* 0x000fe400078ec0ff */
[----:B------:R-:W-:-:S02]  /*26140*/  LOP3.LUT R30, R31, 0x380, RZ, 0xc0, !PT ;  /* 0x000003801f1e7812 */ /* 0x000fc400078ec0ff */
[----:B------:R-:W-:Y:S02]  /*26150*/  LOP3.LUT R28, R29, 0x380, RZ, 0xc0, !PT ;  /* 0x000003801d1c7812 */ /* 0x000fe400078ec0ff */
[----:B------:R-:W-:Y:S02]  /*26160*/  SHF.R.U64 R38, R38, 0x3, RZ ;  /* 0x0000000326267819 */ /* 0x000fe400000012ff */
[----:B------:R-:W-:Y:S02]  /*26170*/  SHF.R.U64 R36, R36, 0x3, RZ ;  /* 0x0000000324247819 */ /* 0x000fe400000012ff */
[----:B------:R-:W-:Y:S02]  /*26180*/  SHF.R.U64 R34, R34, 0x3, RZ ;  /* 0x0000000322227819 */ /* 0x000fe400000012ff */
[----:B------:R-:W-:Y:S02]  /*26190*/  SHF.R.U64 R30, R30, 0x3, RZ ;  /* 0x000000031e1e7819 */ /* 0x000fe400000012ff */
[----:B------:R-:W-:Y:S01]  /*261a0*/  SHF.R.U64 R28, R28, 0x3, RZ ;  /* 0x000000031c1c7819 */ /* 0x000fe200000012ff */
[----:B----4-:R-:W-:Y:S01]  /*261b0*/  IMAD.MOV.U32 R94, RZ, RZ, R87 ;  /* 0x000000ffff5e7224 */ /* 0x010fe200078e0057 */
[----:B------:R-:W-:Y:S01]  /*261c0*/  LOP3.LUT R38, R38, R39, RZ, 0x3c, !PT ;  /* 0x0000002726267212 */ /* 0x000fe200078e3cff */
[--C-:B------:R-:W-:Y:S01]  /*261d0*/  IMAD.X R39, RZ, RZ, R25.reuse, P2 ;  /* 0x000000ffff277224 */ /* 0x100fe200010e0619 */
[----:B------:R-:W-:Y:S01]  /*261e0*/  LOP3.LUT R36, R36, R37, RZ, 0x3c, !PT ;  /* 0x0000002524247212 */ /* 0x000fe200078e3cff */
[--C-:B------:R-:W-:Y:S01]  /*261f0*/  IMAD.X R37, RZ, RZ, R25.reuse, P1 ;  /* 0x000000ffff257224 */ /* 0x100fe200008e0619 */
[----:B------:R-:W-:Y:S01]  /*26200*/  LOP3.LUT R34, R34, R35, RZ, 0x3c, !PT ;  /* 0x0000002322227212 */ /* 0x000fe200078e3cff */
[----:B------:R-:W-:Y:S01]  /*26210*/  IMAD.X R35, RZ, RZ, R25, P5 ;  /* 0x000000ffff237224 */ /* 0x000fe200028e0619 */
[----:B------:R-:W-:-:S02]  /*26220*/  LOP3.LUT R30, R30, R31, RZ, 0x3c, !PT ;  /* 0x0000001f1e1e7212 */ /* 0x000fc400078e3cff */
[----:B------:R-:W-:Y:S01]  /*26230*/  LOP3.LUT R28, R28, R29, RZ, 0x3c, !PT ;  /* 0x0000001d1c1c7212 */ /* 0x000fe200078e3cff */
[----:B------:R-:W-:Y:S01]  /*26240*/  IMAD.X R29, RZ, RZ, R25, P3 ;  /* 0x000000ffff1d7224 */ /* 0x000fe200018e0619 */
[----:B------:R-:W-:Y:S02]  /*26250*/  IADD3.X R31, RZ, R25, RZ, P4, !PT ;  /* 0x00000019ff1f7210 */ /* 0x000fe400027fe4ff */
[C---:B------:R-:W-:Y:S02]  /*26260*/  IADD3 R27, P2, R24.reuse, 0x4020, RZ ;  /* 0x00004020181b7810 */ /* 0x040fe40007f5e0ff */
[C---:B------:R-:W-:Y:S02]  /*26270*/  IADD3 R15, P1, R24.reuse, 0x4000, RZ ;  /* 0x00004000180f7810 */ /* 0x040fe40007f3e0ff */
[C---:B------:R-:W-:Y:S02]  /*26280*/  IADD3 R87, P5, R24.reuse, 0x60, RZ ;  /* 0x0000006018577810 */ /* 0x040fe40007fbe0ff */
[----:B------:R-:W-:-:S02]  /*26290*/  IADD3 R9, P4, R24, 0x40, RZ ;  /* 0x0000004018097810 */ /* 0x000fc40007f9e0ff */
[----:B------:R-:W-:Y:S02]  /*262a0*/  IADD3 R7, P3, R24, 0x20, RZ ;  /* 0x0000002018077810 */ /* 0x000fe40007f7e0ff */
[----:B------:R-:W-:Y:S02]  /*262b0*/  LOP3.LUT R26, R27, 0x380, RZ, 0xc0, !PT ;  /* 0x000003801b1a7812 */ /* 0x000fe400078ec0ff */
        /* <DEDUP_REMOVED lines=9> */
[----:B------:R-:W-:-:S02]  /*26350*/  SHF.R.U64 R6, R6, 0x3, RZ ;  /* 0x0000000306067819 */ /* 0x000fc400000012ff */
[----:B------:R-:W-:Y:S01]  /*26360*/  SHF.R.U64 R3, R3, 0x3, RZ ;  /* 0x0000000303037819 */ /* 0x000fe200000012ff */
[----:B-----5:R-:W-:Y:S01]  /*26370*/  IMAD.MOV.U32 R98, RZ, RZ, R83 ;  /* 0x000000ffff627224 */ /* 0x020fe200078e0053 */
[----:B------:R-:W-:Y:S01]  /*26380*/  LOP3.LUT R26, R26, R27, RZ, 0x3c, !PT ;  /* 0x0000001b1a1a7212 */ /* 0x000fe200078e3cff */
[--C-:B------:R-:W-:Y:S01]  /*26390*/  IMAD.X R27, RZ, RZ, R25.reuse, P2 ;  /* 0x000000ffff1b7224 */ /* 0x100fe200010e0619 */
[----:B------:R-:W-:Y:S01]  /*263a0*/  LOP3.LUT R14, R14, R15, RZ, 0x3c, !PT ;  /* 0x0000000f0e0e7212 */ /* 0x000fe200078e3cff */
[--C-:B------:R-:W-:Y:S01]  /*263b0*/  IMAD.X R15, RZ, RZ, R25.reuse, P1 ;  /* 0x000000ffff0f7224 */ /* 0x100fe200008e0619 */
[----:B------:R-:W-:Y:S02]  /*263c0*/  LOP3.LUT R86, R86, R87, RZ, 0x3c, !PT ;  /* 0x0000005756567212 */ /* 0x000fe400078e3cff */
[----:B------:R-:W-:Y:S01]  /*263d0*/  LOP3.LUT R8, R8, R9, RZ, 0x3c, !PT ;  /* 0x0000000908087212 */ /* 0x000fe200078e3cff */
[--C-:B------:R-:W-:Y:S01]  /*263e0*/  IMAD.X R9, RZ, RZ, R25.reuse, P4 ;  /* 0x000000ffff097224 */ /* 0x100fe200020e0619 */
[----:B------:R-:W-:Y:S01]  /*263f0*/  LOP3.LUT R6, R6, R7, RZ, 0x3c, !PT ;  /* 0x0000000706067212 */ /* 0x000fe200078e3cff */
[----:B------:R-:W-:Y:S01]  /*26400*/  IMAD.X R7, RZ, RZ, R25, P3 ;  /* 0x000000ffff077224 */ /* 0x000fe200018e0619 */
[----:B------:R-:W-:-:S02]  /*26410*/  IADD3.X R87, RZ, R25, RZ, P5, !PT ;  /* 0x00000019ff577210 */ /* 0x000fc40002ffe4ff */
[----:B------:R-:W-:Y:S01]  /*26420*/  LOP3.LUT R24, R3, R24, RZ, 0x3c, !PT ;  /* 0x0000001803187212 */ /* 0x000fe200078e3cff */
[----:B------:R-:W-:Y:S01]  /*26430*/  IMAD.SHL.U32 R88, R94, 0x4, RZ ;  /* 0x000000045e587824 */ /* 0x000fe200078e00ff */
[----:B------:R-:W-:Y:S02]  /*26440*/  MOV R86, R86 ;  /* 0x0000005600567202 */ /* 0x000fe40000000f00 */
        /* <DEDUP_REMOVED lines=36> */
[----:B------:R-:W1:Y:S01]  /*26690*/  SHFL.IDX PT, R40, R36, R3, 0x1c1f ;  /* 0x001c1f0324287589 */ /* 0x000e6200000e0000 */
        /* <DEDUP_REMOVED lines=41> */
[----:B------:R-:W4:Y:S01]  /*26930*/  SHFL.IDX PT, R9, R20, R3, 0x1c1f ;  /* 0x001c1f0314097589 */ /* 0x000f2200000e0000 */
[----:B------:R-:W-:Y:S02]  /*26940*/  SEL R67, R46, R97, P0 ;  /* 0x000000612e437207 */ /* 0x000fe40000000000 */
[----:B------:R-:W-:Y:S01]  /*26950*/  SEL R84, R97, R46, P0 ;  /* 0x0000002e61547207 */ /* 0x000fe20000000000 */
[----:B------:R4:W5:Y:S01]  /*26960*/  SHFL.IDX PT, R25, R24, R3, 0x1c1f ;  /* 0x001c1f0318197589 */ /* 0x00096200000e0000 */
[----:B-1----:R-:W-:Y:S02]  /*26970*/  SEL R12, R31, R40, P0 ;  /* 0x000000281f0c7207 */ /* 0x002fe40000000000 */
[----:B------:R-:W-:Y:S01]  /*26980*/  SEL R14, R40, R31, P0 ;  /* 0x0000001f280e7207 */ /* 0x000fe20000000000 */
[----:B------:R-:W-:Y:S04]  /*26990*/  SHFL.IDX PT, R46, R35, R0, 0x1c1f ;  /* 0x001c1f00232e7589 */ /* 0x000fe800000e0000 */
[----:B------:R5:W1:Y:S04]  /*269a0*/  SHFL.IDX PT, R27, R28, R3, 0x1c1f ;  /* 0x001c1f031c1b7589 */ /* 0x000a6800000e0000 */
[----:B------:R1:W0:Y:S01]  /*269b0*/  SHFL.IDX PT, R29, R32, R3, 0x1c1f ;  /* 0x001c1f03201d7589 */ /* 0x00022200000e0000 */
[----:B--2---:R-:W-:-:S02]  /*269c0*/  SEL R4, R6, R5, P0 ;  /* 0x0000000506047207 */ /* 0x004fc40000000000 */
[----:B------:R-:W-:Y:S01]  /*269d0*/  SEL R6, R5, R6, P0 ;  /* 0x0000000605067207 */ /* 0x000fe20000000000 */
[----:B------:R-:W2:Y:S01]  /*269e0*/  SHFL.IDX PT, R42, R42, R3, 0x1c1f ;  /* 0x001c1f032a2a7589 */ /* 0x000ea200000e0000 */
[----:B---3--:R-:W-:Y:S02]  /*269f0*/  SEL R8, R10, R7, P0 ;  /* 0x000000070a087207 */ /* 0x008fe40000000000 */
[----:B------:R-:W-:Y:S01]  /*26a00*/  SEL R10, R7, R10, P0 ;  /* 0x0000000a070a7207 */ /* 0x000fe20000000000 */
[----:B------:R-:W3:Y:S01]  /*26a10*/  SHFL.IDX PT, R35, R44, R3, 0x1c1f ;  /* 0x001c1f032c237589 */ /* 0x000ee200000e0000 */
[----:B----4-:R-:W-:Y:S02]  /*26a20*/  SEL R24, R26, R9, P0 ;  /* 0x000000091a187207 */ /* 0x010fe40000000000 */
[----:B------:R-:W-:Y:S01]  /*26a30*/  SEL R26, R9, R26, P0 ;  /* 0x0000001a091a7207 */ /* 0x000fe20000000000 */
[----:B------:R-:W4:Y:S01]  /*26a40*/  SHFL.IDX PT, R37, R48, R3, 0x1c1f ;  /* 0x001c1f0330257589 */ /* 0x000f2200000e0000 */
[----:B-----5:R-:W-:-:S02]  /*26a50*/  SEL R28, R30, R25, P0 ;  /* 0x000000191e1c7207 */ /* 0x020fc40000000000 */
[----:B------:R-:W-:Y:S01]  /*26a60*/  SEL R30, R25, R30, P0 ;  /* 0x0000001e191e7207 */ /* 0x000fe20000000000 */
[----:B------:R-:W5:Y:S04]  /*26a70*/  SHFL.IDX PT, R39, R52, R3, 0x1c1f ;  /* 0x001c1f0334277589 */ /* 0x000f6800000e0000 */
[----:B------:R-:W5:Y:S01]  /*26a80*/  SHFL.IDX PT, R41, R56, R3, 0x1c1f ;  /* 0x001c1f0338297589 */ /* 0x000f6200000e0000 */
[----:B-1----:R-:W-:Y:S02]  /*26a90*/  SEL R32, R34, R27, P0 ;  /* 0x0000001b22207207 */ /* 0x002fe40000000000 */
[----:B------:R-:W-:Y:S01]  /*26aa0*/  SEL R34, R27, R34, P0 ;  /* 0x000000221b227207 */ /* 0x000fe20000000000 */
[----:B------:R-:W-:Y:S01]  /*26ab0*/  SHFL.IDX PT, R43, R43, R0, 0x1c1f ;  /* 0x001c1f002b2b7589 */ /* 0x000fe200000e0000 */
[----:B0-----:R-:W-:-:S02]  /*26ac0*/  SEL R36, R38, R29, P0 ;  /* 0x0000001d26247207 */ /* 0x001fc40000000000 */
[----:B------:R-:W-:Y:S01]  /*26ad0*/  SEL R38, R29, R38, P0 ;  /* 0x000000261d267207 */ /* 0x000fe20000000000 */
[----:B------:R-:W0:Y:S01]  /*26ae0*/  SHFL.IDX PT, R62, R62, R3, 0x1c1f ;  /* 0x001c1f033e3e7589 */ /* 0x000e2200000e0000 */
[----:B--2---:R-:W-:Y:S02]  /*26af0*/  SEL R40, R33, R42, P0 ;  /* 0x0000002a21287207 */ /* 0x004fe40000000000 */
[----:B------:R-:W-:Y:S01]  /*26b00*/  SEL R42, R42, R33, P0 ;  /* 0x000000212a2a7207 */ /* 0x000fe20000000000 */
[----:B------:R-:W1:Y:S01]  /*26b10*/  SHFL.IDX PT, R64, R64, R3, 0x1c1f ;  /* 0x001c1f0340407589 */ /* 0x000e6200000e0000 */
[----:B---3--:R-:W-:Y:S02]  /*26b20*/  SEL R44, R46, R35, P0 ;  /* 0x000000232e2c7207 */ /* 0x008fe40000000000 */
[----:B------:R-:W-:Y:S01]  /*26b30*/  SEL R46, R35, R46, P0 ;  /* 0x0000002e232e7207 */ /* 0x000fe20000000000 */
[----:B------:R-:W2:Y:S01]  /*26b40*/  SHFL.IDX PT, R66, R66, R3, 0x1c1f ;  /* 0x001c1f0342427589 */ /* 0x000ea200000e0000 */
[----:B----4-:R-:W-:-:S02]  /*26b50*/  SEL R48, R50, R37, P0 ;  /* 0x0000002532307207 */ /* 0x010fc40000000000 */
[----:B------:R-:W-:Y:S01]  /*26b60*/  SEL R50, R37, R50, P0 ;  /* 0x0000003225327207 */ /* 0x000fe20000000000 */
[----:B------:R-:W3:Y:S01]  /*26b70*/  SHFL.IDX PT, R68, R68, R3, 0x1c1f ;  /* 0x001c1f0344447589 */ /* 0x000ee200000e0000 */
[----:B-----5:R-:W-:Y:S02]  /*26b80*/  SEL R52, R54, R39, P0 ;  /* 0x0000002736347207 */ /* 0x020fe40000000000 */
[----:B------:R-:W-:Y:S01]  /*26b90*/  SEL R54, R39, R54, P0 ;  /* 0x0000003627367207 */ /* 0x000fe20000000000 */
[----:B------:R-:W4:Y:S01]  /*26ba0*/  SHFL.IDX PT, R70, R70, R3, 0x1c1f ;  /* 0x001c1f0346467589 */ /* 0x000f2200000e0000 */
[----:B------:R-:W-:Y:S02]  /*26bb0*/  SEL R56, R58, R41, P0 ;  /* 0x000000293a387207 */ /* 0x000fe40000000000 */
[----:B------:R-:W-:Y:S01]  /*26bc0*/  SEL R58, R41, R58, P0 ;  /* 0x0000003a293a7207 */ /* 0x000fe20000000000 */
[----:B------:R-:W5:Y:S04]  /*26bd0*/  SHFL.IDX PT, R72, R72, R3, 0x1c1f ;  /* 0x001c1f0348487589 */ /* 0x000f6800000e0000 */
[----:B------:R-:W5:Y:S01]  /*26be0*/  SHFL.IDX PT, R74, R74, R3, 0x1c1f ;  /* 0x001c1f034a4a7589 */ /* 0x000f6200000e0000 */
[----:B0-----:R-:W-:-:S02]  /*26bf0*/  SEL R5, R43, R62, P0 ;  /* 0x0000003e2b057207 */ /* 0x001fc40000000000 */
[----:B------:R-:W-:Y:S01]  /*26c00*/  SEL R7, R62, R43, P0 ;  /* 0x0000002b3e077207 */ /* 0x000fe20000000000 */
[----:B------:R-:W-:Y:S01]  /*26c10*/  SHFL.IDX PT, R57, R57, R0, 0x1c1f ;  /* 0x001c1f0039397589 */ /* 0x000fe200000e0000 */
        /* <DEDUP_REMOVED lines=8> */
[----:B------:R-:W-:Y:S01]  /*26ca0*/  SHFL.IDX PT, R65, R65, R0, 0x1c1f ;  /* 0x001c1f0041417589 */ /* 0x000fe200000e0000 */
[----:B----4-:R-:W-:Y:S02]  /*26cb0*/  SEL R33, R51, R70, P0 ;  /* 0x0000004633217207 */ /* 0x010fe40000000000 */
[----:B------:R-:W-:Y:S01]  /*26cc0*/  SEL R35, R70, R51, P0 ;  /* 0x0000003346237207 */ /* 0x000fe20000000000 */
[----:B------:R-:W0:Y:S01]  /*26cd0*/  SHFL.IDX PT, R76, R76, R3, 0x1c1f ;  /* 0x001c1f034c4c7589 */ /* 0x000e2200000e0000 */
[----:B-----5:R-:W-:Y:S02]  /*26ce0*/  SEL R37, R53, R72, P0 ;  /* 0x0000004835257207 */ /* 0x020fe40000000000 */
[----:B------:R-:W-:Y:S01]  /*26cf0*/  SEL R39, R72, R53, P0 ;  /* 0x0000003548277207 */ /* 0x000fe20000000000 */
[----:B------:R-:W1:Y:S01]  /*26d00*/  SHFL.IDX PT, R78, R78, R3, 0x1c1f ;  /* 0x001c1f034e4e7589 */ /* 0x000e6200000e0000 */
[----:B------:R-:W-:-:S02]  /*26d10*/  SEL R13, R55, R74, P0 ;  /* 0x0000004a370d7207 */ /* 0x000fc40000000000 */
        /* <DEDUP_REMOVED lines=8> */
[----:B------:R-:W-:Y:S02]  /*26da0*/  SEL R47, R78, R59, P0 ;  /* 0x0000003b4e2f7207 */ /* 0x000fe40000000000 */
[----:B--2---:R-:W-:Y:S02]  /*26db0*/  SEL R49, R63, R80, P0 ;  /* 0x000000503f317207 */ /* 0x004fe40000000000 */
[----:B------:R-:W-:Y:S02]  /*26dc0*/  SEL R51, R80, R63, P0 ;  /* 0x0000003f50337207 */ /* 0x000fe40000000000 */
[----:B---3--:R-:W-:-:S02]  /*26dd0*/  SEL R53, R65, R82, P0 ;  /* 0x0000005241357207 */ /* 0x008fc40000000000 */
[----:B------:R-:W-:Y:S02]  /*26de0*/  SEL R55, R82, R65, P0 ;  /* 0x0000004152377207 */ /* 0x000fe40000000000 */
[----:B-----5:R-:W-:-:S07]  /*26df0*/  MOV R0, RZ ;  /* 0x000000ff00007202 */ /* 0x020fce0000000f00 */
.L_x_3114:
[----:B------:R-:W-:Y:S05]  /*26e00*/  WARPSYNC.ALL ;  /* 0x0000000000007948 */ /* 0x000fea0003800000 */
[----:B------:R-:W-:Y:S01]  /*26e10*/  BAR.SYNC.DEFER_BLOCKING 0x1, 0x100 ;  /* 0x0044000000007b1d */ /* 0x000fe20000010000 */
[----:B----4-:R-:W-:-:S05]  /*26e20*/  SEL R57, R67, R84, P0 ;  /* 0x0000005443397207 */ /* 0x010fca0000000000 */
[----:B------:R-:W-:Y:S01]  /*26e30*/  ULDC.64 UR4, c[0x0][0xc00] ;  /* 0x0003000000047ab9 */ /* 0x000fe20000000a00 */
[----:B------:R-:W-:Y:S01]  /*26e40*/  SEL R59, R84, R67, P0 ;  /* 0x00000043543b7207 */ /* 0x000fe20000000000 */
[----:B------:R-:W2:Y:S01]  /*26e50*/  LDL R62, [R1+0x58] ;  /* 0x00005800013e7983 */ /* 0x000ea20000100800 */
[----:B------:R-:W-:Y:S01]  /*26e60*/  ISETP.NE.U32.AND P1, PT, RZ, UR4, PT ;  /* 0x00000004ff007c0c */ /* 0x000fe2000bf25070 */
[----:B------:R-:W0:Y:S01]  /*26e70*/  LDC R20, c[0x0][0xbe8] ;  /* 0x0002fa00ff147b82 */ /* 0x000e220000000800 */
[----:B------:R-:W-:Y:S01]  /*26e80*/  IADD3 R2, P2, R88, UR4, RZ ;  /* 0x0000000458027c10 */ /* 0x000fe2000ff5e0ff */
[----:B------:R-:W2:Y:S01]  /*26e90*/  LDL R68, [R1+0x40] ;  /* 0x0000400001447983 */ /* 0x000ea20000100800 */
[----:B------:R-:W-:Y:S02]  /*26ea0*/  ISETP.NE.AND.EX P1, PT, RZ, UR5, PT, P1 ;  /* 0x00000005ff007c0c */ /* 0x000fe4000bf25310 */
[----:B------:R-:W-:Y:S01]  /*26eb0*/  IADD3.X R3, R90, UR5, RZ, P2, !PT ;  /* 0x000000055a037c10 */ /* 0x000fe200097fe4ff */
[----:B------:R-:W-:Y:S01]  /*26ec0*/  ULDC.64 UR4, c[0x0][0xc08] ;  /* 0x0003020000047ab9 */ /* 0x000fe20000000a00 */
[----:B------:R1:W-:Y:S04]  /*26ed0*/  STSM.16.M88.4 [R85], R4 ;  /* 0x0000000455007844 */ /* 0x0003e80000000200 */
[----:B------:R3:W-:Y:S04]  /*26ee0*/  STSM.16.M88.4 [R89], R8 ;  /* 0x0000000859007844 */ /* 0x0007e80000000200 */
[----:B------:R-:W-:Y:S04]  /*26ef0*/  STSM.16.M88.4 [R87], R24 ;  /* 0x0000001857007844 */ /* 0x000fe80000000200 */
[----:B------:R-:W-:Y:S04]  /*26f00*/  STSM.16.M88.4 [R86], R28 ;  /* 0x0000001c56007844 */ /* 0x000fe80000000200 */
[----:B------:R-:W-:Y:S04]  /*26f10*/  STSM.16.M88.4 [R77], R32 ;  /* 0x000000204d007844 */ /* 0x000fe80000000200 */
[----:B------:R-:W-:Y:S04]  /*26f20*/  STSM.16.M88.4 [R79], R36 ;  /* 0x000000244f007844 */ /* 0x000fe80000000200 */
[----:B------:R4:W-:Y:S01]  /*26f30*/  STSM.16.M88.4 [R81], R12 ;  /* 0x0000000c51007844 */ /* 0x0009e20000000200 */
[----:B------:R-:W-:-:S03]  /*26f40*/  ISETP.NE.U32.AND P0, PT, RZ, UR4, PT ;  /* 0x00000004ff007c0c */ /* 0x000fc6000bf05070 */
[----:B------:R0:W-:Y:S04]  /*26f50*/  STSM.16.M88.4 [R83], R40 ;  /* 0x0000002853007844 */ /* 0x0001e80000000200 */
[----:B------:R0:W-:Y:S04]  /*26f60*/  STSM.16.M88.4 [R69], R44 ;  /* 0x0000002c45007844 */ /* 0x0001e80000000200 */
[----:B------:R0:W-:Y:S04]  /*26f70*/  STSM.16.M88.4 [R71], R48 ;  /* 0x0000003047007844 */ /* 0x0001e80000000200 */
[----:B------:R0:W-:Y:S01]  /*26f80*/  STSM.16.M88.4 [R73], R52 ;  /* 0x0000003449007844 */ /* 0x0001e20000000200 */
[----:B------:R-:W-:-:S03]  /*26f90*/  ISETP.NE.AND.EX P0, PT, RZ, UR5, PT, P0 ;  /* 0x00000005ff007c0c */ /* 0x000fc6000bf05300 */
[----:B------:R0:W-:Y:S01]  /*26fa0*/  STSM.16.M88.4 [R75], R56 ;  /* 0x000000384b007844 */ /* 0x0001e20000000200 */
[----:B------:R-:W-:Y:S09]  /*26fb0*/  BAR.SYNC.DEFER_BLOCKING 0x1, 0x100 ;  /* 0x0044000000007b1d */ /* 0x000ff20000010000 */
[----:B------:R-:W-:Y:S01]  /*26fc0*/  @P0 IADD3 R88, P3, R88, UR4, RZ ;  /* 0x0000000458580c10 */ /* 0x000fe2000ff7e0ff */
[----:B------:R-:W-:-:S02]  /*26fd0*/  ULDC UR4, c[0x0][0xa88] ;  /* 0x0002a20000047ab9 */ /* 0x000fc40000000800 */
[----:B-1----:R-:W-:Y:S01]  /*26fe0*/  IMAD.U32 R7, RZ, RZ, UR4 ;  /* 0x00000004ff077e24 */ /* 0x002fe2000f8e00ff */
[----:B---3--:R-:W-:Y:S01]  /*26ff0*/  @P0 IADD3.X R89, R90, UR5, RZ, P3, !PT ;  /* 0x000000055a590c10 */ /* 0x008fe20009ffe4ff */
[----:B------:R1:W5:Y:S01]  /*27000*/  @P1 LDG.E R0, desc[UR54][R2.64] ;  /* 0x0000003602001981 */ /* 0x000362000c1e1900 */
[----:B0-----:R-:W-:Y:S01]  /*27010*/  ISETP.NE.AND P2, PT, R20, 0x1, PT ;  /* 0x000000011400780c */ /* 0x001fe20003f45270 */
[----:B------:R-:W-:Y:S02]  /*27020*/  VIADD R8, R103, 0xffffff80 ;  /* 0xffffff8067087836 */ /* 0x000fe40000000000 */
[----:B------:R1:W5:Y:S03]  /*27030*/  @P0 LDG.E R7, desc[UR54][R88.64] ;  /* 0x0000003658070981 */ /* 0x000366000c1e1900 */
[----:B------:R-:W-:-:S07]  /*27040*/  SHF.R.S32.HI R5, RZ, 0x1f, R8 ;  /* 0x0000001fff057819 */ /* 0x000fce0000011408 */
[----:B------:R-:W0:Y:S08]  /*27050*/  @P2 LDC R6, c[0x0][0xbec] ;  /* 0x0002fb00ff062b82 */ /* 0x000e300000000800 */
[----:B----4-:R-:W3:Y:S01]  /*27060*/  @P2 LDC R13, c[0x0][0xbf0] ;  /* 0x0002fc00ff0d2b82 */ /* 0x010ee20000000800 */
[----:B--2---:R-:W-:Y:S01]  /*27070*/  IMAD.IADD R15, R62, 0x1, R68 ;  /* 0x000000013e0f7824 */ /* 0x004fe200078e0244 */
[----:B01-3--:R-:W-:Y:S06]  /*27080*/  @P0 BRA `(.L_x_2855) ;  /* 0x0000000000100947 */ /* 0x00bfec0003800000 */
[----:B------:R-:W-:Y:S05]  /*27090*/  @!P1 BRA `(.L_x_2855) ;  /* 0x00000000000c9947 */ /* 0x000fea0003800000 */
[----:B------:R-:W2:Y:S04]  /*270a0*/  LDG.E R4, desc[UR54][R2.64] ;  /* 0x0000003602047981 */ /* 0x000ea8000c1e1900 */
[----:B-----5:R-:W2:Y:S02]  /*270b0*/  LDG.E R7, desc[UR54][R2.64+0x4] ;  /* 0x0000043602077981 */ /* 0x020ea4000c1e1900 */
[----:B--2---:R-:W-:-:S07]  /*270c0*/  IADD3 R7, -R4, R7, RZ ;  /* 0x0000000704077210 */ /* 0x004fce0007ffe1ff */
.L_x_2855:
[----:B------:R-:W2:Y:S01]  /*270d0*/  LDL.LU R70, [R1+0x5c] ;  /* 0x00005c0001467983 */ /* 0x000ea20000300800 */
[----:B------:R-:W-:Y:S01]  /*270e0*/  ULDC.64 UR4, c[0x0][0xb90] ;  /* 0x0002e40000047ab9 */ /* 0x000fe20000000a00 */
[--C-:B-----5:R-:W-:Y:S01]  /*270f0*/  SHF.R.S32.HI R3, RZ, 0x1f, R0.reuse ;  /* 0x0000001fff037819 */ /* 0x120fe20000011400 */
[----:B------:R-:W-:Y:S01]  /*27100*/  IMAD.MOV.U32 R2, RZ, RZ, R0 ;  /* 0x000000ffff027224 */ /* 0x000fe200078e0000 */
[----:B------:R-:W-:Y:S01]  /*27110*/  LEA.HI R10, R5, R8, RZ, 0x7 ;  /* 0x00000008050a7211 */ /* 0x000fe200078f38ff */
[----:B------:R-:W-:Y:S01]  /*27120*/  @P2 IMAD.HI.U32 R6, R15, R6, RZ ;  /* 0x000000060f062227 */ /* 0x000fe200078e00ff */
[----:B------:R-:W-:Y:S01]  /*27130*/  LEA.HI R63, R5, R8, RZ, 0x3 ;  /* 0x00000008053f7211 */ /* 0x000fe200078f18ff */
[----:B------:R-:W0:Y:S01]  /*27140*/  @P2 LDC R67, c[0x0][0xbec] ;  /* 0x0002fb00ff432b82 */ /* 0x000e220000000800 */
[----:B------:R-:W-:Y:S01]  /*27150*/  LOP3.LUT R25, R10, 0xffffff80, RZ, 0xc0, !PT ;  /* 0xffffff800a197812 */ /* 0x000fe200078ec0ff */
[----:B------:R-:W-:Y:S01]  /*27160*/  IMAD.MOV.U32 R9, RZ, RZ, R15 ;  /* 0x000000ffff097224 */ /* 0x000fe200078e000f */
[----:B------:R-:W-:Y:S01]  /*27170*/  @P2 SHF.R.U32.HI R9, RZ, R13, R6 ;  /* 0x0000000dff092219 */ /* 0x000fe20000011606 */
[----:B------:R-:W-:Y:S01]  /*27180*/  IMAD R69, R7, R20, RZ ;  /* 0x0000001407457224 */ /* 0x000fe200078e02ff */
[----:B------:R-:W-:Y:S01]  /*27190*/  SEL R64, R98, RZ, !P1 ;  /* 0x000000ff62407207 */ /* 0x000fe20004800000 */
[----:B------:R-:W-:Y:S01]  /*271a0*/  IMAD.IADD R25, R8, 0x1, -R25 ;  /* 0x0000000108197824 */ /* 0x000fe200078e0a19 */
[----:B------:R-:W-:Y:S01]  /*271b0*/  SEL R62, R94, RZ, !P1 ;  /* 0x000000ff5e3e7207 */ /* 0x000fe20004800000 */
[----:B------:R-:W1:Y:S01]  /*271c0*/  @P2 LDC R71, c[0x0][0xbf0] ;  /* 0x0002fc00ff472b82 */ /* 0x000e620000000800 */
[----:B------:R-:W-:-:S02]  /*271d0*/  LOP3.LUT R27, R63, 0xfffffff8, RZ, 0xc0, !PT ;  /* 0xfffffff83f1b7812 */ /* 0x000fc400078ec0ff */
[----:B------:R-:W-:Y:S02]  /*271e0*/  SHF.R.S32.HI R63, RZ, 0x3, R63 ;  /* 0x00000003ff3f7819 */ /* 0x000fe4000001143f */
[----:B------:R-:W-:Y:S02]  /*271f0*/  IADD3 R66, R8, -R27, RZ ;  /* 0x8000001b08427210 */ /* 0x000fe40007ffe0ff */
[----:B------:R-:W-:Y:S02]  /*27200*/  SHF.R.S32.HI R8, RZ, 0x1f, R25 ;  /* 0x0000001fff087819 */ /* 0x000fe40000011419 */
[----:B------:R-:W-:Y:S02]  /*27210*/  LOP3.LUT P0, RZ, R25, 0x3, RZ, 0xc0, !PT ;  /* 0x0000000319ff7812 */ /* 0x000fe4000780c0ff */
[CC--:B------:R-:W-:Y:S02]  /*27220*/  LEA.HI R12, R8.reuse, R25.reuse, RZ, 0x2 ;  /* 0x00000019080c7211 */ /* 0x0c0fe400078f10ff */
[----:B------:R-:W-:-:S02]  /*27230*/  LEA.HI R25, R8, R25, RZ, 0x5 ;  /* 0x0000001908197211 */ /* 0x000fc400078f28ff */
[--C-:B------:R-:W-:Y:S02]  /*27240*/  SHF.R.S32.HI R14, RZ, 0x2, R12.reuse ;  /* 0x00000002ff0e7819 */ /* 0x100fe4000001140c */
[----:B------:R-:W-:Y:S02]  /*27250*/  SHF.R.S32.HI R27, RZ, 0x1f, R12 ;  /* 0x0000001fff1b7819 */ /* 0x000fe4000001140c */
[----:B------:R-:W-:Y:S02]  /*27260*/  SHF.R.S32.HI R25, RZ, 0x5, R25 ;  /* 0x00000005ff197819 */ /* 0x000fe40000011419 */
[----:B------:R-:W-:-:S04]  /*27270*/  LEA.HI R27, R27, R14, RZ, 0x3 ;  /* 0x0000000e1b1b7211 */ /* 0x000fc800078f18ff */
[----:B------:R-:W-:-:S05]  /*27280*/  LOP3.LUT R27, R27, 0xfffffff8, RZ, 0xc0, !PT ;  /* 0xfffffff81b1b7812 */ /* 0x000fca00078ec0ff */
[----:B------:R-:W-:Y:S01]  /*27290*/  IMAD.IADD R14, R14, 0x1, -R27 ;  /* 0x000000010e0e7824 */ /* 0x000fe200078e0a1b */
[----:B------:R-:W-:Y:S01]  /*272a0*/  BSSY B1, `(.L_x_2856) ;  /* 0x00000ba000017945 */ /* 0x000fe20003800000 */
[----:B--2---:R-:W-:-:S05]  /*272b0*/  SHF.R.S32.HI R65, RZ, 0x1f, R70 ;  /* 0x0000001fff417819 */ /* 0x004fca0000011446 */
[----:B------:R-:W-:-:S04]  /*272c0*/  IMAD R4, R65, UR4, RZ ;  /* 0x0000000441047c24 */ /* 0x000fc8000f8e02ff */
[C---:B------:R-:W-:Y:S02]  /*272d0*/  IMAD R11, R70.reuse, UR5, R4 ;  /* 0x00000005460b7c24 */ /* 0x040fe4000f8e0204 */
[----:B------:R-:W-:Y:S01]  /*272e0*/  IMAD.WIDE.U32 R4, R70, UR4, R2 ;  /* 0x0000000446047c25 */ /* 0x000fe2000f8e0002 */
[----:B------:R-:W-:-:S03]  /*272f0*/  ULDC.64 UR4, c[0x0][0xb98] ;  /* 0x0002e60000047ab9 */ /* 0x000fc60000000a00 */
[----:B------:R-:W-:Y:S02]  /*27300*/  IMAD.IADD R5, R5, 0x1, R11 ;  /* 0x0000000105057824 */ /* 0x000fe400078e020b */
[----:B------:R-:W-:Y:S02]  /*27310*/  IMAD.MOV R11, RZ, RZ, -R9 ;  /* 0x000000ffff0b7224 */ /* 0x000fe400078e0a09 */
[----:B------:R-:W-:Y:S02]  /*27320*/  IMAD R13, R64, UR4, RZ ;  /* 0x00000004400d7c24 */ /* 0x000fe4000f8e02ff */
[----:B------:R-:W-:-:S04]  /*27330*/  IMAD.WIDE.U32 R4, R62, UR4, R4 ;  /* 0x000000043e047c25 */ /* 0x000fc8000f8e0004 */
[----:B------:R-:W-:Y:S01]  /*27340*/  IMAD R11, R20, R11, R15 ;  /* 0x0000000b140b7224 */ /* 0x000fe200078e020f */
[----:B------:R-:W-:Y:S01]  /*27350*/  SHF.R.S32.HI R15, RZ, 0x1f, R9 ;  /* 0x0000001fff0f7819 */ /* 0x000fe20000011409 */
[----:B------:R-:W-:Y:S01]  /*27360*/  IMAD R6, R62, UR5, R13 ;  /* 0x000000053e067c24 */ /* 0x000fe2000f8e020d */
[----:B------:R-:W-:Y:S01]  /*27370*/  IADD3 R4, P1, R9, R4, RZ ;  /* 0x0000000409047210 */ /* 0x000fe20007f3e0ff */
[----:B------:R-:W-:Y:S01]  /*27380*/  IMAD.SHL.U32 R2, R66, 0x8, RZ ;  /* 0x0000000842027824 */ /* 0x000fe200078e00ff */
[----:B------:R-:W-:Y:S02]  /*27390*/  ULDC.64 UR4, c[0x0][0xb88] ;  /* 0x0002e20000047ab9 */ /* 0x000fe40000000a00 */
[----:B------:R-:W-:Y:S02]  /*273a0*/  IADD3.X R5, R15, R5, R6, P1, !PT ;  /* 0x000000050f057210 */ /* 0x000fe40000ffe406 */
[----:B------:R-:W-:Y:S02]  /*273b0*/  SHF.R.S32.HI R6, RZ, 0x1f, R11 ;  /* 0x0000001fff067819 */ /* 0x000fe4000001140b */
[----:B------:R-:W-:Y:S01]  /*273c0*/  LEA R13, R63, R2, 0x6 ;  /* 0x000000023f0d7211 */ /* 0x000fe200078e30ff */
[----:B------:R-:W-:Y:S01]  /*273d0*/  IMAD.WIDE.U32 R4, R11, UR4, R4 ;  /* 0x000000040b047c25 */ /* 0x000fe2000f8e0004 */
[----:B------:R-:W-:-:S03]  /*273e0*/  SHF.R.S32.HI R15, RZ, 0x7, R10 ;  /* 0x00000007ff0f7819 */ /* 0x000fc6000001140a */
[----:B------:R-:W-:Y:S01]  /*273f0*/  IMAD R6, R6, UR4, RZ ;  /* 0x0000000406067c24 */ /* 0x000fe2000f8e02ff */
[----:B------:R-:W-:Y:S01]  /*27400*/  LEA.HI R10, R10, R15, RZ, 0x1 ;  /* 0x0000000f0a0a7211 */ /* 0x000fe200078f08ff */
[----:B------:R-:W-:-:S04]  /*27410*/  IMAD.WIDE R60, R13, 0x2, R60 ;  /* 0x000000020d3c7825 */ /* 0x000fc800078e023c */
[----:B------:R-:W-:Y:S01]  /*27420*/  IMAD R13, R11, UR5, R6 ;  /* 0x000000050b0d7c24 */ /* 0x000fe2000f8e0206 */
[----:B------:R-:W-:Y:S01]  /*27430*/  LOP3.LUT R6, R10, 0x3fffffe, RZ, 0xc0, !PT ;  /* 0x03fffffe0a067812 */ /* 0x000fe200078ec0ff */
[----:B------:R-:W-:Y:S01]  /*27440*/  ULDC.64 UR4, c[0x0][0xb50] ;  /* 0x0002d40000047ab9 */ /* 0x000fe20000000a00 */
[----:B------:R-:W-:Y:S01]  /*27450*/  IADD3 R29, P3, R60, 0x4000, RZ ;  /* 0x000040003c1d7810 */ /* 0x000fe20007f7e0ff */
[----:B------:R-:W-:Y:S01]  /*27460*/  IMAD.IADD R5, R5, 0x1, R13 ;  /* 0x0000000105057824 */ /* 0x000fe200078e020d */
[C---:B------:R-:W-:Y:S01]  /*27470*/  LEA R10, P1, R4.reuse, UR4, 0x2 ;  /* 0x00000004040a7c11 */ /* 0x040fe2000f8210ff */
[----:B------:R-:W-:Y:S01]  /*27480*/  IMAD.IADD R6, R15, 0x1, -R6 ;  /* 0x000000010f067824 */ /* 0x000fe200078e0a06 */
[----:B------:R-:W-:Y:S02]  /*27490*/  LEA R15, R25, R14, 0x4 ;  /* 0x0000000e190f7211 */ /* 0x000fe400078e20ff */
[----:B------:R-:W-:Y:S01]  /*274a0*/  LEA.HI.X R11, R4, UR5, R5, 0x2, P1 ;  /* 0x00000005040b7c11 */ /* 0x000fe200088f1405 */
[----:B------:R-:W-:Y:S01]  /*274b0*/  SHFL.IDX PT, R50, R10, RZ, 0x1c1f ;  /* 0x001c1fff0a327589 */ /* 0x000fe200000e0000 */
[----:B------:R-:W-:Y:S01]  /*274c0*/  IADD3 R25, P1, R60, 0x3000, RZ ;  /* 0x000030003c197810 */ /* 0x000fe20007f3e0ff */
[----:B------:R-:W-:Y:S01]  /*274d0*/  IMAD R4, R6, 0x40, R15 ;  /* 0x0000004006047824 */ /* 0x000fe200078e020f */
[C---:B------:R-:W-:Y:S01]  /*274e0*/  IADD3 R9, P5, R60.reuse, 0x1000, RZ ;  /* 0x000010003c097810 */ /* 0x040fe20007fbe0ff */
[----:B------:R-:W2:Y:S01]  /*274f0*/  SHFL.IDX PT, R51, R11, RZ, 0x1c1f ;  /* 0x001c1fff0b337589 */ /* 0x000ea200000e0000 */
[----:B------:R-:W-:Y:S01]  /*27500*/  LOP3.LUT R24, R25, 0x380, RZ, 0xc0, !PT ;  /* 0x0000038019187812 */ /* 0x000fe200078ec0ff */
[----:B------:R-:W-:Y:S01]  /*27510*/  ULDC.64 UR4, c[0x0][0xaa0] ;  /* 0x0002a80000047ab9 */ /* 0x000fe20000000a00 */
[----:B------:R-:W-:Y:S01]  /*27520*/  IADD3 R13, P4, R60, 0x2000, RZ ;  /* 0x000020003c0d7810 */ /* 0x000fe20007f9e0ff */
[----:B------:R-:W-:Y:S01]  /*27530*/  SHFL.IDX PT, R54, R10, 0x1, 0x1c1f ;  /* 0x003c1f000a367f89 */ /* 0x000fe200000e0000 */
[----:B------:R-:W-:-:S02]  /*27540*/  SHF.R.U64 R24, R24, 0x3, RZ ;  /* 0x0000000318187819 */ /* 0x000fc400000012ff */
[----:B------:R-:W-:Y:S01]  /*27550*/  LOP3.LUT R28, R29, 0x380, RZ, 0xc0, !PT ;  /* 0x000003801d1c7812 */ /* 0x000fe200078ec0ff */
[----:B------:R-:W3:Y:S01]  /*27560*/  SHFL.IDX PT, R55, R11, 0x1, 0x1c1f ;  /* 0x003c1f000b377f89 */ /* 0x000ee200000e0000 */
[----:B------:R-:W-:Y:S02]  /*27570*/  LOP3.LUT R8, R9, 0x380, RZ, 0xc0, !PT ;  /* 0x0000038009087812 */ /* 0x000fe400078ec0ff */
[----:B------:R-:W-:Y:S02]  /*27580*/  LOP3.LUT R12, R13, 0x380, RZ, 0xc0, !PT ;  /* 0x000003800d0c7812 */ /* 0x000fe400078ec0ff */
[----:B------:R-:W-:Y:S01]  /*27590*/  LOP3.LUT R24, R24, R25, RZ, 0x3c, !PT ;  /* 0x0000001918187212 */ /* 0x000fe200078e3cff */
[----:B------:R-:W-:Y:S01]  /*275a0*/  IMAD.X R25, RZ, RZ, R61, P1 ;  /* 0x000000ffff197224 */ /* 0x000fe200008e063d */
[----:B------:R-:W-:Y:S02]  /*275b0*/  SHF.R.U64 R28, R28, 0x3, RZ ;  /* 0x000000031c1c7819 */ /* 0x000fe400000012ff */
[----:B------:R-:W-:-:S02]  /*275c0*/  IADD3 R41, P1, R60, 0x7000, RZ ;  /* 0x000070003c297810 */ /* 0x000fc40007f3e0ff */
[----:B------:R-:W-:Y:S02]  /*275d0*/  SHF.R.U64 R8, R8, 0x3, RZ ;  /* 0x0000000308087819 */ /* 0x000fe400000012ff */
[----:B------:R-:W-:Y:S02]  /*275e0*/  SHF.R.U64 R12, R12, 0x3, RZ ;  /* 0x000000030c0c7819 */ /* 0x000fe400000012ff */
[----:B------:R-:W-:Y:S02]  /*275f0*/  LOP3.LUT R28, R28, R29, RZ, 0x3c, !PT ;  /* 0x0000001d1c1c7212 */ /* 0x000fe400078e3cff */
[----:B------:R-:W-:Y:S02]  /*27600*/  LOP3.LUT R40, R41, 0x380, RZ, 0xc0, !PT ;  /* 0x0000038029287812 */ /* 0x000fe400078ec0ff */
[----:B------:R-:W-:Y:S01]  /*27610*/  LOP3.LUT R8, R8, R9, RZ, 0x3c, !PT ;  /* 0x0000000908087212 */ /* 0x000fe200078e3cff */
[--C-:B------:R-:W-:Y:S01]  /*27620*/  IMAD.X R9, RZ, RZ, R61.reuse, P5 ;  /* 0x000000ffff097224 */ /* 0x100fe200028e063d */
[----:B------:R-:W-:Y:S01]  /*27630*/  LOP3.LUT R12, R12, R13, RZ, 0x3c, !PT ;  /* 0x0000000d0c0c7212 */ /* 0x000fe200078e3cff */
[----:B------:R-:W-:Y:S01]  /*27640*/  IMAD.X R13, RZ, RZ, R61, P4 ;  /* 0x000000ffff0d7224 */ /* 0x000fe200020e063d */
[----:B------:R-:W-:-:S02]  /*27650*/  IADD3.X R29, RZ, R61, RZ, P3, !PT ;  /* 0x0000003dff1d7210 */ /* 0x000fc40001ffe4ff */
[C---:B------:R-:W-:Y:S02]  /*27660*/  IADD3 R45, P3, R60.reuse, 0x8000, RZ ;  /* 0x000080003c2d7810 */ /* 0x040fe40007f7e0ff */
[C---:B------:R-:W-:Y:S02]  /*27670*/  IADD3 R33, P5, R60.reuse, 0x5000, RZ ;  /* 0x000050003c217810 */ /* 0x040fe40007fbe0ff */
[----:B------:R-:W-:Y:S02]  /*27680*/  IADD3 R37, P4, R60, 0x6000, RZ ;  /* 0x000060003c257810 */ /* 0x000fe40007f9e0ff */
[----:B------:R-:W-:Y:S02]  /*27690*/  SHF.R.U64 R40, R40, 0x3, RZ ;  /* 0x0000000328287819 */ /* 0x000fe400000012ff */
[----:B------:R-:W-:Y:S02]  /*276a0*/  LOP3.LUT R44, R45, 0x380, RZ, 0xc0, !PT ;  /* 0x000003802d2c7812 */ /* 0x000fe400078ec0ff */
[----:B------:R-:W-:-:S02]  /*276b0*/  IADD3 R4, R4, R68, RZ ;  /* 0x0000004404047210 */ /* 0x000fc40007ffe0ff */
[----:B------:R-:W-:Y:S02]  /*276c0*/  LOP3.LUT R32, R33, 0x380, RZ, 0xc0, !PT ;  /* 0x0000038021207812 */ /* 0x000fe400078ec0ff */
[----:B------:R-:W-:Y:S02]  /*276d0*/  LOP3.LUT R36, R37, 0x380, RZ, 0xc0, !PT ;  /* 0x0000038025247812 */ /* 0x000fe400078ec0ff */
[----:B------:R-:W-:Y:S01]  /*276e0*/  LOP3.LUT R40, R40, R41, RZ, 0x3c, !PT ;  /* 0x0000002928287212 */ /* 0x000fe200078e3cff */
[----:B------:R-:W-:Y:S01]  /*276f0*/  IMAD.X R41, RZ, RZ, R61, P1 ;  /* 0x000000ffff297224 */ /* 0x000fe200008e063d */
[----:B------:R-:W-:Y:S02]  /*27700*/  SHF.R.U64 R44, R44, 0x3, RZ ;  /* 0x000000032c2c7819 */ /* 0x000fe400000012ff */
[C---:B------:R-:W-:Y:S01]  /*27710*/  ISETP.GE.OR P1, PT, R4.reuse, R69, P0 ;  /* 0x000000450400720c */ /* 0x040fe20000726670 */
[----:B------:R-:W-:Y:S01]  /*27720*/  VIADD R4, R4, 0x8 ;  /* 0x0000000804047836 */ /* 0x000fe20000000000 */
        /* <DEDUP_REMOVED lines=8> */
[C---:B------:R-:W-:Y:S02]  /*277b0*/  IADD3 R5, P3, R60.reuse, 0xb000, RZ ;  /* 0x0000b0003c057810 */ /* 0x040fe40007f7e0ff */
[----:B------:R-:W-:Y:S01]  /*277c0*/  LOP3.LUT R6, R60, 0x380, RZ, 0xc0, !PT ;  /* 0x000003803c067812 */ /* 0x000fe200078ec0ff */
[----:B------:R-:W-:Y:S01]  /*277d0*/  IMAD R3, R3, UR4, RZ ;  /* 0x0000000403037c24 */ /* 0x000fe2000f8e02ff */
[----:B------:R-:W-:Y:S01]  /*277e0*/  ISETP.GE.OR P0, PT, R4, R69, P0 ;  /* 0x000000450400720c */ /* 0x000fe20000706670 */
[----:B--2---:R2:W-:Y:S01]  /*277f0*/  @!P1 ST.E desc[UR54][R50.64], R121 ;  /* 0x0000007932009985 */ /* 0x0045e2000c101936 */
[C---:B------:R-:W-:Y:S01]  /*27800*/  IADD3 R49, P5, R60.reuse, 0x9000, RZ ;  /* 0x000090003c317810 */ /* 0x040fe20007fbe0ff */
[----:B------:R-:W-:Y:S01]  /*27810*/  IMAD.X R57, RZ, RZ, R61, P3 ;  /* 0x000000ffff397224 */ /* 0x000fe200018e063d */
[----:B------:R-:W-:-:S02]  /*27820*/  IADD3 R53, P4, R60, 0xa000, RZ ;  /* 0x0000a0003c357810 */ /* 0x000fc40007f9e0ff */
[----:B------:R-:W-:Y:S02]  /*27830*/  LOP3.LUT R4, R5, 0x380, RZ, 0xc0, !PT ;  /* 0x0000038005047812 */ /* 0x000fe400078ec0ff */
[----:B------:R-:W-:Y:S02]  /*27840*/  LOP3.LUT R48, R49, 0x380, RZ, 0xc0, !PT ;  /* 0x0000038031307812 */ /* 0x000fe400078ec0ff */
[----:B------:R-:W-:Y:S02]  /*27850*/  LOP3.LUT R52, R53, 0x380, RZ, 0xc0, !PT ;  /* 0x0000038035347812 */ /* 0x000fe400078ec0ff */
[----:B------:R-:W-:Y:S01]  /*27860*/  SHF.R.U64 R7, R6, 0x3, RZ ;  /* 0x0000000306077819 */ /* 0x000fe200000012ff */
[----:B---3--:R3:W-:Y:S01]  /*27870*/  @!P0 ST.E desc[UR54][R54.64], R120 ;  /* 0x0000007836008985 */ /* 0x0087e2000c101936 */
[----:B------:R-:W-:Y:S02]  /*27880*/  SHF.R.U64 R4, R4, 0x3, RZ ;  /* 0x0000000304047819 */ /* 0x000fe400000012ff */
[----:B------:R-:W-:Y:S01]  /*27890*/  SHF.R.U64 R48, R48, 0x3, RZ ;  /* 0x0000000330307819 */ /* 0x000fe200000012ff */
[----:B------:R-:W-:Y:S01]  /*278a0*/  IMAD R3, R0, UR5, R3 ;  /* 0x0000000500037c24 */ /* 0x000fe2000f8e0203 */
[----:B------:R-:W-:Y:S01]  /*278b0*/  SHF.R.U64 R52, R52, 0x3, RZ ;  /* 0x0000000334347819 */ /* 0x000fe200000012ff */
[----:B------:R-:W5:Y:S01]  /*278c0*/  LD.E.128 R8, desc[UR54][R8.64] ;  /* 0x0000003608087980 */ /* 0x000f62000c101d00 */
[----:B------:R-:W-:-:S02]  /*278d0*/  LOP3.LUT R60, R7, R60, RZ, 0x3c, !PT ;  /* 0x0000003c073c7212 */ /* 0x000fc400078e3cff */
[----:B------:R-:W-:Y:S01]  /*278e0*/  LOP3.LUT R48, R48, R49, RZ, 0x3c, !PT ;  /* 0x0000003130307212 */ /* 0x000fe200078e3cff */
[----:B------:R-:W5:Y:S01]  /*278f0*/  LD.E.128 R12, desc[UR54][R12.64] ;  /* 0x000000360c0c7980 */ /* 0x000f62000c101d00 */
[----:B------:R-:W-:Y:S01]  /*27900*/  LOP3.LUT R52, R52, R53, RZ, 0x3c, !PT ;  /* 0x0000003534347212 */ /* 0x000fe200078e3cff */
[----:B------:R-:W-:Y:S01]  /*27910*/  IMAD.X R53, RZ, RZ, R61, P4 ;  /* 0x000000ffff357224 */ /* 0x000fe200020e063d */
[----:B------:R-:W-:Y:S01]  /*27920*/  LOP3.LUT R56, R4, R5, RZ, 0x3c, !PT ;  /* 0x0000000504387212 */ /* 0x000fe200078e3cff */
[----:B------:R-:W5:Y:S01]  /*27930*/  LD.E.128 R24, desc[UR54][R24.64] ;  /* 0x0000003618187980 */ /* 0x000f62000c101d00 */
[----:B------:R-:W-:-:S03]  /*27940*/  IADD3.X R49, RZ, R61, RZ, P5, !PT ;  /* 0x0000003dff317210 */ /* 0x000fc60002ffe4ff */
[----:B------:R4:W5:Y:S04]  /*27950*/  LD.E.128 R4, desc[UR54][R60.64] ;  /* 0x000000363c047980 */ /* 0x000968000c101d00 */
[----:B------:R-:W5:Y:S04]  /*27960*/  LD.E.128 R28, desc[UR54][R28.64] ;  /* 0x000000361c1c7980 */ /* 0x000f68000c101d00 */
[----:B------:R-:W5:Y:S01]  /*27970*/  LD.E.128 R32, desc[UR54][R32.64] ;  /* 0x0000003620207980 */ /* 0x000f62000c101d00 */
[----:B----4-:R-:W-:Y:S01]  /*27980*/  IMAD.WIDE.U32 R60, R0, UR4, RZ ;  /* 0x00000004003c7c25 */ /* 0x010fe2000f8e00ff */
[----:B------:R-:W-:Y:S01]  /*27990*/  LEA R0, R66, R63, 0x5 ;  /* 0x0000003f42007211 */ /* 0x000fe200078e28ff */
[----:B------:R-:W-:Y:S01]  /*279a0*/  ULDC.64 UR4, c[0x0][0xae8] ;  /* 0x0002ba0000047ab9 */ /* 0x000fe20000000a00 */
[----:B------:R-:W5:Y:S01]  /*279b0*/  LD.E.128 R36, desc[UR54][R36.64] ;  /* 0x0000003624247980 */ /* 0x000f62000c101d00 */
[----:B------:R-:W-:-:S02]  /*279c0*/  IMAD.IADD R61, R61, 0x1, R3 ;  /* 0x000000013d3d7824 */ /* 0x000fc400078e0203 */
[----:B------:R-:W-:Y:S01]  /*279d0*/  IMAD R65, R65, UR4, RZ ;  /* 0x0000000441417c24 */ /* 0x000fe2000f8e02ff */
[----:B------:R-:W5:Y:S01]  /*279e0*/  LD.E.128 R40, desc[UR54][R40.64] ;  /* 0x0000003628287980 */ /* 0x000f62000c101d00 */
[----:B------:R-:W-:Y:S02]  /*279f0*/  IMAD.IADD R66, R68, 0x1, R0 ;  /* 0x0000000144427824 */ /* 0x000fe400078e0200 */
[C---:B------:R-:W-:Y:S01]  /*27a00*/  IMAD R65, R70.reuse, UR5, R65 ;  /* 0x0000000546417c24 */ /* 0x040fe2000f8e0241 */
[----:B------:R-:W5:Y:S01]  /*27a10*/  LD.E.128 R44, desc[UR54][R44.64] ;  /* 0x000000362c2c7980 */ /* 0x000f62000c101d00 */
[----:B------:R-:W-:Y:S01]  /*27a20*/  IMAD.WIDE.U32 R60, R70, UR4, R60 ;  /* 0x00000004463c7c25 */ /* 0x000fe2000f8e003c */
[----:B------:R-:W-:Y:S02]  /*27a30*/  ULDC.64 UR4, c[0x0][0xaf0] ;  /* 0x0002bc0000047ab9 */ /* 0x000fe40000000a00 */
[----:B--2---:R-:W5:Y:S01]  /*27a40*/  LD.E.128 R48, desc[UR54][R48.64] ;  /* 0x0000003630307980 */ /* 0x004f62000c101d00 */
[----:B0-----:R-:W-:-:S03]  /*27a50*/  @P2 IMAD.HI.U32 R0, R66, R67, RZ ;  /* 0x0000004342002227 */ /* 0x001fc600078e00ff */
[----:B---3--:R-:W5:Y:S01]  /*27a60*/  LD.E.128 R52, desc[UR54][R52.64] ;  /* 0x0000003634347980 */ /* 0x008f62000c101d00 */
[----:B------:R-:W-:Y:S02]  /*27a70*/  IMAD.IADD R61, R61, 0x1, R65 ;  /* 0x000000013d3d7824 */ /* 0x000fe400078e0241 */
[----:B------:R-:W-:Y:S01]  /*27a80*/  IMAD.MOV.U32 R3, RZ, RZ, R66 ;  /* 0x000000ffff037224 */ /* 0x000fe200078e0042 */
[----:B-1----:R-:W-:Y:S01]  /*27a90*/  @P2 SHF.R.U32.HI R3, RZ, R71, R0 ;  /* 0x00000047ff032219 */ /* 0x002fe20000011600 */
[----:B------:R-:W-:Y:S01]  /*27aa0*/  IMAD R65, R64, UR4, RZ ;  /* 0x0000000440417c24 */ /* 0x000fe2000f8e02ff */
[----:B------:R-:W5:Y:S01]  /*27ab0*/  LD.E.128 R56, desc[UR54][R56.64] ;  /* 0x0000003638387980 */ /* 0x000f62000c101d00 */
[C---:B------:R-:W-:Y:S01]  /*27ac0*/  IMAD.WIDE.U32 R60, R62.reuse, UR4, R60 ;  /* 0x000000043e3c7c25 */ /* 0x040fe2000f8e003c */
[----:B------:R-:W-:Y:S02]  /*27ad0*/  SHF.R.S32.HI R0, RZ, 0x1f, R3 ;  /* 0x0000001fff007819 */ /* 0x000fe40000011403 */
[----:B------:R-:W-:Y:S01]  /*27ae0*/  IADD3 R67, -R3, RZ, RZ ;  /* 0x000000ff03437210 */ /* 0x000fe20007ffe1ff */
[----:B------:R-:W-:Y:S01]  /*27af0*/  IMAD R65, R62, UR5, R65 ;  /* 0x000000053e417c24 */ /* 0x000fe2000f8e0241 */
[----:B------:R-:W-:Y:S01]  /*27b00*/  ULDC.64 UR4, c[0x0][0xae0] ;  /* 0x0002b80000047ab9 */ /* 0x000fe20000000a00 */
[----:B------:R-:W-:Y:S01]  /*27b10*/  @!PT LDS RZ, [RZ] ;  /* 0x00000000fffff984 */ /* 0x000fe20000000800 */
[----:B------:R-:W-:Y:S01]  /*27b20*/  @!PT LDS RZ, [RZ] ;  /* 0x00000000fffff984 */ /* 0x000fe20000000800 */
[----:B------:R-:W-:Y:S01]  /*27b30*/  @!PT LDS RZ, [RZ] ;  /* 0x00000000fffff984 */ /* 0x000fe20000000800 */
[----:B------:R-:W-:Y:S01]  /*27b40*/  @!PT LDS RZ, [RZ] ;  /* 0x00000000fffff984 */ /* 0x000fe20000000800 */
[----:B------:R0:W-:Y:S06]  /*27b50*/  MEMBAR.ALL.CTA ;  /* 0x0000000000007992 */ /* 0x0001ec0000008000 */
[----:B0-----:R-:W0:Y:S01]  /*27b60*/  FENCE.VIEW.ASYNC.S ;  /* 0x00000000000073c6 */ /* 0x001e220000000000 */
[----:B------:R-:W-:-:S02]  /*27b70*/  IMAD R0, R0, UR4, RZ ;  /* 0x0000000400007c24 */ /* 0x000fc4000f8e02ff */
[----:B------:R-:W-:Y:S02]  /*27b80*/  IMAD.IADD R61, R61, 0x1, R65 ;  /* 0x000000013d3d7824 */ /* 0x000fe400078e0241 */
[----:B------:R-:W-:Y:S02]  /*27b90*/  IMAD R65, R20, R67, R66 ;  /* 0x0000004314417224 */ /* 0x000fe400078e0242 */
[C---:B------:R-:W-:Y:S02]  /*27ba0*/  IMAD R67, R3.reuse, UR5, R0 ;  /* 0x0000000503437c24 */ /* 0x040fe4000f8e0200 */
[----:B------:R-:W-:Y:S01]  /*27bb0*/  IMAD.WIDE.U32 R60, R3, UR4, R60 ;  /* 0x00000004033c7c25 */ /* 0x000fe2000f8e003c */
[----:B------:R-:W-:Y:S01]  /*27bc0*/  SHF.R.S32.HI R0, RZ, 0x1f, R65 ;  /* 0x0000001fff007819 */ /* 0x000fe20000011441 */
[----:B------:R-:W-:Y:S02]  /*27bd0*/  ULDC.64 UR4, c[0x0][0xad8] ;  /* 0x0002b60000047ab9 */ /* 0x000fe40000000a00 */
[----:B------:R-:W-:-:S02]  /*27be0*/  IMAD.IADD R61, R61, 0x1, R67 ;  /* 0x000000013d3d7824 */ /* 0x000fc400078e0243 */
[----:B------:R-:W-:Y:S02]  /*27bf0*/  IMAD R0, R0, UR4, RZ ;  /* 0x0000000400007c24 */ /* 0x000fe4000f8e02ff */
[----:B------:R-:W-:Y:S02]  /*27c00*/  IMAD.IADD R68, R63, 0x1, R68 ;  /* 0x000000013f447824 */ /* 0x000fe400078e0244 */
[C---:B------:R-:W-:Y:S02]  /*27c10*/  IMAD R63, R65.reuse, UR5, R0 ;  /* 0x00000005413f7c24 */ /* 0x040fe4000f8e0200 */
[----:B------:R-:W-:Y:S01]  /*27c20*/  IMAD.WIDE.U32 R60, R65, UR4, R60 ;  /* 0x00000004413c7c25 */ /* 0x000fe2000f8e003c */
[----:B------:R-:W-:Y:S01]  /*27c30*/  ULDC.64 UR4, c[0x0][0xa80] ;  /* 0x0002a00000047ab9 */ /* 0x000fe20000000a00 */
[----:B------:R-:W-:Y:S02]  /*27c40*/  IADD3 R3, R68, 0x20, RZ ;  /* 0x0000002044037810 */ /* 0x000fe40007ffe0ff */
[----:B------:R-:W-:Y:S01]  /*27c50*/  IMAD.IADD R61, R61, 0x1, R63 ;  /* 0x000000013d3d7824 */ /* 0x000fe200078e023f */
[----:B------:R-:W-:-:S02]  /*27c60*/  LEA R66, P2, R60, UR4, 0x1 ;  /* 0x000000043c427c11 */ /* 0x000fc4000f8408ff */
[-C--:B------:R-:W-:Y:S02]  /*27c70*/  ISETP.GE.AND P1, PT, R3, R69.reuse, PT ;  /* 0x000000450300720c */ /* 0x080fe40003f26270 */
[----:B------:R-:W-:Y:S02]  /*27c80*/  LEA.HI.X R3, R60, UR5, R61, 0x1, P2 ;  /* 0x000000053c037c11 */ /* 0x000fe400090f0c3d */
[----:B------:R-:W-:Y:S01]  /*27c90*/  ISETP.GE.AND P2, PT, R68, R69, PT ;  /* 0x000000454400720c */ /* 0x000fe20003f46270 */
[----:B------:R-:W-:Y:S02]  /*27ca0*/  VIADD R0, R18, 0x33420 ;  /* 0x0003342012007836 */ /* 0x000fe40000000000 */
[----:B------:R-:W-:-:S03]  /*27cb0*/  VIADD R20, R68, 0x40 ;  /* 0x0000004044147836 */ /* 0x000fc60000000000 */
[----:B------:R-:W-:Y:S01]  /*27cc0*/  PRMT R0, RZ, 0x654, R0 ;  /* 0x00000654ff007816 */ /* 0x000fe20000000000 */
[----:B------:R-:W-:Y:S01]  /*27cd0*/  VIADD R72, R2, 0x80 ;  /* 0x0000008002487836 */ /* 0x000fe20000000000 */
[----:B------:R-:W-:Y:S01]  /*27ce0*/  ISETP.GE.AND P0, PT, R20, R69, PT ;  /* 0x000000451400720c */ /* 0x000fe20003f06270 */
[----:B0-----:R0:W1:Y:S01]  /*27cf0*/  SHFL.IDX PT, R67, R66, RZ, 0x181f ;  /* 0x00181fff42437589 */ /* 0x00106200000e0000 */
[----:B------:R-:W-:Y:S01]  /*27d00*/  IADD3 R20, R2, 0x40, RZ ;  /* 0x0000004002147810 */ /* 0x000fe20007ffe0ff */
[----:B------:R0:W-:Y:S02]  /*27d10*/  SYNCS.ARRIVE.TRANS64.RED.A1T0 RZ, [R0+URZ], RZ ;  /* 0x000000ff00ff79a7 */ /* 0x0001e4000810043f */
[----:B------:R0:W2:Y:S01]  /*27d20*/  SHFL.IDX PT, R65, R3, RZ, 0x181f ;  /* 0x00181fff03417589 */ /* 0x0000a200000e0000 */
[----:B------:R-:W-:Y:S02]  /*27d30*/  SHF.R.S32.HI R73, RZ, 0x1f, R2 ;  /* 0x0000001fff497819 */ /* 0x000fe40000011402 */
[----:B------:R-:W-:-:S02]  /*27d40*/  SHF.R.S32.HI R70, RZ, 0x1f, R20 ;  /* 0x0000001fff467819 */ /* 0x000fc40000011414 */
        /* <DEDUP_REMOVED lines=15> */
.L_x_2857:
[----:B------:R-:W-:Y:S05]  /*27e40*/  BSYNC B1 ;  /* 0x0000000000017941 */ /* 0x000fea0003800000 */
.L_x_2856:
        /* <DEDUP_REMOVED lines=17> */
.L_x_2859:
[----:B------:R-:W-:Y:S05]  /*27f60*/  BSYNC B1 ;  /* 0x0000000000017941 */ /* 0x000fea0003800000 */
.L_x_2858:
        /* <DEDUP_REMOVED lines=17> */
.L_x_2861:
[----:B------:R-:W-:Y:S05]  /*28080*/  BSYNC B1 ;  /* 0x0000000000017941 */ /* 0x000fea0003800000 */
.L_x_2860:
[----:B------:R-:W-:Y:S01]  /*28090*/  VIADD R0, R68, 0x60 ;  /* 0x0000006044007836 */ /* 0x000fe20000000000 */
[----:B0--3--:R-:W3:Y:S04]  /*280a0*/  SHFL.IDX PT, R3, R3, 0x3, 0x181f ;  /* 0x00781f0003037f89 */ /* 0x009ee800000e0000 */
        /* <DEDUP_REMOVED lines=8> */
[-C--:B---3--:R-:W-:Y:S02]  /*28130*/  @!P2 LEA.HI.X R5, R2, R3.reuse, R73, 0x1, P0 ;  /* 0x000000030205a211 */ /* 0x088fe400000f0c49 */
        /* <DEDUP_REMOVED lines=9> */
.L_x_2853:
        /* <DEDUP_REMOVED lines=31> */
.L_x_2863:
[----:B------:R-:W2:Y:S04]  /*283c0*/  LDL R26, [R1+0x5c] ;  /* 0x00005c00011a7983 */ /* 0x000ea80000100800 */
[----:B------:R3:W5:Y:S01]  /*283d0*/  LDL R24, [R1+0x40] ;  /* 0x0000400001187983 */ /* 0x0007620000100800 */
[----:B-1----:R-:W-:Y:S01]  /*283e0*/  LEA.HI R20, R7, R14, RZ, 0x3 ;  /* 0x0000000e07147211 */ /* 0x002fe200078f18ff */
[----:B------:R-:W-:Y:S01]  /*283f0*/  BSSY B1, `(.L_x_2864) ;  /* 0x000002d000017945 */ /* 0x000fe20003800000 */
[----:B------:R-:W-:Y:S02]  /*28400*/  SEL R13, R11, RZ, !P0 ;  /* 0x000000ff0b0d7207 */ /* 0x000fe40004000000 */
[----:B------:R-:W-:Y:S02]  /*28410*/  SEL R12, R9, RZ, !P0 ;  /* 0x000000ff090c7207 */ /* 0x000fe40004000000 */
[----:B------:R-:W-:-:S02]  /*28420*/  LOP3.LUT R31, R20, 0xfffffff8, RZ, 0xc0, !PT ;  /* 0xfffffff8141f7812 */ /* 0x000fc400078ec0ff */
[----:B-----5:R-:W-:Y:S02]  /*28430*/  SHF.R.S32.HI R11, RZ, 0x1f, R0 ;  /* 0x0000001fff0b7819 */ /* 0x020fe40000011400 */
[----:B--2---:R-:W-:Y:S01]  /*28440*/  SHF.R.S32.HI R10, RZ, 0x1f, R26 ;  /* 0x0000001fff0a7819 */ /* 0x004fe2000001141a */
[----:B---3--:R-:W-:Y:S06]  /*28450*/  @P3 BRA `(.L_x_2865) ;  /* 0x0000000000983947 */ /* 0x008fec0003800000 */
        /* <DEDUP_REMOVED lines=21> */
[C---:B------:R-:W-:Y:S02]  /*285b0*/  IADD3 R7, -R5.reuse, RZ, RZ ;  /* 0x000000ff05077210 */ /* 0x040fe40007ffe1ff */
[----:B------:R-:W-:-:S03]  /*285c0*/  IADD3 R2, P0, R5, R2, RZ ;  /* 0x0000000205027210 */ /* 0x000fc60007f1e0ff */
        /* <DEDUP_REMOVED lines=15> */
.L_x_2865:
[----:B------:R-:W-:Y:S05]  /*286c0*/  BSYNC B1 ;  /* 0x0000000000017941 */ /* 0x000fea0003800000 */
.L_x_2864:
[----:B------:R-:W2:Y:S01]  /*286d0*/  @P2 LDC R9, c[0x0][0xbf0] ;  /* 0x0002fc00ff092b82 */ /* 0x000ea20000000800 */
[----:B------:R-:W-:Y:S01]  /*286e0*/  ULDC.64 UR4, c[0x0][0xaa0] ;  /* 0x0002a80000047ab9 */ /* 0x000fe20000000a00 */
[----:B------:R-:W-:Y:S01]  /*286f0*/  IMAD.IADD R31, R14, 0x1, -R31 ;  /* 0x000000010e1f7824 */ /* 0x000fe200078e0a1f */
[----:B------:R-:W-:Y:S01]  /*28700*/  SHF.R.S32.HI R20, RZ, 0x3, R20 ;  /* 0x00000003ff147819 */ /* 0x000fe20000011414 */
[----:B-1----:R-:W-:-:S03]  /*28710*/  IMAD R3, R11, UR4, RZ ;  /* 0x000000040b037c24 */ /* 0x002fc6000f8e02ff */
[C---:B------:R-:W-:Y:S01]  /*28720*/  LEA R4, R31.reuse, R20, 0x5 ;  /* 0x000000141f047211 */ /* 0x040fe200078e28ff */
[C---:B------:R-:W-:Y:S01]  /*28730*/  IMAD R5, R0.reuse, UR5, R3 ;  /* 0x0000000500057c24 */ /* 0x040fe2000f8e0203 */
[----:B------:R-:W-:Y:S01]  /*28740*/  SHF.L.U32 R31, R31, 0x3, RZ ;  /* 0x000000031f1f7819 */ /* 0x000fe200000006ff */
[----:B------:R-:W-:Y:S01]  /*28750*/  IMAD.WIDE.U32 R2, R0, UR4, RZ ;  /* 0x0000000400027c25 */ /* 0x000fe2000f8e00ff */
[----:B------:R-:W-:-:S03]  /*28760*/  ULDC.64 UR4, c[0x0][0xae8] ;  /* 0x0002ba0000047ab9 */ /* 0x000fc60000000a00 */
[----:B------:R-:W-:Y:S01]  /*28770*/  IMAD R0, R10, UR4, RZ ;  /* 0x000000040a007c24 */ /* 0x000fe2000f8e02ff */
[----:B------:R-:W-:Y:S01]  /*28780*/  SHF.R.S32.HI R10, RZ, 0x1f, R31 ;  /* 0x0000001fff0a7819 */ /* 0x000fe2000001141f */
[----:B------:R-:W-:Y:S02]  /*28790*/  IMAD.IADD R8, R24, 0x1, R4 ;  /* 0x0000000118087824 */ /* 0x000fe400078e0204 */
[----:B------:R-:W-:Y:S02]  /*287a0*/  IMAD.IADD R3, R3, 0x1, R5 ;  /* 0x0000000103037824 */ /* 0x000fe400078e0205 */
[----:B------:R-:W-:Y:S02]  /*287b0*/  IMAD R7, R26, UR5, R0 ;  /* 0x000000051a077c24 */ /* 0x000fe4000f8e0200 */
[----:B----4-:R-:W-:-:S04]  /*287c0*/  @P2 IMAD.HI.U32 R0, R8, R29, RZ ;  /* 0x0000001d08002227 */ /* 0x010fc800078e00ff */
[----:B------:R-:W-:Y:S01]  /*287d0*/  IMAD.WIDE.U32 R2, R26, UR4, R2 ;  /* 0x000000041a027c25 */ /* 0x000fe2000f8e0002 */
[----:B------:R-:W-:-:S03]  /*287e0*/  ULDC.64 UR4, c[0x0][0xaf0] ;  /* 0x0002bc0000047ab9 */ /* 0x000fc60000000a00 */
[----:B------:R-:W-:Y:S01]  /*287f0*/  IMAD.MOV.U32 R5, RZ, RZ, R8 ;  /* 0x000000ffff057224 */ /* 0x000fe200078e0008 */
[----:B--2---:R-:W-:Y:S01]  /*28800*/  @P2 SHF.R.U32.HI R5, RZ, R9, R0 ;  /* 0x00000009ff052219 */ /* 0x004fe20000011600 */
[----:B------:R-:W-:Y:S01]  /*28810*/  IMAD R4, R12, UR4, RZ ;  /* 0x000000040c047c24 */ /* 0x000fe2000f8e02ff */
[----:B------:R-:W-:Y:S02]  /*28820*/  IADD3 R3, R3, R7, RZ ;  /* 0x0000000703037210 */ /* 0x000fe40007ffe0ff */
[--C-:B------:R-:W-:Y:S01]  /*28830*/  SHF.R.S32.HI R0, RZ, 0x1f, R5.reuse ;  /* 0x0000001fff007819 */ /* 0x100fe20000011405 */
[----:B------:R-:W-:Y:S02]  /*28840*/  IMAD.MOV R7, RZ, RZ, -R5 ;  /* 0x000000ffff077224 */ /* 0x000fe400078e0a05 */
[C---:B------:R-:W-:Y:S02]  /*28850*/  IMAD R9, R13.reuse, UR5, R4 ;  /* 0x000000050d097c24 */ /* 0x040fe4000f8e0204 */
[----:B------:R-:W-:Y:S01]  /*28860*/  IMAD.WIDE.U32 R2, R13, UR4, R2 ;  /* 0x000000040d027c25 */ /* 0x000fe2000f8e0002 */
[----:B------:R-:W-:-:S03]  /*28870*/  ULDC.64 UR4, c[0x0][0xae0] ;  /* 0x0002b80000047ab9 */ /* 0x000fc60000000a00 */
[----:B------:R-:W-:Y:S02]  /*28880*/  IMAD R7, R27, R7, R8 ;  /* 0x000000071b077224 */ /* 0x000fe400078e0208 */
[----:B------:R-:W-:Y:S02]  /*28890*/  IMAD R4, R0, UR4, RZ ;  /* 0x0000000400047c24 */ /* 0x000fe4000f8e02ff */
[----:B------:R-:W-:Y:S01]  /*288a0*/  IMAD.IADD R3, R3, 0x1, R9 ;  /* 0x0000000103037824 */ /* 0x000fe200078e0209 */
[----:B------:R-:W-:Y:S01]  /*288b0*/  SHF.R.S32.HI R0, RZ, 0x1f, R7 ;  /* 0x0000001fff007819 */ /* 0x000fe20000011407 */
[C---:B------:R-:W-:Y:S02]  /*288c0*/  IMAD R9, R5.reuse, UR5, R4 ;  /* 0x0000000505097c24 */ /* 0x040fe4000f8e0204 */
[----:B------:R-:W-:Y:S01]  /*288d0*/  IMAD.WIDE.U32 R2, R5, UR4, R2 ;  /* 0x0000000405027c25 */ /* 0x000fe2000f8e0002 */
[----:B------:R-:W-:-:S03]  /*288e0*/  ULDC.64 UR4, c[0x0][0xad8] ;  /* 0x0002b60000047ab9 */ /* 0x000fc60000000a00 */
        /* <DEDUP_REMOVED lines=9> */
[----:B------:R-:W-:Y:S01]  /*28980*/  VIADD R9, R31, 0x80 ;  /* 0x000000801f097836 */ /* 0x000fe20000000000 */
[----:B------:R-:W-:Y:S02]  /*28990*/  LEA.HI.X R3, R4, UR5, R3, 0x1, P0 ;  /* 0x0000000504037c11 */ /* 0x000fe400080f0c03 */
[----:B------:R-:W-:Y:S02]  /*289a0*/  SHF.R.S32.HI R7, RZ, 0x1f, R5 ;  /* 0x0000001fff077819 */ /* 0x000fe40000011405 */
[----:B------:R-:W-:Y:S01]  /*289b0*/  SHF.R.S32.HI R8, RZ, 0x1f, R9 ;  /* 0x0000001fff087819 */ /* 0x000fe20000011409 */
[----:B------:R-:W-:Y:S06]  /*289c0*/  BRA.DIV UR4, `(.L_x_2866) ;  /* 0x000000b204447947 */ /* 0x000fec000b800000 */
[----:B------:R1:W2:Y:S04]  /*289d0*/  SHFL.IDX PT, R0, R3, RZ, 0x181f ;  /* 0x00181fff03007589 */ /* 0x0002a800000e0000 */
[----:B------:R1:W3:Y:S02]  /*289e0*/  SHFL.IDX PT, R14, R2, RZ, 0x181f ;  /* 0x00181fff020e7589 */ /* 0x0002e400000e0000 */
.L_x_3117:
[----:B------:R-:W-:Y:S01]  /*289f0*/  IMAD R27, R6, R27, RZ ;  /* 0x0000001b061b7224 */ /* 0x000fe200078e02ff */
[----:B------:R-:W-:Y:S01]  /*28a00*/  IADD3 R6, R20, R24, RZ ;  /* 0x0000001814067210 */ /* 0x000fe20007ffe0ff */
[----:B------:R-:W-:Y:S03]  /*28a10*/  BSSY B1, `(.L_x_2867) ;  /* 0x0000010000017945 */ /* 0x000fe60003800000 */
[----:B------:R-:W-:-:S13]  /*28a20*/  ISETP.GE.AND P0, PT, R6, R27, PT ;  /* 0x0000001b0600720c */ /* 0x000fda0003f06270 */
[----:B------:R-:W-:Y:S05]  /*28a30*/  @P0 BRA `(.L_x_2868) ;  /* 0x0000000000340947 */ /* 0x000fea0003800000 */
[----:B------:R-:W-:Y:S02]  /*28a40*/  ULDC UR4, c[0x0][0xac8] ;  /* 0x0002b20000047ab9 */ /* 0x000fe40000000800 */
[----:B------:R-:W-:Y:S02]  /*28a50*/  ISETP.GE.AND P3, PT, R31, UR4, PT ;  /* 0x000000041f007c0c */ /* 0x000fe4000bf66270 */
[----:B------:R-:W-:Y:S02]  /*28a60*/  ISETP.GE.AND P4, PT, R5, UR4, PT ;  /* 0x0000000405007c0c */ /* 0x000fe4000bf86270 */
[----:B------:R-:W-:-:S09]  /*28a70*/  ISETP.GE.AND P5, PT, R9, UR4, PT ;  /* 0x0000000409007c0c */ /* 0x000fd2000bfa6270 */
[-C--:B---3--:R-:W-:Y:S02]  /*28a80*/  @!P3 LEA R12, P0, R31, R14.reuse, 0x1 ;  /* 0x0000000e1f0cb211 */ /* 0x088fe400078008ff */
[-C--:B------:R-:W-:Y:S02]  /*28a90*/  @!P4 LEA R24, P1, R5, R14.reuse, 0x1 ;  /* 0x0000000e0518c211 */ /* 0x080fe400078208ff */
[----:B------:R-:W-:Y:S02]  /*28aa0*/  @!P5 LEA R14, P2, R9, R14, 0x1 ;  /* 0x0000000e090ed211 */ /* 0x000fe400078408ff */
[-C--:B--2---:R-:W-:Y:S02]  /*28ab0*/  @!P3 LEA.HI.X R13, R31, R0.reuse, R10, 0x1, P0 ;  /* 0x000000001f0db211 */ /* 0x084fe400000f0c0a */
[-C--:B------:R-:W-:Y:S02]  /*28ac0*/  @!P4 LEA.HI.X R25, R5, R0.reuse, R7, 0x1, P1 ;  /* 0x000000000519c211 */ /* 0x080fe400008f0c07 */
[----:B------:R-:W-:Y:S01]  /*28ad0*/  @!P5 LEA.HI.X R15, R9, R0, R8, 0x1, P2 ;  /* 0x00000000090fd211 */ /* 0x000fe200010f0c08 */
[----:B------:R4:W-:Y:S04]  /*28ae0*/  @!P3 ST.E.128 desc[UR54][R12.64], RZ ;  /* 0x000000ff0c00b985 */ /* 0x0009e8000c101d36 */
[----:B------:R4:W-:Y:S04]  /*28af0*/  @!P4 ST.E.128 desc[UR54][R24.64], RZ ;  /* 0x000000ff1800c985 */ /* 0x0009e8000c101d36 */
[----:B------:R4:W-:Y:S02]  /*28b00*/  @!P5 ST.E.128 desc[UR54][R14.64], RZ ;  /* 0x000000ff0e00d985 */ /* 0x0009e4000c101d36 */
.L_x_2868:
[----:B------:R-:W-:Y:S05]  /*28b10*/  BSYNC B1 ;  /* 0x0000000000017941 */ /* 0x000fea0003800000 */
.L_x_2867:
[----:B------:R-:W-:-:S03]  /*28b20*/  UMOV UR4, 0xffffffff ;  /* 0xffffffff00047882 */ /* 0x000fc60000000000 */
[----:B------:R-:W-:Y:S05]  /*28b30*/  BRA.DIV UR4, `(.L_x_2869) ;  /* 0x000000b2041c7947 */ /* 0x000fea000b800000 */
[----:B--2---:R2:W0:Y:S04]  /*28b40*/  SHFL.IDX PT, R0, R3, 0x1, 0x181f ;  /* 0x00381f0003007f89 */ /* 0x00442800000e0000 */
[----:B---34-:R2:W3:Y:S02]  /*28b50*/  SHFL.IDX PT, R14, R2, 0x1, 0x181f ;  /* 0x00381f00020e7f89 */ /* 0x0184e400000e0000 */
.L_x_3121:
        /* <DEDUP_REMOVED lines=17> */
.L_x_2871:
[----:B------:R-:W-:Y:S05]  /*28c70*/  BSYNC B1 ;  /* 0x0000000000017941 */ /* 0x000fea0003800000 */
.L_x_2870:
[----:B------:R-:W-:-:S03]  /*28c80*/  UMOV UR4, 0xffffffff ;  /* 0xffffffff00047882 */ /* 0x000fc60000000000 */
[----:B------:R-:W-:Y:S05]  /*28c90*/  BRA.DIV UR4, `(.L_x_2872) ;  /* 0x000000b2040c7947 */ /* 0x000fea000b800000 */
[----:B0-----:R0:W0:Y:S04]  /*28ca0*/  SHFL.IDX PT, R0, R3, 0x2, 0x181f ;  /* 0x00581f0003007f89 */ /* 0x00102800000e0000 */
[----:B---34-:R3:W4:Y:S02]  /*28cb0*/  SHFL.IDX PT, R14, R2, 0x2, 0x181f ;  /* 0x00581f00020e7f89 */ /* 0x01872400000e0000 */
.L_x_3125:
        /* <DEDUP_REMOVED lines=17> */
.L_x_2874:
[----:B------:R-:W-:Y:S05]  /*28dd0*/  BSYNC B1 ;  /* 0x0000000000017941 */ /* 0x000fea0003800000 */
.L_x_2873:
[----:B------:R-:W-:-:S03]  /*28de0*/  UMOV UR4, 0xffffffff ;  /* 0xffffffff00047882 */ /* 0x000fc60000000000 */
[----:B------:R-:W-:Y:S05]  /*28df0*/  BRA.DIV UR4, `(.L_x_2875) ;  /* 0x000000ae04fc7947 */ /* 0x000fea000b800000 */
[----:B0-----:R0:W0:Y:S04]  /*28e00*/  SHFL.IDX PT, R0, R3, 0x3, 0x181f ;  /* 0x00781f0003007f89 */ /* 0x00102800000e0000 */
[----:B----4-:R4:W0:Y:S02]  /*28e10*/  SHFL.IDX PT, R14, R2, 0x3, 0x181f ;  /* 0x00781f00020e7f89 */ /* 0x01082400000e0000 */
.L_x_3129:
[----:B-1234-:R-:W-:-:S05]  /*28e20*/  VIADD R2, R6, 0x60 ;  /* 0x0000006006027836 */ /* 0x01efca0000000000 */
        /* <DEDUP_REMOVED lines=15> */
.L_x_2862:
[----:B------:R-:W-:Y:S05]  /*28f20*/  BSYNC B0 ;  /* 0x0000000000007941 */ /* 0x000fea0003800000 */
.L_x_2852:
[----:B------:R-:W-:Y:S02]  /*28f30*/  ULDC UR4, c[0x0][0xc3c] ;  /* 0x00030f0000047ab9 */ /* 0x000fe40000000800 */
[----:B------:R-:W-:-:S13]  /*28f40*/  ISETP.GE.AND P0, PT, R23, UR4, PT ;  /* 0x0000000417007c0c */ /* 0x000fda000bf06270 */
[----:B------:R-:W-:Y:S05]  /*28f50*/  @!P0 BRA `(.L_x_2876) ;  /* 0xfffffd84000c8947 */ /* 0x000fea000383ffff */
[----:B------:R-:W-:Y:S05]  /*28f60*/  BRA `(.L_x_2664) ;  /* 0x00000084001c7947 */ /* 0x000fea0003800000 */
.L_x_2662:
[----:B------:R-:W-:-:S08]  /*28f70*/  NOP ;  /* 0x0000000000007918 */ /* 0x000fd00000000000 */
[----:B------:R-:W0:-:S00]  /*28f80*/  USETMAXREG.DEALLOC.CTAPOOL 0x28 ;  /* 0x00000028000079c8 */ /* 0x000e0000080e0500 */
[----:B0-----:R-:W2:Y:S01]  /*28f90*/  LDL.LU R3, [R1+0x44] ;  /* 0x0000440001037983 */ /* 0x001ea20000300800 */
[----:B------:R-:W-:-:S06]  /*28fa0*/  LOP3.LUT R0, R0, 0x3, RZ, 0xc0, !PT ;  /* 0x0000000300007812 */ /* 0x000fcc00078ec0ff */
[----:B------:R-:W0:Y:S02]  /*28fb0*/  SHFL.IDX PT, R0, R0, RZ, 0x1f ;  /* 0x00001fff00007589 */ /* 0x000e2400000e0000 */
[----:B0-----:R-:W-:-:S13]  /*28fc0*/  ISETP.NE.AND P0, PT, R0, RZ, PT ;  /* 0x000000ff0000720c */ /* 0x001fda0003f05270 */
[----:B------:R-:W-:Y:S01]  /*28fd0*/  @P0 BAR.SYNC.DEFER_BLOCKING 0x5, 0x180 ;  /* 0x0146000000000b1d */ /* 0x000fe20000010000 */
[----:B--2---:R-:W-:-:S04]  /*28fe0*/  LOP3.LUT R3, R3, 0xffffff7f, RZ, 0xc0, !PT ;  /* 0xffffff7f03037812 */ /* 0x004fc800078ec0ff */
[----:B------:R-:W-:-:S05]  /*28ff0*/  @P0 LOP3.LUT R3, R3, 0x80, RZ, 0xfc, !PT ;  /* 0x0000008003030812 */ /* 0x000fca00078efcff */
[----:B------:R0:W-:Y:S02]  /*29000*/  STL [R1+0x44], R3 ;  /* 0x0000440301007387 */ /* 0x0001e40000100800 */
[----:B0-----:R-:W-:-:S04]  /*29010*/  @P0 MOV R3, 0x400 ;  /* 0x0000040000030802 */ /* 0x001fc80000000f00 */
[----:B------:R-:W-:-:S05]  /*29020*/  @P0 LEA R2, R2, R3, 0x18 ;  /* 0x0000000302020211 */ /* 0x000fca00078ec0ff */
[----:B------:R0:W1:Y:S01]  /*29030*/  @P0 LDS.128 R16, [R2+0x334d0] ;  /* 0x0334d00002100984 */ /* 0x0000620000000c00 */
[----:B------:R-:W-:Y:S06]  /*29040*/  @P0 BAR.ARV 0x4, 0x180 ;  /* 0x0106000000000b1d */ /* 0x000fec0000002000 */
[----:B------:R-:W-:Y:S05]  /*29050*/  @P0 BRA `(.L_x_2877) ;  /* 0x0000000800900947 */ /* 0x000fea0003800000 */
[----:B------:R-:W2:Y:S01]  /*29060*/  S2R R4, SR_TID.X ;  /* 0x0000000000047919 */ /* 0x000ea20000002100 */
[----:B------:R-:W-:Y:S01]  /*29070*/  ULDC UR4, c[0x0][0xc3c] ;  /* 0x00030f0000047ab9 */ /* 0x000fe20000000800 */
[----:B------:R-:W-:Y:S01]  /*29080*/  MOV R0, RZ ;  /* 0x000000ff00007202 */ /* 0x000fe20000000f00 */
        /* <DEDUP_REMOVED lines=36> */
[----:B------:R-:W-:Y:S01]  /*292d0*/  MOV R4, R3 ;  /* 0x0000000300047202 */ /* 0x000fe20000000f00 */
[----:B------:R-:W-:Y:S01]  /*292e0*/  UMOV UR4, URZ ;  /* 0x0000003f00047c82 */ /* 0x000fe20008000000 */
[----:B------:R-:W-:Y:S01]  /*292f0*/  ULDC UR7, c[0x0][0xc3c] ;  /* 0x00030f0000077ab9 */ /* 0x000fe20000000800 */
[----:B------:R-:W-:-:S05]  /*29300*/  ULDC UR5, c[0x0][0xc38] ;  /* 0x00030e0000057ab9 */ /* 0x000fca0000000800 */
.L_x_2882:
        /* <DEDUP_REMOVED lines=12> */
.L_x_2881:
[----:B------:R-:W-:Y:S05]  /*293d0*/  BSYNC B0 ;  /* 0x0000000000007941 */ /* 0x000fea0003800000 */
.L_x_2880:
[----:B0----5:R-:W0:Y:S02]  /*293e0*/  SHFL.UP PT, R2, R0, 0x1, RZ ;  /* 0x0420000000027989 */ /* 0x021e2400000e00ff */
        /* <DEDUP_REMOVED lines=14> */
[----:B------:R-:W0:Y:S02]  /*294d0*/  SHFL.IDX PT, R3, R6, 0x1f, 0x1f ;  /* 0x03e01f0006037f89 */ /* 0x000e2400000e0000 */
[----:B0-----:R-:W-:-:S04]  /*294e0*/  IMAD R3, R3, UR5, RZ ;  /* 0x0000000503037c24 */ /* 0x001fc8000f8e02ff */
[----:B------:R-:W-:-:S05]  /*294f0*/  IMAD.IADD R4, R3, 0x1, R4 ;  /* 0x0000000103047824 */ /* 0x000fca00078e0204 */
[----:B------:R-:W-:-:S13]  /*29500*/  ISETP.GT.AND P6, PT, R4, UR6, PT ;  /* 0x0000000604007c0c */ /* 0x000fda000bfc4270 */
[----:B------:R-:W-:Y:S05]  /*29510*/  @!P6 BRA `(.L_x_2882) ;  /* 0xfffffffc007ce947 */ /* 0x000fea000383ffff */
.L_x_2878:
        /* <DEDUP_REMOVED lines=15> */
[----:B0-----:R-:W-:-:S06]  /*29610*/  IADD3 R10, R9, 0xffffffe, RZ ;  /* 0x0ffffffe090a7810 */ /* 0x001fcc0007ffe0ff */
[----:B------:R0:W1:Y:S01]  /*29620*/  F2I.FTZ.U32.TRUNC.NTZ R3, R10 ;  /* 0x0000000a00037305 */ /* 0x000062000021f000 */
[----:B------:R-:W-:Y:S05]  /*29630*/  @!P0 BRA `(.L_x_2883) ;  /* 0x0000000000088947 */ /* 0x000fea0003800000 */
[----:B------:R-:W-:-:S05]  /*29640*/  VIADD R9, R13, 0xffffffff ;  /* 0xffffffff0d097836 */ /* 0x000fca0000000000 */
[----:B------:R2:W3:Y:S02]  /*29650*/  SHFL.IDX PT, R16, R6, R9, 0x1f ;  /* 0x00001f0906107589 */ /* 0x0004e400000e0000 */
.L_x_2883:
[----:B-1----:R-:W-:Y:S02]  /*29660*/  IMAD.MOV R2, RZ, RZ, -R3 ;  /* 0x000000ffff027224 */ /* 0x002fe400078e0a03 */
[----:B---3--:R-:W-:Y:S02]  /*29670*/  IMAD R16, R16, UR5, R11 ;  /* 0x0000000510107c24 */ /* 0x008fe4000f8e020b */
[----:B------:R-:W-:Y:S01]  /*29680*/  IMAD.MOV.U32 R11, RZ, RZ, R2 ;  /* 0x000000ffff0b7224 */ /* 0x000fe200078e0002 */
[----:B------:R-:W-:Y:S02]  /*29690*/  IABS R2, R4 ;  /* 0x0000000400027213 */ /* 0x000fe40000000000 */
[----:B--2---:R-:W-:Y:S01]  /*296a0*/  IADD3 R9, -R16, UR6, RZ ;  /* 0x0000000610097c10 */ /* 0x004fe2000fffe1ff */
[----:B------:R-:W-:Y:S01]  /*296b0*/  IMAD R11, R11, R12, RZ ;  /* 0x0000000c0b0b7224 */ /* 0x000fe200078e02ff */
[----:B------:R-:W-:Y:S01]  /*296c0*/  IADD3 R8, RZ, -R2, RZ ;  /* 0x80000002ff087210 */ /* 0x000fe20007ffe0ff */
[----:B------:R-:W-:Y:S01]  /*296d0*/  IMAD.MOV.U32 R2, RZ, RZ, RZ ;  /* 0x000000ffff027224 */ /* 0x000fe200078e00ff */
[----:B------:R-:W-:-:S03]  /*296e0*/  IABS R6, R9 ;  /* 0x0000000900067213 */ /* 0x000fc60000000000 */
[----:B------:R-:W-:-:S04]  /*296f0*/  IMAD.HI.U32 R2, R3, R11, R2 ;  /* 0x0000000b03027227 */ /* 0x000fc800078e0002 */
[----:B------:R-:W-:Y:S02]  /*29700*/  IMAD.MOV.U32 R3, RZ, RZ, R6 ;  /* 0x000000ffff037224 */ /* 0x000fe400078e0006 */
[----:B------:R-:W-:Y:S02]  /*29710*/  IMAD.MOV.U32 R6, RZ, RZ, R8 ;  /* 0x000000ffff067224 */ /* 0x000fe400078e0008 */
[----:B------:R-:W-:-:S04]  /*29720*/  IMAD.HI.U32 R2, R2, R3, RZ ;  /* 0x0000000302027227 */ /* 0x000fc800078e00ff */
[----:B------:R-:W-:-:S05]  /*29730*/  IMAD R3, R2, R6, R3 ;  /* 0x0000000602037224 */ /* 0x000fca00078e0203 */
[----:B------:R-:W-:-:S13]  /*29740*/  ISETP.GT.U32.AND P1, PT, R12, R3, PT ;  /* 0x000000030c00720c */ /* 0x000fda0003f24070 */
[-C--:B------:R-:W-:Y:S01]  /*29750*/  @!P1 IADD3 R3, R3, -R12.reuse, RZ ;  /* 0x8000000c03039210 */ /* 0x080fe20007ffe0ff */
        /* <DEDUP_REMOVED lines=9> */
[----:B------:R-:W-:-:S03]  /*297f0*/  IMAD.MOV R2, RZ, RZ, -R2 ;  /* 0x000000ffff027224 */ /* 0x000fc600078e0a02 */
[----:B------:R-:W-:Y:S01]  /*29800*/  IADD3 R6, -R11, RZ, RZ ;  /* 0x000000ff0b067210 */ /* 0x000fe20007ffe1ff */
[----:B------:R-:W-:Y:S01]  /*29810*/  IMAD R4, R4, R2, R9 ;  /* 0x0000000204047224 */ /* 0x000fe200078e0209 */
[----:B------:R-:W-:Y:S02]  /*29820*/  MOV R2, RZ ;  /* 0x000000ff00027202 */ /* 0x000fe40000000f00 */
[----:B------:R-:W-:Y:S02]  /*29830*/  VIADDMNMX R13, R6, UR5, R7, PT ;  /* 0x00000005060d7c46 */ /* 0x000fe4000b800107 */
[----:B------:R-:W-:Y:S02]  /*29840*/  IABS R9, R4 ;  /* 0x0000000400097213 */ /* 0x000fe40000000000 */
[-C--:B------:R-:W-:Y:S01]  /*29850*/  IABS R8, R13.reuse ;  /* 0x0000000d00087213 */ /* 0x080fe20000000000 */
[----:B------:R-:W-:Y:S01]  /*29860*/  IMAD.MOV R18, RZ, RZ, -R13 ;  /* 0x000000ffff127224 */ /* 0x000fe200078e0a0d */
[----:B0-----:R-:W-:-:S02]  /*29870*/  IABS R10, R13 ;  /* 0x0000000d000a7213 */ /* 0x001fc40000000000 */
[----:B------:R-:W0:Y:S08]  /*29880*/  I2F.RP R6, R8 ;  /* 0x0000000800067306 */ /* 0x000e300000209400 */
[----:B0-----:R-:W0:Y:S02]  /*29890*/  MUFU.RCP R6, R6 ;  /* 0x0000000600067308 */ /* 0x001e240000001000 */
[----:B0-----:R-:W-:-:S06]  /*298a0*/  VIADD R3, R6, 0xffffffe ;  /* 0x0ffffffe06037836 */ /* 0x001fcc0000000000 */
[----:B------:R-:W0:Y:S02]  /*298b0*/  F2I.FTZ.U32.TRUNC.NTZ R3, R3 ;  /* 0x0000000300037305 */ /* 0x000e24000021f000 */
[----:B0-----:R-:W-:-:S04]  /*298c0*/  IMAD.MOV R7, RZ, RZ, -R3 ;  /* 0x000000ffff077224 */ /* 0x001fc800078e0a03 */
        /* <DEDUP_REMOVED lines=13> */
[----:B------:R-:W-:-:S06]  /*299a0*/  @P0 IADD3 R2, R2, 0x1, RZ ;  /* 0x0000000102020810 */ /* 0x000fcc0007ffe0ff */
[----:B------:R-:W-:Y:S01]  /*299b0*/  @!P2 IMAD.MOV R2, RZ, RZ, -R2 ;  /* 0x000000ffff02a224 */ /* 0x000fe200078e0a02 */
[----:B------:R-:W-:-:S04]  /*299c0*/  @!P1 LOP3.LUT R2, RZ, R13, RZ, 0x33, !PT ;  /* 0x0000000dff029212 */ /* 0x000fc800078e33ff */
[----:B------:R-:W-:Y:S01]  /*299d0*/  LOP3.LUT R17, RZ, R2, RZ, 0x33, !PT ;  /* 0x00000002ff117212 */ /* 0x000fe200078e33ff */
[----:B------:R-:W-:-:S03]  /*299e0*/  IMAD R18, R2, R18, R3 ;  /* 0x0000001202127224 */ /* 0x000fc600078e0203 */
[----:B------:R-:W-:Y:S01]  /*299f0*/  IADD3 R17, R0, R17, RZ ;  /* 0x0000001100117210 */ /* 0x000fe20007ffe0ff */
[----:B------:R-:W-:Y:S06]  /*29a00*/  BRA `(.L_x_2884) ;  /* 0x00000000000c7947 */ /* 0x000fec0003800000 */
.L_x_2879:
[----:B------:R-:W-:Y:S02]  /*29a10*/  IMAD.MOV.U32 R17, RZ, RZ, RZ ;  /* 0x000000ffff117224 */ /* 0x000fe400078e00ff */
[----:B------:R-:W-:Y:S02]  /*29a20*/  IMAD.U32 R16, RZ, RZ, UR6 ;  /* 0x00000006ff107e24 */ /* 0x000fe4000f8e00ff */
[----:B------:R-:W-:-:S07]  /*29a30*/  IMAD.MOV.U32 R18, RZ, RZ, RZ ;  /* 0x000000ffff127224 */ /* 0x000fce00078e00ff */
.L_x_2884:
[----:B------:R-:W-:-:S13]  /*29a40*/  ISETP.NE.AND P0, PT, R5, RZ, PT ;  /* 0x000000ff0500720c */ /* 0x000fda0003f05270 */
[----:B------:R-:W0:Y:S01]  /*29a50*/  @!P0 S2R R3, SR_CgaCtaId ;  /* 0x0000000000038919 */ /* 0x000e220000008800 */
[----:B------:R-:W-:-:S04]  /*29a60*/  @!P0 MOV R0, 0x400 ;  /* 0x0000040000008802 */ /* 0x000fc80000000f00 */
[----:B0-----:R-:W-:-:S05]  /*29a70*/  @!P0 LEA R0, R3, R0, 0x18 ;  /* 0x0000000003008211 */ /* 0x001fca00078ec0ff */
[----:B------:R2:W-:Y:S01]  /*29a80*/  @!P0 STS.128 [R0+0x334d0], R16 ;  /* 0x0334d01000008388 */ /* 0x0005e20000000c00 */
[----:B------:R-:W-:Y:S06]  /*29a90*/  BAR.ARV 0x5, 0x180 ;  /* 0x0146000000007b1d */ /* 0x000fec0000002000 */
.L_x_2877:
[----:B------:R3:W-:Y:S01]  /*29aa0*/  STL [R1+0x2c], RZ ;  /* 0x00002cff01007387 */ /* 0x0007e20000100800 */
[----:B------:R-:W-:Y:S01]  /*29ab0*/  ULDC UR4, c[0x0][0xc3c] ;  /* 0x00030f0000047ab9 */ /* 0x000fe20000000800 */
[----:B------:R-:W-:Y:S01]  /*29ac0*/  MOV R33, 0x1 ;  /* 0x0000000100217802 */ /* 0x000fe20000000f00 */
[----:B------:R-:W-:Y:S01]  /*29ad0*/  IMAD.MOV.U32 R29, RZ, RZ, RZ ;  /* 0x000000ffff1d7224 */ /* 0x000fe200078e00ff */
[----:B-1----:R-:W-:-:S13]  /*29ae0*/  ISETP.GE.AND P0, PT, R19, UR4, PT ;  /* 0x0000000413007c0c */ /* 0x002fda000bf06270 */
[----:B---3--:R-:W-:Y:S05]  /*29af0*/  @P0 BRA `(.L_x_2885) ;  /* 0x00000074003c0947 */ /* 0x008fea0003800000 */
[----:B------:R-:W0:Y:S01]  /*29b00*/  S2R R9, SR_TID.X ;  /* 0x0000000000097919 */ /* 0x000e220000002100 */
[----:B------:R-:W1:Y:S01]  /*29b10*/  S2UR UR4, SR_CgaCtaId ;  /* 0x00000000000479c3 */ /* 0x000e620000008800 */
[----:B------:R-:W-:Y:S01]  /*29b20*/  MOV R22, 0x400 ;  /* 0x0000040000167802 */ /* 0x000fe20000000f00 */
[----:B------:R-:W-:Y:S01]  /*29b30*/  BSSY B7, `(.L_x_2885) ;  /* 0x000074b000077945 */ /* 0x000fe20003800000 */
[----:B------:R-:W-:Y:S01]  /*29b40*/  IMAD.MOV.U32 R34, RZ, RZ, 0x1 ;  /* 0x00000001ff227424 */ /* 0x000fe200078e00ff */
[----:B------:R-:W-:Y:S01]  /*29b50*/  MOV R29, RZ ;  /* 0x000000ff001d7202 */ /* 0x000fe20000000f00 */
[----:B------:R-:W-:Y:S01]  /*29b60*/  IMAD.MOV.U32 R31, RZ, RZ, RZ ;  /* 0x000000ffff1f7224 */ /* 0x000fe200078e00ff */
[----:B------:R-:W-:Y:S01]  /*29b70*/  ULDC.64 UR40, c[0x0][0x198] ;  /* 0x0000660000287ab9 */ /* 0x000fe20000000a00 */
[----:B------:R-:W-:Y:S01]  /*29b80*/  IMAD.MOV.U32 R33, RZ, RZ, 0x1 ;  /* 0x00000001ff217424 */ /* 0x000fe200078e00ff */
[----:B------:R-:W-:Y:S02]  /*29b90*/  ULOP3.LUT UR39, UR36, 0x2, URZ, 0xfc, !UPT ;  /* 0x0000000224277892 */ /* 0x000fe4000f8efc3f */
[----:B------:R-:W-:Y:S01]  /*29ba0*/  ULOP3.LUT UR37, UR36, 0x1, URZ, 0xfc, !UPT ;  /* 0x0000000124257892 */ /* 0x000fe2000f8efc3f */
[----:B------:R-:W-:Y:S01]  /*29bb0*/  ULDC UR38, c[0x0][0xc] ;  /* 0x0000030000267ab9 */ /* 0x000fe20000000800 */
[C---:B0-----:R-:W-:Y:S01]  /*29bc0*/  IMAD.SHL.U32 R2, R9.reuse, 0x40, RZ ;  /* 0x0000004009027824 */ /* 0x041fe200078e00ff */
[----:B------:R-:W-:Y:S01]  /*29bd0*/  SHF.R.U32.HI R3, RZ, 0x1, R9 ;  /* 0x00000001ff037819 */ /* 0x000fe20000011609 */
[C---:B------:R-:W-:Y:S01]  /*29be0*/  IMAD.SHL.U32 R36, R9.reuse, 0x10, RZ ;  /* 0x0000001009247824 */ /* 0x040fe200078e00ff */
[----:B------:R-:W-:-:S02]  /*29bf0*/  LOP3.LUT R11, R9, 0x7f, RZ, 0xc0, !PT ;  /* 0x0000007f090b7812 */ /* 0x000fc400078ec0ff */
[----:B--2---:R-:W-:Y:S02]  /*29c00*/  LOP3.LUT R0, R2, 0x180, RZ, 0xc0, !PT ;  /* 0x0000018002007812 */ /* 0x004fe400078ec0ff */
[----:B------:R-:W-:Y:S01]  /*29c10*/  SHF.L.U32 R6, R9, 0x1, RZ ;  /* 0x0000000109067819 */ /* 0x000fe200000006ff */
[----:B------:R-:W-:Y:S01]  /*29c20*/  IMAD.SHL.U32 R4, R11, 0x10, RZ ;  /* 0x000000100b047824 */ /* 0x000fe200078e00ff */
[----:B------:R-:W-:Y:S01]  /*29c30*/  LOP3.LUT R3, R0, 0x30, R3, 0xf8, !PT ;  /* 0x0000003000037812 */ /* 0x000fe200078ef803 */
[C---:B------:R-:W-:Y:S01]  /*29c40*/  IMAD.SHL.U32 R0, R9.reuse, 0x20, RZ ;  /* 0x0000002009007824 */ /* 0x040fe200078e00ff */
[----:B------:R-:W-:Y:S02]  /*29c50*/  LOP3.LUT R5, R36, 0x1b0, RZ, 0xc0, !PT ;  /* 0x000001b024057812 */ /* 0x000fe400078ec0ff */
[----:B------:R-:W-:Y:S01]  /*29c60*/  LOP3.LUT R7, R4, 0x600, RZ, 0xc0, !PT ;  /* 0x0000060004077812 */ /* 0x000fe200078ec0ff */
[----:B------:R-:W-:Y:S01]  /*29c70*/  IMAD.SHL.U32 R4, R9, 0x8, RZ ;  /* 0x0000000809047824 */ /* 0x000fe200078e00ff */
[----:B------:R-:W-:-:S02]  /*29c80*/  LOP3.LUT R6, R5, 0x30, R6, 0x78, !PT ;  /* 0x0000003005067812 */ /* 0x000fc400078e7806 */
[----:B------:R-:W-:Y:S02]  /*29c90*/  LOP3.LUT R5, R0, 0x80, RZ, 0xc0, !PT ;  /* 0x0000008000057812 */ /* 0x000fe400078ec0ff */
[----:B------:R-:W-:Y:S02]  /*29ca0*/  SHF.L.U32 R8, R9, 0x2, RZ ;  /* 0x0000000209087819 */ /* 0x000fe400000006ff */
[----:B------:R-:W-:Y:S02]  /*29cb0*/  LOP3.LUT R5, R5, 0x10, R9, 0xf8, !PT ;  /* 0x0000001005057812 */ /* 0x000fe400078ef809 */
[----:B------:R-:W-:Y:S02]  /*29cc0*/  LOP3.LUT R9, R7, 0x40, R36, 0xf8, !PT ;  /* 0x0000004007097812 */ /* 0x000fe400078ef824 */
[----:B------:R-:W-:Y:S02]  /*29cd0*/  LOP3.LUT R3, R3, 0x30, R4, 0x78, !PT ;  /* 0x0000003003037812 */ /* 0x000fe400078e7804 */
[----:B------:R-:W-:-:S02]  /*29ce0*/  LOP3.LUT R7, R7, 0x60, R0, 0xf8, !PT ;  /* 0x0000006007077812 */ /* 0x000fc400078ef800 */
[----:B------:R-:W-:Y:S02]  /*29cf0*/  LOP3.LUT R10, R9, R6, RZ, 0xfc, !PT ;  /* 0x00000006090a7212 */ /* 0x000fe400078efcff */
[----:B------:R-:W-:Y:S02]  /*29d00*/  LOP3.LUT R2, R3, 0x640, R2, 0xf8, !PT ;  /* 0x0000064003027812 */ /* 0x000fe400078ef802 */
[----:B------:R-:W-:Y:S01]  /*29d10*/  LOP3.LUT R5, R5, 0x10, R8, 0x78, !PT ;  /* 0x0000001005057812 */ /* 0x000fe200078e7808 */
[----:B------:R-:W-:Y:S01]  /*29d20*/  STL [R1+0xc], R10 ;  /* 0x00000c0a01007387 */ /* 0x000fe20000100800 */
[----:B------:R-:W-:Y:S02]  /*29d30*/  LOP3.LUT R4, R7, 0x100, R0, 0xf8, !PT ;  /* 0x0000010007047812 */ /* 0x000fe400078ef800 */
[----:B------:R-:W-:Y:S01]  /*29d40*/  SHF.R.U32.HI R3, RZ, 0x2, R11 ;  /* 0x00000002ff037819 */ /* 0x000fe2000001160b */
[----:B------:R0:W-:Y:S01]  /*29d50*/  STL [R1+0x14], R2 ;  /* 0x0000140201007387 */ /* 0x0001e20000100800 */
[----:B------:R-:W-:-:S02]  /*29d60*/  LOP3.LUT R36, R36, 0x30, RZ, 0xc0, !PT ;  /* 0x0000003024247812 */ /* 0x000fc400078ec0ff */
        /* <DEDUP_REMOVED lines=12> */
.L_x_3005:
[----:B012---:R-:W1:Y:S02]  /*29e30*/  LDC.64 R2, c[0x0][0xc88] ;  /* 0x00032200ff027b82 */ /* 0x007e640000000a00 */
[----:B-1----:R-:W-:-:S05]  /*29e40*/  IMAD.WIDE R2, R19, 0x4, R2 ;  /* 0x0000000413027825 */ /* 0x002fca00078e0202 */
[----:B------:R-:W0:Y:S01]  /*29e50*/  LDG.E R23, desc[UR54][R2.64] ;  /* 0x0000003602177981 */ /* 0x000e22000c1e1900 */
[----:B------:R-:W-:Y:S05]  /*29e60*/  YIELD ;  /* 0x0000000000007946 */ /* 0x000fea0003800000 */
[----:B------:R-:W-:Y:S01]  /*29e70*/  ULDC.64 UR4, c[0x0][0xa28] ;  /* 0x00028a0000047ab9 */ /* 0x000fe20000000a00 */
[----:B------:R-:W-:Y:S01]  /*29e80*/  IMAD.MOV.U32 R8, RZ, RZ, RZ ;  /* 0x000000ffff087224 */ /* 0x000fe200078e00ff */
[----:B------:R-:W-:Y:S01]  /*29e90*/  ISETP.NE.U32.AND P0, PT, RZ, UR4, PT ;  /* 0x00000004ff007c0c */ /* 0x000fe2000bf05070 */
[----:B------:R-:W-:Y:S01]  /*29ea0*/  ULDC.64 UR6, c[0x0][0xa10] ;  /* 0x0002840000067ab9 */ /* 0x000fe20000000a00 */
[----:B------:R-:W-:Y:S01]  /*29eb0*/  IMAD.MOV.U32 R27, RZ, RZ, RZ ;  /* 0x000000ffff1b7224 */ /* 0x000fe200078e00ff */
[----:B------:R-:W-:Y:S01]  /*29ec0*/  ULDC.64 UR8, c[0x0][0xa18] ;  /* 0x0002860000087ab9 */ /* 0x000fe20000000a00 */
[----:B------:R-:W-:-:S02]  /*29ed0*/  ISETP.NE.AND.EX P0, PT, RZ, UR5, PT, P0 ;  /* 0x00000005ff007c0c */ /* 0x000fc4000bf05300 */
[----:B0--3--:R-:W-:-:S11]  /*29ee0*/  SHF.R.S32.HI R0, RZ, 0x1f, R23 ;  /* 0x0000001fff007819 */ /* 0x009fd60000011417 */
[C---:B------:R-:W-:Y:S02]  /*29ef0*/  @P0 LEA R2, P1, R23.reuse, UR4, 0x2 ;  /* 0x0000000417020c11 */ /* 0x040fe4000f8210ff */
[C---:B------:R-:W-:Y:S01]  /*29f00*/  SHF.L.U32 R24, R23.reuse, 0x2, RZ ;  /* 0x0000000217187819 */ /* 0x040fe200000006ff */
[----:B------:R0:W-:Y:S01]  /*29f10*/  STL [R1+0x28], R0 ;  /* 0x0000280001007387 */ /* 0x0001e20000100800 */
[----:B------:R-:W-:Y:S01]  /*29f20*/  @P0 LEA.HI.X R3, R23, UR5, R0, 0x2, P1 ;  /* 0x0000000517030c11 */ /* 0x000fe200088f1400 */
[----:B------:R-:W-:-:S04]  /*29f30*/  ULDC.64 UR4, c[0x0][0xa00] ;  /* 0x0002800000047ab9 */ /* 0x000fc80000000a00 */
[----:B------:R1:W2:Y:S01]  /*29f40*/  @P0 LDG.E R8, desc[UR54][R2.64] ;  /* 0x0000003602080981 */ /* 0x0002a2000c1e1900 */
[----:B------:R-:W-:Y:S02]  /*29f50*/  ISETP.NE.U32.AND P0, PT, RZ, UR4, PT ;  /* 0x00000004ff007c0c */ /* 0x000fe4000bf05070 */
[----:B------:R-:W-:Y:S02]  /*29f60*/  ISETP.NE.U32.AND P1, PT, RZ, UR6, PT ;  /* 0x00000006ff007c0c */ /* 0x000fe4000bf25070 */
[----:B------:R-:W-:Y:S02]  /*29f70*/  ISETP.NE.AND.EX P0, PT, RZ, UR5, PT, P0 ;  /* 0x00000005ff007c0c */ /* 0x000fe4000bf05300 */
[----:B------:R-:W-:Y:S02]  /*29f80*/  ISETP.NE.AND.EX P1, PT, RZ, UR7, PT, P1 ;  /* 0x00000007ff007c0c */ /* 0x000fe4000bf25310 */
[----:B------:R-:W-:Y:S01]  /*29f90*/  SHF.L.U64.HI R25, R23, 0x2, R0 ;  /* 0x0000000217197819 */ /* 0x000fe20000010200 */
[----:B0-----:R-:W-:Y:S01]  /*29fa0*/  IMAD.MOV.U32 R0, RZ, RZ, RZ ;  /* 0x000000ffff007224 */ /* 0x001fe200078e00ff */
[----:B-1----:R-:W-:-:S02]  /*29fb0*/  IADD3 R2, P3, R24, UR4, RZ ;  /* 0x0000000418027c10 */ /* 0x002fc4000ff7e0ff */
[----:B------:R-:W-:Y:S02]  /*29fc0*/  IADD3 R4, P4, R24, UR6, RZ ;  /* 0x0000000618047c10 */ /* 0x000fe4000ff9e0ff */
[C---:B------:R-:W-:Y:S02]  /*29fd0*/  IADD3.X R3, R25.reuse, UR5, RZ, P3, !PT ;  /* 0x0000000519037c10 */ /* 0x040fe40009ffe4ff */
[----:B------:R-:W-:Y:S02]  /*29fe0*/  IADD3.X R5, R25, UR7, RZ, P4, !PT ;  /* 0x0000000719057c10 */ /* 0x000fe4000a7fe4ff */
[----:B------:R-:W-:Y:S01]  /*29ff0*/  ISETP.NE.U32.AND P2, PT, RZ, UR8, PT ;  /* 0x00000008ff007c0c */ /* 0x000fe2000bf45070 */
[----:B------:R-:W5:Y:S01]  /*2a000*/  @P0 LDG.E R27, desc[UR54][R2.64] ;  /* 0x00000036021b0981 */ /* 0x000f62000c1e1900 */
[----:B------:R-:W-:Y:S02]  /*2a010*/  ULDC UR4, c[0x0][0x288] ;  /* 0x0000a20000047ab9 */ /* 0x000fe40000000800 */
[----:B------:R-:W-:Y:S01]  /*2a020*/  ISETP.NE.AND.EX P2, PT, RZ, UR9, PT, P2 ;  /* 0x00000009ff007c0c */ /* 0x000fe2000bf45320 */
[----:B------:R-:W5:Y:S01]  /*2a030*/  @P1 LDG.E R0, desc[UR54][R4.64] ;  /* 0x0000003604001981 */ /* 0x000f62000c1e1900 */
[----:B------:R-:W-:Y:S01]  /*2a040*/  IMAD.U32 R28, RZ, RZ, UR4 ;  /* 0x00000004ff1c7e24 */ /* 0x000fe2000f8e00ff */
[----:B------:R-:W-:-:S02]  /*2a050*/  ULDC.64 UR4, c[0x0][0x418] ;  /* 0x0001060000047ab9 */ /* 0x000fc40000000a00 */
[----:B------:R-:W-:-:S03]  /*2a060*/  UISETP.NE.U32.AND UP0, UPT, UR4, URZ, UPT ;  /* 0x0000003f0400728c */ /* 0x000fc6000bf05070 */
[----:B------:R-:W-:Y:S01]  /*2a070*/  ULDC UR4, c[0x0][0x424] ;  /* 0x0001090000047ab9 */ /* 0x000fe20000000800 */
[----:B------:R-:W-:-:S03]  /*2a080*/  UISETP.NE.AND.EX UP0, UPT, UR5, URZ, UPT, UP0 ;  /* 0x0000003f0500728c */ /* 0x000fc6000bf05300 */
[----:B------:R-:W-:Y:S01]  /*2a090*/  ULDC UR5, c[0x0][0x2f0] ;  /* 0x0000bc0000057ab9 */ /* 0x000fe20000000800 */
[----:B------:R-:W-:Y:S01]  /*2a0a0*/  @P2 IADD3 R6, P3, R24, UR8, RZ ;  /* 0x0000000818062c10 */ /* 0x000fe2000ff7e0ff */
[----:B------:R-:W-:-:S03]  /*2a0b0*/  USEL UR4, UR4, 0x1, UP0 ;  /* 0x0000000104047887 */ /* 0x000fc60008000000 */
[----:B------:R-:W-:Y:S01]  /*2a0c0*/  @P2 IADD3.X R7, R25, UR9, RZ, P3, !PT ;  /* 0x0000000919072c10 */ /* 0x000fe20009ffe4ff */
[----:B------:R-:W-:-:S03]  /*2a0d0*/  UIMAD UR4, UR4, UR5, URZ ;  /* 0x00000005040472a4 */ /* 0x000fc6000f8e023f */
[----:B------:R-:W-:Y:S01]  /*2a0e0*/  ULDC UR5, c[0x0][0x348] ;  /* 0x0000d20000057ab9 */ /* 0x000fe20000000800 */
[----:B------:R0:W5:Y:S02]  /*2a0f0*/  @P2 LDG.E R28, desc[UR54][R6.64] ;  /* 0x00000036061c2981 */ /* 0x000164000c1e1900 */
[----:B0-----:R-:W-:Y:S01]  /*2a100*/  MOV R6, UR5 ;  /* 0x0000000500067c02 */ /* 0x001fe20008000f00 */
[----:B------:R-:W-:Y:S01]  /*2a110*/  IMAD.U32 R7, RZ, RZ, UR4 ;  /* 0x00000004ff077e24 */ /* 0x000fe2000f8e00ff */
[----:B--2---:R0:W-:Y:S01]  /*2a120*/  STL [R1], R8 ;  /* 0x0000000801007387 */ /* 0x0041e20000100800 */
[----:B------:R-:W-:Y:S05]  /*2a130*/  @P2 BRA `(.L_x_2886) ;  /* 0x0000000000102947 */ /* 0x000fea0003800000 */
[----:B------:R-:W-:Y:S05]  /*2a140*/  @!P0 BRA `(.L_x_2886) ;  /* 0x00000000000c8947 */ /* 0x000fea0003800000 */
[----:B-----5:R-:W2:Y:S04]  /*2a150*/  LDG.E R28, desc[UR54][R2.64] ;  /* 0x00000036021c7981 */ /* 0x020ea8000c1e1900 */
[----:B------:R-:W2:Y:S02]  /*2a160*/  LDG.E R2, desc[UR54][R2.64+0x4] ;  /* 0x0000043602027981 */ /* 0x000ea4000c1e1900 */
[----:B--2---:R-:W-:-:S07]  /*2a170*/  IMAD.IADD R28, R2, 0x1, -R28 ;  /* 0x00000001021c7824 */ /* 0x004fce00078e0a1c */
.L_x_2886:
[----:B------:R-:W-:Y:S01]  /*2a180*/  ULDC.64 UR4, c[0x0][0xa20] ;  /* 0x0002880000047ab9 */ /* 0x000fe20000000a00 */
[----:B------:R-:W-:Y:S01]  /*2a190*/  IMAD.MOV.U32 R32, RZ, RZ, R23 ;  /* 0x000000ffff207224 */ /* 0x000fe200078e0017 */
[----:B------:R-:W-:-:S04]  /*2a1a0*/  ISETP.NE.U32.AND P0, PT, RZ, UR4, PT ;  /* 0x00000004ff007c0c */ /* 0x000fc8000bf05070 */
[----:B------:R-:W-:-:S13]  /*2a1b0*/  ISETP.NE.AND.EX P0, PT, RZ, UR5, PT, P0 ;  /* 0x00000005ff007c0c */ /* 0x000fda000bf05300 */
[----:B------:R-:W-:Y:S05]  /*2a1c0*/  @!P0 BRA `(.L_x_2887) ;  /* 0x0000000000108947 */ /* 0x000fea0003800000 */
[----:B------:R-:W-:-:S04]  /*2a1d0*/  IADD3 R2, P0, R24, UR4, RZ ;  /* 0x0000000418027c10 */ /* 0x000fc8000ff1e0ff */
[----:B------:R-:W-:-:S05]  /*2a1e0*/  IADD3.X R3, R25, UR5, RZ, P0, !PT ;  /* 0x0000000519037c10 */ /* 0x000fca00087fe4ff */
[----:B------:R1:W5:Y:S01]  /*2a1f0*/  LDG.E R7, desc[UR54][R2.64] ;  /* 0x0000003602077981 */ /* 0x000362000c1e1900 */
[----:B------:R-:W-:Y:S05]  /*2a200*/  BRA `(.L_x_2888) ;  /* 0x0000000000247947 */ /* 0x000fea0003800000 */
.L_x_2887:
[----:B------:R-:W-:Y:S02]  /*2a210*/  ULDC.64 UR4, c[0x0][0xa08] ;  /* 0x0002820000047ab9 */ /* 0x000fe40000000a00 */
[----:B------:R-:W-:-:S04]  /*2a220*/  ISETP.NE.U32.AND P0, PT, RZ, UR4, PT ;  /* 0x00000004ff007c0c */ /* 0x000fc8000bf05070 */
[----:B------:R-:W-:-:S13]  /*2a230*/  ISETP.NE.AND.EX P0, PT, RZ, UR5, PT, P0 ;  /* 0x00000005ff007c0c */ /* 0x000fda000bf05300 */
[----:B------:R-:W-:Y:S05]  /*2a240*/  @!P0 BRA `(.L_x_2888) ;  /* 0x0000000000148947 */ /* 0x000fea0003800000 */
[----:B------:R-:W1:Y:S02]  /*2a250*/  LDC.64 R2, c[0x0][0xa08] ;  /* 0x00028200ff027b82 */ /* 0x000e640000000a00 */
[----:B-1----:R-:W-:-:S05]  /*2a260*/  IMAD.WIDE R2, R32, 0x4, R2 ;  /* 0x0000000420027825 */ /* 0x002fca00078e0202 */
[----:B------:R-:W2:Y:S04]  /*2a270*/  LDG.E R7, desc[UR54][R2.64] ;  /* 0x0000003602077981 */ /* 0x000ea8000c1e1900 */
[----:B------:R-:W2:Y:S02]  /*2a280*/  LDG.E R2, desc[UR54][R2.64+0x4] ;  /* 0x0000043602027981 */ /* 0x000ea4000c1e1900 */
[----:B--2---:R-:W-:-:S07]  /*2a290*/  IADD3 R7, -R7, R2, RZ ;  /* 0x0000000207077210 */ /* 0x004fce0007ffe1ff */
.L_x_2888:
[----:B-1----:R-:W2:Y:S01]  /*2a2a0*/  @P1 LDG.E R2, desc[UR54][R4.64] ;  /* 0x0000003604021981 */ /* 0x002ea2000c1e1900 */
[----:B------:R-:W1:Y:S03]  /*2a2b0*/  LDC R3, c[0x0][0x448] ;  /* 0x00011200ff037b82 */ /* 0x000e660000000800 */
[----:B------:R3:W2:Y:S01]  /*2a2c0*/  @P1 LDG.E R5, desc[UR54][R4.64+0x4] ;  /* 0x0000043604051981 */ /* 0x0006a2000c1e1900 */
[----:B-----5:R-:W-:Y:S01]  /*2a2d0*/  IMAD.IADD R7, R7, 0x1, -R8 ;  /* 0x0000000107077824 */ /* 0x020fe200078e0a08 */
[----:B------:R-:W-:Y:S01]  /*2a2e0*/  BSSY B0, `(.L_x_2889) ;  /* 0x0000164000007945 */ /* 0x000fe20003800000 */
[----:B-1----:R-:W-:-:S13]  /*2a2f0*/  ISETP.NE.AND P0, PT, R3, 0x1, PT ;  /* 0x000000010300780c */ /* 0x002fda0003f05270 */
[----:B------:R-:W1:Y:S08]  /*2a300*/  @P0 LDC R3, c[0x0][0x44c] ;  /* 0x00011300ff030b82 */ /* 0x000e700000000800 */
[----:B---3--:R-:W3:Y:S01]  /*2a310*/  @P0 LDC R4, c[0x0][0x450] ;  /* 0x00011400ff040b82 */ /* 0x008ee20000000800 */
[----:B--2---:R-:W-:Y:S02]  /*2a320*/  @P1 IMAD.IADD R6, R5, 0x1, -R2 ;  /* 0x0000000105061824 */ /* 0x004fe400078e0a02 */
[----:B------:R-:W-:-:S02]  /*2a330*/  IMAD.SHL.U32 R2, R17, 0x80, RZ ;  /* 0x0000008011027824 */ /* 0x000fc400078e00ff */
[----:B------:R-:W-:Y:S02]  /*2a340*/  IMAD.IADD R26, R7, 0x1, R6 ;  /* 0x00000001071a7824 */ /* 0x000fe400078e0206 */
[----:B------:R-:W-:Y:S02]  /*2a350*/  VIADD R2, R2, 0x7f ;  /* 0x0000007f02027836 */ /* 0x000fe40000000000 */
[----:B------:R-:W-:Y:S02]  /*2a360*/  VIADD R30, R26, 0x9f ;  /* 0x0000009f1a1e7836 */ /* 0x000fe40000000000 */
[----:B-1----:R-:W-:Y:S01]  /*2a370*/  @P0 IMAD.HI.U32 R5, R2, R3, RZ ;  /* 0x0000000302050227 */ /* 0x002fe200078e00ff */
[----:B------:R-:W-:-:S03]  /*2a380*/  MOV R3, R2 ;  /* 0x0000000200037202 */ /* 0x000fc60000000f00 */
[----:B------:R-:W-:Y:S01]  /*2a390*/  IMAD.HI R30, R30, 0x66666667, RZ ;  /* 0x666666671e1e7827 */ /* 0x000fe200078e02ff */
[----:B---3--:R-:W-:-:S04]  /*2a3a0*/  @P0 SHF.R.U32.HI R3, RZ, R4, R5 ;  /* 0x00000004ff030219 */ /* 0x008fc80000011605 */
[----:B------:R-:W-:-:S04]  /*2a3b0*/  SHF.R.U32.HI R2, RZ, 0x1f, R30 ;  /* 0x0000001fff027819 */ /* 0x000fc8000001161e */
[----:B------:R-:W-:Y:S02]  /*2a3c0*/  LEA.HI.SX32 R30, R30, R2, 0x1a ;  /* 0x000000021e1e7211 */ /* 0x000fe400078fd2ff */
[----:B------:R-:W-:-:S04]  /*2a3d0*/  IADD3 R2, R26, 0xa0, -R28 ;  /* 0x000000a01a027810 */ /* 0x000fc80007ffe81c */
[----:B------:R-:W-:-:S05]  /*2a3e0*/  IADD3 R3, R2, R3, RZ ;  /* 0x0000000302037210 */ /* 0x000fca0007ffe0ff */
[----:B------:R-:W-:-:S05]  /*2a3f0*/  IMAD.HI R3, R3, 0x66666667, RZ ;  /* 0x6666666703037827 */ /* 0x000fca00078e02ff */
[----:B------:R-:W-:-:S04]  /*2a400*/  SHF.R.U32.HI R4, RZ, 0x1f, R3 ;  /* 0x0000001fff047819 */ /* 0x000fc80000011603 */
[----:B------:R-:W-:-:S04]  /*2a410*/  LEA.HI.SX32 R4, R3, R4, 0x1a ;  /* 0x0000000403047211 */ /* 0x000fc800078fd2ff */
[----:B------:R-:W-:-:S05]  /*2a420*/  VIMNMX R3, R30, R4, PT ;  /* 0x000000041e037248 */ /* 0x000fca0003fe0100 */
[--C-:B------:R-:W-:Y:S02]  /*2a430*/  IMAD R3, R3, 0xa0, -R7.reuse ;  /* 0x000000a003037824 */ /* 0x100fe400078e0a07 */
[----:B------:R-:W-:-:S03]  /*2a440*/  IMAD.MOV R7, RZ, RZ, -R7 ;  /* 0x000000ffff077224 */ /* 0x000fc600078e0a07 */
[----:B------:R-:W-:Y:S02]  /*2a450*/  VIMNMX R3, R3, R6, PT ;  /* 0x0000000603037248 */ /* 0x000fe40003fe0100 */
[----:B------:R-:W-:-:S04]  /*2a460*/  VIMNMX R7, RZ, R7, !PT ;  /* 0x00000007ff077248 */ /* 0x000fc80007fe0100 */
        /* <DEDUP_REMOVED lines=18> */
.L_x_3132:
[----:B--2---:R-:W-:Y:S02]  /*2a590*/  ISETP.NE.AND P0, PT, R14, RZ, PT ;  /* 0x000000ff0e00720c */ /* 0x004fe40003f05270 */
[----:B------:R-:W-:-:S11]  /*2a5a0*/  PLOP3.LUT P6, PT, PT, PT, PT, 0x8, 0x0 ;  /* 0x000000000000781c */ /* 0x000fd60003fce170 */
[----:B------:R-:W-:Y:S05]  /*2a5b0*/  @P0 BRA `(.L_x_2892) ;  /* 0x00000000000c0947 */ /* 0x000fea0003800000 */
[----:B------:R-:W-:-:S03]  /*2a5c0*/  UMOV UR4, 0xffffffff ;  /* 0xffffffff00047882 */ /* 0x000fc60000000000 */
[----:B------:R-:W-:Y:S05]  /*2a5d0*/  BRA.DIV UR4, `(.L_x_2893) ;  /* 0x0000009a04807947 */ /* 0x000fea000b800000 */
[----:B------:R-:W-:-:S13]  /*2a5e0*/  ELECT P6, URZ, PT ;  /* 0x00000000003f782f */ /* 0x000fda00038c0000 */
.L_x_2892:
[----:B-1----:R-:W2:Y:S01]  /*2a5f0*/  LDL R6, [R1+0x2c] ;  /* 0x00002c0001067983 */ /* 0x002ea20000100800 */
[----:B------:R-:W-:Y:S01]  /*2a600*/  BSSY B1, `(.L_x_2894) ;  /* 0x0000008000017945 */ /* 0x000fe20003800000 */
[----:B--2---:R-:W-:-:S04]  /*2a610*/  IADD3 R6, R6, 0x1, RZ ;  /* 0x0000000106067810 */ /* 0x004fc80007ffe0ff */
[----:B------:R-:W-:-:S04]  /*2a620*/  LEA.HI R7, R6, R6, RZ, 0x1 ;  /* 0x0000000606077211 */ /* 0x000fc800078f08ff */
[----:B------:R-:W-:-:S05]  /*2a630*/  LOP3.LUT R7, R7, 0xfffffffe, RZ, 0xc0, !PT ;  /* 0xfffffffe07077812 */ /* 0x000fca00078ec0ff */
[----:B------:R-:W-:-:S05]  /*2a640*/  IMAD.IADD R6, R6, 0x1, -R7 ;  /* 0x0000000106067824 */ /* 0x000fca00078e0a07 */
[----:B------:R-:W-:-:S04]  /*2a650*/  SHF.L.U32 R6, R6, 0x1f, RZ ;  /* 0x0000001f06067819 */ /* 0x000fc800000006ff */
[----:B------:R-:W1:Y:S02]  /*2a660*/  SYNCS.PHASECHK.TRANS64.TRYWAIT P0, [R22+URZ+0x33420], R6 ;  /* 0x03342006160075a7 */ /* 0x000e64000800017f */
[----:B-1----:R-:W-:Y:S05]  /*2a670*/  @!P0 BRA `(.L_x_2895) ;  /* 0x0000009800788947 */ /* 0x002fea0003800000 */
.L_x_3135:
[----:B------:R-:W-:Y:S05]  /*2a680*/  BSYNC B1 ;  /* 0x0000000000017941 */ /* 0x000fea0003800000 */
.L_x_2894:
[----:B------:R-:W-:Y:S04]  /*2a690*/  BSSY B1, `(.L_x_2896) ;  /* 0x000008b000017945 */ /* 0x000fe80003800000 */
[----:B------:R-:W-:Y:S05]  /*2a6a0*/  @!P6 BRA `(.L_x_2897) ;  /* 0x000000080024e947 */ /* 0x000fea0003800000 */
[----:B------:R-:W-:Y:S01]  /*2a6b0*/  IMAD R10, R31, 0x8, R22 ;  /* 0x000000081f0a7824 */ /* 0x000fe200078e0216 */
[----:B------:R-:W-:Y:S01]  /*2a6c0*/  SHF.L.U32 R9, R34, 0x1f, RZ ;  /* 0x0000001f22097819 */ /* 0x000fe200000006ff */
[----:B------:R-:W2:Y:S01]  /*2a6d0*/  S2R R7, SR_TID.X ;  /* 0x0000000000077919 */ /* 0x000ea20000002100 */
[----:B------:R-:W-:Y:S02]  /*2a6e0*/  BSSY B2, `(.L_x_2898) ;  /* 0x0000005000027945 */ /* 0x000fe40003800000 */
[----:B------:R-:W3:Y:S01]  /*2a6f0*/  SYNCS.PHASECHK.TRANS64.TRYWAIT P0, [R10+URZ+0x334a0], R9 ;  /* 0x0334a0090a0075a7 */ /* 0x000ee2000800017f */
[----:B--2---:R-:W-:-:S04]  /*2a700*/  LOP3.LUT R7, R7, 0x7f, RZ, 0xc0, !PT ;  /* 0x0000007f07077812 */ /* 0x004fc800078ec0ff */
[----:B------:R-:W-:Y:S01]  /*2a710*/  ISETP.NE.AND P1, PT, R7, RZ, PT ;  /* 0x000000ff0700720c */ /* 0x000fe20003f25270 */
[----:B---3--:R-:W-:-:S12]  /*2a720*/  @!P0 BRA `(.L_x_2899) ;  /* 0x0000009800608947 */ /* 0x008fd80003800000 */
.L_x_3136:
[----:B------:R-:W-:Y:S05]  /*2a730*/  BSYNC B2 ;  /* 0x0000000000027941 */ /* 0x000fea0003800000 */
.L_x_2898:
[----:B------:R-:W-:Y:S04]  /*2a740*/  BSSY B2, `(.L_x_2900) ;  /* 0x0000009000027945 */ /* 0x000fe80003800000 */
[----:B------:R-:W-:Y:S05]  /*2a750*/  @P1 BRA `(.L_x_2901) ;  /* 0x00000000001c1947 */ /* 0x000fea0003800000 */
[----:B-1----:R-:W1:Y:S02]  /*2a760*/  S2R R6, SR_TID.X ;  /* 0x0000000000067919 */ /* 0x002e640000002100 */
[----:B-1----:R-:W-:Y:S01]  /*2a770*/  LOP3.LUT R7, R6, 0x1f, RZ, 0xc0, !PT ;  /* 0x0000001f06077812 */ /* 0x002fe200078ec0ff */
[----:B------:R-:W-:-:S03]  /*2a780*/  IMAD.MOV.U32 R6, RZ, RZ, 0x7800 ;  /* 0x00007800ff067424 */ /* 0x000fc600078e00ff */
[----:B------:R-:W-:Y:S01]  /*2a790*/  ISETP.NE.AND P0, PT, R7, RZ, PT ;  /* 0x000000ff0700720c */ /* 0x000fe20003f05270 */
[----:B------:R3:W-:-:S12]  /*2a7a0*/  SYNCS.ARRIVE.TRANS64 RZ, [R10+URZ+0x33490], R6 ;  /* 0x033490060aff79a7 */ /* 0x0007d8000800003f */
[----:B---3--:R-:W-:Y:S05]  /*2a7b0*/  @!P0 BRA `(.L_x_2901) ;  /* 0x0000000000048947 */ /* 0x008fea0003800000 */
[----:B------:R-:W-:Y:S01]  /*2a7c0*/  BPT.TRAP 0x1 ;  /* 0x000000040000795c */ /* 0x000fe20000300000 */
.L_x_2901:
[----:B------:R-:W-:Y:S05]  /*2a7d0*/  BSYNC B2 ;  /* 0x0000000000027941 */ /* 0x000fea0003800000 */
.L_x_2900:
[----:B------:R-:W-:Y:S01]  /*2a7e0*/  MOV R20, RZ ;  /* 0x000000ff00147202 */ /* 0x000fe20000000f00 */
[----:B------:R-:W-:Y:S01]  /*2a7f0*/  IMAD R7, R4, 0xa0, R0 ;  /* 0x000000a004077824 */ /* 0x000fe200078e0200 */
[----:B------:R-:W-:Y:S01]  /*2a800*/  UIADD3 UR4, UP0, UR40, 0x570, URZ ;  /* 0x0000057028047890 */ /* 0x000fe2000ff1e03f */
[----:B0-----:R-:W-:Y:S01]  /*2a810*/  IMAD R8, R31, 0x7800, R22 ;  /* 0x000078001f087824 */ /* 0x001fe200078e0216 */
[----:B------:R-:W-:Y:S01]  /*2a820*/  R2UR UR10, R20 ;  /* 0x00000000140a72ca */ /* 0x000fe200000e0000 */
[----:B------:R-:W-:Y:S01]  /*2a830*/  VIADD R7, R7, 0xffffff60 ;  /* 0xffffff6007077836 */ /* 0x000fe20000000000 */
[----:B------:R-:W-:Y:S01]  /*2a840*/  PLOP3.LUT P0, PT, PT, PT, PT, 0x80, 0x0 ;  /* 0x000000000000781c */ /* 0x000fe20003f0f070 */
[----:B-1----:R-:W-:Y:S01]  /*2a850*/  VIADD R6, R10, 0x33490 ;  /* 0x000334900a067836 */ /* 0x002fe20000000000 */
[----:B------:R-:W-:Y:S01]  /*2a860*/  UIADD3.X UR5, URZ, UR41, URZ, UP0, !UPT ;  /* 0x000000293f057290 */ /* 0x000fe200087fe43f */
[----:B------:R-:W-:Y:S01]  /*2a870*/  VIADD R11, R8, 0x24200 ;  /* 0x00024200080b7836 */ /* 0x000fe20000000000 */
[----:B------:R-:W-:Y:S01]  /*2a880*/  UMOV UR6, 0x0 ;  /* 0x0000000000067882 */ /* 0x000fe20000000000 */
[----:B------:R-:W-:-:S09]  /*2a890*/  UMOV UR7, 0x12f00000 ;  /* 0x12f0000000077882 */ /* 0x000fd20000000000 */
.L_x_2902:
        /* <DEDUP_REMOVED lines=10> */
[----:B------:R-:W-:Y:S01]  /*2a940*/  MOV R15, 0x40 ;  /* 0x00000040000f7802 */ /* 0x000fe20000000f00 */
[----:B------:R-:W-:Y:S01]  /*2a950*/  VIADD R11, R8, 0x26a00 ;  /* 0x00026a00080b7836 */ /* 0x000fe20000000000 */
[----:B------:R-:W-:Y:S01]  /*2a960*/  PLOP3.LUT P0, PT, PT, PT, PT, 0x80, 0x0 ;  /* 0x000000000000781c */ /* 0x000fe20003f0f070 */
[----:B------:R-:W-:Y:S01]  /*2a970*/  UMOV UR6, 0x0 ;  /* 0x0000000000067882 */ /* 0x000fe20000000000 */
[----:B------:R-:W-:Y:S01]  /*2a980*/  R2UR UR10, R15 ;  /* 0x000000000f0a72ca */ /* 0x000fe200000e0000 */
[----:B------:R-:W-:-:S14]  /*2a990*/  UMOV UR7, 0x12f00000 ;  /* 0x12f0000000077882 */ /* 0x000fdc0000000000 */
.L_x_2903:
        /* <DEDUP_REMOVED lines=16> */
.L_x_2904:
        /* <DEDUP_REMOVED lines=13> */
.L_x_3137:
[----:B------:R-:W-:Y:S05]  /*2ab70*/  BSYNC B2 ;  /* 0x0000000000027941 */ /* 0x000fea0003800000 */
.L_x_2905:
[----:B------:R-:W-:Y:S01]  /*2ab80*/  BSSY B2, `(.L_x_2907) ;  /* 0x000000b000027945 */ /* 0x000fe20003800000 */
[----:B------:R-:W-:Y:S01]  /*2ab90*/  MOV R12, 0x0 ;  /* 0x00000000000c7802 */ /* 0x000fe20000000f00 */
[----:B------:R-:W-:Y:S02]  /*2aba0*/  IMAD.MOV.U32 R13, RZ, RZ, 0x12f00000 ;  /* 0x12f00000ff0d7424 */ /* 0x000fe400078e00ff */
        /* <DEDUP_REMOVED lines=8> */
.L_x_2908:
[----:B------:R-:W-:Y:S05]  /*2ac30*/  BSYNC B2 ;  /* 0x0000000000027941 */ /* 0x000fea0003800000 */
.L_x_2907:
[----:B------:R-:W-:Y:S01]  /*2ac40*/  R2UR UR10, R20 ;  /* 0x00000000140a72ca */ /* 0x000fe200000e0000 */
[----:B------:R-:W-:Y:S01]  /*2ac50*/  UIADD3 UR4, UP0, UR40, 0x670, URZ ;  /* 0x0000067028047890 */ /* 0x000fe2000ff1e03f */
[----:B------:R-:W-:Y:S01]  /*2ac60*/  R2UR UR6, R12 ;  /* 0x000000000c0672ca */ /* 0x000fe200000e0000 */
[----:B0-2---:R-:W-:Y:S01]  /*2ac70*/  VIADD R10, R10, 0x334b0 ;  /* 0x000334b00a0a7836 */ /* 0x005fe20000000000 */
[----:B------:R-:W-:Y:S01]  /*2ac80*/  R2UR UR7, R13 ;  /* 0x000000000d0772ca */ /* 0x000fe200000e0000 */
[----:B------:R-:W-:Y:S01]  /*2ac90*/  UIADD3.X UR5, URZ, UR41, URZ, UP0, !UPT ;  /* 0x000000293f057290 */ /* 0x000fe200087fe43f */
[----:B------:R-:W-:Y:S02]  /*2aca0*/  PLOP3.LUT P0, PT, PT, PT, PT, 0x80, 0x0 ;  /* 0x000000000000781c */ /* 0x000fe40003f0f070 */
[----:B------:R-:W-:-:S11]  /*2acb0*/  IADD3 R6, R8, 0xf200, RZ ;  /* 0x0000f20008067810 */ /* 0x000fd60007ffe0ff */
.L_x_2909:
        /* <DEDUP_REMOVED lines=15> */
.L_x_2910:
        /* <DEDUP_REMOVED lines=15> */
.L_x_2911:
        /* <DEDUP_REMOVED lines=10> */
.L_x_2897:
[----:B------:R-:W-:Y:S05]  /*2af40*/  BSYNC B1 ;  /* 0x0000000000017941 */ /* 0x000fea0003800000 */
.L_x_2896:
[----:B------:R-:W-:Y:S01]  /*2af50*/  IADD3 R10, R4, -0x2, RZ ;  /* 0xfffffffe040a7810 */ /* 0x000fe20007ffe0ff */
[----:B------:R-:W-:Y:S01]  /*2af60*/  VIADD R31, R31, 0x1 ;  /* 0x000000011f1f7836 */ /* 0x000fe20000000000 */
[----:B------:R-:W-:Y:S02]  /*2af70*/  PLOP3.LUT P0, PT, PT, PT, PT, 0x8, 0x0 ;  /* 0x000000000000781c */ /* 0x000fe40003f0e170 */
[----:B------:R-:W-:Y:S02]  /*2af80*/  ISETP.GE.AND P2, PT, R10, R5, PT ;  /* 0x000000050a00720c */ /* 0x000fe40003f46270 */
[----:B------:R-:W-:-:S04]  /*2af90*/  ISETP.NE.AND P1, PT, R31, 0x2, PT ;  /* 0x000000021f00780c */ /* 0x000fc80003f25270 */
[----:B------:R-:W-:Y:S02]  /*2afa0*/  SEL R4, RZ, 0x1, P1 ;  /* 0x00000001ff047807 */ /* 0x000fe40000800000 */
[----:B------:R-:W-:Y:S02]  /*2afb0*/  SEL R31, R31, RZ, P1 ;  /* 0x000000ff1f1f7207 */ /* 0x000fe40000800000 */
[----:B------:R-:W-:-:S03]  /*2afc0*/  LOP3.LUT R34, R34, R4, RZ, 0x3c, !PT ;  /* 0x0000000422227212 */ /* 0x000fc600078e3cff */
[----:B------:R-:W-:Y:S05]  /*2afd0*/  @!P2 BRA `(.L_x_2890) ;  /* 0x000000080050a947 */ /* 0x000fea0003800000 */
.L_x_2928:
[----:B------:R-:W-:Y:S05]  /*2afe0*/  YIELD ;  /* 0x0000000000007946 */ /* 0x000fea0003800000 */
[----:B------:R-:W-:Y:S04]  /*2aff0*/  BSSY B1, `(.L_x_2912) ;  /* 0x000008a000017945 */ /* 0x000fe80003800000 */
[----:B------:R-:W-:Y:S05]  /*2b000*/  @!P6 BRA `(.L_x_2913) ;  /* 0x000000080020e947 */ /* 0x000fea0003800000 */
[----:B------:R-:W-:Y:S01]  /*2b010*/  IMAD R9, R31, 0x8, R22 ;  /* 0x000000081f097824 */ /* 0x000fe200078e0216 */
[----:B0-----:R-:W-:Y:S01]  /*2b020*/  SHF.L.U32 R8, R34, 0x1f, RZ ;  /* 0x0000001f22087819 */ /* 0x001fe200000006ff */
[----:B------:R-:W0:Y:S01]  /*2b030*/  S2R R4, SR_TID.X ;  /* 0x0000000000047919 */ /* 0x000e220000002100 */
[----:B------:R-:W-:Y:S02]  /*2b040*/  BSSY B2, `(.L_x_2914) ;  /* 0x0000005000027945 */ /* 0x000fe40003800000 */
[----:B------:R-:W2:Y:S01]  /*2b050*/  SYNCS.PHASECHK.TRANS64.TRYWAIT P1, [R9+URZ+0x334a0], R8 ;  /* 0x0334a008090075a7 */ /* 0x000ea2000802017f */
[----:B0-----:R-:W-:-:S04]  /*2b060*/  LOP3.LUT R4, R4, 0x7f, RZ, 0xc0, !PT ;  /* 0x0000007f04047812 */ /* 0x001fc800078ec0ff */
[----:B------:R-:W-:Y:S01]  /*2b070*/  ISETP.NE.AND P2, PT, R4, RZ, PT ;  /* 0x000000ff0400720c */ /* 0x000fe20003f45270 */
[----:B--2---:R-:W-:-:S12]  /*2b080*/  @!P1 BRA `(.L_x_2915) ;  /* 0x0000009000309947 */ /* 0x004fd80003800000 */
.L_x_3138:
[----:B------:R-:W-:Y:S05]  /*2b090*/  BSYNC B2 ;  /* 0x0000000000027941 */ /* 0x000fea0003800000 */
.L_x_2914:
[----:B------:R-:W-:Y:S04]  /*2b0a0*/  BSSY B2, `(.L_x_2916) ;  /* 0x0000009000027945 */ /* 0x000fe80003800000 */
[----:B------:R-:W-:Y:S05]  /*2b0b0*/  @P2 BRA `(.L_x_2917) ;  /* 0x00000000001c2947 */ /* 0x000fea0003800000 */
[----:B------:R-:W1:Y:S02]  /*2b0c0*/  S2R R4, SR_TID.X ;  /* 0x0000000000047919 */ /* 0x000e640000002100 */
[----:B-1----:R-:W-:Y:S01]  /*2b0d0*/  LOP3.LUT R6, R4, 0x1f, RZ, 0xc0, !PT ;  /* 0x0000001f04067812 */ /* 0x002fe200078ec0ff */
[----:B------:R-:W-:-:S03]  /*2b0e0*/  IMAD.MOV.U32 R4, RZ, RZ, 0x7800 ;  /* 0x00007800ff047424 */ /* 0x000fc600078e00ff */
[----:B------:R-:W-:Y:S01]  /*2b0f0*/  ISETP.NE.AND P1, PT, R6, RZ, PT ;  /* 0x000000ff0600720c */ /* 0x000fe20003f25270 */
[----:B------:R2:W-:-:S12]  /*2b100*/  SYNCS.ARRIVE.TRANS64 RZ, [R9+URZ+0x33490], R4 ;  /* 0x0334900409ff79a7 */ /* 0x0005d8000800003f */
[----:B--2---:R-:W-:Y:S05]  /*2b110*/  @!P1 BRA `(.L_x_2917) ;  /* 0x0000000000049947 */ /* 0x004fea0003800000 */
[----:B------:R-:W-:Y:S01]  /*2b120*/  BPT.TRAP 0x1 ;  /* 0x000000040000795c */ /* 0x000fe20000300000 */
.L_x_2917:
[----:B------:R-:W-:Y:S05]  /*2b130*/  BSYNC B2 ;  /* 0x0000000000027941 */ /* 0x000fea0003800000 */
.L_x_2916:
[----:B------:R-:W-:Y:S01]  /*2b140*/  IMAD.MOV.U32 R14, RZ, RZ, RZ ;  /* 0x000000ffff0e7224 */ /* 0x000fe200078e00ff */
[----:B------:R-:W-:Y:S01]  /*2b150*/  UIADD3 UR4, UP0, UR40, 0x570, URZ ;  /* 0x0000057028047890 */ /* 0x000fe2000ff1e03f */
[----:B------:R-:W-:Y:S01]  /*2b160*/  IMAD R7, R31, 0x7800, R22 ;  /* 0x000078001f077824 */ /* 0x000fe200078e0216 */
[----:B------:R-:W-:Y:S01]  /*2b170*/  PLOP3.LUT P1, PT, PT, PT, PT, 0x80, 0x0 ;  /* 0x000000000000781c */ /* 0x000fe20003f2f070 */
[----:B-1----:R-:W-:Y:S01]  /*2b180*/  IMAD R6, R10, 0xa0, R0 ;  /* 0x000000a00a067824 */ /* 0x002fe200078e0200 */
[----:B------:R-:W-:Y:S01]  /*2b190*/  R2UR UR10, R14 ;  /* 0x000000000e0a72ca */ /* 0x000fe200000e0000 */
[----:B------:R-:W-:Y:S01]  /*2b1a0*/  VIADD R11, R7, 0x24200 ;  /* 0x00024200070b7836 */ /* 0x000fe20000000000 */
[----:B------:R-:W-:Y:S01]  /*2b1b0*/  IADD3 R4, R9, 0x33490, RZ ;  /* 0x0003349009047810 */ /* 0x000fe20007ffe0ff */
[----:B------:R-:W-:Y:S01]  /*2b1c0*/  UIADD3.X UR5, URZ, UR41, URZ, UP0, !UPT ;  /* 0x000000293f057290 */ /* 0x000fe200087fe43f */
[----:B------:R-:W-:Y:S01]  /*2b1d0*/  UMOV UR6, 0x0 ;  /* 0x0000000000067882 */ /* 0x000fe20000000000 */
[----:B------:R-:W-:-:S10]  /*2b1e0*/  UMOV UR7, 0x12f00000 ;  /* 0x12f0000000077882 */ /* 0x000fd40000000000 */
.L_x_2918:
        /* <DEDUP_REMOVED lines=16> */
.L_x_2919:
        /* <DEDUP_REMOVED lines=16> */
.L_x_2920:
        /* <DEDUP_REMOVED lines=13> */
.L_x_3139:
[----:B------:R-:W-:Y:S05]  /*2b4c0*/  BSYNC B2 ;  /* 0x0000000000027941 */ /* 0x000fea0003800000 */
.L_x_2921:
[----:B------:R-:W-:Y:S01]  /*2b4d0*/  BSSY B2, `(.L_x_2923) ;  /* 0x000000b000027945 */ /* 0x000fe20003800000 */
[----:B------:R-:W-:Y:S02]  /*2b4e0*/  IMAD.MOV.U32 R12, RZ, RZ, 0x0 ;  /* 0x00000000ff0c7424 */ /* 0x000fe400078e00ff */
[----:B------:R-:W-:Y:S01]  /*2b4f0*/  IMAD.MOV.U32 R13, RZ, RZ, 0x12f00000 ;  /* 0x12f00000ff0d7424 */ /* 0x000fe200078e00ff */
[----:B------:R-:W-:Y:S06]  /*2b500*/  @P2 BRA `(.L_x_2924) ;  /* 0x00000000001c2947 */ /* 0x000fec0003800000 */
[----:B------:R-:W2:Y:S02]  /*2b510*/  S2R R4, SR_TID.X ;  /* 0x0000000000047919 */ /* 0x000ea40000002100 */
[----:B--2---:R-:W-:Y:S02]  /*2b520*/  LOP3.LUT R11, R4, 0x1f, RZ, 0xc0, !PT ;  /* 0x0000001f040b7812 */ /* 0x004fe400078ec0ff */
[----:B------:R-:W-:Y:S02]  /*2b530*/  MOV R4, 0x7800 ;  /* 0x0000780000047802 */ /* 0x000fe40000000f00 */
[----:B------:R-:W-:Y:S02]  /*2b540*/  ISETP.NE.AND P1, PT, R11, RZ, PT ;  /* 0x000000ff0b00720c */ /* 0x000fe40003f25270 */
[----:B------:R2:W-:Y:S11]  /*2b550*/  SYNCS.ARRIVE.TRANS64 RZ, [R9+URZ+0x334b0], R4 ;  /* 0x0334b00409ff79a7 */ /* 0x0005f6000800003f */
[----:B--2---:R-:W-:Y:S05]  /*2b560*/  @!P1 BRA `(.L_x_2924) ;  /* 0x0000000000049947 */ /* 0x004fea0003800000 */
[----:B------:R-:W-:Y:S01]  /*2b570*/  BPT.TRAP 0x1 ;  /* 0x000000040000795c */ /* 0x000fe20000300000 */
.L_x_2924:
[----:B------:R-:W-:Y:S05]  /*2b580*/  BSYNC B2 ;  /* 0x0000000000027941 */ /* 0x000fea0003800000 */
.L_x_2923:
        /* <DEDUP_REMOVED lines=8> */
.L_x_2925:
        /* <DEDUP_REMOVED lines=15> */
.L_x_2926:
        /* <DEDUP_REMOVED lines=15> */
.L_x_2927:
        /* <DEDUP_REMOVED lines=10> */
.L_x_2913:
[----:B------:R-:W-:Y:S05]  /*2b890*/  BSYNC B1 ;  /* 0x0000000000017941 */ /* 0x000fea0003800000 */
.L_x_2912:
        /* <DEDUP_REMOVED lines=8> */
.L_x_2890:
[----:B------:R-:W-:Y:S05]  /*2b920*/  BSYNC B0 ;  /* 0x0000000000007941 */ /* 0x000fea0003800000 */
.L_x_2889:
[----:B------:R-:W2:Y:S01]  /*2b930*/  LDC R0, c[0x0][0x448] ;  /* 0x00011200ff007b82 */ /* 0x000ea20000000800 */
[----:B------:R-:W-:Y:S01]  /*2b940*/  LEA R3, R17, 0x7f, 0x7 ;  /* 0x0000007f11037811 */ /* 0x000fe200078e38ff */
[----:B------:R-:W-:Y:S06]  /*2b950*/  @!P0 WARPSYNC.ALL ;  /* 0x0000000000008948 */ /* 0x000fec0003800000 */
[----:B------:R-:W-:Y:S01]  /*2b960*/  @!P0 BAR.SYNC.DEFER_BLOCKING 0xc, 0x180 ;  /* 0x0306000000008b1d */ /* 0x000fe20000010000 */
[----:B--2---:R-:W-:-:S13]  /*2b970*/  ISETP.NE.AND P1, PT, R0, 0x1, PT ;  /* 0x000000010000780c */ /* 0x004fda0003f25270 */
[----:B------:R-:W2:Y:S08]  /*2b980*/  @P1 LDC R4, c[0x0][0x44c] ;  /* 0x00011300ff041b82 */ /* 0x000eb00000000800 */
[----:B------:R-:W3:Y:S01]  /*2b990*/  @P1 LDC R0, c[0x0][0x450] ;  /* 0x00011400ff001b82 */ /* 0x000ee20000000800 */
[----:B--2---:R-:W-:-:S05]  /*2b9a0*/  @P1 IMAD.HI.U32 R4, R3, R4, RZ ;  /* 0x0000000403041227 */ /* 0x004fca00078e00ff */
[----:B---3--:R-:W-:-:S05]  /*2b9b0*/  @P1 SHF.R.U32.HI R3, RZ, R0, R4 ;  /* 0x00000000ff031219 */ /* 0x008fca0000011604 */
[----:B------:R-:W-:-:S04]  /*2b9c0*/  IMAD.IADD R3, R2, 0x1, R3 ;  /* 0x0000000102037824 */ /* 0x000fc800078e0203 */
[----:B------:R-:W-:-:S05]  /*2b9d0*/  IMAD.HI R3, R3, 0x66666667, RZ ;  /* 0x6666666703037827 */ /* 0x000fca00078e02ff */
[----:B------:R-:W-:-:S04]  /*2b9e0*/  SHF.R.U32.HI R0, RZ, 0x1f, R3 ;  /* 0x0000001fff007819 */ /* 0x000fc80000011603 */
[----:B------:R-:W-:-:S04]  /*2b9f0*/  LEA.HI.SX32 R3, R3, R0, 0x1a ;  /* 0x0000000003037211 */ /* 0x000fc800078fd2ff */
[----:B------:R-:W-:-:S04]  /*2ba00*/  VIMNMX R30, R30, R3, PT ;  /* 0x000000031e1e7248 */ /* 0x000fc80003fe0100 */
[----:B------:R-:W-:-:S13]  /*2ba10*/  ISETP.GT.AND P0, PT, R30, RZ, PT ;  /* 0x000000ff1e00720c */ /* 0x000fda0003f04270 */
[----:B------:R-:W-:Y:S05]  /*2ba20*/  @P0 BRA `(.L_x_2929) ;  /* 0x0000000000440947 */ /* 0x000fea0003800000 */
[----:B-1----:R-:W1:Y:S02]  /*2ba30*/  S2R R6, SR_TID.X ;  /* 0x0000000000067919 */ /* 0x002e640000002100 */
[----:B-1----:R-:W-:-:S04]  /*2ba40*/  LOP3.LUT R6, R6, 0x7f, RZ, 0xc0, !PT ;  /* 0x0000007f06067812 */ /* 0x002fc800078ec0ff */
[----:B------:R-:W-:-:S13]  /*2ba50*/  ISETP.NE.AND P0, PT, R6, RZ, PT ;  /* 0x000000ff0600720c */ /* 0x000fda0003f05270 */
[----:B------:R-:W-:Y:S05]  /*2ba60*/  @P0 BRA `(.L_x_2930) ;  /* 0x0000004800480947 */ /* 0x000fea0003800000 */
[----:B------:R-:W1:Y:S01]  /*2ba70*/  S2R R5, SR_LANEID ;  /* 0x0000000000057919 */ /* 0x000e620000000000 */
[----:B------:R-:W-:Y:S01]  /*2ba80*/  VOTEU.ANY UR4, UPT, PT ;  /* 0x0000000000047886 */ /* 0x000fe200038e0100 */
[----:B------:R-:W2:Y:S01]  /*2ba90*/  LDC.64 R2, c[0x0][0xc60] ;  /* 0x00031800ff027b82 */ /* 0x000ea20000000a00 */
[----:B------:R-:W1:Y:S02]  /*2baa0*/  FLO.U32 R0, UR4 ;  /* 0x0000000400007d00 */ /* 0x000e6400080e0000 */
[----:B-1----:R-:W-:-:S06]  /*2bab0*/  ISETP.EQ.U32.AND P0, PT, R0, R5, PT ;  /* 0x000000050000720c */ /* 0x002fcc0003f02070 */
[----:B------:R-:W2:Y:S07]  /*2bac0*/  POPC R5, UR4 ;  /* 0x0000000400057d09 */ /* 0x000eae0008000000 */
[----:B--2---:R-:W2:Y:S01]  /*2bad0*/  @P0 ATOMG.E.ADD.STRONG.GPU PT, R3, desc[UR54][R2.64], R5 ;  /* 0x00000005020309a8 */ /* 0x004ea200081ee1f6 */
[----:B------:R-:W1:Y:S02]  /*2bae0*/  S2R R4, SR_LTMASK ;  /* 0x0000000000047919 */ /* 0x000e640000003900 */
[----:B-1----:R-:W-:-:S04]  /*2baf0*/  LOP3.LUT R4, R4, UR4, RZ, 0xc0, !PT ;  /* 0x0000000404047c12 */ /* 0x002fc8000f8ec0ff */
[----:B------:R-:W1:Y:S01]  /*2bb00*/  POPC R7, R4 ;  /* 0x0000000400077309 */ /* 0x000e620000000000 */
[----:B--2---:R-:W1:Y:S02]  /*2bb10*/  SHFL.IDX PT, R0, R3, R0, 0x1f ;  /* 0x00001f0003007589 */ /* 0x004e6400000e0000 */
[----:B-1----:R-:W-:Y:S01]  /*2bb20*/  IADD3 R16, R0, UR38, R7 ;  /* 0x0000002600107c10 */ /* 0x002fe2000fffe007 */
[----:B------:R-:W-:Y:S06]  /*2bb30*/  BRA `(.L_x_2930) ;  /* 0x0000004800147947 */ /* 0x000fec0003800000 */
.L_x_2929:
[----:B------:R-:W-:Y:S01]  /*2bb40*/  IADD3 R0, R22, 0x24200, RZ ;  /* 0x0002420016007810 */ /* 0x000fe20007ffe0ff */
[----:B------:R-:W-:Y:S03]  /*2bb50*/  BSSY B6, `(.L_x_2931) ;  /* 0x0000013000067945 */ /* 0x000fe60003800000 */
        /* <DEDUP_REMOVED lines=8> */
[----:B------:R-:W2:Y:S01]  /*2bbe0*/  LDC.64 R2, c[0x4][R2] ;  /* 0x0100000002027b82 */ /* 0x000ea20000000a00 */
[----:B------:R-:W-:Y:S01]  /*2bbf0*/  IMAD.U32 R5, RZ, RZ, UR7 ;  /* 0x00000007ff057e24 */ /* 0x000fe2000f8e00ff */
[----:B------:R-:W-:Y:S01]  /*2bc00*/  MOV R12, 0x1 ;  /* 0x00000001000c7802 */ /* 0x000fe20000000f00 */
[----:B-1----:R-:W-:Y:S02]  /*2bc10*/  IMAD.U32 R6, RZ, RZ, UR8 ;  /* 0x00000008ff067e24 */ /* 0x002fe4000f8e00ff */
[----:B------:R-:W-:-:S02]  /*2bc20*/  IMAD.U32 R10, RZ, RZ, UR4 ;  /* 0x00000004ff0a7e24 */ /* 0x000fc4000f8e00ff */
[----:B------:R-:W-:Y:S02]  /*2bc30*/  IMAD.U32 R11, RZ, RZ, UR5 ;  /* 0x00000005ff0b7e24 */ /* 0x000fe4000f8e00ff */
[----:B0-----:R-:W-:Y:S02]  /*2bc40*/  IMAD.MOV.U32 R8, RZ, RZ, 0x70 ;  /* 0x00000070ff087424 */ /* 0x001fe400078e00ff */
[----:B------:R-:W-:-:S07]  /*2bc50*/  IMAD.MOV.U32 R13, RZ, RZ, RZ ;  /* 0x000000ffff0d7224 */ /* 0x000fce00078e00ff */
[----:B------:R-:W-:-:S07]  /*2bc60*/  LEPC R20, `(.L_x_2932) ;  /* 0x000000001014794e */ /* 0x000fce0000000000 */
[----:B--2---:R-:W-:Y:S05]  /*2bc70*/  CALL.ABS.NOINC R2 ;  /* 0x0000000002007343 */ /* 0x004fea0003c00000 */
.L_x_2932:
[----:B------:R-:W-:Y:S05]  /*2bc80*/  BSYNC B6 ;  /* 0x0000000000067941 */ /* 0x000fea0003800000 */
.L_x_2931:
[----:B------:R-:W2:Y:S01]  /*2bc90*/  LDL.LU R35, [R1+0x44] ;  /* 0x0000440001237983 */ /* 0x000ea20000300800 */
[----:B------:R-:W-:Y:S01]  /*2bca0*/  VIADD R0, R22, 0xf200 ;  /* 0x0000f20016007836 */ /* 0x000fe20000000000 */
[----:B------:R-:W-:Y:S04]  /*2bcb0*/  BSSY B6, `(.L_x_2933) ;  /* 0x0000016000067945 */ /* 0x000fe80003800000 */
[----:B------:R-:W-:Y:S02]  /*2bcc0*/  LOP3.LUT P0, RZ, R0, 0x1bf, RZ, 0xc0, !PT ;  /* 0x000001bf00ff7812 */ /* 0x000fe4000780c0ff */
[----:B--2---:R-:W-:-:S11]  /*2bcd0*/  LOP3.LUT R35, R35, 0xfffffffe, RZ, 0xc0, !PT ;  /* 0xfffffffe23237812 */ /* 0x004fd600078ec0ff */
[----:B------:R-:W-:-:S05]  /*2bce0*/  @P0 LOP3.LUT R35, R35, 0x1, RZ, 0xfc, !PT ;  /* 0x0000000123230812 */ /* 0x000fca00078efcff */
[----:B------:R2:W-:Y:S01]  /*2bcf0*/  STL [R1+0x44], R35 ;  /* 0x0000442301007387 */ /* 0x0005e20000100800 */
[----:B------:R-:W-:Y:S05]  /*2bd00*/  @!P0 BRA `(.L_x_2934) ;  /* 0x0000000000408947 */ /* 0x000fea0003800000 */
[----:B------:R-:W-:Y:S01]  /*2bd10*/  MOV R2, 0x0 ;  /* 0x0000000000027802 */ /* 0x000fe20000000f00 */
[----:B------:R-:W-:Y:S01]  /*2bd20*/  ULDC.64 UR6, c[0x4][0xc0] ;  /* 0x0100300000067ab9 */ /* 0x000fe20000000a00 */
[----:B------:R-:W-:Y:S01]  /*2bd30*/  ULDC.64 UR8, c[0x4][0xc8] ;  /* 0x0100320000087ab9 */ /* 0x000fe20000000a00 */
[----:B------:R-:W-:Y:S01]  /*2bd40*/  ULDC.64 UR4, c[0x4][0x10] ;  /* 0x0100040000047ab9 */ /* 0x000fe20000000a00 */
[----:B------:R-:W-:Y:S01]  /*2bd50*/  IMAD.U32 R4, RZ, RZ, UR6 ;  /* 0x00000006ff047e24 */ /* 0x000fe2000f8e00ff */
[----:B------:R-:W-:Y:S01]  /*2bd60*/  MOV R5, UR7 ;  /* 0x0000000700057c02 */ /* 0x000fe20008000f00 */
[----:B------:R-:W3:Y:S01]  /*2bd70*/  LDC.64 R2, c[0x4][R2] ;  /* 0x0100000002027b82 */ /* 0x000ee20000000a00 */
[----:B-1----:R-:W-:Y:S01]  /*2bd80*/  IMAD.U32 R6, RZ, RZ, UR8 ;  /* 0x00000008ff067e24 */ /* 0x002fe2000f8e00ff */
[----:B------:R-:W-:Y:S01]  /*2bd90*/  MOV R11, UR5 ;  /* 0x00000005000b7c02 */ /* 0x000fe20008000f00 */
[----:B------:R-:W-:Y:S02]  /*2bda0*/  IMAD.U32 R7, RZ, RZ, UR9 ;  /* 0x00000009ff077e24 */ /* 0x000fe4000f8e00ff */
[----:B------:R-:W-:-:S02]  /*2bdb0*/  IMAD.U32 R10, RZ, RZ, UR4 ;  /* 0x00000004ff0a7e24 */ /* 0x000fc4000f8e00ff */
[----:B0-----:R-:W-:Y:S02]  /*2bdc0*/  IMAD.MOV.U32 R8, RZ, RZ, 0x70 ;  /* 0x00000070ff087424 */ /* 0x001fe400078e00ff */
[----:B------:R-:W-:Y:S02]  /*2bdd0*/  IMAD.MOV.U32 R12, RZ, RZ, 0x1 ;  /* 0x00000001ff0c7424 */ /* 0x000fe400078e00ff */
[----:B------:R-:W-:-:S07]  /*2bde0*/  IMAD.MOV.U32 R13, RZ, RZ, RZ ;  /* 0x000000ffff0d7224 */ /* 0x000fce00078e00ff */
[----:B------:R-:W-:-:S07]  /*2bdf0*/  LEPC R20, `(.L_x_2934) ;  /* 0x000000001014794e */ /* 0x000fce0000000000 */
[----:B--23--:R-:W-:Y:S05]  /*2be00*/  CALL.ABS.NOINC R2 ;  /* 0x0000000002007343 */ /* 0x00cfea0003c00000 */
.L_x_2934:
[----:B------:R-:W-:Y:S05]  /*2be10*/  BSYNC B6 ;  /* 0x0000000000067941 */ /* 0x000fea0003800000 */
.L_x_2933:
        /* <DEDUP_REMOVED lines=19> */
[----:B--23--:R-:W-:Y:S05]  /*2bf50*/  CALL.ABS.NOINC R2 ;  /* 0x0000000002007343 */ /* 0x00cfea0003c00000 */
.L_x_2936:
[----:B------:R-:W-:Y:S05]  /*2bf60*/  BSYNC B6 ;  /* 0x0000000000067941 */ /* 0x000fea0003800000 */
.L_x_2935:
        /* <DEDUP_REMOVED lines=8> */
[----:B-1----:R-:W-:Y:S01]  /*2bff0*/  MOV R6, UR6 ;  /* 0x0000000600067c02 */ /* 0x002fe20008000f00 */
[----:B------:R-:W1:Y:S01]  /*2c000*/  LDC.64 R2, c[0x4][R2] ;  /* 0x0100000002027b82 */ /* 0x000e620000000a00 */
[----:B------:R-:W-:Y:S01]  /*2c010*/  IMAD.U32 R5, RZ, RZ, UR5 ;  /* 0x00000005ff057e24 */ /* 0x000fe2000f8e00ff */
[----:B0-----:R-:W-:Y:S01]  /*2c020*/  MOV R8, 0x70 ;  /* 0x0000007000087802 */ /* 0x001fe20000000f00 */
[----:B------:R-:W-:Y:S02]  /*2c030*/  IMAD.U32 R7, RZ, RZ, UR7 ;  /* 0x00000007ff077e24 */ /* 0x000fe4000f8e00ff */
[----:B------:R-:W-:-:S02]  /*2c040*/  IMAD.U32 R10, RZ, RZ, UR8 ;  /* 0x00000008ff0a7e24 */ /* 0x000fc4000f8e00ff */
[----:B------:R-:W-:Y:S02]  /*2c050*/  IMAD.U32 R11, RZ, RZ, UR9 ;  /* 0x00000009ff0b7e24 */ /* 0x000fe4000f8e00ff */
[----:B------:R-:W-:Y:S02]  /*2c060*/  IMAD.MOV.U32 R12, RZ, RZ, 0x1 ;  /* 0x00000001ff0c7424 */ /* 0x000fe400078e00ff */
[----:B------:R-:W-:-:S07]  /*2c070*/  IMAD.MOV.U32 R13, RZ, RZ, RZ ;  /* 0x000000ffff0d7224 */ /* 0x000fce00078e00ff */
[----:B------:R-:W-:-:S07]  /*2c080*/  LEPC R20, `(.L_x_2938) ;  /* 0x000000001014794e */ /* 0x000fce0000000000 */
[----:B-12---:R-:W-:Y:S05]  /*2c090*/  CALL.ABS.NOINC R2 ;  /* 0x0000000002007343 */ /* 0x006fea0003c00000 */
.L_x_2938:
[----:B------:R-:W-:Y:S05]  /*2c0a0*/  BSYNC B6 ;  /* 0x0000000000067941 */ /* 0x000fea0003800000 */
.L_x_2937:
[----:B------:R-:W3:Y:S01]  /*2c0b0*/  LDL R21, [R1] ;  /* 0x0000000001157983 */ /* 0x000ee20000100800 */
[----:B------:R-:W-:Y:S01]  /*2c0c0*/  ULDC.64 UR4, c[0x0][0x9f8] ;  /* 0x00027e0000047ab9 */ /* 0x000fe20000000a00 */
[----:B------:R-:W4:Y:S01]  /*2c0d0*/  LDC R11, c[0x0][0x430] ;  /* 0x00010c00ff0b7b82 */ /* 0x000f220000000800 */
[----:B------:R-:W-:Y:S01]  /*2c0e0*/  ISETP.NE.U32.AND P0, PT, RZ, UR4, PT ;  /* 0x00000004ff007c0c */ /* 0x000fe2000bf05070 */
[----:B------:R-:W0:Y:S03]  /*2c0f0*/  S2R R2, SR_TID.X ;  /* 0x0000000000027919 */ /* 0x000e260000002100 */
[----:B------:R-:W-:-:S13]  /*2c100*/  ISETP.NE.AND.EX P0, PT, RZ, UR5, PT, P0 ;  /* 0x00000005ff007c0c */ /* 0x000fda000bf05300 */
[----:B------:R-:W-:-:S04]  /*2c110*/  @P0 IADD3 R24, P1, R24, UR4, RZ ;  /* 0x0000000418180c10 */ /* 0x000fc8000ff3e0ff */
[----:B------:R-:W-:-:S05]  /*2c120*/  @P0 IADD3.X R25, R25, UR5, RZ, P1, !PT ;  /* 0x0000000519190c10 */ /* 0x000fca0008ffe4ff */
[----:B------:R-:W3:Y:S01]  /*2c130*/  @P0 LDG.E R32, desc[UR54][R24.64] ;  /* 0x0000003618200981 */ /* 0x000ee2000c1e1900 */
[----:B------:R-:W-:Y:S01]  /*2c140*/  IMAD.MOV.U32 R7, RZ, RZ, 0xa0 ;  /* 0x000000a0ff077424 */ /* 0x000fe200078e00ff */
[----:B----4-:R-:W-:Y:S01]  /*2c150*/  ISETP.NE.AND P0, PT, R11, 0x1, PT ;  /* 0x000000010b00780c */ /* 0x010fe20003f05270 */
[----:B------:R-:W4:Y:S02]  /*2c160*/  S2R R20, SR_TID.X ;  /* 0x0000000000147919 */ /* 0x000f240000002100 */
[----:B-1----:R-:W-:Y:S01]  /*2c170*/  IMAD R6, R30, R7, -0xa0 ;  /* 0xffffff601e067424 */ /* 0x002fe200078e0207 */
[----:B0-----:R-:W-:-:S04]  /*2c180*/  LOP3.LUT R2, R2, 0x7f, RZ, 0xc0, !PT ;  /* 0x0000007f02027812 */ /* 0x001fc800078ec0ff */
[----:B------:R-:W-:-:S05]  /*2c190*/  SHF.R.U32.HI R2, RZ, 0x2, R2 ;  /* 0x00000002ff027819 */ /* 0x000fca0000011602 */
[----:B------:R-:W0:Y:S08]  /*2c1a0*/  @P0 LDC R5, c[0x0][0x434] ;  /* 0x00010d00ff050b82 */ /* 0x000e300000000800 */
[----:B------:R-:W1:Y:S08]  /*2c1b0*/  @P0 LDC R3, c[0x0][0x438] ;  /* 0x00010e00ff030b82 */ /* 0x000e700000000800 */
[----:B------:R-:W1:Y:S01]  /*2c1c0*/  @P0 LDC R0, c[0x0][0x434] ;  /* 0x00010d00ff000b82 */ /* 0x000e620000000800 */
[----:B----4-:R-:W-:-:S04]  /*2c1d0*/  SHF.L.U32 R20, R20, 0x5, RZ ;  /* 0x0000000514147819 */ /* 0x010fc800000006ff */
[----:B------:R-:W-:Y:S02]  /*2c1e0*/  LOP3.LUT R20, R2, 0x60, R20, 0xf8, !PT ;  /* 0x0000006002147812 */ /* 0x000fe400078ef814 */
[----:B------:R-:W4:Y:S03]  /*2c1f0*/  S2R R2, SR_TID.X ;  /* 0x0000000000027919 */ /* 0x000f260000002100 */
[----:B------:R-:W-:Y:S02]  /*2c200*/  IMAD.IADD R4, R20, 0x1, R6 ;  /* 0x0000000114047824 */ /* 0x000fe400078e0206 */
[----:B------:R-:W2:Y:S03]  /*2c210*/  S2R R20, SR_TID.X ;  /* 0x0000000000147919 */ /* 0x000ea60000002100 */
[----:B------:R-:W-:-:S02]  /*2c220*/  ISETP.GE.AND P1, PT, R4, R26, PT ;  /* 0x0000001a0400720c */ /* 0x000fc40003f26270 */
[----:B----4-:R-:W-:-:S04]  /*2c230*/  LOP3.LUT R2, R2, 0x7f, RZ, 0xc0, !PT ;  /* 0x0000007f02027812 */ /* 0x010fc800078ec0ff */
[----:B------:R-:W-:Y:S01]  /*2c240*/  SHF.R.U32.HI R8, RZ, 0x2, R2 ;  /* 0x00000002ff087819 */ /* 0x000fe20000011602 */
[----:B--2---:R-:W-:Y:S01]  /*2c250*/  IMAD.SHL.U32 R20, R20, 0x20, RZ ;  /* 0x0000002014147824 */ /* 0x004fe200078e00ff */
[----:B------:R-:W2:Y:S04]  /*2c260*/  @P0 LDC R2, c[0x0][0x438] ;  /* 0x00010e00ff020b82 */ /* 0x000ea80000000800 */
[----:B------:R-:W-:-:S04]  /*2c270*/  LOP3.LUT R20, R8, 0x60, R20, 0xf8, !PT ;  /* 0x0000006008147812 */ /* 0x000fc800078ef814 */
[----:B------:R-:W-:-:S05]  /*2c280*/  LOP3.LUT R20, R20, 0x80, RZ, 0xfc, !PT ;  /* 0x0000008014147812 */ /* 0x000fca00078efcff */
[----:B------:R-:W-:Y:S01]  /*2c290*/  IMAD.IADD R6, R20, 0x1, R6 ;  /* 0x0000000114067824 */ /* 0x000fe200078e0206 */
[----:B------:R-:W-:Y:S01]  /*2c2a0*/  LOP3.LUT R35, R35, 0xfffffff7, RZ, 0xc0, !PT ;  /* 0xfffffff723237812 */ /* 0x000fe200078ec0ff */
[--C-:B---3--:R-:W-:Y:S02]  /*2c2b0*/  IMAD.IADD R10, R4, 0x1, R21.reuse ;  /* 0x00000001040a7824 */ /* 0x108fe400078e0215 */
[----:B------:R-:W-:Y:S02]  /*2c2c0*/  IMAD.IADD R8, R6, 0x1, R21 ;  /* 0x0000000106087824 */ /* 0x000fe400078e0215 */
[----:B0-----:R-:W-:Y:S01]  /*2c2d0*/  @P0 IMAD.HI.U32 R5, R10, R5, RZ ;  /* 0x000000050a050227 */ /* 0x001fe200078e00ff */
[----:B------:R-:W-:-:S04]  /*2c2e0*/  MOV R9, R10 ;  /* 0x0000000a00097202 */ /* 0x000fc80000000f00 */
[----:B-1----:R-:W-:Y:S01]  /*2c2f0*/  @P0 SHF.R.U32.HI R9, RZ, R3, R5 ;  /* 0x00000003ff090219 */ /* 0x002fe20000011605 */
[----:B------:R-:W-:Y:S01]  /*2c300*/  @P0 IMAD.HI.U32 R3, R8, R0, RZ ;  /* 0x0000000008030227 */ /* 0x000fe200078e00ff */
[----:B------:R-:W0:Y:S02]  /*2c310*/  @!P1 LDC.64 R4, c[0x0][0x418] ;  /* 0x00010600ff049b82 */ /* 0x000e240000000a00 */
[----:B------:R-:W-:Y:S01]  /*2c320*/  @!P1 SHF.R.S32.HI R7, RZ, 0x1f, R9 ;  /* 0x0000001fff079819 */ /* 0x000fe20000011409 */
[----:B------:R-:W-:Y:S01]  /*2c330*/  IMAD.MOV.U32 R0, RZ, RZ, R8 ;  /* 0x000000ffff007224 */ /* 0x000fe200078e0008 */
[----:B--2---:R-:W-:Y:S02]  /*2c340*/  @P0 SHF.R.U32.HI R0, RZ, R2, R3 ;  /* 0x00000002ff000219 */ /* 0x004fe40000011603 */
[----:B------:R-:W-:Y:S02]  /*2c350*/  ISETP.GE.AND P0, PT, R6, R26, PT ;  /* 0x0000001a0600720c */ /* 0x000fe40003f06270 */
[----:B------:R-:W1:Y:S01]  /*2c360*/  @!P1 LDC.64 R2, c[0x0][0x428] ;  /* 0x00010a00ff029b82 */ /* 0x000e620000000a00 */
[----:B------:R-:W-:-:S02]  /*2c370*/  @!P1 MOV R6, R9 ;  /* 0x0000000900069202 */ /* 0x000fc40000000f00 */
[----:B------:R-:W-:Y:S02]  /*2c380*/  ISETP.GT.U32.OR P0, PT, R20, 0x9f, P0 ;  /* 0x0000009f1400780c */ /* 0x000fe40000704470 */
        /* <DEDUP_REMOVED lines=11> */
[----:B------:R-:W-:-:S04]  /*2c440*/  IMAD.MOV R5, RZ, RZ, -R9 ;  /* 0x000000ffff057224 */ /* 0x000fc800078e0a09 */
[----:B------:R-:W-:-:S03]  /*2c450*/  IMAD R5, R11, R5, R10 ;  /* 0x000000050b057224 */ /* 0x000fc600078e020a */
[----:B------:R-:W1:Y:S01]  /*2c460*/  LDC R9, c[0x0][0x2f4] ;  /* 0x0000bd00ff097b82 */ /* 0x000e620000000800 */
[-C--:B0-----:R-:W-:Y:S02]  /*2c470*/  @!P0 IMAD R4, R14, R2.reuse, RZ ;  /* 0x000000020e048224 */ /* 0x081fe400078e02ff */
[----:B------:R-:W-:-:S04]  /*2c480*/  @!P0 IMAD.WIDE.U32 R6, R32, R2, R6 ;  /* 0x0000000220068225 */ /* 0x000fc800078e0006 */
[----:B------:R-:W-:Y:S02]  /*2c490*/  @!P0 IMAD R4, R32, R3, R4 ;  /* 0x0000000320048224 */ /* 0x000fe400078e0204 */
[----:B------:R-:W0:Y:S03]  /*2c4a0*/  @!P0 LDC.64 R2, c[0x0][0x418] ;  /* 0x00010600ff028b82 */ /* 0x000e260000000a00 */
[----:B------:R-:W-:Y:S01]  /*2c4b0*/  @!P0 IADD3 R4, R4, R7, RZ ;  /* 0x0000000704048210 */ /* 0x000fe20007ffe0ff */
[----:B------:R-:W-:Y:S01]  /*2c4c0*/  IMAD.U32 R10, RZ, RZ, UR39 ;  /* 0x00000027ff0a7e24 */ /* 0x000fe2000f8e00ff */
[----:B0-----:R-:W-:-:S04]  /*2c4d0*/  @!P0 LEA R2, P2, R6, R2, 0x2 ;  /* 0x0000000206028211 */ /* 0x001fc800078410ff */
[----:B------:R-:W-:Y:S02]  /*2c4e0*/  @!P0 LEA.HI.X R3, R6, R3, R4, 0x2, P2 ;  /* 0x0000000306038211 */ /* 0x000fe400010f1404 */
[----:B------:R-:W-:Y:S02]  /*2c4f0*/  CS2R R6, SRZ ;  /* 0x0000000000067805 */ /* 0x000fe4000001ff00 */
[----:B------:R-:W-:-:S04]  /*2c500*/  ISETP.GT.U32.AND P2, PT, R20, 0x9f, PT ;  /* 0x0000009f1400780c */ /* 0x000fc80003f44070 */
[----:B------:R0:W5:Y:S01]  /*2c510*/  @!P1 LDG.E R6, desc[UR54][R12.64] ;  /* 0x000000360c069981 */ /* 0x000162000c1e1900 */
[-C--:B-1----:R-:W-:Y:S02]  /*2c520*/  ISETP.GE.AND P1, PT, R36, R9.reuse, PT ;  /* 0x000000092400720c */ /* 0x082fe40003f26270 */
[----:B------:R-:W-:Y:S01]  /*2c530*/  ISETP.NE.AND P3, PT, R10, 0x3, PT ;  /* 0x000000030a00780c */ /* 0x000fe20003f65270 */
[----:B------:R0:W5:Y:S01]  /*2c540*/  @!P0 LDG.E R7, desc[UR54][R2.64] ;  /* 0x0000003602078981 */ /* 0x000162000c1e1900 */
[----:B--2---:R-:W-:Y:S01]  /*2c550*/  LOP3.LUT R14, R36, 0x40, RZ, 0xfc, !PT ;  /* 0x00000040240e7812 */ /* 0x004fe200078efcff */
[----:B------:R-:W-:Y:S01]  /*2c560*/  UMOV UR4, 0xffffffff ;  /* 0xffffffff00047882 */ /* 0x000fe20000000000 */
[----:B------:R-:W-:Y:S02]  /*2c570*/  IMAD.MOV R0, RZ, RZ, -R0 ;  /* 0x000000ffff007224 */ /* 0x000fe400078e0a00 */
[----:B------:R-:W-:Y:S02]  /*2c580*/  @P2 LOP3.LUT R35, R35, 0x8, RZ, 0xfc, !PT ;  /* 0x0000000823232812 */ /* 0x000fe400078efcff */
[----:B------:R-:W-:Y:S01]  /*2c590*/  ISETP.GE.AND P0, PT, R14, R9, PT ;  /* 0x000000090e00720c */ /* 0x000fe20003f06270 */
[----:B------:R-:W-:Y:S01]  /*2c5a0*/  IMAD R8, R11, R0, R8 ;  /* 0x000000000b087224 */ /* 0x000fe200078e0208 */
[----:B------:R-:W-:-:S02]  /*2c5b0*/  LOP3.LUT R35, R35, 0xffffffef, RZ, 0xc0, !PT ;  /* 0xffffffef23237812 */ /* 0x000fc400078ec0ff */
        /* <DEDUP_REMOVED lines=8> */
[----:B------:R-:W-:-:S05]  /*2c640*/  @P0 LOP3.LUT R35, R35, 0x1, RZ, 0xfc, !PT ;  /* 0x0000000123230812 */ /* 0x000fca00078efcff */
[----:B------:R0:W-:Y:S01]  /*2c650*/  STL [R1+0x44], R35 ;  /* 0x0000442301007387 */ /* 0x0001e20000100800 */
[----:B------:R-:W-:Y:S05]  /*2c660*/  BRA.DIV UR4, `(.L_x_2939) ;  /* 0x0000007a04e07947 */ /* 0x000fea000b800000 */
.L_x_3142:
[----:B------:R-:W-:Y:S01]  /*2c670*/  SHF.R.S32.HI R37, RZ, 0x1f, R18 ;  /* 0x0000001fff257819 */ /* 0x000fe20000011412 */
[----:B------:R-:W-:Y:S01]  /*2c680*/  VIADD R9, R30, 0xffffffff ;  /* 0xffffffff1e097836 */ /* 0x000fe20000000000 */
[----:B------:R-:W-:Y:S06]  /*2c690*/  @!P3 BRA `(.L_x_2940) ;  /* 0x000000000004b947 */ /* 0x000fec0003800000 */
[----:B------:R-:W-:Y:S01]  /*2c6a0*/  BPT.TRAP 0x1 ;  /* 0x000000040000795c */ /* 0x000fe20000300000 */
.L_x_2940:
[----:B------:R-:W-:Y:S01]  /*2c6b0*/  LEA R0, R29, R22, 0x3 ;  /* 0x000000161d007211 */ /* 0x000fe200078e18ff */
[----:B------:R-:W-:Y:S01]  /*2c6c0*/  BSSY B0, `(.L_x_2941) ;  /* 0x0000006000007945 */ /* 0x000fe20003800000 */
[----:B0-----:R-:W-:Y:S02]  /*2c6d0*/  SHF.L.U32 R2, R33, 0x1f, RZ ;  /* 0x0000001f21027819 */ /* 0x001fe400000006ff */
[----:B------:R-:W-:Y:S02]  /*2c6e0*/  SHF.R.S32.HI R35, RZ, 0x1f, R5 ;  /* 0x0000001fff237819 */ /* 0x000fe40000011405 */
[----:B------:R-:W0:Y:S01]  /*2c6f0*/  SYNCS.PHASECHK.TRANS64.TRYWAIT P0, [R0+URZ+0x33480], R2 ;  /* 0x03348002000075a7 */ /* 0x000e22000800017f */
[----:B------:R1:W-:Y:S02]  /*2c700*/  STL [R1+0x24], R2 ;  /* 0x0000240201007387 */ /* 0x0003e40000100800 */
[----:B01----:R-:W-:Y:S05]  /*2c710*/  @!P0 BRA `(.L_x_2942) ;  /* 0x0000007800e88947 */ /* 0x003fea0003800000 */
.L_x_3143:
[----:B------:R-:W-:Y:S05]  /*2c720*/  BSYNC B0 ;  /* 0x0000000000007941 */ /* 0x000fea0003800000 */
.L_x_2941:
[----:B-----5:R-:W-:Y:S01]  /*2c730*/  SHF.R.S32.HI R10, RZ, 0x1f, R6 ;  /* 0x0000001fff0a7819 */ /* 0x020fe20000011406 */
[----:B------:R-:W-:Y:S01]  /*2c740*/  ULDC.64 UR4, c[0x0][0x328] ;  /* 0x0000ca0000047ab9 */ /* 0x000fe20000000a00 */
[----:B------:R-:W-:Y:S01]  /*2c750*/  ULDC.64 UR6, c[0x0][0x338] ;  /* 0x0000ce0000067ab9 */ /* 0x000fe20000000a00 */
[----:B------:R-:W-:Y:S01]  /*2c760*/  IMAD R4, R35, UR4, RZ ;  /* 0x0000000423047c24 */ /* 0x000fe2000f8e02ff */
[----:B------:R-:W-:Y:S01]  /*2c770*/  ULDC.64 UR8, c[0x0][0x330] ;  /* 0x0000cc0000087ab9 */ /* 0x000fe20000000a00 */
[----:B------:R1:W-:Y:S01]  /*2c780*/  STL [R1+0x20], R10 ;  /* 0x0000200a01007387 */ /* 0x0003e20000100800 */
[C---:B0-----:R-:W-:Y:S01]  /*2c790*/  IMAD.WIDE.U32 R2, R5.reuse, UR4, RZ ;  /* 0x0000000405027c25 */ /* 0x041fe2000f8e00ff */
[----:B------:R-:W-:Y:S02]  /*2c7a0*/  ULDC.64 UR10, c[0x0][0x318] ;  /* 0x0000c600000a7ab9 */ /* 0x000fe40000000a00 */
[----:B------:R-:W2:Y:S01]  /*2c7b0*/  LDL R13, [R1+0xc] ;  /* 0x00000c00010d7983 */ /* 0x000ea20000100800 */
[----:B------:R-:W-:-:S03]  /*2c7c0*/  IMAD R4, R5, UR5, R4 ;  /* 0x0000000505047c24 */ /* 0x000fc6000f8e0204 */
[----:B------:R-:W3:Y:S01]  /*2c7d0*/  LDL.LU R12, [R1+0x44] ;  /* 0x00004400010c7983 */ /* 0x000ee20000300800 */
[----:B------:R-:W-:Y:S02]  /*2c7e0*/  IMAD.IADD R3, R3, 0x1, R4 ;  /* 0x0000000103037824 */ /* 0x000fe400078e0204 */
[----:B------:R-:W-:Y:S02]  /*2c7f0*/  IMAD R4, R10, UR6, RZ ;  /* 0x000000060a047c24 */ /* 0x000fe4000f8e02ff */
[C---:B------:R-:W-:Y:S01]  /*2c800*/  IMAD.WIDE.U32 R2, R6.reuse, UR6, R2 ;  /* 0x0000000606027c25 */ /* 0x040fe2000f8e0002 */
[----:B------:R-:W0:Y:S03]  /*2c810*/  S2R R14, SR_TID.X ;  /* 0x00000000000e7919 */ /* 0x000e260000002100 */
[----:B------:R-:W-:-:S04]  /*2c820*/  IMAD R4, R6, UR7, R4 ;  /* 0x0000000706047c24 */ /* 0x000fc8000f8e0204 */
[----:B------:R-:W-:Y:S02]  /*2c830*/  IMAD.IADD R3, R3, 0x1, R4 ;  /* 0x0000000103037824 */ /* 0x000fe400078e0204 */
[----:B------:R-:W-:Y:S01]  /*2c840*/  IMAD R11, R9, -0xa0, R26 ;  /* 0xffffff60090b7824 */ /* 0x000fe200078e021a */
[----:B------:R-:W-:Y:S01]  /*2c850*/  SHF.R.S32.HI R26, RZ, 0x1f, R8 ;  /* 0x0000001fff1a7819 */ /* 0x000fe20000011408 */
[----:B------:R-:W-:-:S04]  /*2c860*/  IMAD.WIDE.U32 R2, R18, UR8, R2 ;  /* 0x0000000812027c25 */ /* 0x000fc8000f8e0002 */
[----:B------:R-:W-:Y:S01]  /*2c870*/  IMAD R4, R37, UR8, RZ ;  /* 0x0000000825047c24 */ /* 0x000fe2000f8e02ff */
[----:B-1----:R-:W-:Y:S01]  /*2c880*/  IADD3 R10, P0, R2, UR10, RZ ;  /* 0x0000000a020a7c10 */ /* 0x002fe2000ff1e0ff */
[----:B------:R-:W-:Y:S02]  /*2c890*/  IMAD R2, R26, UR4, RZ ;  /* 0x000000041a027c24 */ /* 0x000fe4000f8e02ff */
[----:B------:R-:W-:Y:S01]  /*2c8a0*/  IMAD R4, R18, UR9, R4 ;  /* 0x0000000912047c24 */ /* 0x000fe2000f8e0204 */
[----:B------:R-:W-:Y:S01]  /*2c8b0*/  SHF.R.S32.HI R25, RZ, 0x1f, R7 ;  /* 0x0000001fff197819 */ /* 0x000fe20000011407 */
[----:B------:R-:W-:-:S03]  /*2c8c0*/  IMAD R9, R8, UR5, R2 ;  /* 0x0000000508097c24 */ /* 0x000fc6000f8e0202 */
[----:B------:R-:W-:Y:S01]  /*2c8d0*/  IADD3.X R20, R3, UR11, R4, P0, !PT ;  /* 0x0000000b03147c10 */ /* 0x000fe200087fe404 */
[----:B------:R-:W-:-:S04]  /*2c8e0*/  IMAD.WIDE.U32 R2, R8, UR4, RZ ;  /* 0x0000000408027c25 */ /* 0x000fc8000f8e00ff */
[----:B------:R-:W-:Y:S02]  /*2c8f0*/  IMAD.IADD R3, R3, 0x1, R9 ;  /* 0x0000000103037824 */ /* 0x000fe400078e0209 */
[----:B------:R-:W-:Y:S02]  /*2c900*/  IMAD R9, R25, UR6, RZ ;  /* 0x0000000619097c24 */ /* 0x000fe4000f8e02ff */
[----:B------:R-:W-:-:S04]  /*2c910*/  IMAD.WIDE.U32 R2, R7, UR6, R2 ;  /* 0x0000000607027c25 */ /* 0x000fc8000f8e0002 */
[----:B------:R-:W-:Y:S01]  /*2c920*/  IMAD R9, R7, UR7, R9 ;  /* 0x0000000707097c24 */ /* 0x000fe2000f8e0209 */
[----:B0-----:R-:W-:-:S04]  /*2c930*/  LOP3.LUT R14, R14, 0x7f, RZ, 0xc0, !PT ;  /* 0x0000007f0e0e7812 */ /* 0x001fc800078ec0ff */
[----:B------:R-:W-:Y:S02]  /*2c940*/  IADD3 R3, R3, R9, RZ ;  /* 0x0000000903037210 */ /* 0x000fe40007ffe0ff */
[----:B------:R-:W-:Y:S01]  /*2c950*/  SHF.R.U32.HI R14, RZ, 0x2, R14 ;  /* 0x00000002ff0e7819 */ /* 0x000fe2000001160e */
[----:B------:R-:W-:-:S04]  /*2c960*/  IMAD.WIDE.U32 R2, R18, UR8, R2 ;  /* 0x0000000812027c25 */ /* 0x000fc8000f8e0002 */
[----:B------:R-:W-:Y:S01]  /*2c970*/  IMAD.IADD R9, R11, 0x1, -R14 ;  /* 0x000000010b097824 */ /* 0x000fe200078e0a0e */
[----:B------:R-:W-:-:S04]  /*2c980*/  IADD3 R24, P0, R2, UR10, RZ ;  /* 0x0000000a02187c10 */ /* 0x000fc8000ff1e0ff */
[----:B------:R-:W-:Y:S02]  /*2c990*/  IADD3.X R21, R4, UR11, R3, P0, !PT ;  /* 0x0000000b04157c10 */ /* 0x000fe400087fe403 */
[----:B------:R-:W-:Y:S01]  /*2c9a0*/  ISETP.GE.AND P0, PT, R9, 0x1, PT ;  /* 0x000000010900780c */ /* 0x000fe20003f06270 */
[----:B------:R-:W-:Y:S01]  /*2c9b0*/  UMOV UR4, 0xffffffff ;  /* 0xffffffff00047882 */ /* 0x000fe20000000000 */
[----:B---3--:R-:W-:-:S11]  /*2c9c0*/  LOP3.LUT R12, R12, 0xffffffdf, RZ, 0xc0, !PT ;  /* 0xffffffdf0c0c7812 */ /* 0x008fd600078ec0ff */
[----:B------:R-:W-:-:S05]  /*2c9d0*/  @P0 LOP3.LUT R12, R12, 0x20, RZ, 0xfc, !PT ;  /* 0x000000200c0c0812 */ /* 0x000fca00078efcff */
[----:B------:R0:W-:Y:S01]  /*2c9e0*/  STL [R1+0x44], R12 ;  /* 0x0000440c01007387 */ /* 0x0001e20000100800 */
[----:B--2---:R-:W-:Y:S01]  /*2c9f0*/  IMAD R4, R29, 0x7800, R13 ;  /* 0x000078001d047824 */ /* 0x004fe200078e020d */
[----:B------:R-:W-:Y:S06]  /*2ca00*/  BRA.DIV UR4, `(.L_x_2943) ;  /* 0x0000007a04447947 */ /* 0x000fec000b800000 */
[----:B------:R-:W1:Y:S01]  /*2ca10*/  SHFL.IDX PT, R2, R10, RZ, 0x1c1f ;  /* 0x001c1fff0a027589 */ /* 0x000e6200000e0000 */
[----:B0-----:R-:W0:Y:S01]  /*2ca20*/  LDC R12, c[0x0][0x2f4] ;  /* 0x0000bd00ff0c7b82 */ /* 0x001e220000000800 */
[----:B------:R-:W-:Y:S01]  /*2ca30*/  IMAD.IADD R4, R22, 0x1, R4 ;  /* 0x0000000116047824 */ /* 0x000fe200078e0204 */
[C---:B------:R-:W-:Y:S01]  /*2ca40*/  LOP3.LUT R11, R36.reuse, 0x80, RZ, 0xfc, !PT ;  /* 0x00000080240b7812 */ /* 0x040fe200078efcff */
[----:B------:R-:W2:Y:S01]  /*2ca50*/  SHFL.IDX PT, R3, R20, RZ, 0x1c1f ;  /* 0x001c1fff14037589 */ /* 0x000ea200000e0000 */
[C---:B------:R-:W-:Y:S02]  /*2ca60*/  LOP3.LUT R13, R36.reuse, 0x40, RZ, 0xfc, !PT ;  /* 0x00000040240d7812 */ /* 0x040fe400078efcff */
[C---:B-1----:R-:W-:Y:S02]  /*2ca70*/  IADD3 R2, P0, R36.reuse, R2, RZ ;  /* 0x0000000224027210 */ /* 0x042fe40007f1e0ff */
[-C--:B0-----:R-:W-:Y:S02]  /*2ca80*/  ISETP.GE.AND P3, PT, R36, R12.reuse, PT ;  /* 0x0000000c2400720c */ /* 0x081fe40003f66270 */
[----:B------:R-:W-:Y:S01]  /*2ca90*/  ISETP.GE.AND P2, PT, R13, R12, PT ;  /* 0x0000000c0d00720c */ /* 0x000fe20003f46270 */
[----:B--2---:R-:W-:Y:S01]  /*2caa0*/  IMAD.X R3, RZ, RZ, R3, P0 ;  /* 0x000000ffff037224 */ /* 0x004fe200000e0603 */
[----:B------:R-:W-:-:S13]  /*2cab0*/  ISETP.LT.OR P0, PT, R9, 0x1, P3 ;  /* 0x000000010900780c */ /* 0x000fda0001f01670 */
[----:B------:R-:W-:Y:S01]  /*2cac0*/  @!PT LDS RZ, [RZ] ;  /* 0x00000000fffff984 */ /* 0x000fe20000000800 */
[----:B------:R-:W-:Y:S01]  /*2cad0*/  LDGSTS.E.BYPASS.LTC128B.128 [R4+0xf200], desc[UR54][R2.64], !P0 ;  /* 0x0f20000002047fae */ /* 0x000fe2000c101d76 */
[----:B------:R-:W-:-:S03]  /*2cae0*/  ISETP.GE.AND P0, PT, R11, R12, PT ;  /* 0x0000000c0b00720c */ /* 0x000fc60003f06270 */
[----:B------:R-:W2:Y:S01]  /*2caf0*/  LDL.LU R11, [R1+0x44] ;  /* 0x00004400010b7983 */ /* 0x000ea20000300800 */
[C---:B------:R-:W-:Y:S02]  /*2cb00*/  ISETP.LT.OR P1, PT, R9.reuse, 0x1, P2 ;  /* 0x000000010900780c */ /* 0x040fe40001721670 */
[C---:B------:R-:W-:Y:S02]  /*2cb10*/  ISETP.GE.AND P6, PT, R9.reuse, 0x81, PT ;  /* 0x000000810900780c */ /* 0x040fe40003fc6270 */
[C---:B------:R-:W-:Y:S02]  /*2cb20*/  ISETP.GE.AND P5, PT, R9.reuse, 0x21, PT ;  /* 0x000000210900780c */ /* 0x040fe40003fa6270 */
[----:B------:R-:W-:-:S07]  /*2cb30*/  ISETP.GE.AND P4, PT, R9, 0x41, PT ;  /* 0x000000410900780c */ /* 0x000fce0003f86270 */
[----:B------:R-:W-:Y:S01]  /*2cb40*/  LDGSTS.E.BYPASS.LTC128B.128 [R4+0x11a00], desc[UR54][R2.64+0x40], !P1 ;  /* 0x11a0004002047fae */ /* 0x000fe2000c901d76 */
[----:B------:R-:W-:-:S13]  /*2cb50*/  ISETP.LT.OR P1, PT, R9, 0x1, P0 ;  /* 0x000000010900780c */ /* 0x000fda0000721670 */
[----:B------:R0:W-:Y:S04]  /*2cb60*/  LDGSTS.E.BYPASS.LTC128B.128 [R4+0x14200], desc[UR54][R2.64+0x80], !P1 ;  /* 0x1420008002047fae */ /* 0x0001e8000c901d76 */
[----:B0-----:R-:W0:Y:S04]  /*2cb70*/  SHFL.IDX PT, R2, R10, 0x1, 0x1c1f ;  /* 0x003c1f000a027f89 */ /* 0x001e2800000e0000 */
[----:B------:R-:W1:Y:S01]  /*2cb80*/  SHFL.IDX PT, R3, R20, 0x1, 0x1c1f ;  /* 0x003c1f0014037f89 */ /* 0x000e6200000e0000 */
[----:B0-----:R-:W-:-:S04]  /*2cb90*/  IADD3 R2, P1, R36, R2, RZ ;  /* 0x0000000224027210 */ /* 0x001fc80007f3e0ff */
[----:B-1----:R-:W-:Y:S02]  /*2cba0*/  IADD3.X R3, RZ, R3, RZ, P1, !PT ;  /* 0x00000003ff037210 */ /* 0x002fe40000ffe4ff */
        /* <DEDUP_REMOVED lines=27> */
[----:B0-----:R1:W3:Y:S04]  /*2cd60*/  SHFL.IDX PT, R3, R21, RZ, 0x1c1f ;  /* 0x001c1fff15037589 */ /* 0x0012e800000e0000 */
[----:B------:R1:W4:Y:S01]  /*2cd70*/  SHFL.IDX PT, R2, R24, RZ, 0x1c1f ;  /* 0x001c1fff18027589 */ /* 0x00032200000e0000 */
[----:B--2---:R-:W-:-:S04]  /*2cd80*/  LOP3.LUT R11, R11, 0xffffffbf, RZ, 0xc0, !PT ;  /* 0xffffffbf0b0b7812 */ /* 0x004fc800078ec0ff */
[----:B------:R-:W-:-:S05]  /*2cd90*/  @P6 LOP3.LUT R11, R11, 0x40, RZ, 0xfc, !PT ;  /* 0x000000400b0b6812 */ /* 0x000fca00078efcff */
[----:B------:R1:W-:Y:S02]  /*2cda0*/  STL [R1+0x44], R11 ;  /* 0x0000440b01007387 */ /* 0x0003e40000100800 */
.L_x_3155:
[C---:B------:R-:W-:Y:S02]  /*2cdb0*/  ISETP.LT.OR P3, PT, R9.reuse, 0x81, P3 ;  /* 0x000000810900780c */ /* 0x040fe40001f61670 */
[C---:B------:R-:W-:Y:S02]  /*2cdc0*/  ISETP.LT.OR P2, PT, R9.reuse, 0x81, P2 ;  /* 0x000000810900780c */ /* 0x040fe40001741670 */
[----:B------:R-:W-:Y:S02]  /*2cdd0*/  ISETP.LT.OR P0, PT, R9, 0x81, P0 ;  /* 0x000000810900780c */ /* 0x000fe40000701670 */
[----:B----4-:R-:W-:-:S05]  /*2cde0*/  IADD3 R2, P6, R36, R2, RZ ;  /* 0x0000000224027210 */ /* 0x010fca0007fde0ff */
[----:B---3--:R-:W-:-:S05]  /*2cdf0*/  IMAD.X R3, RZ, RZ, R3, P6 ;  /* 0x000000ffff037224 */ /* 0x008fca00030e0603 */
        /* <DEDUP_REMOVED lines=8> */
.L_x_2944:
[----:B------:R-:W-:Y:S02]  /*2ce80*/  PLOP3.LUT P2, PT, P2, P0, PT, 0xa2, 0x0 ;  /* 0x000000000000781c */ /* 0x000fe40001741472 */
[----:B------:R-:W-:-:S08]  /*2ce90*/  @P0 R2UR P2, UR4, R0 ;  /* 0x00000000000402ca */ /* 0x000fd00000040000 */
[----:B------:R-:W-:-:S05]  /*2cea0*/  @P0 PLOP3.LUT P0, PT, P2, PT, PT, 0x80, 0x0 ;  /* 0x000000000000081c */ /* 0x000fca000170f070 */
[----:B------:R-:W-:Y:S01]  /*2ceb0*/  @!P2 SYNCS.ARRIVE.TRANS64.RED.A0T1 RZ, [UR4+0x33470], RZ ;  /* 0x033470ffffffa9a7 */ /* 0x000fe20008200404 */
[----:B------:R-:W-:Y:S07]  /*2cec0*/  @!P2 ARRIVES.LDGSTSBAR.64.TRANSCNT [UR4+0x33470] ;  /* 0x03347000ff00a9b0 */ /* 0x000fee0008000a84 */
[----:B------:R-:W-:Y:S05]  /*2ced0*/  @P0 BRA.U.ANY `(.L_x_2944) ;  /* 0xfffffffd00e80947 */ /* 0x000fea000393ffff */
[----:B------:R-:W-:Y:S01]  /*2cee0*/  NOP ;  /* 0x0000000000007918 */ /* 0x000fe20000000000 */
[----:B--2---:R-:W-:-:S04]  /*2cef0*/  MOV R2, UR39 ;  /* 0x0000002700027c02 */ /* 0x004fc80008000f00 */
[----:B------:R-:W-:-:S13]  /*2cf00*/  ISETP.NE.AND P3, PT, R2, 0x3, PT ;  /* 0x000000030200780c */ /* 0x000fda0003f65270 */
[----:B------:R-:W-:Y:S05]  /*2cf10*/  @!P3 BRA `(.L_x_2945) ;  /* 0x000000000004b947 */ /* 0x000fea0003800000 */
[----:B------:R-:W-:Y:S01]  /*2cf20*/  BPT.TRAP 0x1 ;  /* 0x000000040000795c */ /* 0x000fe20000300000 */
.L_x_2945:
[----:B------:R2:W-:Y:S01]  /*2cf30*/  SYNCS.ARRIVE.TRANS64.A1T0 RZ, [R0+URZ+0x33470], RZ ;  /* 0x033470ff00ff79a7 */ /* 0x0005e2000810003f */
[----:B------:R-:W-:Y:S05]  /*2cf40*/  @!P3 BRA `(.L_x_2946) ;  /* 0x000000000004b947 */ /* 0x000fea0003800000 */
[----:B------:R-:W-:Y:S01]  /*2cf50*/  BPT.TRAP 0x1 ;  /* 0x000000040000795c */ /* 0x000fe20000300000 */
.L_x_2946:
[----:B------:R-:W3:Y:S01]  /*2cf60*/  LDL R2, [R1+0x24] ;  /* 0x0000240001027983 */ /* 0x000ee20000100800 */
[----:B------:R-:W-:Y:S01]  /*2cf70*/  BSSY B0, `(.L_x_2947) ;  /* 0x0000003000007945 */ /* 0x000fe20003800000 */
[----:B---3--:R-:W3:Y:S03]  /*2cf80*/  SYNCS.PHASECHK.TRANS64.TRYWAIT P0, [R0+URZ+0x33440], R2 ;  /* 0x03344002000075a7 */ /* 0x008ee6000800017f */
[----:B---3--:R-:W-:Y:S05]  /*2cf90*/  @!P0 BRA `(.L_x_2948) ;  /* 0x0000007800e88947 */ /* 0x008fea0003800000 */
.L_x_3156:
[----:B------:R-:W-:Y:S05]  /*2cfa0*/  BSYNC B0 ;  /* 0x0000000000007941 */ /* 0x000fea0003800000 */
.L_x_2947:
[----:B-1----:R-:W4:Y:S01]  /*2cfb0*/  LDL.LU R11, [R1+0x20] ;  /* 0x00002000010b7983 */ /* 0x002f220000300800 */
[----:B------:R-:W-:Y:S01]  /*2cfc0*/  ULDC.64 UR4, c[0x0][0x300] ;  /* 0x0000c00000047ab9 */ /* 0x000fe20000000a00 */
[----:B------:R-:W-:Y:S01]  /*2cfd0*/  ULDC.64 UR6, c[0x0][0x310] ;  /* 0x0000c40000067ab9 */ /* 0x000fe20000000a00 */
[----:B------:R-:W-:Y:S01]  /*2cfe0*/  IMAD R9, R35, UR4, RZ ;  /* 0x0000000423097c24 */ /* 0x000fe2000f8e02ff */
[----:B------:R1:W5:Y:S01]  /*2cff0*/  LDL R20, [R1+0x44] ;  /* 0x0000440001147983 */ /* 0x0003620000100800 */
[----:B---3--:R-:W-:-:S04]  /*2d000*/  IMAD.WIDE.U32 R2, R5, UR4, RZ ;  /* 0x0000000405027c25 */ /* 0x008fc8000f8e00ff */
[----:B------:R-:W-:-:S04]  /*2d010*/  IMAD R9, R5, UR5, R9 ;  /* 0x0000000505097c24 */ /* 0x000fc8000f8e0209 */
[----:B------:R-:W-:Y:S02]  /*2d020*/  IMAD.IADD R3, R3, 0x1, R9 ;  /* 0x0000000103037824 */ /* 0x000fe400078e0209 */
[----:B------:R-:W-:-:S04]  /*2d030*/  IMAD.WIDE.U32 R2, R6, UR6, R2 ;  /* 0x0000000606027c25 */ /* 0x000fc8000f8e0002 */
[----:B0-----:R-:W-:Y:S02]  /*2d040*/  IMAD.MOV.U32 R10, RZ, RZ, R2 ;  /* 0x000000ffff0a7224 */ /* 0x001fe400078e0002 */
[----:B------:R-:W-:-:S04]  /*2d050*/  IMAD R9, R25, UR6, RZ ;  /* 0x0000000619097c24 */ /* 0x000fc8000f8e02ff */
[----:B------:R-:W-:Y:S02]  /*2d060*/  IMAD R9, R7, UR7, R9 ;  /* 0x0000000707097c24 */ /* 0x000fe4000f8e0209 */
[----:B----4-:R-:W-:-:S04]  /*2d070*/  IMAD R5, R11, UR6, RZ ;  /* 0x000000060b057c24 */ /* 0x010fc8000f8e02ff */
[----:B------:R-:W-:-:S04]  /*2d080*/  IMAD R5, R6, UR7, R5 ;  /* 0x0000000706057c24 */ /* 0x000fc8000f8e0205 */
[----:B------:R-:W-:Y:S02]  /*2d090*/  IMAD.IADD R11, R3, 0x1, R5 ;  /* 0x00000001030b7824 */ /* 0x000fe400078e0205 */
[----:B------:R-:W-:Y:S02]  /*2d0a0*/  IMAD R5, R26, UR4, RZ ;  /* 0x000000041a057c24 */ /* 0x000fe4000f8e02ff */
[----:B------:R-:W-:-:S04]  /*2d0b0*/  IMAD.WIDE.U32 R2, R8, UR4, RZ ;  /* 0x0000000408027c25 */ /* 0x000fc8000f8e00ff */
[----:B------:R-:W-:Y:S01]  /*2d0c0*/  IMAD R5, R8, UR5, R5 ;  /* 0x0000000508057c24 */ /* 0x000fe2000f8e0205 */
[----:B------:R-:W-:-:S04]  /*2d0d0*/  ULDC.64 UR4, c[0x0][0x308] ;  /* 0x0000c20000047ab9 */ /* 0x000fc80000000a00 */
[----:B------:R-:W-:Y:S01]  /*2d0e0*/  IADD3 R3, R3, R5, RZ ;  /* 0x0000000503037210 */ /* 0x000fe20007ffe0ff */
[----:B------:R-:W-:Y:S02]  /*2d0f0*/  IMAD R8, R37, UR4, RZ ;  /* 0x0000000425087c24 */ /* 0x000fe4000f8e02ff */
[----:B------:R-:W-:Y:S01]  /*2d100*/  IMAD.WIDE.U32 R2, R7, UR6, R2 ;  /* 0x0000000607027c25 */ /* 0x000fe2000f8e0002 */
[----:B------:R-:W-:-:S03]  /*2d110*/  ULDC.64 UR6, c[0x0][0x2e8] ;  /* 0x0000ba0000067ab9 */ /* 0x000fc60000000a00 */
[----:B------:R-:W-:-:S04]  /*2d120*/  IMAD.WIDE.U32 R6, R18, UR4, R10 ;  /* 0x0000000412067c25 */ /* 0x000fc8000f8e000a */
[----:B------:R-:W-:Y:S01]  /*2d130*/  IMAD.IADD R3, R3, 0x1, R9 ;  /* 0x0000000103037824 */ /* 0x000fe200078e0209 */
[----:B------:R-:W-:Y:S01]  /*2d140*/  IADD3 R5, P0, R6, UR6, RZ ;  /* 0x0000000606057c10 */ /* 0x000fe2000ff1e0ff */
[C---:B------:R-:W-:Y:S02]  /*2d150*/  IMAD R8, R18.reuse, UR5, R8 ;  /* 0x0000000512087c24 */ /* 0x040fe4000f8e0208 */
[----:B------:R-:W-:-:S03]  /*2d160*/  IMAD.WIDE.U32 R2, R18, UR4, R2 ;  /* 0x0000000412027c25 */ /* 0x000fc6000f8e0002 */
[----:B------:R-:W-:Y:S02]  /*2d170*/  IADD3.X R6, R7, UR7, R8, P0, !PT ;  /* 0x0000000707067c10 */ /* 0x000fe400087fe408 */
[----:B------:R-:W-:Y:S01]  /*2d180*/  IADD3 R7, P0, R2, UR6, RZ ;  /* 0x0000000602077c10 */ /* 0x000fe2000ff1e0ff */
[----:B------:R-:W-:-:S03]  /*2d190*/  UMOV UR4, 0xffffffff ;  /* 0xffffffff00047882 */ /* 0x000fc60000000000 */
[----:B------:R-:W-:Y:S01]  /*2d1a0*/  IADD3.X R8, R8, UR7, R3, P0, !PT ;  /* 0x0000000708087c10 */ /* 0x000fe200087fe403 */
[----:B-1----:R-:W-:Y:S08]  /*2d1b0*/  BRA.DIV UR4, `(.L_x_2949) ;  /* 0x0000007a04787947 */ /* 0x002ff0000b800000 */
[----:B------:R-:W0:Y:S01]  /*2d1c0*/  SHFL.IDX PT, R3, R5, RZ, 0x1c1f ;  /* 0x001c1fff05037589 */ /* 0x000e2200000e0000 */
[----:B-----5:R-:W-:Y:S01]  /*2d1d0*/  LOP3.LUT R20, R20, 0xfffffeff, RZ, 0xc0, !PT ;  /* 0xfffffeff14147812 */ /* 0x020fe200078ec0ff */
[----:B------:R-:W1:Y:S01]  /*2d1e0*/  LDC R10, c[0x0][0x2f4] ;  /* 0x0000bd00ff0a7b82 */ /* 0x000e620000000800 */
[----:B------:R-:W-:Y:S01]  /*2d1f0*/  LOP3.LUT R11, R36, 0x40, RZ, 0xfc, !PT ;  /* 0x00000040240b7812 */ /* 0x000fe200078efcff */
[----:B------:R-:W3:Y:S01]  /*2d200*/  SHFL.IDX PT, R2, R6, RZ, 0x1c1f ;  /* 0x001c1fff06027589 */ /* 0x000ee200000e0000 */
[----:B------:R-:W-:Y:S02]  /*2d210*/  @P1 LOP3.LUT R20, R20, 0x100, RZ, 0xfc, !PT ;  /* 0x0000010014141812 */ /* 0x000fe400078efcff */
[----:B------:R-:W-:Y:S01]  /*2d220*/  LOP3.LUT R9, R36, 0x80, RZ, 0xfc, !PT ;  /* 0x0000008024097812 */ /* 0x000fe200078efcff */
[----:B------:R-:W-:Y:S01]  /*2d230*/  SHFL.IDX PT, R8, R8, RZ, 0x1c1f ;  /* 0x001c1fff08087589 */ /* 0x000fe200000e0000 */
[----:B------:R-:W-:-:S03]  /*2d240*/  LOP3.LUT P1, RZ, R20, 0x20, RZ, 0xc0, !PT ;  /* 0x0000002014ff7812 */ /* 0x000fc6000782c0ff */
[----:B------:R-:W-:Y:S10]  /*2d250*/  STL [R1+0x44], R20 ;  /* 0x0000441401007387 */ /* 0x000ff40000100800 */
[----:B0-----:R-:W-:-:S02]  /*2d260*/  @P1 IADD3 R3, P0, R36, R3, RZ ;  /* 0x0000000324031210 */ /* 0x001fc40007f1e0ff */
[-C--:B-1----:R-:W-:Y:S02]  /*2d270*/  ISETP.GE.AND P6, PT, R36, R10.reuse, PT ;  /* 0x0000000a2400720c */ /* 0x082fe40003fc6270 */
[-C--:B------:R-:W-:Y:S01]  /*2d280*/  ISETP.GE.AND P3, PT, R11, R10.reuse, PT ;  /* 0x0000000a0b00720c */ /* 0x080fe20003f66270 */
[----:B---3--:R-:W-:Y:S01]  /*2d290*/  @P1 IMAD.X R2, RZ, RZ, R2, P0 ;  /* 0x000000ffff021224 */ /* 0x008fe200000e0602 */
        /* <DEDUP_REMOVED lines=8> */
[----:B0-----:R-:W0:Y:S04]  /*2d320*/  SHFL.IDX PT, R3, R5, 0x1, 0x1c1f ;  /* 0x003c1f0005037f89 */ /* 0x001e2800000e0000 */
[----:B------:R-:W1:Y:S01]  /*2d330*/  SHFL.IDX PT, R2, R6, 0x1, 0x1c1f ;  /* 0x003c1f0006027f89 */ /* 0x000e6200000e0000 */
[----:B0-----:R-:W-:-:S05]  /*2d340*/  @P5 IADD3 R3, P0, R36, R3, RZ ;  /* 0x0000000324035210 */ /* 0x001fca0007f1e0ff */
[----:B-1----:R-:W-:-:S05]  /*2d350*/  @P5 IMAD.X R2, RZ, RZ, R2, P0 ;  /* 0x000000ffff025224 */ /* 0x002fca00000e0602 */
[----:B------:R-:W-:-:S04]  /*2d360*/  @P5 LOP3.LUT R3, R3, R2, RZ, 0x3c, !PT ;  /* 0x0000000203035212 */ /* 0x000fc800078e3cff */
[----:B------:R-:W-:-:S04]  /*2d370*/  @P5 LOP3.LUT R2, R3, R2, RZ, 0x3c, !PT ;  /* 0x0000000203025212 */ /* 0x000fc800078e3cff */
[----:B------:R-:W-:-:S05]  /*2d380*/  @P5 LOP3.LUT R3, R3, R2, RZ, 0x3c, !PT ;  /* 0x0000000203035212 */ /* 0x000fca00078e3cff */
[----:B------:R-:W-:Y:S04]  /*2d390*/  @P5 LDGSTS.E.BYPASS.LTC128B.128 [R4+0x24a00], desc[UR54][R2.64], !P6 ;  /* 0x24a0000002045fae */ /* 0x000fe8000f101d76 */
[----:B------:R-:W-:Y:S04]  /*2d3a0*/  @P5 LDGSTS.E.BYPASS.LTC128B.128 [R4+0x27200], desc[UR54][R2.64+0x40], !P3 ;  /* 0x2720004002045fae */ /* 0x000fe8000d901d76 */
[----:B------:R0:W-:Y:S04]  /*2d3b0*/  @P5 LDGSTS.E.BYPASS.LTC128B.128 [R4+0x29a00], desc[UR54][R2.64+0x80], !P2 ;  /* 0x29a0008002045fae */ /* 0x0001e8000d101d76 */
[----:B0-----:R-:W0:Y:S04]  /*2d3c0*/  SHFL.IDX PT, R3, R5, 0x2, 0x1c1f ;  /* 0x005c1f0005037f89 */ /* 0x001e2800000e0000 */
[----:B------:R-:W1:Y:S04]  /*2d3d0*/  SHFL.IDX PT, R2, R6, 0x2, 0x1c1f ;  /* 0x005c1f0006027f89 */ /* 0x000e6800000e0000 */
[----:B------:R-:W3:Y:S04]  /*2d3e0*/  SHFL.IDX PT, R5, R5, 0x3, 0x1c1f ;  /* 0x007c1f0005057f89 */ /* 0x000ee800000e0000 */
[----:B------:R-:W4:Y:S01]  /*2d3f0*/  SHFL.IDX PT, R6, R6, 0x3, 0x1c1f ;  /* 0x007c1f0006067f89 */ /* 0x000f2200000e0000 */
[----:B0-----:R-:W-:-:S04]  /*2d400*/  @P4 IADD3 R3, P0, R36, R3, RZ ;  /* 0x0000000324034210 */ /* 0x001fc80007f1e0ff */
[----:B-1----:R-:W-:-:S04]  /*2d410*/  @P4 IADD3.X R2, RZ, R2, RZ, P0, !PT ;  /* 0x00000002ff024210 */ /* 0x002fc800007fe4ff */
[----:B------:R-:W-:-:S04]  /*2d420*/  @P4 LOP3.LUT R3, R3, R2, RZ, 0x3c, !PT ;  /* 0x0000000203034212 */ /* 0x000fc800078e3cff */
[----:B------:R-:W-:-:S04]  /*2d430*/  @P4 LOP3.LUT R2, R3, R2, RZ, 0x3c, !PT ;  /* 0x0000000203024212 */ /* 0x000fc800078e3cff */
[----:B------:R-:W-:-:S05]  /*2d440*/  @P4 LOP3.LUT R3, R3, R2, RZ, 0x3c, !PT ;  /* 0x0000000203034212 */ /* 0x000fca00078e3cff */
[----:B------:R-:W-:Y:S04]  /*2d450*/  @P4 LDGSTS.E.BYPASS.LTC128B.128 [R4+0x25200], desc[UR54][R2.64], !P6 ;  /* 0x2520000002044fae */ /* 0x000fe8000f101d76 */
[----:B------:R-:W-:Y:S04]  /*2d460*/  @P4 LDGSTS.E.BYPASS.LTC128B.128 [R4+0x27a00], desc[UR54][R2.64+0x40], !P3 ;  /* 0x27a0004002044fae */ /* 0x000fe8000d901d76 */
[----:B------:R3:W-:Y:S02]  /*2d470*/  @P4 LDGSTS.E.BYPASS.LTC128B.128 [R4+0x2a200], desc[UR54][R2.64+0x80], !P2 ;  /* 0x2a20008002044fae */ /* 0x0007e4000d101d76 */
[----:B---3--:R-:W-:-:S05]  /*2d480*/  @P1 IADD3 R2, P0, R36, R5, RZ ;  /* 0x0000000524021210 */ /* 0x008fca0007f1e0ff */
[----:B----4-:R-:W-:-:S05]  /*2d490*/  @P1 IMAD.X R3, RZ, RZ, R6, P0 ;  /* 0x000000ffff031224 */ /* 0x010fca00000e0606 */
[----:B------:R-:W-:Y:S04]  /*2d4a0*/  @P1 LDGSTS.E.BYPASS.LTC128B.128 [R4+0x25a00], desc[UR54][R2.64], !P6 ;  /* 0x25a0000002041fae */ /* 0x000fe8000f101d76 */
[----:B------:R-:W-:Y:S04]  /*2d4b0*/  @P1 LDGSTS.E.BYPASS.LTC128B.128 [R4+0x28200], desc[UR54][R2.64+0x40], !P3 ;  /* 0x2820004002041fae */ /* 0x000fe8000d901d76 */
[----:B------:R0:W-:Y:S04]  /*2d4c0*/  @P1 LDGSTS.E.BYPASS.LTC128B.128 [R4+0x2aa00], desc[UR54][R2.64+0x80], !P2 ;  /* 0x2aa0008002041fae */ /* 0x0001e8000d101d76 */
[----:B0-----:R0:W1:Y:S02]  /*2d4d0*/  SHFL.IDX PT, R2, R7, RZ, 0x1c1f ;  /* 0x001c1fff07027589 */ /* 0x00106400000e0000 */
.L_x_3168:
[----:B------:R-:W-:Y:S01]  /*2d4e0*/  LOP3.LUT P0, RZ, R20, 0x40, RZ, 0xc0, !PT ;  /* 0x0000004014ff7812 */ /* 0x000fe2000780c0ff */
[----:B------:R-:W-:-:S12]  /*2d4f0*/  BSSY B0, `(.L_x_2950) ;  /* 0x0000010000007945 */ /* 0x000fd80003800000 */
[----:B------:R-:W-:Y:S05]  /*2d500*/  @!P0 BRA `(.L_x_2951) ;  /* 0x0000000000388947 */ /* 0x000fea0003800000 */
[----:B------:R-:W3:Y:S01]  /*2d510*/  LDC R6, c[0x0][0x2f4] ;  /* 0x0000bd00ff067b82 */ /* 0x000ee20000000800 */
[C---:B0-----:R-:W-:Y:S02]  /*2d520*/  LOP3.LUT R7, R36.reuse, 0x40, RZ, 0xfc, !PT ;  /* 0x0000004024077812 */ /* 0x041fe400078efcff */
[C---:B------:R-:W-:Y:S02]  /*2d530*/  LOP3.LUT R5, R36.reuse, 0x80, RZ, 0xfc, !PT ;  /* 0x0000008024057812 */ /* 0x040fe400078efcff */
[----:B-1----:R-:W-:-:S05]  /*2d540*/  IADD3 R2, P0, R36, R2, RZ ;  /* 0x0000000224027210 */ /* 0x002fca0007f1e0ff */
        /* <DEDUP_REMOVED lines=10> */
.L_x_2951:
[----:B------:R-:W-:Y:S05]  /*2d5f0*/  BSYNC B0 ;  /* 0x0000000000007941 */ /* 0x000fea0003800000 */
.L_x_2950:
[----:B------:R-:W-:Y:S01]  /*2d600*/  NOP ;  /* 0x0000000000007918 */ /* 0x000fe20000000000 */
[----:B------:R-:W-:-:S13]  /*2d610*/  PLOP3.LUT P0, PT, PT, PT, PT, 0x80, 0x0 ;  /* 0x000000000000781c */ /* 0x000fda0003f0f070 */
.L_x_2952:
[----:B------:R-:W-:Y:S02]  /*2d620*/  PLOP3.LUT P1, PT, P1, P0, PT, 0xa2, 0x0 ;  /* 0x000000000000781c */ /* 0x000fe40000f21472 */
[----:B------:R-:W-:-:S08]  /*2d630*/  @P0 R2UR P1, UR4, R0 ;  /* 0x00000000000402ca */ /* 0x000fd00000020000 */
[----:B------:R-:W-:-:S05]  /*2d640*/  @P0 PLOP3.LUT P0, PT, P1, PT, PT, 0x80, 0x0 ;  /* 0x000000000000081c */ /* 0x000fca0000f0f070 */
[----:B------:R-:W-:Y:S01]  /*2d650*/  @!P1 SYNCS.ARRIVE.TRANS64.RED.A0T1 RZ, [UR4+0x33430], RZ ;  /* 0x033430ffffff99a7 */ /* 0x000fe20008200404 */
[----:B------:R-:W-:Y:S07]  /*2d660*/  @!P1 ARRIVES.LDGSTSBAR.64.TRANSCNT [UR4+0x33430] ;  /* 0x03343000ff0099b0 */ /* 0x000fee0008000a84 */
[----:B------:R-:W-:Y:S05]  /*2d670*/  @P0 BRA.U.ANY `(.L_x_2952) ;  /* 0xfffffffd00e80947 */ /* 0x000fea000393ffff */
[----:B------:R-:W-:Y:S01]  /*2d680*/  NOP ;  /* 0x0000000000007918 */ /* 0x000fe20000000000 */
[----:B-1-3--:R-:W-:-:S05]  /*2d690*/  IMAD.U32 R2, RZ, RZ, UR39 ;  /* 0x00000027ff027e24 */ /* 0x00afca000f8e00ff */
[----:B------:R-:W-:-:S13]  /*2d6a0*/  ISETP.NE.AND P2, PT, R2, 0x3, PT ;  /* 0x000000030200780c */ /* 0x000fda0003f45270 */
[----:B------:R-:W-:Y:S05]  /*2d6b0*/  @!P2 BRA `(.L_x_2953) ;  /* 0x000000000004a947 */ /* 0x000fea0003800000 */
[----:B------:R-:W-:Y:S01]  /*2d6c0*/  BPT.TRAP 0x1 ;  /* 0x000000040000795c */ /* 0x000fe20000300000 */
.L_x_2953:
[----:B------:R1:W5:Y:S01]  /*2d6d0*/  LDL.LU R3, [R1+0x28] ;  /* 0x0000280001037983 */ /* 0x0003620000300800 */
[----:B------:R1:W-:Y:S02]  /*2d6e0*/  SYNCS.ARRIVE.TRANS64.A1T0 RZ, [R0+URZ+0x33430], RZ ;  /* 0x033430ff00ff79a7 */ /* 0x0003e4000810003f */
[----:B------:R-:W-:Y:S05]  /*2d6f0*/  WARPSYNC.ALL ;  /* 0x0000000000007948 */ /* 0x000fea0003800000 */
[----:B------:R-:W-:Y:S01]  /*2d700*/  ULDC.64 UR6, c[0x0][0xa00] ;  /* 0x0002800000067ab9 */ /* 0x000fe20000000a00 */
[----:B------:R-:W-:Y:S01]  /*2d710*/  IADD3 R2, R22, 0x1e200, RZ ;  /* 0x0001e20016027810 */ /* 0x000fe20007ffe0ff */
[----:B------:R-:W-:Y:S01]  /*2d720*/  ULDC.64 UR4, c[0x0][0x298] ;  /* 0x0000a60000047ab9 */ /* 0x000fe20000000a00 */
[----:B------:R-:W-:Y:S01]  /*2d730*/  BAR.SYNC.DEFER_BLOCKING 0x8, 0x180 ;  /* 0x0206000000007b1d */ /* 0x000fe20000010000 */
[----:B------:R-:W-:Y:S01]  /*2d740*/  ISETP.NE.U32.AND P0, PT, RZ, UR6, PT ;  /* 0x00000006ff007c0c */ /* 0x000fe2000bf05070 */
[----:B------:R-:W-:Y:S01]  /*2d750*/  IMAD.WIDE.U32 R24, R27, UR4, RZ ;  /* 0x000000041b187c25 */ /* 0x000fe2000f8e00ff */
[----:B-12---:R-:W-:-:S02]  /*2d760*/  SHF.R.S32.HI R0, RZ, 0x1f, R27 ;  /* 0x0000001fff007819 */ /* 0x006fc4000001141b */
[----:B------:R-:W-:Y:S01]  /*2d770*/  ISETP.NE.AND.EX P0, PT, RZ, UR7, PT, P0 ;  /* 0x00000007ff007c0c */ /* 0x000fe2000bf05300 */
[----:B------:R-:W-:Y:S02]  /*2d780*/  BSSY B6, `(.L_x_2954) ;  /* 0x0000018000067945 */ /* 0x000fe40003800000 */
[----:B------:R-:W-:Y:S01]  /*2d790*/  IMAD R0, R0, UR4, RZ ;  /* 0x0000000400007c24 */ /* 0x000fe2000f8e02ff */
[----:B------:R-:W-:-:S03]  /*2d7a0*/  SEL R23, R23, RZ, !P0 ;  /* 0x000000ff17177207 */ /* 0x000fc60004000000 */
[----:B------:R-:W-:-:S04]  /*2d7b0*/  IMAD R0, R27, UR5, R0 ;  /* 0x000000051b007c24 */ /* 0x000fc8000f8e0200 */
        /* <DEDUP_REMOVED lines=10> */
[----:B------:R-:W1:Y:S01]  /*2d860*/  LDC.64 R2, c[0x4][R2] ;  /* 0x0100000002027b82 */ /* 0x000e620000000a00 */
[----:B------:R-:W-:Y:S01]  /*2d870*/  IMAD.U32 R5, RZ, RZ, UR5 ;  /* 0x00000005ff057e24 */ /* 0x000fe2000f8e00ff */
[----:B------:R-:W-:Y:S01]  /*2d880*/  MOV R8, 0x70 ;  /* 0x0000007000087802 */ /* 0x000fe20000000f00 */
[----:B0-----:R-:W-:Y:S02]  /*2d890*/  IMAD.U32 R7, RZ, RZ, UR7 ;  /* 0x00000007ff077e24 */ /* 0x001fe4000f8e00ff */
[----:B------:R-:W-:-:S02]  /*2d8a0*/  IMAD.U32 R10, RZ, RZ, UR8 ;  /* 0x00000008ff0a7e24 */ /* 0x000fc4000f8e00ff */
[----:B------:R-:W-:Y:S02]  /*2d8b0*/  IMAD.U32 R11, RZ, RZ, UR9 ;  /* 0x00000009ff0b7e24 */ /* 0x000fe4000f8e00ff */
[----:B------:R-:W-:Y:S02]  /*2d8c0*/  IMAD.MOV.U32 R12, RZ, RZ, 0x1 ;  /* 0x00000001ff0c7424 */ /* 0x000fe400078e00ff */
[----:B------:R-:W-:-:S07]  /*2d8d0*/  IMAD.MOV.U32 R13, RZ, RZ, RZ ;  /* 0x000000ffff0d7224 */ /* 0x000fce00078e00ff */
[----:B------:R-:W-:-:S07]  /*2d8e0*/  LEPC R20, `(.L_x_2955) ;  /* 0x000000001014794e */ /* 0x000fce0000000000 */
[----:B-1----:R-:W-:Y:S05]  /*2d8f0*/  CALL.ABS.NOINC R2 ;  /* 0x0000000002007343 */ /* 0x002fea0003c00000 */
.L_x_2955:
[----:B------:R-:W-:Y:S05]  /*2d900*/  BSYNC B6 ;  /* 0x0000000000067941 */ /* 0x000fea0003800000 */
.L_x_2954:
[----:B------:R1:W5:Y:S01]  /*2d910*/  LDL R8, [R1+0x18] ;  /* 0x0000180001087983 */ /* 0x0003620000100800 */
[----:B0-----:R-:W0:Y:S01]  /*2d920*/  LDC R7, c[0x0][0x448] ;  /* 0x00011200ff077b82 */ /* 0x001e220000000800 */
[----:B------:R-:W-:Y:S01]  /*2d930*/  ULDC.64 UR4, c[0x0][0x2d8] ;  /* 0x0000b60000047ab9 */ /* 0x000fe20000000a00 */
[----:B------:R-:W-:Y:S01]  /*2d940*/  MOV R3, R26 ;  /* 0x0000001a00037202 */ /* 0x000fe20000000f00 */
[----:B------:R-:W2:Y:S01]  /*2d950*/  S2R R20, SR_TID.X ;  /* 0x0000000000147919 */ /* 0x000ea20000002100 */
[----:B------:R-:W-:Y:S02]  /*2d960*/  IMAD.MOV.U32 R2, RZ, RZ, R24 ;  /* 0x000000ffff027224 */ /* 0x000fe400078e0018 */
[----:B------:R-:W-:Y:S02]  /*2d970*/  IMAD R0, R37, UR4, RZ ;  /* 0x0000000425007c24 */ /* 0x000fe4000f8e02ff */
[----:B------:R-:W-:-:S04]  /*2d980*/  IMAD.WIDE.U32 R2, R18, UR4, R2 ;  /* 0x0000000412027c25 */ /* 0x000fc8000f8e0002 */
[----:B------:R-:W-:Y:S01]  /*2d990*/  IMAD R0, R18, UR5, R0 ;  /* 0x0000000512007c24 */ /* 0x000fe2000f8e0200 */
[----:B------:R-:W-:-:S03]  /*2d9a0*/  ULDC.64 UR4, c[0x0][0x2e0] ;  /* 0x0000b80000047ab9 */ /* 0x000fc60000000a00 */
[----:B------:R-:W-:Y:S02]  /*2d9b0*/  IMAD.IADD R3, R3, 0x1, R0 ;  /* 0x0000000103037824 */ /* 0x000fe400078e0200 */
[----:B------:R-:W-:Y:S02]  /*2d9c0*/  IMAD R0, R35, UR4, RZ ;  /* 0x0000000423007c24 */ /* 0x000fe4000f8e02ff */
[----:B------:R-:W-:Y:S01]  /*2d9d0*/  IMAD.WIDE.U32 R2, R23, UR4, R2 ;  /* 0x0000000417027c25 */ /* 0x000fe2000f8e0002 */
[----:B0-----:R-:W-:-:S03]  /*2d9e0*/  ISETP.NE.AND P0, PT, R7, 0x1, PT ;  /* 0x000000010700780c */ /* 0x001fc60003f05270 */
[----:B------:R-:W-:Y:S01]  /*2d9f0*/  IMAD R0, R23, UR5, R0 ;  /* 0x0000000517007c24 */ /* 0x000fe2000f8e0200 */
[----:B------:R-:W-:-:S03]  /*2da00*/  ULDC.64 UR4, c[0x0][0x2d0] ;  /* 0x0000b40000047ab9 */ /* 0x000fc60000000a00 */
[----:B------:R-:W-:Y:S01]  /*2da10*/  IMAD.IADD R3, R3, 0x1, R0 ;  /* 0x0000000103037824 */ /* 0x000fe200078e0200 */
[C---:B--2---:R-:W-:Y:S01]  /*2da20*/  LOP3.LUT R21, R20.reuse, 0x7f, RZ, 0xc0, !PT ;  /* 0x0000007f14157812 */ /* 0x044fe200078ec0ff */
[----:B------:R-:W-:-:S04]  /*2da30*/  IMAD.SHL.U32 R20, R20, 0x20, RZ ;  /* 0x0000002014147824 */ /* 0x000fc800078e00ff */
[----:B------:R-:W0:Y:S01]  /*2da40*/  @P0 LDC R6, c[0x0][0x44c] ;  /* 0x00011300ff060b82 */ /* 0x000e220000000800 */
[----:B------:R-:W-:-:S04]  /*2da50*/  SHF.R.U32.HI R21, RZ, 0x2, R21 ;  /* 0x00000002ff157819 */ /* 0x000fc80000011615 */
[----:B------:R-:W-:-:S03]  /*2da60*/  LOP3.LUT R20, R21, 0x60, R20, 0xf8, !PT ;  /* 0x0000006015147812 */ /* 0x000fc600078ef814 */
[----:B------:R-:W2:Y:S01]  /*2da70*/  @P0 LDC R0, c[0x0][0x450] ;  /* 0x00011400ff000b82 */ /* 0x000ea20000000800 */
[----:B------:R-:W-:Y:S02]  /*2da80*/  LEA R5, R17, R20, 0x7 ;  /* 0x0000001411057211 */ /* 0x000fe400078e38ff */
[----:B------:R-:W3:Y:S03]  /*2da90*/  S2R R20, SR_TID.X ;  /* 0x0000000000147919 */ /* 0x000ee60000002100 */
[----:B------:R-:W-:Y:S02]  /*2daa0*/  IMAD.MOV.U32 R4, RZ, RZ, R5 ;  /* 0x000000ffff047224 */ /* 0x000fe400078e0005 */
[----:B0-----:R-:W-:-:S05]  /*2dab0*/  @P0 IMAD.HI.U32 R6, R5, R6, RZ ;  /* 0x0000000605060227 */ /* 0x001fca00078e00ff */
[----:B--2---:R-:W-:-:S05]  /*2dac0*/  @P0 SHF.R.U32.HI R4, RZ, R0, R6 ;  /* 0x00000000ff040219 */ /* 0x004fca0000011606 */
        /* <DEDUP_REMOVED lines=15> */
[----:B---3--:R-:W-:Y:S02]  /*2dbc0*/  LOP3.LUT R21, R20, 0x7f, RZ, 0xc0, !PT ;  /* 0x0000007f14157812 */ /* 0x008fe400078ec0ff */
[C---:B------:R-:W-:Y:S02]  /*2dbd0*/  LOP3.LUT R27, R36.reuse, 0x40, RZ, 0xfc, !PT ;  /* 0x00000040241b7812 */ /* 0x040fe400078efcff */
[C---:B------:R-:W-:Y:S02]  /*2dbe0*/  LOP3.LUT R20, R36.reuse, 0x80, RZ, 0xfc, !PT ;  /* 0x0000008024147812 */ /* 0x040fe400078efcff */
[----:B------:R-:W-:Y:S01]  /*2dbf0*/  IADD3.X R4, R3, UR5, R4, P0, !PT ;  /* 0x0000000503047c10 */ /* 0x000fe200087fe404 */
[----:B------:R-:W-:Y:S01]  /*2dc00*/  UMOV UR5, 0xffffffff ;  /* 0xffffffff00057882 */ /* 0x000fe20000000000 */
[----:B------:R-:W-:-:S02]  /*2dc10*/  ISETP.GE.AND P3, PT, R36, UR4, PT ;  /* 0x0000000424007c0c */ /* 0x000fc4000bf66270 */
[----:B------:R-:W-:Y:S02]  /*2dc20*/  ISETP.GE.AND P2, PT, R27, UR4, PT ;  /* 0x000000041b007c0c */ /* 0x000fe4000bf46270 */
[----:B------:R-:W-:Y:S02]  /*2dc30*/  ISETP.GE.AND P0, PT, R20, UR4, PT ;  /* 0x0000000414007c0c */ /* 0x000fe4000bf06270 */
[----:B------:R-:W-:Y:S01]  /*2dc40*/  SHF.R.U32.HI R9, RZ, 0x2, R21 ;  /* 0x00000002ff097819 */ /* 0x000fe20000011615 */
[----:B-1----:R-:W-:Y:S10]  /*2dc50*/  BRA.DIV UR5, `(.L_x_2956) ;  /* 0x0000007605a07947 */ /* 0x002ff4000b800000 */
[----:B------:R-:W0:Y:S01]  /*2dc60*/  SHFL.IDX PT, R3, R0, RZ, 0x1c1f ;  /* 0x001c1fff00037589 */ /* 0x000e2200000e0000 */
[----:B------:R-:W-:Y:S01]  /*2dc70*/  IMAD R28, R28, R7, RZ ;  /* 0x000000071c1c7224 */ /* 0x000fe200078e02ff */
[----:B------:R-:W-:Y:S02]  /*2dc80*/  LEA R17, R17, R9, 0x7 ;  /* 0x0000000911117211 */ /* 0x000fe400078e38ff */
[----:B------:R-:W1:Y:S02]  /*2dc90*/  SHFL.IDX PT, R2, R4, RZ, 0x1c1f ;  /* 0x001c1fff04027589 */ /* 0x000e6400000e0000 */
[----:B------:R-:W-:Y:S02]  /*2dca0*/  ISETP.GE.AND P1, PT, R17, R28, PT ;  /* 0x0000001c1100720c */ /* 0x000fe40003f26270 */
[----:B------:R-:W2:Y:S11]  /*2dcb0*/  SHFL.IDX PT, R14, R0, 0x1, 0x1c1f ;  /* 0x003c1f00000e7f89 */ /* 0x000eb600000e0000 */
[----:B0-----:R-:W-:-:S05]  /*2dcc0*/  @!P1 IADD3 R5, P4, R36, R3, RZ ;  /* 0x0000000324059210 */ /* 0x001fca0007f9e0ff */
[----:B-1----:R-:W-:Y:S02]  /*2dcd0*/  @!P1 IMAD.X R3, RZ, RZ, R2, P4 ;  /* 0x000000ffff039224 */ /* 0x002fe400020e0602 */
[----:B------:R-:W-:Y:S02]  /*2dce0*/  @!P1 IMAD.MOV.U32 R2, RZ, RZ, R5 ;  /* 0x000000ffff029224 */ /* 0x000fe400078e0005 */
[----:B------:R-:W-:-:S03]  /*2dcf0*/  VIADD R5, R17, 0x20 ;  /* 0x0000002011057836 */ /* 0x000fc60000000000 */
[----:B-----5:R-:W-:Y:S04]  /*2dd00*/  @!P1 LDGSTS.E.BYPASS.LTC128B.128 [R8+0x1e200], desc[UR54][R2.64], !P3 ;  /* 0x1e20000002089fae */ /* 0x020fe8000d901d76 */
[----:B------:R-:W-:Y:S04]  /*2dd10*/  @!P1 LDGSTS.E.BYPASS.LTC128B.128 [R8+0x20200], desc[UR54][R2.64+0x40], !P2 ;  /* 0x2020004002089fae */ /* 0x000fe8000d101d76 */
[----:B------:R0:W-:Y:S01]  /*2dd20*/  @!P1 LDGSTS.E.BYPASS.LTC128B.128 [R8+0x22200], desc[UR54][R2.64+0x80], !P0 ;  /* 0x2220008002089fae */ /* 0x0001e2000c101d76 */
[----:B------:R-:W-:-:S03]  /*2dd30*/  ISETP.GE.AND P1, PT, R5, R28, PT ;  /* 0x0000001c0500720c */ /* 0x000fc60003f26270 */
[----:B0-----:R-:W0:Y:S10]  /*2dd40*/  SHFL.IDX PT, R2, R4, 0x1, 0x1c1f ;  /* 0x003c1f0004027f89 */ /* 0x001e3400000e0000 */
[----:B--2---:R-:W-:-:S02]  /*2dd50*/  @!P1 IADD3 R5, P4, R36, R14, RZ ;  /* 0x0000000e24059210 */ /* 0x004fc40007f9e0ff */
[----:B------:R-:W1:Y:S02]  /*2dd60*/  SHFL.IDX PT, R14, R0, 0x2, 0x1c1f ;  /* 0x005c1f00000e7f89 */ /* 0x000e6400000e0000 */
[----:B0-----:R-:W-:Y:S01]  /*2dd70*/  @!P1 IADD3.X R6, RZ, R2, RZ, P4, !PT ;  /* 0x00000002ff069210 */ /* 0x001fe200027fe4ff */
[----:B------:R-:W-:Y:S02]  /*2dd80*/  @!P1 IMAD.MOV.U32 R2, RZ, RZ, R5 ;  /* 0x000000ffff029224 */ /* 0x000fe400078e0005 */
[----:B------:R-:W-:Y:S02]  /*2dd90*/  VIADD R5, R17, 0x40 ;  /* 0x0000004011057836 */ /* 0x000fe40000000000 */
[----:B------:R-:W-:-:S05]  /*2dda0*/  @!P1 IMAD.MOV.U32 R3, RZ, RZ, R6 ;  /* 0x000000ffff039224 */ /* 0x000fca00078e0006 */
[----:B------:R-:W-:Y:S04]  /*2ddb0*/  @!P1 LDGSTS.E.BYPASS.LTC128B.128 [R8+0x1ea00], desc[UR54][R2.64], !P3 ;  /* 0x1ea0000002089fae */ /* 0x000fe8000d901d76 */
[----:B------:R-:W-:Y:S04]  /*2ddc0*/  @!P1 LDGSTS.E.BYPASS.LTC128B.128 [R8+0x20a00], desc[UR54][R2.64+0x40], !P2 ;  /* 0x20a0004002089fae */ /* 0x000fe8000d101d76 */
[----:B------:R0:W-:Y:S01]  /*2ddd0*/  @!P1 LDGSTS.E.BYPASS.LTC128B.128 [R8+0x22a00], desc[UR54][R2.64+0x80], !P0 ;  /* 0x22a0008002089fae */ /* 0x0001e2000c101d76 */
[----:B------:R-:W-:-:S03]  /*2dde0*/  ISETP.GE.AND P1, PT, R5, R28, PT ;  /* 0x0000001c0500720c */ /* 0x000fc60003f26270 */
[----:B0-----:R-:W0:Y:S10]  /*2ddf0*/  SHFL.IDX PT, R2, R4, 0x2, 0x1c1f ;  /* 0x005c1f0004027f89 */ /* 0x001e3400000e0000 */
[----:B-1----:R-:W-:Y:S01]  /*2de00*/  @!P1 IADD3 R5, P4, R36, R14, RZ ;  /* 0x0000000e24059210 */ /* 0x002fe20007f9e0ff */
[----:B------:R-:W1:Y:S04]  /*2de10*/  SHFL.IDX PT, R4, R4, 0x3, 0x1c1f ;  /* 0x007c1f0004047f89 */ /* 0x000e6800000e0000 */
[----:B------:R2:W3:Y:S01]  /*2de20*/  SHFL.IDX PT, R14, R0, 0x3, 0x1c1f ;  /* 0x007c1f00000e7f89 */ /* 0x0004e200000e0000 */
[----:B0-----:R-:W-:Y:S01]  /*2de30*/  @!P1 IADD3.X R6, RZ, R2, RZ, P4, !PT ;  /* 0x00000002ff069210 */ /* 0x001fe200027fe4ff */
[----:B------:R-:W-:-:S04]  /*2de40*/  @!P1 IMAD.MOV.U32 R2, RZ, RZ, R5 ;  /* 0x000000ffff029224 */ /* 0x000fc800078e0005 */
[----:B------:R-:W-:-:S05]  /*2de50*/  @!P1 IMAD.MOV.U32 R3, RZ, RZ, R6 ;  /* 0x000000ffff039224 */ /* 0x000fca00078e0006 */
[----:B------:R2:W-:Y:S04]  /*2de60*/  @!P1 LDGSTS.E.BYPASS.LTC128B.128 [R8+0x1f200], desc[UR54][R2.64], !P3 ;  /* 0x1f20000002089fae */ /* 0x0005e8000d901d76 */
[----:B------:R2:W-:Y:S04]  /*2de70*/  @!P1 LDGSTS.E.BYPASS.LTC128B.128 [R8+0x21200], desc[UR54][R2.64+0x40], !P2 ;  /* 0x2120004002089fae */ /* 0x0005e8000d101d76 */
[----:B-1-3--:R2:W-:Y:S02]  /*2de80*/  @!P1 LDGSTS.E.BYPASS.LTC128B.128 [R8+0x23200], desc[UR54][R2.64+0x80], !P0 ;  /* 0x2320008002089fae */ /* 0x00a5e4000c101d76 */
.L_x_3177:
[----:B------:R-:W-:Y:S01]  /*2de90*/  VIADD R17, R17, 0x60 ;  /* 0x0000006011117836 */ /* 0x000fe20000000000 */
[----:B------:R-:W-:Y:S04]  /*2dea0*/  BSSY B0, `(.L_x_2957) ;  /* 0x000000b000007945 */ /* 0x000fe80003800000 */
[----:B------:R-:W-:-:S13]  /*2deb0*/  ISETP.GE.AND P1, PT, R17, R28, PT ;  /* 0x0000001c1100720c */ /* 0x000fda0003f26270 */
[----:B------:R-:W-:Y:S05]  /*2dec0*/  @P1 BRA `(.L_x_2958) ;  /* 0x0000000000201947 */ /* 0x000fea0003800000 */
[----:B--2---:R-:W-:-:S04]  /*2ded0*/  IADD3 R2, P1, R36, R14, RZ ;  /* 0x0000000e24027210 */ /* 0x004fc80007f3e0ff */
[----:B------:R-:W-:-:S05]  /*2dee0*/  IADD3.X R3, RZ, R4, RZ, P1, !PT ;  /* 0x00000004ff037210 */ /* 0x000fca0000ffe4ff */
[----:B------:R-:W-:Y:S01]  /*2def0*/  @!PT LDS RZ, [RZ] ;  /* 0x00000000fffff984 */ /* 0x000fe20000000800 */
[----:B------:R-:W-:Y:S01]  /*2df00*/  @!PT LDS RZ, [RZ] ;  /* 0x00000000fffff984 */ /* 0x000fe20000000800 */
[----:B------:R-:W-:Y:S01]  /*2df10*/  @!PT LDS RZ, [RZ] ;  /* 0x00000000fffff984 */ /* 0x000fe20000000800 */
[----:B------:R0:W-:Y:S04]  /*2df20*/  LDGSTS.E.BYPASS.LTC128B.128 [R8+0x1fa00], desc[UR54][R2.64], !P3 ;  /* 0x1fa0000002087fae */ /* 0x0001e8000d901d76 */
[----:B------:R0:W-:Y:S04]  /*2df30*/  LDGSTS.E.BYPASS.LTC128B.128 [R8+0x21a00], desc[UR54][R2.64+0x40], !P2 ;  /* 0x21a0004002087fae */ /* 0x0001e8000d101d76 */
[----:B------:R0:W-:Y:S02]  /*2df40*/  LDGSTS.E.BYPASS.LTC128B.128 [R8+0x23a00], desc[UR54][R2.64+0x80], !P0 ;  /* 0x23a0008002087fae */ /* 0x0001e4000c101d76 */
.L_x_2958:
[----:B------:R-:W-:Y:S05]  /*2df50*/  BSYNC B0 ;  /* 0x0000000000007941 */ /* 0x000fea0003800000 */
.L_x_2957:
[----:B------:R-:W-:Y:S01]  /*2df60*/  NOP ;  /* 0x0000000000007918 */ /* 0x000fe20000000000 */
[----:B------:R-:W-:-:S13]  /*2df70*/  PLOP3.LUT P0, PT, PT, PT, PT, 0x80, 0x0 ;  /* 0x000000000000781c */ /* 0x000fda0003f0f070 */
.L_x_2959:
        /* <DEDUP_REMOVED lines=18> */
.L_x_3178:
[----:B------:R-:W-:Y:S05]  /*2e0a0*/  BSYNC B0 ;  /* 0x0000000000007941 */ /* 0x000fea0003800000 */
.L_x_2960:
[----:B------:R-:W-:-:S13]  /*2e0b0*/  ISETP.GE.AND P0, PT, R30, 0x2, PT ;  /* 0x000000021e00780c */ /* 0x000fda0003f06270 */
[----:B------:R-:W-:Y:S05]  /*2e0c0*/  @!P0 BRA `(.L_x_2962) ;  /* 0x00000018003c8947 */ /* 0x000fea0003800000 */
[----:B------:R-:W-:Y:S01]  /*2e0d0*/  VIADD R30, R30, 0xfffffffe ;  /* 0xfffffffe1e1e7836 */ /* 0x000fe20000000000 */
[----:B------:R-:W-:Y:S01]  /*2e0e0*/  MOV R17, R29 ;  /* 0x0000001d00117202 */ /* 0x000fe20000000f00 */
[----:B------:R-:W-:-:S07]  /*2e0f0*/  IMAD.MOV.U32 R20, RZ, RZ, R33 ;  /* 0x000000ffff147224 */ /* 0x000fce00078e0021 */
.L_x_2982:
[----:B--2---:R-:W2:Y:S01]  /*2e100*/  LDL R0, [R1] ;  /* 0x0000000001007983 */ /* 0x004ea20000100800 */
[----:B-1----:R-:W1:Y:S03]  /*2e110*/  LDC R6, c[0x0][0x430] ;  /* 0x00010c00ff067b82 */ /* 0x002e660000000800 */
[----:B------:R-:W3:Y:S01]  /*2e120*/  LDL R9, [R1+0x4] ;  /* 0x0000040001097983 */ /* 0x000ee20000100800 */
[----:B------:R-:W0:Y:S01]  /*2e130*/  S2R R2, SR_TID.X ;  /* 0x0000000000027919 */ /* 0x000e220000002100 */
[----:B------:R-:W4:Y:S01]  /*2e140*/  S2R R8, SR_TID.X ;  /* 0x0000000000087919 */ /* 0x000f220000002100 */
[----:B-1----:R-:W-:-:S13]  /*2e150*/  ISETP.NE.AND P0, PT, R6, 0x1, PT ;  /* 0x000000010600780c */ /* 0x002fda0003f05270 */
[----:B------:R-:W1:Y:S01]  /*2e160*/  @P0 LDC R4, c[0x0][0x434] ;  /* 0x00010d00ff040b82 */ /* 0x000e620000000800 */
[C---:B0-----:R-:W-:Y:S01]  /*2e170*/  LOP3.LUT R3, R2.reuse, 0x7f, RZ, 0xc0, !PT ;  /* 0x0000007f02037812 */ /* 0x041fe200078ec0ff */
[----:B------:R-:W-:-:S03]  /*2e180*/  IMAD.SHL.U32 R5, R2, 0x20, RZ ;  /* 0x0000002002057824 */ /* 0x000fc600078e00ff */
[----:B------:R-:W-:-:S04]  /*2e190*/  SHF.R.U32.HI R3, RZ, 0x2, R3 ;  /* 0x00000002ff037819 */ /* 0x000fc80000011603 */
[----:B------:R-:W-:Y:S02]  /*2e1a0*/  LOP3.LUT R5, R3, 0x60, R5, 0xf8, !PT ;  /* 0x0000006003057812 */ /* 0x000fe400078ef805 */
[----:B------:R-:W0:Y:S01]  /*2e1b0*/  @P0 LDC R3, c[0x0][0x438] ;  /* 0x00010e00ff030b82 */ /* 0x000e220000000800 */
[----:B------:R-:W-:Y:S01]  /*2e1c0*/  LOP3.LUT R2, R2, 0x7f, RZ, 0xc0, !PT ;  /* 0x0000007f02027812 */ /* 0x000fe200078ec0ff */
[----:B----4-:R-:W-:-:S03]  /*2e1d0*/  IMAD.SHL.U32 R8, R8, 0x20, RZ ;  /* 0x0000002008087824 */ /* 0x010fc600078e00ff */
[----:B------:R-:W-:-:S04]  /*2e1e0*/  SHF.R.U32.HI R7, RZ, 0x2, R2 ;  /* 0x00000002ff077819 */ /* 0x000fc80000011602 */
[----:B------:R-:W-:Y:S02]  /*2e1f0*/  LOP3.LUT R8, R7, 0x60, R8, 0xf8, !PT ;  /* 0x0000006007087812 */ /* 0x000fe400078ef808 */
[----:B------:R-:W4:Y:S02]  /*2e200*/  @P0 LDC R7, c[0x0][0x434] ;  /* 0x00010d00ff070b82 */ /* 0x000f240000000800 */
[----:B------:R-:W-:Y:S01]  /*2e210*/  LOP3.LUT R8, R8, 0x80, RZ, 0xfc, !PT ;  /* 0x0000008008087812 */ /* 0x000fe200078efcff */
[----:B------:R-:W-:Y:S05]  /*2e220*/  YIELD ;  /* 0x0000000000007946 */ /* 0x000fea0003800000 */
[----:B------:R-:W-:Y:S01]  /*2e230*/  ULDC.64 UR4, c[0x0][0x428] ;  /* 0x00010a0000047ab9 */ /* 0x000fe20000000a00 */
[----:B------:R-:W-:Y:S01]  /*2e240*/  ULDC.64 UR6, c[0x0][0x418] ;  /* 0x0001060000067ab9 */ /* 0x000fe20000000a00 */
[----:B------:R-:W-:Y:S01]  /*2e250*/  ISETP.GT.U32.AND P1, PT, R8, 0x9f, PT ;  /* 0x0000009f0800780c */ /* 0x000fe20003f24070 */
[----:B--2---:R-:W-:-:S04]  /*2e260*/  IMAD R0, R30, 0xa0, R0 ;  /* 0x000000a01e007824 */ /* 0x004fc800078e0200 */
[----:B------:R-:W-:-:S04]  /*2e270*/  IMAD.IADD R5, R5, 0x1, R0 ;  /* 0x0000000105057824 */ /* 0x000fc800078e0200 */
[----:B-1----:R-:W-:Y:S01]  /*2e280*/  @P0 IMAD.HI.U32 R4, R5, R4, RZ ;  /* 0x0000000405040227 */ /* 0x002fe200078e00ff */
[----:B------:R-:W-:-:S04]  /*2e290*/  MOV R2, R5 ;  /* 0x0000000500027202 */ /* 0x000fc80000000f00 */
[----:B0-----:R-:W-:Y:S02]  /*2e2a0*/  @P0 SHF.R.U32.HI R2, RZ, R3, R4 ;  /* 0x00000003ff020219 */ /* 0x001fe40000011604 */
[----:B------:R-:W0:Y:S01]  /*2e2b0*/  @P0 LDC R3, c[0x0][0x438] ;  /* 0x00010e00ff030b82 */ /* 0x000e220000000800 */
[----:B------:R-:W-:-:S04]  /*2e2c0*/  IMAD.IADD R0, R8, 0x1, R0 ;  /* 0x0000000108007824 */ /* 0x000fc800078e0200 */
[----:B----4-:R-:W-:-:S04]  /*2e2d0*/  @P0 IMAD.HI.U32 R7, R0, R7, RZ ;  /* 0x0000000700070227 */ /* 0x010fc800078e00ff */
[----:B------:R-:W-:Y:S01]  /*2e2e0*/  IMAD.MOV.U32 R4, RZ, RZ, R0 ;  /* 0x000000ffff047224 */ /* 0x000fe200078e0000 */
[----:B0-----:R-:W-:Y:S02]  /*2e2f0*/  @P0 SHF.R.U32.HI R4, RZ, R3, R7 ;  /* 0x00000003ff040219 */ /* 0x001fe40000011607 */
[----:B------:R-:W-:-:S03]  /*2e300*/  IADD3 R7, -R2, RZ, RZ ;  /* 0x000000ff02077210 */ /* 0x000fc60007ffe1ff */
[----:B------:R-:W-:Y:S02]  /*2e310*/  IMAD.MOV R3, RZ, RZ, -R4 ;  /* 0x000000ffff037224 */ /* 0x000fe400078e0a04 */
[C---:B------:R-:W-:Y:S02]  /*2e320*/  IMAD R5, R6.reuse, R7, R5 ;  /* 0x0000000706057224 */ /* 0x040fe400078e0205 */
[----:B------:R-:W-:Y:S01]  /*2e330*/  IMAD R6, R6, R3, R0 ;  /* 0x0000000306067224 */ /* 0x000fe200078e0200 */
[----:B------:R-:W-:Y:S01]  /*2e340*/  SHF.R.S32.HI R3, RZ, 0x1f, R2 ;  /* 0x0000001fff037819 */ /* 0x000fe20000011402 */
[----:B---3--:R-:W-:-:S04]  /*2e350*/  IMAD R0, R9, UR4, RZ ;  /* 0x0000000409007c24 */ /* 0x008fc8000f8e02ff */
[C---:B------:R-:W-:Y:S02]  /*2e360*/  IMAD R0, R32.reuse, UR5, R0 ;  /* 0x0000000520007c24 */ /* 0x040fe4000f8e0200 */
[----:B------:R-:W-:-:S04]  /*2e370*/  IMAD.WIDE.U32 R2, R32, UR4, R2 ;  /* 0x0000000420027c25 */ /* 0x000fc8000f8e0002 */
[----:B------:R-:W-:Y:S01]  /*2e380*/  IMAD.IADD R3, R0, 0x1, R3 ;  /* 0x0000000100037824 */ /* 0x000fe200078e0203 */
[----:B------:R-:W-:-:S04]  /*2e390*/  LEA R8, P0, R2, UR6, 0x2 ;  /* 0x0000000602087c11 */ /* 0x000fc8000f8010ff */
[----:B------:R-:W-:-:S05]  /*2e3a0*/  LEA.HI.X R9, R2, UR7, R3, 0x2, P0 ;  /* 0x0000000702097c11 */ /* 0x000fca00080f1403 */
[----:B------:R-:W2:Y:S01]  /*2e3b0*/  LDG.E R8, desc[UR54][R8.64] ;  /* 0x0000003608087981 */ /* 0x000ea2000c1e1900 */
[--C-:B------:R-:W-:Y:S01]  /*2e3c0*/  @!P1 SHF.R.S32.HI R3, RZ, 0x1f, R4.reuse ;  /* 0x0000001fff039819 */ /* 0x100fe20000011404 */
[----:B------:R-:W-:Y:S02]  /*2e3d0*/  @!P1 IMAD.MOV.U32 R2, RZ, RZ, R4 ;  /* 0x000000ffff029224 */ /* 0x000fe400078e0004 */
[----:B------:R-:W-:Y:S02]  /*2e3e0*/  IMAD.U32 R12, RZ, RZ, UR39 ;  /* 0x00000027ff0c7e24 */ /* 0x000fe4000f8e00ff */
[----:B------:R-:W-:-:S03]  /*2e3f0*/  @!P1 IMAD.WIDE.U32 R2, R32, UR4, R2 ;  /* 0x0000000420029c25 */ /* 0x000fc6000f8e0002 */
[----:B------:R-:W-:Y:S01]  /*2e400*/  ISETP.NE.AND P2, PT, R12, 0x3, PT ;  /* 0x000000030c00780c */ /* 0x000fe20003f45270 */
[----:B------:R-:W-:Y:S01]  /*2e410*/  VIADD R29, R17, 0x1 ;  /* 0x00000001111d7836 */ /* 0x000fe20000000000 */
[----:B------:R-:W-:Y:S02]  /*2e420*/  @!P1 IADD3 R0, R0, R3, RZ ;  /* 0x0000000300009210 */ /* 0x000fe40007ffe0ff */
[----:B------:R-:W-:Y:S01]  /*2e430*/  @!P1 LEA R10, P0, R2, UR6, 0x2 ;  /* 0x00000006020a9c11 */ /* 0x000fe2000f8010ff */
[----:B------:R-:W-:-:S03]  /*2e440*/  IMAD.MOV.U32 R7, RZ, RZ, RZ ;  /* 0x000000ffff077224 */ /* 0x000fc600078e00ff */
[----:B------:R-:W-:Y:S02]  /*2e450*/  @!P1 LEA.HI.X R11, R2, UR7, R0, 0x2, P0 ;  /* 0x00000007020b9c11 */ /* 0x000fe400080f1400 */
[----:B------:R-:W-:-:S03]  /*2e460*/  ISETP.NE.AND P0, PT, R29, 0x2, PT ;  /* 0x000000021d00780c */ /* 0x000fc60003f05270 */
[----:B------:R0:W5:Y:S01]  /*2e470*/  @!P1 LDG.E R7, desc[UR54][R10.64] ;  /* 0x000000360a079981 */ /* 0x000162000c1e1900 */
[----:B------:R-:W-:Y:S02]  /*2e480*/  SEL R33, RZ, 0x1, P0 ;  /* 0x00000001ff217807 */ /* 0x000fe40000000000 */
[C---:B------:R-:W-:Y:S02]  /*2e490*/  ISETP.GT.AND P1, PT, R30.reuse, RZ, PT ;  /* 0x000000ff1e00720c */ /* 0x040fe40003f24270 */
[----:B------:R-:W-:Y:S02]  /*2e4a0*/  SEL R29, R29, RZ, P0 ;  /* 0x000000ff1d1d7207 */ /* 0x000fe40000000000 */
[----:B------:R-:W-:Y:S02]  /*2e4b0*/  IADD3 R30, R30, -0x1, RZ ;  /* 0xffffffff1e1e7810 */ /* 0x000fe40007ffe0ff */
[----:B------:R-:W-:Y:S02]  /*2e4c0*/  LOP3.LUT R33, R20, R33, RZ, 0x3c, !PT ;  /* 0x0000002114217212 */ /* 0x000fe400078e3cff */
[----:B--2---:R-:W-:Y:S01]  /*2e4d0*/  SHF.R.S32.HI R27, RZ, 0x1f, R8 ;  /* 0x0000001fff1b7819 */ /* 0x004fe20000011408 */
[----:B0-----:R-:W-:Y:S06]  /*2e4e0*/  @!P2 BRA `(.L_x_2963) ;  /* 0x000000000004a947 */ /* 0x001fec0003800000 */
[----:B------:R-:W-:Y:S01]  /*2e4f0*/  BPT.TRAP 0x1 ;  /* 0x000000040000795c */ /* 0x000fe20000300000 */
.L_x_2963:
[----:B------:R-:W-:Y:S01]  /*2e500*/  IMAD R4, R29, 0x8, R22 ;  /* 0x000000081d047824 */ /* 0x000fe200078e0216 */
[----:B------:R-:W-:Y:S01]  /*2e510*/  SHF.L.U32 R28, R33, 0x1f, RZ ;  /* 0x0000001f211c7819 */ /* 0x000fe200000006ff */
[----:B------:R-:W-:Y:S01]  /*2e520*/  BSSY B0, `(.L_x_2964) ;  /* 0x0000004000007945 */ /* 0x000fe20003800000 */
[----:B------:R-:W-:Y:S02]  /*2e530*/  SHF.R.S32.HI R26, RZ, 0x1f, R5 ;  /* 0x0000001fff1a7819 */ /* 0x000fe40000011405 */
[----:B------:R-:W0:Y:S02]  /*2e540*/  SYNCS.PHASECHK.TRANS64.TRYWAIT P0, [R4+URZ+0x33480], R28 ;  /* 0x0334801c040075a7 */ /* 0x000e24000800017f */
[----:B0-----:R-:W-:Y:S05]  /*2e550*/  @!P0 BRA `(.L_x_2965) ;  /* 0x0000007000b48947 */ /* 0x001fea0003800000 */
.L_x_3179:
[----:B------:R-:W-:Y:S05]  /*2e560*/  BSYNC B0 ;  /* 0x0000000000007941 */ /* 0x000fea0003800000 */
.L_x_2964:
[----:B------:R-:W2:Y:S01]  /*2e570*/  LDL R14, [R1+0xc] ;  /* 0x00000c00010e7983 */ /* 0x000ea20000100800 */
        /* <DEDUP_REMOVED lines=11> */
[C---:B------:R-:W-:Y:S01]  /*2e630*/  LOP3.LUT R13, R36.reuse, 0x80, RZ, 0xfc, !PT ;  /* 0x00000080240d7812 */ /* 0x040fe200078efcff */
        /* <DEDUP_REMOVED lines=16> */
[----:B------:R-:W-:-:S02]  /*2e740*/  ISETP.GE.AND P4, PT, R36, R11, PT ;  /* 0x0000000b2400720c */ /* 0x000fc40003f86270 */
[----:B------:R-:W-:Y:S01]  /*2e750*/  IADD3 R3, R3, R0, RZ ;  /* 0x0000000003037210 */ /* 0x000fe20007ffe0ff */
[----:B------:R-:W-:-:S04]  /*2e760*/  IMAD R0, R25, UR6, RZ ;  /* 0x0000000619007c24 */ /* 0x000fc8000f8e02ff */
[C---:B------:R-:W-:Y:S02]  /*2e770*/  IMAD R0, R7.reuse, UR7, R0 ;  /* 0x0000000707007c24 */ /* 0x040fe4000f8e0200 */
[----:B------:R-:W-:-:S04]  /*2e780*/  IMAD.WIDE.U32 R2, R7, UR6, R2 ;  /* 0x0000000607027c25 */ /* 0x000fc8000f8e0002 */
        /* <DEDUP_REMOVED lines=18> */
[----:B-1----:R-:W-:-:S04]  /*2e8b0*/  IADD3 R2, P0, R36, R2, RZ ;  /* 0x0000000224027210 */ /* 0x002fc80007f1e0ff */
[----:B--2---:R-:W-:-:S05]  /*2e8c0*/  IADD3.X R3, RZ, R3, RZ, P0, !PT ;  /* 0x00000003ff037210 */ /* 0x004fca00007fe4ff */
        /* <DEDUP_REMOVED lines=17> */
.L_x_3191:
        /* <DEDUP_REMOVED lines=10> */
.L_x_2967:
        /* <DEDUP_REMOVED lines=11> */
.L_x_2968:
[----:B------:R2:W-:Y:S01]  /*2eb30*/  SYNCS.ARRIVE.TRANS64.A1T0 RZ, [R4+URZ+0x33470], RZ ;  /* 0x033470ff04ff79a7 */ /* 0x0005e2000810003f */
[----:B------:R-:W-:Y:S05]  /*2eb40*/  @!P3 BRA `(.L_x_2969) ;  /* 0x000000000004b947 */ /* 0x000fea0003800000 */
[----:B------:R-:W-:Y:S01]  /*2eb50*/  BPT.TRAP 0x1 ;  /* 0x000000040000795c */ /* 0x000fe20000300000 */
.L_x_2969:
[----:B------:R-:W3:Y:S01]  /*2eb60*/  SYNCS.PHASECHK.TRANS64.TRYWAIT P0, [R4+URZ+0x33440], R28 ;  /* 0x0334401c040075a7 */ /* 0x000ee2000800017f */
[----:B------:R-:W-:Y:S04]  /*2eb70*/  BSSY B0, `(.L_x_2970) ;  /* 0x0000002000007945 */ /* 0x000fe80003800000 */
[----:B---3--:R-:W-:Y:S05]  /*2eb80*/  @!P0 BRA `(.L_x_2971) ;  /* 0x0000007000bc8947 */ /* 0x008fea0003800000 */
.L_x_3192:
[----:B------:R-:W-:Y:S05]  /*2eb90*/  BSYNC B0 ;  /* 0x0000000000007941 */ /* 0x000fea0003800000 */
.L_x_2970:
        /* <DEDUP_REMOVED lines=10> */
[----:B------:R-:W-:Y:S02]  /*2ec40*/  IMAD R5, R24, UR4, RZ ;  /* 0x0000000418057c24 */ /* 0x000fe4000f8e02ff */
[----:B------:R-:W-:-:S04]  /*2ec50*/  IMAD.WIDE.U32 R2, R8, UR6, R2 ;  /* 0x0000000608027c25 */ /* 0x000fc8000f8e0002 */
[----:B------:R-:W-:Y:S02]  /*2ec60*/  IMAD R8, R8, UR7, R27 ;  /* 0x0000000708087c24 */ /* 0x000fe4000f8e021b */
[----:B------:R-:W-:Y:S02]  /*2ec70*/  IMAD R5, R6, UR5, R5 ;  /* 0x0000000506057c24 */ /* 0x000fe4000f8e0205 */
[----:B------:R-:W-:Y:S02]  /*2ec80*/  IMAD.IADD R9, R3, 0x1, R8 ;  /* 0x0000000103097824 */ /* 0x000fe400078e0208 */
[----:B------:R-:W-:Y:S01]  /*2ec90*/  IMAD.MOV.U32 R8, RZ, RZ, R2 ;  /* 0x000000ffff087224 */ /* 0x000fe200078e0002 */
[-C--:B----4-:R-:W-:Y:S01]  /*2eca0*/  ISETP.GE.AND P2, PT, R12, R10.reuse, PT ;  /* 0x0000000a0c00720c */ /* 0x090fe20003f46270 */
[----:B------:R-:W-:Y:S01]  /*2ecb0*/  IMAD.WIDE.U32 R2, R6, UR4, RZ ;  /* 0x0000000406027c25 */ /* 0x000fe2000f8e00ff */
[----:B------:R-:W-:Y:S01]  /*2ecc0*/  ULDC.64 UR4, c[0x0][0x308] ;  /* 0x0000c20000047ab9 */ /* 0x000fe20000000a00 */
[----:B------:R-:W-:-:S02]  /*2ecd0*/  ISETP.GE.AND P3, PT, R11, R10, PT ;  /* 0x0000000a0b00720c */ /* 0x000fc40003f66270 */
[----:B------:R-:W-:Y:S01]  /*2ece0*/  IMAD R6, R25, UR6, RZ ;  /* 0x0000000619067c24 */ /* 0x000fe2000f8e02ff */
[----:B------:R-:W-:Y:S01]  /*2ecf0*/  IADD3 R3, R3, R5, RZ ;  /* 0x0000000503037210 */ /* 0x000fe20007ffe0ff */
[----:B------:R-:W-:Y:S01]  /*2ed00*/  IMAD.WIDE.U32 R8, R18, UR4, R8 ;  /* 0x0000000412087c25 */ /* 0x000fe2000f8e0008 */
[----:B------:R-:W-:-:S03]  /*2ed10*/  ISETP.GE.AND P4, PT, R36, R10, PT ;  /* 0x0000000a2400720c */ /* 0x000fc60003f86270 */
[C---:B------:R-:W-:Y:S02]  /*2ed20*/  IMAD R6, R7.reuse, UR7, R6 ;  /* 0x0000000707067c24 */ /* 0x040fe4000f8e0206 */
[----:B------:R-:W-:Y:S01]  /*2ed30*/  IMAD.WIDE.U32 R2, R7, UR6, R2 ;  /* 0x0000000607027c25 */ /* 0x000fe2000f8e0002 */
[----:B------:R-:W-:Y:S02]  /*2ed40*/  ULDC.64 UR6, c[0x0][0x2e8] ;  /* 0x0000ba0000067ab9 */ /* 0x000fe40000000a00 */
[----:B------:R-:W-:Y:S01]  /*2ed50*/  IADD3 R5, P0, R8, UR6, RZ ;  /* 0x0000000608057c10 */ /* 0x000fe2000ff1e0ff */
[----:B------:R-:W-:Y:S02]  /*2ed60*/  IMAD R7, R37, UR4, RZ ;  /* 0x0000000425077c24 */ /* 0x000fe4000f8e02ff */
[----:B------:R-:W-:Y:S02]  /*2ed70*/  IMAD.IADD R3, R3, 0x1, R6 ;  /* 0x0000000103037824 */ /* 0x000fe400078e0206 */
[----:B------:R-:W-:-:S02]  /*2ed80*/  IMAD R7, R18, UR5, R7 ;  /* 0x0000000512077c24 */ /* 0x000fc4000f8e0207 */
        /* <DEDUP_REMOVED lines=24> */
[----:B----4-:R-:W-:-:S04]  /*2ef10*/  IADD3 R2, P0, R36, R2, RZ ;  /* 0x0000000224027210 */ /* 0x010fc80007f1e0ff */
[----:B------:R-:W-:Y:S02]  /*2ef20*/  IADD3.X R3, RZ, R9, RZ, P0, !PT ;  /* 0x00000009ff037210 */ /* 0x000fe400007fe4ff */
        /* <DEDUP_REMOVED lines=10> */
.L_x_3204:
        /* <DEDUP_REMOVED lines=10> */
.L_x_2973:
        /* <DEDUP_REMOVED lines=11> */
.L_x_2974:
[----:B------:R-:W-:Y:S01]  /*2f120*/  MOV R0, UR37 ;  /* 0x0000002500007c02 */ /* 0x000fe20008000f00 */
[----:B------:R4:W-:Y:S03]  /*2f130*/  SYNCS.ARRIVE.TRANS64.A1T0 RZ, [R4+URZ+0x33430], RZ ;  /* 0x033430ff04ff79a7 */ /* 0x0009e6000810003f */
[----:B------:R-:W-:-:S13]  /*2f140*/  ISETP.NE.AND P0, PT, R0, 0x3, PT ;  /* 0x000000030000780c */ /* 0x000fda0003f05270 */
[----:B----4-:R-:W-:Y:S05]  /*2f150*/  @!P0 BRA `(.L_x_2975) ;  /* 0x0000000000048947 */ /* 0x010fea0003800000 */
[----:B------:R-:W-:Y:S01]  /*2f160*/  BPT.TRAP 0x1 ;  /* 0x000000040000795c */ /* 0x000fe20000300000 */
.L_x_2975:
[----:B------:R-:W-:Y:S01]  /*2f170*/  LOP3.LUT R3, R20, 0x1, RZ, 0x3c, !PT ;  /* 0x0000000114037812 */ /* 0x000fe200078e3cff */
[----:B------:R-:W-:Y:S01]  /*2f180*/  IMAD R0, R17, 0x8, R22 ;  /* 0x0000000811007824 */ /* 0x000fe200078e0216 */
[----:B------:R-:W-:Y:S02]  /*2f190*/  BSSY B0, `(.L_x_2976) ;  /* 0x0000004000007945 */ /* 0x000fe40003800000 */
[----:B------:R-:W-:-:S04]  /*2f1a0*/  SHF.L.U32 R3, R3, 0x1f, RZ ;  /* 0x0000001f03037819 */ /* 0x000fc800000006ff */
[----:B------:R-:W4:Y:S02]  /*2f1b0*/  SYNCS.PHASECHK.TRANS64.TRYWAIT P2, [R0+URZ+0x33470], R3 ;  /* 0x03347003000075a7 */ /* 0x000f24000804017f */
[----:B----4-:R-:W-:Y:S05]  /*2f1c0*/  @!P2 BRA `(.L_x_2977) ;  /* 0x0000007000b8a947 */ /* 0x010fea0003800000 */
.L_x_3205:
[----:B------:R-:W-:Y:S05]  /*2f1d0*/  BSYNC B0 ;  /* 0x0000000000007941 */ /* 0x000fea0003800000 */
.L_x_2976:
[----:B------:R-:W-:-:S05]  /*2f1e0*/  IMAD.U32 R2, RZ, RZ, UR39 ;  /* 0x00000027ff027e24 */ /* 0x000fca000f8e00ff */
[----:B------:R-:W-:-:S13]  /*2f1f0*/  ISETP.NE.AND P2, PT, R2, 0x3, PT ;  /* 0x000000030200780c */ /* 0x000fda0003f45270 */
[----:B------:R-:W-:Y:S05]  /*2f200*/  @!P2 BRA `(.L_x_2978) ;  /* 0x000000000004a947 */ /* 0x000fea0003800000 */
[----:B------:R-:W-:Y:S01]  /*2f210*/  BPT.TRAP 0x1 ;  /* 0x000000040000795c */ /* 0x000fe20000300000 */
.L_x_2978:
[----:B----4-:R-:W-:Y:S01]  /*2f220*/  SHF.L.U32 R3, R20, 0x1f, RZ ;  /* 0x0000001f14037819 */ /* 0x010fe200000006ff */
[----:B------:R-:W-:-:S03]  /*2f230*/  IMAD R2, R17, 0x7800, RZ ;  /* 0x0000780011027824 */ /* 0x000fc600078e02ff */
[----:B------:R-:W4:Y:S02]  /*2f240*/  SYNCS.PHASECHK.TRANS64.TRYWAIT P2, [R0+URZ+0x33460], R3 ;  /* 0x03346003000075a7 */ /* 0x000f24000804017f */
[----:B----4-:R-:W-:Y:S05]  /*2f250*/  @!P2 BRA `(.L_x_2979) ;  /* 0x0000007000a8a947 */ /* 0x010fea0003800000 */
.L_x_3206:
[----:B0-23--:R-:W4:Y:S04]  /*2f260*/  LDL R4, [R1+0x14] ;  /* 0x0000140001047983 */ /* 0x00df280000100800 */
[----:B------:R-:W2:Y:S01]  /*2f270*/  LDL R8, [R1+0x10] ;  /* 0x0000100001087983 */ /* 0x000ea20000100800 */
[----:B------:R-:W-:Y:S05]  /*2f280*/  WARPSYNC.ALL ;  /* 0x0000000000007948 */ /* 0x000fea0003800000 */
[----:B------:R-:W-:-:S05]  /*2f290*/  IMAD.U32 R17, RZ, RZ, UR39 ;  /* 0x00000027ff117e24 */ /* 0x000fca000f8e00ff */
[----:B------:R-:W-:Y:S02]  /*2f2a0*/  ISETP.NE.AND P2, PT, R17, 0x3, PT ;  /* 0x000000031100780c */ /* 0x000fe40003f45270 */
[C---:B----4-:R-:W-:Y:S02]  /*2f2b0*/  LOP3.LUT R3, R2.reuse, R4, RZ, 0xfc, !PT ;  /* 0x0000000402037212 */ /* 0x050fe400078efcff */
[----:B--2---:R-:W-:-:S03]  /*2f2c0*/  LOP3.LUT R2, R2, R8, RZ, 0xfc, !PT ;  /* 0x0000000802027212 */ /* 0x004fc600078efcff */
[C---:B------:R-:W-:Y:S01]  /*2f2d0*/  IMAD.IADD R3, R22.reuse, 0x1, R3 ;  /* 0x0000000116037824 */ /* 0x040fe200078e0203 */
[----:B------:R-:W-:-:S04]  /*2f2e0*/  IADD3 R2, R22, R2, RZ ;  /* 0x0000000216027210 */ /* 0x000fc80007ffe0ff */
        /* <DEDUP_REMOVED lines=98> */
.L_x_2980:
[----:B--2---:R2:W-:Y:S01]  /*2f910*/  SYNCS.ARRIVE.TRANS64.A1T0 RZ, [R0+URZ+0x33450], RZ ;  /* 0x033450ff00ff79a7 */ /* 0x0045e2000810003f */
[----:B------:R-:W-:Y:S06]  /*2f920*/  BAR.SYNC.DEFER_BLOCKING 0x2, 0x80 ;  /* 0x0082000000007b1d */ /* 0x000fec0000010000 */
[----:B------:R-:W-:Y:S05]  /*2f930*/  @!P0 BRA `(.L_x_2981) ;  /* 0x0000000000048947 */ /* 0x000fea0003800000 */
[----:B------:R-:W-:Y:S01]  /*2f940*/  BPT.TRAP 0x1 ;  /* 0x000000040000795c */ /* 0x000fe20000300000 */
.L_x_2981:
[----:B0-----:R-:W3:Y:S01]  /*2f950*/  LDL R2, [R1+0x8] ;  /* 0x0000080001027983 */ /* 0x001ee20000100800 */
[----:B--2---:R-:W-:Y:S01]  /*2f960*/  VIADD R0, R0, 0x33480 ;  /* 0x0003348000007836 */ /* 0x004fe20000000000 */
[----:B------:R-:W-:Y:S01]  /*2f970*/  MOV R20, R33 ;  /* 0x0000002100147202 */ /* 0x000fe20000000f00 */
[----:B------:R-:W-:-:S03]  /*2f980*/  IMAD.MOV.U32 R17, RZ, RZ, R29 ;  /* 0x000000ffff117224 */ /* 0x000fc600078e001d */
[----:B---3--:R-:W-:-:S04]  /*2f990*/  PRMT R0, R2, 0x654, R0 ;  /* 0x0000065402007816 */ /* 0x008fc80000000000 */
[----:B------:R2:W-:Y:S01]  /*2f9a0*/  SYNCS.ARRIVE.TRANS64.RED.A1T0 RZ, [R0+URZ], RZ ;  /* 0x000000ff00ff79a7 */ /* 0x0005e2000810043f */
[----:B------:R-:W-:Y:S05]  /*2f9b0*/  @P1 BRA `(.L_x_2982) ;  /* 0xffffffe400d01947 */ /* 0x000fea000383ffff */
.L_x_2962:
        /* <DEDUP_REMOVED lines=19> */
.L_x_2984:
[----:B------:R-:W-:Y:S05]  /*2faf0*/  BSYNC B0 ;  /* 0x0000000000007941 */ /* 0x000fea0003800000 */
.L_x_2983:
[----:B------:R-:W-:Y:S05]  /*2fb00*/  @!P0 BRA `(.L_x_2985) ;  /* 0x0000000000048947 */ /* 0x000fea0003800000 */
[----:B------:R-:W-:Y:S01]  /*2fb10*/  BPT.TRAP 0x1 ;  /* 0x000000040000795c */ /* 0x000fe20000300000 */
.L_x_2985:
[----:B------:R-:W-:Y:S01]  /*2fb20*/  LOP3.LUT R0, R33, 0x1, RZ, 0x3c, !PT ;  /* 0x0000000121007812 */ /* 0x000fe200078e3cff */
[----:B0-----:R-:W-:Y:S01]  /*2fb30*/  IMAD R3, R29, 0x8, R22 ;  /* 0x000000081d037824 */ /* 0x001fe200078e0216 */
[----:B------:R-:W-:Y:S02]  /*2fb40*/  BSSY B0, `(.L_x_2986) ;  /* 0x0000004000007945 */ /* 0x000fe40003800000 */
[----:B------:R-:W-:-:S04]  /*2fb50*/  SHF.L.U32 R0, R0, 0x1f, RZ ;  /* 0x0000001f00007819 */ /* 0x000fc800000006ff */
[----:B------:R-:W0:Y:S02]  /*2fb60*/  SYNCS.PHASECHK.TRANS64.TRYWAIT P1, [R3+URZ+0x33470], R0 ;  /* 0x03347000030075a7 */ /* 0x000e24000802017f */
[----:B0-----:R-:W-:Y:S05]  /*2fb70*/  @!P1 BRA `(.L_x_2987) ;  /* 0x0000006800749947 */ /* 0x001fea0003800000 */
.L_x_3207:
[----:B------:R-:W-:Y:S05]  /*2fb80*/  BSYNC B0 ;  /* 0x0000000000007941 */ /* 0x000fea0003800000 */
.L_x_2986:
[----:B------:R-:W-:-:S05]  /*2fb90*/  IMAD.U32 R2, RZ, RZ, UR39 ;  /* 0x00000027ff027e24 */ /* 0x000fca000f8e00ff */
[----:B------:R-:W-:-:S13]  /*2fba0*/  ISETP.NE.AND P1, PT, R2, 0x3, PT ;  /* 0x000000030200780c */ /* 0x000fda0003f25270 */
[----:B------:R-:W-:Y:S05]  /*2fbb0*/  @!P1 BRA `(.L_x_2988) ;  /* 0x0000000000049947 */ /* 0x000fea0003800000 */
[----:B------:R-:W-:Y:S01]  /*2fbc0*/  BPT.TRAP 0x1 ;  /* 0x000000040000795c */ /* 0x000fe20000300000 */
.L_x_2988:
[----:B0-----:R-:W-:-:S04]  /*2fbd0*/  SHF.L.U32 R0, R33, 0x1f, RZ ;  /* 0x0000001f21007819 */ /* 0x001fc800000006ff */
[----:B------:R-:W0:Y:S02]  /*2fbe0*/  SYNCS.PHASECHK.TRANS64.TRYWAIT P1, [R3+URZ+0x33460], R0 ;  /* 0x03346000030075a7 */ /* 0x000e24000802017f */
[----:B0-----:R-:W-:Y:S05]  /*2fbf0*/  @!P1 BRA `(.L_x_2989) ;  /* 0x0000006800689947 */ /* 0x001fea0003800000 */
.L_x_3208:
[----:B------:R-:W2:Y:S04]  /*2fc00*/  LDL R4, [R1+0x14] ;  /* 0x0000140001047983 */ /* 0x000ea80000100800 */
[----:B------:R-:W3:Y:S01]  /*2fc10*/  LDL R10, [R1+0x10] ;  /* 0x00001000010a7983 */ /* 0x000ee20000100800 */
[----:B------:R-:W-:Y:S01]  /*2fc20*/  IMAD R2, R29, 0x7800, RZ ;  /* 0x000078001d027824 */ /* 0x000fe200078e02ff */
[----:B------:R-:W-:Y:S05]  /*2fc30*/  WARPSYNC.ALL ;  /* 0x0000000000007948 */ /* 0x000fea0003800000 */
[----:B------:R-:W-:-:S05]  /*2fc40*/  IMAD.U32 R12, RZ, RZ, UR39 ;  /* 0x00000027ff0c7e24 */ /* 0x000fca000f8e00ff */
[----:B------:R-:W-:Y:S02]  /*2fc50*/  ISETP.NE.AND P1, PT, R12, 0x3, PT ;  /* 0x000000030c00780c */ /* 0x000fe40003f25270 */
[----:B--2---:R-:W-:-:S04]  /*2fc60*/  LOP3.LUT R5, R2, R4, RZ, 0xfc, !PT ;  /* 0x0000000402057212 */ /* 0x004fc800078efcff */
[----:B0-----:R-:W-:-:S05]  /*2fc70*/  IADD3 R0, R22, R5, RZ ;  /* 0x0000000516007210 */ /* 0x001fca0007ffe0ff */
        /* <DEDUP_REMOVED lines=100> */
.L_x_2990:
[----:B--2---:R2:W-:Y:S01]  /*302c0*/  SYNCS.ARRIVE.TRANS64.A1T0 RZ, [R3+URZ+0x33450], RZ ;  /* 0x033450ff03ff79a7 */ /* 0x0045e2000810003f */
[----:B------:R-:W-:Y:S06]  /*302d0*/  BAR.SYNC.DEFER_BLOCKING 0x2, 0x80 ;  /* 0x0082000000007b1d */ /* 0x000fec0000010000 */
[----:B------:R-:W-:Y:S05]  /*302e0*/  @!P0 BRA `(.L_x_2991) ;  /* 0x0000000000048947 */ /* 0x000fea0003800000 */
[----:B------:R-:W-:Y:S01]  /*302f0*/  BPT.TRAP 0x1 ;  /* 0x000000040000795c */ /* 0x000fe20000300000 */
.L_x_2991:
[----:B------:R-:W3:Y:S01]  /*30300*/  LDL R0, [R1+0x8] ;  /* 0x0000080001007983 */ /* 0x000ee20000100800 */
[----:B--2---:R-:W-:Y:S01]  /*30310*/  VIADD R3, R3, 0x33480 ;  /* 0x0003348003037836 */ /* 0x004fe20000000000 */
[----:B------:R-:W-:-:S04]  /*30320*/  IADD3 R29, R29, 0x1, RZ ;  /* 0x000000011d1d7810 */ /* 0x000fc80007ffe0ff */
[----:B------:R-:W-:-:S04]  /*30330*/  ISETP.NE.AND P0, PT, R29, 0x2, PT ;  /* 0x000000021d00780c */ /* 0x000fc80003f05270 */
[----:B------:R-:W-:Y:S02]  /*30340*/  SEL R29, R29, RZ, P0 ;  /* 0x000000ff1d1d7207 */ /* 0x000fe40000000000 */
[----:B---3--:R-:W-:Y:S02]  /*30350*/  PRMT R3, R0, 0x654, R3 ;  /* 0x0000065400037816 */ /* 0x008fe40000000003 */
[----:B------:R-:W-:Y:S02]  /*30360*/  SEL R0, RZ, 0x1, P0 ;  /* 0x00000001ff007807 */ /* 0x000fe40000000000 */
[----:B------:R2:W-:Y:S02]  /*30370*/  SYNCS.ARRIVE.TRANS64.RED.A1T0 RZ, [R3+URZ], RZ ;  /* 0x000000ff03ff79a7 */ /* 0x0005e4000810043f */
[----:B------:R-:W-:-:S07]  /*30380*/  LOP3.LUT R33, R33, R0, RZ, 0x3c, !PT ;  /* 0x0000000021217212 */ /* 0x000fce00078e3cff */
.L_x_2930:
[----:B------:R-:W3:Y:S02]  /*30390*/  LDL R0, [R1+0x44] ;  /* 0x0000440001007983 */ /* 0x000ee40000100800 */
[----:B---3--:R-:W-:-:S13]  /*303a0*/  LOP3.LUT P0, RZ, R0, 0x80, RZ, 0xc0, !PT ;  /* 0x0000008000ff7812 */ /* 0x008fda000780c0ff */
[----:B------:R-:W-:Y:S05]  /*303b0*/  @!P0 BRA `(.L_x_2992) ;  /* 0x0000000000288947 */ /* 0x000fea0003800000 */
[----:B------:R-:W-:Y:S05]  /*303c0*/  WARPSYNC.ALL ;  /* 0x0000000000007948 */ /* 0x000fea0003800000 */
[----:B------:R-:W3:Y:S08]  /*303d0*/  S2UR UR4, SR_CgaCtaId ;  /* 0x00000000000479c3 */ /* 0x000ef00000008800 */
[----:B------:R-:W-:Y:S01]  /*303e0*/  BAR.SYNC.DEFER_BLOCKING 0x5, 0x180 ;  /* 0x0146000000007b1d */ /* 0x000fe20000010000 */
[----:B------:R-:W-:Y:S01]  /*303f0*/  MOV R22, 0x400 ;  /* 0x0000040000167802 */ /* 0x000fe20000000f00 */
[----:B---3--:R-:W-:-:S05]  /*30400*/  IMAD.U32 R0, RZ, RZ, UR4 ;  /* 0x00000004ff007e24 */ /* 0x008fca000f8e00ff */
[----:B------:R-:W-:Y:S01]  /*30410*/  LEA R22, R0, R22, 0x18 ;  /* 0x0000001600167211 */ /* 0x000fe200078ec0ff */
[----:B------:R3:W-:Y:S04]  /*30420*/  STL [R1+0x8], R0 ;  /* 0x0000080001007387 */ /* 0x0007e80000100800 */
[----:B------:R3:W4:Y:S01]  /*30430*/  LDS.128 R16, [R22+0x334d0] ;  /* 0x0334d00016107984 */ /* 0x0007220000000c00 */
[----:B------:R-:W-:Y:S06]  /*30440*/  BAR.ARV 0x4, 0x180 ;  /* 0x0106000000007b1d */ /* 0x000fec0000002000 */
[----:B------:R-:W-:Y:S05]  /*30450*/  BRA `(.L_x_2993) ;  /* 0x0000000800d47947 */ /* 0x000fea0003800000 */
.L_x_2992:
        /* <DEDUP_REMOVED lines=8> */
[----:B--2---:R-:W0:Y:S02]  /*304e0*/  @!P1 LDC.64 R2, c[0x0][0xc80] ;  /* 0x00032000ff029b82 */ /* 0x004e240000000a00 */
[----:B0-----:R-:W-:-:S06]  /*304f0*/  @!P1 IMAD.WIDE R2, R5, 0x4, R2 ;  /* 0x0000000405029825 */ /* 0x001fcc00078e0202 */
[----:B------:R-:W2:Y:S01]  /*30500*/  @!P1 LDG.E R2, desc[UR54][R2.64] ;  /* 0x0000003602029981 */ /* 0x000ea2000c1e1900 */
[----:B------:R-:W-:Y:S01]  /*30510*/  IMAD.MOV.U32 R17, RZ, RZ, RZ ;  /* 0x000000ffff117224 */ /* 0x000fe200078e00ff */
[C---:B------:R-:W-:Y:S02]  /*30520*/  ISETP.GE.U32.AND P2, PT, R8.reuse, 0x2, PT ;  /* 0x000000020800780c */ /* 0x040fe40003f46070 */
[C---:B------:R-:W-:Y:S01]  /*30530*/  ISETP.GE.U32.AND P3, PT, R8.reuse, 0x4, PT ;  /* 0x000000040800780c */ /* 0x040fe20003f66070 */
[----:B------:R-:W-:Y:S01]  /*30540*/  SHFL.IDX PT, R0, R16, RZ, 0x1f ;  /* 0x00001fff10007589 */ /* 0x000fe200000e0000 */
[C---:B------:R-:W-:Y:S02]  /*30550*/  ISETP.GE.U32.AND P4, PT, R8.reuse, 0x8, PT ;  /* 0x000000080800780c */ /* 0x040fe40003f86070 */
[----:B------:R-:W-:Y:S02]  /*30560*/  ISETP.GE.U32.AND P5, PT, R8, 0x10, PT ;  /* 0x000000100800780c */ /* 0x000fe40003fa6070 */
[----:B--2---:R-:W-:-:S02]  /*30570*/  @!P1 MOV R17, R2 ;  /* 0x0000000200119202 */ /* 0x004fc40000000f00 */
[----:B------:R-:W-:-:S03]  /*30580*/  ISETP.NE.AND P1, PT, R8, RZ, PT ;  /* 0x000000ff0800720c */ /* 0x000fc60003f25270 */
        /* <DEDUP_REMOVED lines=16> */
[----:B------:R0:W2:Y:S02]  /*30690*/  SHFL.IDX PT, R14, R2, 0x1f, 0x1f ;  /* 0x03e01f00020e7f89 */ /* 0x0000a400000e0000 */
.L_x_3218:
[----:B------:R-:W-:Y:S02]  /*306a0*/  ULDC UR4, c[0x0][0xc38] ;  /* 0x00030e0000047ab9 */ /* 0x000fe40000000800 */
[----:B------:R-:W-:-:S04]  /*306b0*/  IMAD.U32 R4, RZ, RZ, UR4 ;  /* 0x00000004ff047e24 */ /* 0x000fc8000f8e00ff */
[----:B--2---:R-:W-:-:S04]  /*306c0*/  IMAD R14, R14, R4, RZ ;  /* 0x000000040e0e7224 */ /* 0x004fc800078e02ff */
[----:B------:R-:W-:-:S05]  /*306d0*/  IMAD.IADD R5, R5, 0x1, R14 ;  /* 0x0000000105057824 */ /* 0x000fca00078e020e */
[----:B------:R-:W-:-:S13]  /*306e0*/  ISETP.GT.AND P6, PT, R5, R0, PT ;  /* 0x000000000500720c */ /* 0x000fda0003fc4270 */
[----:B------:R-:W-:Y:S05]  /*306f0*/  @P6 BRA `(.L_x_2995) ;  /* 0x00000000009c6947 */ /* 0x000fea0003800000 */
.L_x_3000:
[----:B0-----:R-:W0:Y:S01]  /*30700*/  LDC R2, c[0x0][0xc3c] ;  /* 0x00030f00ff027b82 */ /* 0x001e220000000800 */
[----:B------:R-:W-:-:S04]  /*30710*/  IADD3 R19, R19, 0x1f, RZ ;  /* 0x0000001f13137810 */ /* 0x000fc80007ffe0ff */
        /* <DEDUP_REMOVED lines=12> */
.L_x_2998:
[----:B------:R-:W-:Y:S05]  /*307e0*/  BSYNC B0 ;  /* 0x0000000000007941 */ /* 0x000fea0003800000 */
.L_x_2997:
[----:B------:R-:W-:-:S03]  /*307f0*/  UMOV UR4, 0xffffffff ;  /* 0xffffffff00047882 */ /* 0x000fc60000000000 */
[----:B------:R-:W-:Y:S05]  /*30800*/  BRA.DIV UR4, `(.L_x_2999) ;  /* 0x00000062049c7947 */ /* 0x000fea000b800000 */
[----:B-----5:R-:W2:Y:S02]  /*30810*/  SHFL.UP PT, R14, R17, 0x1, RZ ;  /* 0x04200000110e7989 */ /* 0x020ea400000e00ff */
[----:B--2---:R-:W-:-:S05]  /*30820*/  SEL R14, R14, RZ, P1 ;  /* 0x000000ff0e0e7207 */ /* 0x004fca0000800000 */
        /* <DEDUP_REMOVED lines=13> */
[----:B------:R0:W2:Y:S02]  /*30900*/  SHFL.IDX PT, R14, R2, 0x1f, 0x1f ;  /* 0x03e01f00020e7f89 */ /* 0x0000a400000e0000 */
.L_x_3226:
[----:B------:R-:W-:Y:S02]  /*30910*/  ULDC UR4, c[0x0][0xc38] ;  /* 0x00030e0000047ab9 */ /* 0x000fe40000000800 */
[----:B------:R-:W-:-:S05]  /*30920*/  MOV R4, UR4 ;  /* 0x0000000400047c02 */ /* 0x000fca0008000f00 */
[----:B--2---:R-:W-:-:S04]  /*30930*/  IMAD R14, R14, R4, RZ ;  /* 0x000000040e0e7224 */ /* 0x004fc800078e02ff */
[----:B------:R-:W-:-:S05]  /*30940*/  IMAD.IADD R5, R14, 0x1, R5 ;  /* 0x000000010e057824 */ /* 0x000fca00078e0205 */
[----:B------:R-:W-:-:S13]  /*30950*/  ISETP.GT.AND P6, PT, R5, R0, PT ;  /* 0x000000000500720c */ /* 0x000fda0003fc4270 */
[----:B------:R-:W-:Y:S05]  /*30960*/  @!P6 BRA `(.L_x_3000) ;  /* 0xfffffffc0064e947 */ /* 0x000fea000383ffff */
.L_x_2995:
[----:B------:R-:W-:Y:S01]  /*30970*/  IMAD.IADD R5, R5, 0x1, -R14 ;  /* 0x0000000105057824 */ /* 0x000fe200078e0a0e */
[----:B------:R-:W-:-:S03]  /*30980*/  UMOV UR4, 0xffffffff ;  /* 0xffffffff00047882 */ /* 0x000fc60000000000 */
[----:B------:R-:W-:-:S05]  /*30990*/  IMAD R3, R2, R4, R5 ;  /* 0x0000000402037224 */ /* 0x000fca00078e0205 */
[----:B------:R-:W-:Y:S01]  /*309a0*/  ISETP.GT.AND P6, PT, R3, R0, PT ;  /* 0x000000000300720c */ /* 0x000fe20003fc4270 */
[----:B------:R-:W-:-:S12]  /*309b0*/  BRA.DIV UR4, `(.L_x_3001) ;  /* 0x0000006204ec7947 */ /* 0x000fd8000b800000 */
[----:B------:R-:W-:-:S04]  /*309c0*/  VOTE.ANY R3, PT, !P6 ;  /* 0x0000000000037806 */ /* 0x000fc800070e0100 */
[----:B------:R-:W2:Y:S02]  /*309d0*/  POPC R6, R3 ;  /* 0x0000000300067309 */ /* 0x000ea40000000000 */
[----:B--2---:R2:W3:Y:S02]  /*309e0*/  SHFL.IDX PT, R17, R17, R6, 0x1f ;  /* 0x00001f0611117589 */ /* 0x0044e400000e0000 */
.L_x_3230:
[----:B------:R-:W-:Y:S01]  /*309f0*/  ISETP.NE.AND P0, PT, R3, RZ, PT ;  /* 0x000000ff0300720c */ /* 0x000fe20003f05270 */
[----:B------:R-:W-:-:S12]  /*30a00*/  IMAD.MOV.U32 R14, RZ, RZ, RZ ;  /* 0x000000ffff0e7224 */ /* 0x000fd800078e00ff */
[----:B------:R-:W-:Y:S05]  /*30a10*/  @!P0 BRA `(.L_x_3002) ;  /* 0x0000000000108947 */ /* 0x000fea0003800000 */
[----:B------:R-:W-:Y:S01]  /*30a20*/  UMOV UR4, 0xffffffff ;  /* 0xffffffff00047882 */ /* 0x000fe20000000000 */
[----:B------:R-:W-:Y:S02]  /*30a30*/  IADD3 R12, R6, -0x1, RZ ;  /* 0xffffffff060c7810 */ /* 0x000fe40007ffe0ff */
[----:B------:R-:W-:Y:S05]  /*30a40*/  BRA.DIV UR4, `(.L_x_3003) ;  /* 0x0000006604107947 */ /* 0x000fea000b800000 */
[----:B------:R4:W0:Y:S02]  /*30a50*/  SHFL.IDX PT, R14, R2, R12, 0x1f ;  /* 0x00001f0c020e7589 */ /* 0x00082400000e0000 */
.L_x_3002:
[----:B0---4-:R-:W0:Y:S01]  /*30a60*/  LDC.64 R2, c[0x0][0xc90] ;  /* 0x00032400ff027b82 */ /* 0x011e220000000a00 */
[----:B------:R-:W-:-:S04]  /*30a70*/  IMAD.IADD R19, R6, 0x1, R19 ;  /* 0x0000000106137824 */ /* 0x000fc800078e0213 */
[----:B0-----:R-:W-:-:S05]  /*30a80*/  IMAD.WIDE R2, R19, 0x4, R2 ;  /* 0x0000000413027825 */ /* 0x001fca00078e0202 */
[----:B------:R0:W2:Y:S01]  /*30a90*/  LDG.E R7, desc[UR54][R2.64] ;  /* 0x0000003602077981 */ /* 0x0000a2000c1e1900 */
[----:B------:R-:W-:Y:S01]  /*30aa0*/  IMAD R16, R14, R4, R5 ;  /* 0x000000040e107224 */ /* 0x000fe200078e0205 */
[----:B0-----:R-:W-:Y:S01]  /*30ab0*/  MOV R2, RZ ;  /* 0x000000ff00027202 */ /* 0x001fe20000000f00 */
[----:B--23--:R-:W-:-:S05]  /*30ac0*/  IMAD R6, R17, R7, RZ ;  /* 0x0000000711067224 */ /* 0x00cfca00078e02ff */
[----:B------:R-:W-:-:S04]  /*30ad0*/  IABS R8, R6 ;  /* 0x0000000600087213 */ /* 0x000fc80000000000 */
[----:B------:R-:W0:Y:S08]  /*30ae0*/  I2F.RP R9, R8 ;  /* 0x0000000800097306 */ /* 0x000e300000209400 */
[----:B0-----:R-:W0:Y:S02]  /*30af0*/  MUFU.RCP R9, R9 ;  /* 0x0000000900097308 */ /* 0x001e240000001000 */
[----:B0-----:R-:W-:-:S06]  /*30b00*/  VIADD R10, R9, 0xffffffe ;  /* 0x0ffffffe090a7836 */ /* 0x001fcc0000000000 */
[----:B------:R-:W0:Y:S02]  /*30b10*/  F2I.FTZ.U32.TRUNC.NTZ R3, R10 ;  /* 0x0000000a00037305 */ /* 0x000e24000021f000 */
[----:B0-----:R-:W-:-:S04]  /*30b20*/  IMAD.MOV R11, RZ, RZ, -R3 ;  /* 0x000000ffff0b7224 */ /* 0x001fc800078e0a03 */
[----:B------:R-:W-:-:S04]  /*30b30*/  IMAD R5, R11, R8, RZ ;  /* 0x000000080b057224 */ /* 0x000fc800078e02ff */
[----:B------:R-:W-:-:S04]  /*30b40*/  IMAD.HI.U32 R2, R3, R5, R2 ;  /* 0x0000000503027227 */ /* 0x000fc800078e0002 */
[----:B------:R-:W-:Y:S01]  /*30b50*/  IMAD.IADD R5, R0, 0x1, -R16 ;  /* 0x0000000100057824 */ /* 0x000fe200078e0a10 */
[----:B------:R-:W-:-:S04]  /*30b60*/  IABS R0, R6 ;  /* 0x0000000600007213 */ /* 0x000fc80000000000 */
[----:B------:R-:W-:Y:S01]  /*30b70*/  IABS R3, R5 ;  /* 0x0000000500037213 */ /* 0x000fe20000000000 */
[----:B------:R-:W-:-:S04]  /*30b80*/  IMAD.MOV R0, RZ, RZ, -R0 ;  /* 0x000000ffff007224 */ /* 0x000fc800078e0a00 */
        /* <DEDUP_REMOVED lines=17> */
[-C--:B------:R-:W-:Y:S02]  /*30ca0*/  IABS R7, R4.reuse ;  /* 0x0000000400077213 */ /* 0x080fe40000000000 */
[----:B------:R-:W-:Y:S02]  /*30cb0*/  IABS R6, R4 ;  /* 0x0000000400067213 */ /* 0x000fe40000000000 */
[----:B------:R-:W0:Y:S02]  /*30cc0*/  I2F.RP R8, R7 ;  /* 0x0000000700087306 */ /* 0x000e240000209400 */
[----:B------:R-:W-:-:S06]  /*30cd0*/  IADD3 R6, RZ, -R6, RZ ;  /* 0x80000006ff067210 */ /* 0x000fcc0007ffe0ff */
[----:B0-----:R-:W0:Y:S02]  /*30ce0*/  MUFU.RCP R8, R8 ;  /* 0x0000000800087308 */ /* 0x001e240000001000 */
[----:B0-----:R-:W-:-:S06]  /*30cf0*/  IADD3 R3, R8, 0xffffffe, RZ ;  /* 0x0ffffffe08037810 */ /* 0x001fcc0007ffe0ff */
[----:B------:R-:W0:Y:S02]  /*30d00*/  F2I.FTZ.U32.TRUNC.NTZ R3, R3 ;  /* 0x0000000300037305 */ /* 0x000e24000021f000 */
[----:B0-----:R-:W-:-:S04]  /*30d10*/  IMAD.MOV R2, RZ, RZ, -R3 ;  /* 0x000000ffff027224 */ /* 0x001fc800078e0a03 */
[----:B------:R-:W-:Y:S02]  /*30d20*/  IMAD R9, R2, R7, RZ ;  /* 0x0000000702097224 */ /* 0x000fe400078e02ff */
[----:B------:R-:W-:-:S04]  /*30d30*/  IMAD.MOV.U32 R2, RZ, RZ, RZ ;  /* 0x000000ffff027224 */ /* 0x000fc800078e00ff */
[----:B------:R-:W-:Y:S01]  /*30d40*/  IMAD.HI.U32 R2, R3, R9, R2 ;  /* 0x0000000903027227 */ /* 0x000fe200078e0002 */
[----:B------:R-:W-:Y:S02]  /*30d50*/  IABS R9, R5 ;  /* 0x0000000500097213 */ /* 0x000fe40000000000 */
[C---:B------:R-:W-:Y:S01]  /*30d60*/  LOP3.LUT R3, R5.reuse, R4, RZ, 0x3c, !PT ;  /* 0x0000000405037212 */ /* 0x040fe200078e3cff */
[----:B------:R-:W-:Y:S02]  /*30d70*/  IMAD.IADD R5, R5, 0x1, R0 ;  /* 0x0000000105057824 */ /* 0x000fe400078e0200 */
[----:B------:R-:W-:Y:S01]  /*30d80*/  IMAD.HI.U32 R2, R2, R9, RZ ;  /* 0x0000000902027227 */ /* 0x000fe200078e00ff */
[----:B------:R-:W-:-:S03]  /*30d90*/  ISETP.GE.AND P2, PT, R3, RZ, PT ;  /* 0x000000ff0300720c */ /* 0x000fc60003f46270 */
[----:B------:R-:W-:-:S05]  /*30da0*/  IMAD R6, R2, R6, R9 ;  /* 0x0000000602067224 */ /* 0x000fca00078e0209 */
[----:B------:R-:W-:-:S13]  /*30db0*/  ISETP.GT.U32.AND P1, PT, R7, R6, PT ;  /* 0x000000060700720c */ /* 0x000fda0003f24070 */
[----:B------:R-:W-:Y:S02]  /*30dc0*/  @!P1 IMAD.IADD R6, R6, 0x1, -R7 ;  /* 0x0000000106069824 */ /* 0x000fe400078e0a07 */
[----:B------:R-:W-:Y:S01]  /*30dd0*/  @!P1 VIADD R2, R2, 0x1 ;  /* 0x0000000102029836 */ /* 0x000fe20000000000 */
[----:B------:R-:W-:Y:S02]  /*30de0*/  ISETP.NE.AND P1, PT, R4, RZ, PT ;  /* 0x000000ff0400720c */ /* 0x000fe40003f25270 */
[----:B------:R-:W-:-:S13]  /*30df0*/  ISETP.GE.U32.AND P0, PT, R6, R7, PT ;  /* 0x000000070600720c */ /* 0x000fda0003f06070 */
[----:B------:R-:W-:-:S05]  /*30e00*/  @P0 VIADD R2, R2, 0x1 ;  /* 0x0000000102020836 */ /* 0x000fca0000000000 */
[----:B------:R-:W-:Y:S02]  /*30e10*/  @!P2 IADD3 R2, -R2, RZ, RZ ;  /* 0x000000ff0202a210 */ /* 0x000fe40007ffe1ff */
[----:B------:R-:W-:Y:S01]  /*30e20*/  @!P1 LOP3.LUT R2, RZ, R4, RZ, 0x33, !PT ;  /* 0x00000004ff029212 */ /* 0x000fe200078e33ff */
[----:B------:R-:W-:-:S04]  /*30e30*/  IMAD.MOV R4, RZ, RZ, -R4 ;  /* 0x000000ffff047224 */ /* 0x000fc800078e0a04 */
[----:B------:R-:W-:Y:S01]  /*30e40*/  IMAD R18, R2, R4, R5 ;  /* 0x0000000402127224 */ /* 0x000fe200078e0205 */
[----:B------:R-:W-:-:S05]  /*30e50*/  LOP3.LUT R2, RZ, R2, RZ, 0x33, !PT ;  /* 0x00000002ff027212 */ /* 0x000fca00078e33ff */
[----:B------:R-:W-:Y:S01]  /*30e60*/  IMAD.IADD R17, R17, 0x1, R2 ;  /* 0x0000000111117824 */ /* 0x000fe200078e0202 */
[----:B------:R-:W-:Y:S06]  /*30e70*/  BRA `(.L_x_3004) ;  /* 0x00000000001c7947 */ /* 0x000fec0003800000 */
.L_x_2996:
[----:B------:R-:W-:Y:S01]  /*30e80*/  UMOV UR4, URZ ;  /* 0x0000003f00047c82 */ /* 0x000fe20008000000 */
[----:B------:R-:W-:Y:S01]  /*30e90*/  UMOV UR5, URZ ;  /* 0x0000003f00057c82 */ /* 0x000fe20008000000 */
[----:B------:R-:W-:Y:S01]  /*30ea0*/  ULDC UR6, c[0x0][0xc3c] ;  /* 0x00030f0000067ab9 */ /* 0x000fe20000000800 */
[----:B------:R-:W-:Y:S01]  /*30eb0*/  MOV R16, R0 ;  /* 0x0000000000107202 */ /* 0x000fe20000000f00 */
[----:B------:R-:W-:Y:S02]  /*30ec0*/  IMAD.U32 R17, RZ, RZ, UR4 ;  /* 0x00000004ff117e24 */ /* 0x000fe4000f8e00ff */
[----:B------:R-:W-:Y:S02]  /*30ed0*/  IMAD.U32 R18, RZ, RZ, UR5 ;  /* 0x00000005ff127e24 */ /* 0x000fe4000f8e00ff */
[----:B------:R-:W-:-:S07]  /*30ee0*/  IMAD.U32 R19, RZ, RZ, UR6 ;  /* 0x00000006ff137e24 */ /* 0x000fce000f8e00ff */
.L_x_3004:
[----:B------:R0:W2:Y:S01]  /*30ef0*/  LDL R2, [R1+0x8] ;  /* 0x0000080001027983 */ /* 0x0000a20000100800 */
[----:B------:R-:W3:Y:S01]  /*30f00*/  S2R R0, SR_TID.X ;  /* 0x0000000000007919 */ /* 0x000ee20000002100 */
[----:B------:R-:W-:Y:S05]  /*30f10*/  WARPSYNC.ALL ;  /* 0x0000000000007948 */ /* 0x000fea0003800000 */
[----:B---3--:R-:W-:Y:S01]  /*30f20*/  LOP3.LUT R0, R0, 0x1f, RZ, 0xc0, !PT ;  /* 0x0000001f00007812 */ /* 0x008fe200078ec0ff */
[----:B------:R-:W-:Y:S03]  /*30f30*/  BAR.SYNC.DEFER_BLOCKING 0x4, 0x180 ;  /* 0x0106000000007b1d */ /* 0x000fe60000010000 */
[----:B------:R-:W-:-:S13]  /*30f40*/  ISETP.NE.AND P0, PT, R0, RZ, PT ;  /* 0x000000ff0000720c */ /* 0x000fda0003f05270 */
[----:B------:R-:W-:Y:S01]  /*30f50*/  @!P0 MOV R0, 0x400 ;  /* 0x0000040000008802 */ /* 0x000fe20000000f00 */
[----:B--2---:R-:W2:Y:S03]  /*30f60*/  @!P0 S2R R2, SR_CgaCtaId ;  /* 0x0000000000028919 */ /* 0x004ea60000008800 */
[----:B--2---:R-:W-:Y:S01]  /*30f70*/  @!P0 LEA R22, R2, R0, 0x18 ;  /* 0x0000000002168211 */ /* 0x004fe200078ec0ff */
[----:B------:R0:W-:Y:S04]  /*30f80*/  @!P0 STL [R1+0x8], R2 ;  /* 0x0000080201008387 */ /* 0x0001e80000100800 */
[----:B------:R0:W-:Y:S01]  /*30f90*/  @!P0 STS.128 [R22+0x334d0], R16 ;  /* 0x0334d01016008388 */ /* 0x0001e20000000c00 */
[----:B------:R-:W-:Y:S06]  /*30fa0*/  BAR.ARV 0x5, 0x180 ;  /* 0x0146000000007b1d */ /* 0x000fec0000002000 */
.L_x_2993:
[----:B------:R-:W-:Y:S02]  /*30fb0*/  ULDC UR4, c[0x0][0xc3c] ;  /* 0x00030f0000047ab9 */ /* 0x000fe40000000800 */
[----:B----4-:R-:W-:-:S13]  /*30fc0*/  ISETP.GE.AND P0, PT, R19, UR4, PT ;  /* 0x0000000413007c0c */ /* 0x010fda000bf06270 */
[----:B------:R-:W-:Y:S05]  /*30fd0*/  @!P0 BRA `(.L_x_3005) ;  /* 0xffffff8c00948947 */ /* 0x000fea000383ffff */
[----:B------:R-:W-:Y:S05]  /*30fe0*/  BSYNC B7 ;  /* 0x0000000000077941 */ /* 0x000fea0003800000 */
.L_x_2885:
[----:B--23--:R-:W2:Y:S01]  /*30ff0*/  LDL.LU R0, [R1+0x2c] ;  /* 0x00002c0001007983 */ /* 0x00cea20000300800 */
[----:B------:R-:W-:Y:S01]  /*31000*/  BSSY B0, `(.L_x_3006) ;  /* 0x000000b000007945 */ /* 0x000fe20003800000 */
[----:B------:R-:W3:Y:S01]  /*31010*/  S2R R5, SR_CgaCtaId ;  /* 0x0000000000057919 */ /* 0x000ee20000008800 */
[----:B--2---:R-:W-:-:S04]  /*31020*/  IADD3 R0, R0, 0x1, RZ ;  /* 0x0000000100007810 */ /* 0x004fc80007ffe0ff */
        /* <DEDUP_REMOVED lines=8> */
.L_x_3233:
[----:B------:R-:W-:Y:S05]  /*310b0*/  BSYNC B0 ;  /* 0x0000000000007941 */ /* 0x000fea0003800000 */
.L_x_3006:
[----:B------:R-:W-:-:S03]  /*310c0*/  UMOV UR4, 0xffffffff ;  /* 0xffffffff00047882 */ /* 0x000fc60000000000 */
[----:B------:R-:W-:Y:S05]  /*310d0*/  BRA.DIV UR4, `(.L_x_3008) ;  /* 0x0000005e04a47947 */ /* 0x000fea000b800000 */
[----:B0-----:R-:W0:Y:S02]  /*310e0*/  S2R R0, SR_TID.X ;  /* 0x0000000000007919 */ /* 0x001e240000002100 */
[----:B0-----:R-:W-:-:S04]  /*310f0*/  SHF.R.U32.HI R0, RZ, 0x5, R0 ;  /* 0x00000005ff007819 */ /* 0x001fc80000011600 */
[----:B------:R-:W-:-:S05]  /*31100*/  LOP3.LUT R0, R0, 0x3, RZ, 0xc0, !PT ;  /* 0x0000000300007812 */ /* 0x000fca00078ec0ff */
[----:B------:R0:W2:Y:S02]  /*31110*/  SHFL.IDX PT, R14, R0, RZ, 0x1f ;  /* 0x00001fff000e7589 */ /* 0x0000a400000e0000 */
.L_x_3236:
[----:B--2---:R-:W-:-:S13]  /*31120*/  ISETP.NE.AND P0, PT, R14, RZ, PT ;  /* 0x000000ff0e00720c */ /* 0x004fda0003f05270 */
[----:B------:R-:W-:Y:S05]  /*31130*/  @P0 BRA `(.L_x_2664) ;  /* 0x0000000000a80947 */ /* 0x000fea0003800000 */
[----:B------:R-:W-:-:S03]  /*31140*/  UMOV UR4, 0xffffffff ;  /* 0xffffffff00047882 */ /* 0x000fc60000000000 */
[----:B------:R-:W-:Y:S05]  /*31150*/  BRA.DIV UR4, `(.L_x_3009) ;  /* 0x0000005e04b87947 */ /* 0x000fea000b800000 */
[----:B------:R-:W-:-:S13]  /*31160*/  ELECT P6, URZ, PT ;  /* 0x00000000003f782f */ /* 0x000fda00038c0000 */
.L_x_3239:
[----:B------:R-:W-:Y:S05]  /*31170*/  @!P6 BRA `(.L_x_2664) ;  /* 0x000000000098e947 */ /* 0x000fea0003800000 */
[----:B------:R-:W-:-:S06]  /*31180*/  ULOP3.LUT UR4, UR36, 0x2, URZ, 0xfc, !UPT ;  /* 0x0000000224047892 */ /* 0x000fcc000f8efc3f */
[----:B0-----:R-:W-:-:S05]  /*31190*/  IMAD.U32 R0, RZ, RZ, UR4 ;  /* 0x00000004ff007e24 */ /* 0x001fca000f8e00ff */
[----:B------:R-:W-:-:S13]  /*311a0*/  ISETP.NE.AND P0, PT, R0, 0x3, PT ;  /* 0x000000030000780c */ /* 0x000fda0003f05270 */
[----:B------:R-:W-:Y:S05]  /*311b0*/  @!P0 BRA `(.L_x_3010) ;  /* 0x0000000000048947 */ /* 0x000fea0003800000 */
[----:B------:R-:W-:Y:S01]  /*311c0*/  BPT.TRAP 0x1 ;  /* 0x000000040000795c */ /* 0x000fe20000300000 */
.L_x_3010:
[----:B------:R-:W-:Y:S01]  /*311d0*/  IMAD R3, R29, 0x8, R5 ;  /* 0x000000081d037824 */ /* 0x000fe200078e0205 */
[----:B------:R-:W-:Y:S02]  /*311e0*/  SHF.L.U32 R2, R33, 0x1f, RZ ;  /* 0x0000001f21027819 */ /* 0x000fe400000006ff */
[----:B------:R-:W-:Y:S02]  /*311f0*/  IADD3 R29, R29, 0x1, RZ ;  /* 0x000000011d1d7810 */ /* 0x000fe40007ffe0ff */
[----:B------:R-:W0:Y:S02]  /*31200*/  SYNCS.PHASECHK.TRANS64.TRYWAIT P1, [R3+URZ+0x33440], R2 ;  /* 0x03344002030075a7 */ /* 0x000e24000802017f */
[----:B------:R-:W-:-:S04]  /*31210*/  ISETP.NE.AND P2, PT, R29, 0x2, PT ;  /* 0x000000021d00780c */ /* 0x000fc80003f45270 */
[----:B------:R-:W-:Y:S01]  /*31220*/  SEL R0, RZ, 0x1, P2 ;  /* 0x00000001ff007807 */ /* 0x000fe20001000000 */
[----:B0-----:R-:W-:Y:S08]  /*31230*/  @!P1 BRA `(.L_x_3011) ;  /* 0x0000005c00a09947 */ /* 0x001ff00003800000 */
.L_x_3240:
[----:B------:R-:W-:Y:S02]  /*31240*/  SEL R29, R29, RZ, P2 ;  /* 0x000000ff1d1d7207 */ /* 0x000fe40001000000 */
[----:B------:R-:W-:Y:S01]  /*31250*/  LOP3.LUT R0, R33, R0, RZ, 0x3c, !PT ;  /* 0x0000000021007212 */ /* 0x000fe200078e3cff */
[----:B------:R-:W-:Y:S06]  /*31260*/  @!P0 BRA `(.L_x_3012) ;  /* 0x0000000000048947 */ /* 0x000fec0003800000 */
[----:B------:R-:W-:Y:S01]  /*31270*/  BPT.TRAP 0x1 ;  /* 0x000000040000795c */ /* 0x000fe20000300000 */
.L_x_3012:
[----:B------:R-:W-:Y:S01]  /*31280*/  IMAD R29, R29, 0x8, R5 ;  /* 0x000000081d1d7824 */ /* 0x000fe200078e0205 */
[----:B------:R-:W-:-:S04]  /*31290*/  SHF.L.U32 R0, R0, 0x1f, RZ ;  /* 0x0000001f00007819 */ /* 0x000fc800000006ff */
[----:B------:R-:W2:Y:S02]  /*312a0*/  SYNCS.PHASECHK.TRANS64.TRYWAIT P1, [R29+URZ+0x33440], R0 ;  /* 0x033440001d0075a7 */ /* 0x000ea4000802017f */
[----:B--2---:R-:W-:Y:S05]  /*312b0*/  @!P1 BRA `(.L_x_3013) ;  /* 0x0000005c00949947 */ /* 0x004fea0003800000 */
.L_x_3241:
[----:B------:R-:W-:Y:S05]  /*312c0*/  @!P0 BRA `(.L_x_3014) ;  /* 0x0000000000048947 */ /* 0x000fea0003800000 */
[----:B------:R-:W-:Y:S01]  /*312d0*/  BPT.TRAP 0x1 ;  /* 0x000000040000795c */ /* 0x000fe20000300000 */
.L_x_3014:
[----:B------:R-:W3:Y:S02]  /*312e0*/  SYNCS.PHASECHK.TRANS64.TRYWAIT P1, [R3+URZ+0x33460], R2 ;  /* 0x03346002030075a7 */ /* 0x000ee4000802017f */
[----:B---3--:R-:W-:Y:S05]  /*312f0*/  @!P1 BRA `(.L_x_3015) ;  /* 0x0000005c00989947 */ /* 0x008fea0003800000 */
.L_x_3242:
[----:B------:R-:W-:Y:S05]  /*31300*/  @!P0 BRA `(.L_x_3016) ;  /* 0x0000000000048947 */ /* 0x000fea0003800000 */
[----:B------:R-:W-:Y:S01]  /*31310*/  BPT.TRAP 0x1 ;  /* 0x000000040000795c */ /* 0x000fe20000300000 */
.L_x_3016:
[----:B------:R-:W4:Y:S02]  /*31320*/  SYNCS.PHASECHK.TRANS64.TRYWAIT P1, [R29+URZ+0x33460], R0 ;  /* 0x033460001d0075a7 */ /* 0x000f24000802017f */
[----:B----4-:R-:W-:Y:S05]  /*31330*/  @!P1 BRA `(.L_x_3017) ;  /* 0x0000005c009c9947 */ /* 0x010fea0003800000 */
.L_x_3243:
[----:B------:R-:W-:Y:S05]  /*31340*/  @!P0 BRA `(.L_x_3018) ;  /* 0x0000000000048947 */ /* 0x000fea0003800000 */
[----:B------:R-:W-:Y:S01]  /*31350*/  BPT.TRAP 0x1 ;  /* 0x000000040000795c */ /* 0x000fe20000300000 */
.L_x_3018:
[----:B------:R-:W5:Y:S02]  /*31360*/  SYNCS.PHASECHK.TRANS64.TRYWAIT P1, [R3+URZ+0x33480], R2 ;  /* 0x03348002030075a7 */ /* 0x000f64000802017f */
[----:B-----5:R-:W-:Y:S05]  /*31370*/  @!P1 BRA `(.L_x_3019) ;  /* 0x0000005c00a09947 */ /* 0x020fea0003800000 */
.L_x_3244:
[----:B------:R-:W-:Y:S05]  /*31380*/  @!P0 BRA `(.L_x_3020) ;  /* 0x0000000000048947 */ /* 0x000fea0003800000 */
[----:B------:R-:W-:Y:S01]  /*31390*/  BPT.TRAP 0x1 ;  /* 0x000000040000795c */ /* 0x000fe20000300000 */
.L_x_3020:
[----:B------:R0:W0:Y:S02]  /*313a0*/  SYNCS.PHASECHK.TRANS64.TRYWAIT P0, [R29+URZ+0x33480], R0 ;  /* 0x033480001d0075a7 */ /* 0x000024000800017f */
[----:B0-----:R-:W-:Y:S05]  /*313b0*/  @!P0 NANOSLEEP.SYNCS 0x989680 ;  /* 0x009896800000895d */ /* 0x001fea0003900000 */
[----:B------:R-:W0:Y:S02]  /*313c0*/  @!P0 SYNCS.PHASECHK.TRANS64 P0, [R29+URZ+0x33480], R0 ;  /* 0x033480001d0085a7 */ /* 0x000e24000800007f */
[----:B0-----:R-:W-:Y:S05]  /*313d0*/  @!P0 BRA `(.L_x_3020) ;  /* 0xfffffffc00f08947 */ /* 0x001fea000383ffff */
.L_x_2664:
[----:B------:R-:W-:Y:S05]  /*313e0*/  BSYNC B8 ;  /* 0x0000000000087941 */ /* 0x000fea0003800000 */
.L_x_2661:
[----:B------:R-:W-:Y:S05]  /*313f0*/  EXIT ;  /* 0x000000000000794d */ /* 0x000fea0003800000 */
.L_x_2682:
[----:B-1----:R1:W2:Y:S02]  /*31400*/  SYNCS.PHASECHK.TRANS64.TRYWAIT P5, [R93+URZ+0x33490], R94 ;  /* 0x0334905e5d0075a7 */ /* 0x0022a400080a017f */
[----:B--2---:R-:W-:Y:S05]  /*31410*/  @!P5 NANOSLEEP.SYNCS 0x989680 ;  /* 0x009896800000d95d */ /* 0x004fea0003900000 */
[----:B------:R-:W2:Y:S02]  /*31420*/  @!P5 SYNCS.PHASECHK.TRANS64 P5, [R93+URZ+0x33490], R94 ;  /* 0x0334905e5d00d5a7 */ /* 0x000ea400080a007f */
[----:B--2---:R-:W-:Y:S05]  /*31430*/  @!P5 BRA `(.L_x_2682) ;  /* 0xfffffffc00f0d947 */ /* 0x004fea000383ffff */
[----:B------:R-:W-:Y:S05]  /*31440*/  BRA `(.L_x_3021) ;  /* 0xfffffd2000807947 */ /* 0x000fea000383ffff */
.L_x_2683:
[----:B------:R-:W-:Y:S01]  /*31450*/  BSSY B1, `(.L_x_3022) ;  /* 0x0000008000017945 */ /* 0x000fe20003800000 */
[----:B0-----:R-:W-:Y:S01]  /*31460*/  IMAD.MOV.U32 R13, RZ, RZ, R119 ;  /* 0x000000ffff0d7224 */ /* 0x001fe200078e0077 */
[----:B------:R-:W-:Y:S01]  /*31470*/  MOV R11, 0x1e1f ;  /* 0x00001e1f000b7802 */ /* 0x000fe20000000f00 */
[----:B------:R-:W-:Y:S02]  /*31480*/  IMAD.MOV.U32 R12, RZ, RZ, RZ ;  /* 0x000000ffff0c7224 */ /* 0x000fe400078e00ff */
[----:B------:R-:W-:-:S07]  /*31490*/  IMAD.MOV.U32 R15, RZ, RZ, -0x1 ;  /* 0xffffffffff0f7424 */ /* 0x000fce00078e00ff */
[----:B-1----:R-:W-:Y:S05]  /*314a0*/  WARPSYNC.COLLECTIVE R15, `(.L_x_3023) ;  /* 0x000000000f087348 */ /* 0x002fea0003c00000 */
[----:B------:R0:W2:Y:S02]  /*314b0*/  SHFL.IDX P6, R14, R13, R12, R11 ;  /* 0x0000000c0d0e7389 */ /* 0x0000a400000c000b */
[----:B012---:R-:W-:Y:S01]  /*314c0*/  ENDCOLLECTIVE ;  /* 0x000000000000791b */ /* 0x007fe20003800000 */
.L_x_3023:
[----:B------:R-:W-:Y:S05]  /*314d0*/  BSYNC B1 ;  /* 0x0000000000017941 */ /* 0x000fea0003800000 */
.L_x_3022:
        /* <DEDUP_REMOVED lines=8> */
.L_x_3024:
[----:B------:R-:W-:Y:S01]  /*31560*/  IMAD.MOV.U32 R143, RZ, RZ, R14 ;  /* 0x000000ffff8f7224 */ /* 0x000fe200078e000e */
[----:B------:R-:W-:Y:S06]  /*31570*/  BRA `(.L_x_3025) ;  /* 0xfffffd2000487947 */ /* 0x000fec000383ffff */
.L_x_2708:
        /* <DEDUP_REMOVED lines=8> */
.L_x_3027:
[----:B------:R-:W-:Y:S05]  /*31600*/  BSYNC B1 ;  /* 0x0000000000017941 */ /* 0x000fea0003800000 */
.L_x_3026:
        /* <DEDUP_REMOVED lines=8> */
.L_x_3028:
[----:B------:R-:W-:Y:S01]  /*31690*/  IMAD.MOV.U32 R63, RZ, RZ, R14 ;  /* 0x000000ffff3f7224 */ /* 0x000fe200078e000e */
[----:B------:R-:W-:Y:S06]  /*316a0*/  BRA `(.L_x_3029) ;  /* 0xfffffd4c00107947 */ /* 0x000fec000383ffff */
.L_x_2738:
[----:B-1----:R1:W2:Y:S02]  /*316b0*/  SYNCS.PHASECHK.TRANS64.TRYWAIT P5, [R93+URZ+0x33490], R94 ;  /* 0x0334905e5d0075a7 */ /* 0x0022a400080a017f */
[----:B--2---:R-:W-:Y:S05]  /*316c0*/  @!P5 NANOSLEEP.SYNCS 0x989680 ;  /* 0x009896800000d95d */ /* 0x004fea0003900000 */
[----:B------:R-:W2:Y:S02]  /*316d0*/  @!P5 SYNCS.PHASECHK.TRANS64 P5, [R93+URZ+0x33490], R94 ;  /* 0x0334905e5d00d5a7 */ /* 0x000ea400080a007f */
[----:B--2---:R-:W-:Y:S05]  /*316e0*/  @!P5 BRA `(.L_x_2738) ;  /* 0xfffffffc00f0d947 */ /* 0x004fea000383ffff */
[----:B------:R-:W-:Y:S05]  /*316f0*/  BRA `(.L_x_3030) ;  /* 0xfffffd80002c7947 */ /* 0x000fea000383ffff */
.L_x_2739:
        /* <DEDUP_REMOVED lines=8> */
.L_x_3032:
[----:B------:R-:W-:Y:S05]  /*31780*/  BSYNC B1 ;  /* 0x0000000000017941 */ /* 0x000fea0003800000 */
.L_x_3031:
        /* <DEDUP_REMOVED lines=8> */
.L_x_3033:
[----:B------:R-:W-:Y:S01]  /*31810*/  IMAD.MOV.U32 R154, RZ, RZ, R14 ;  /* 0x000000ffff9a7224 */ /* 0x000fe200078e000e */
[----:B------:R-:W-:Y:S06]  /*31820*/  BRA `(.L_x_3034) ;  /* 0xfffffd7c00f87947 */ /* 0x000fec000383ffff */
.L_x_2752:
        /* <DEDUP_REMOVED lines=8> */
.L_x_3036:
[----:B------:R-:W-:Y:S05]  /*318b0*/  BSYNC B1 ;  /* 0x0000000000017941 */ /* 0x000fea0003800000 */
.L_x_3035:
        /* <DEDUP_REMOVED lines=8> */
.L_x_3037:
[----:B------:R-:W-:Y:S01]  /*31940*/  IMAD.MOV.U32 R120, RZ, RZ, R14 ;  /* 0x000000ffff787224 */ /* 0x000fe200078e000e */
[----:B------:R-:W-:Y:S06]  /*31950*/  BRA `(.L_x_3038) ;  /* 0xfffffdac00547947 */ /* 0x000fec000383ffff */
.L_x_2765:
[----:B0-----:R0:W1:Y:S02]  /*31960*/  SYNCS.PHASECHK.TRANS64.TRYWAIT P3, [R93+URZ+0x33490], R94 ;  /* 0x0334905e5d0075a7 */ /* 0x001064000806017f */
[----:B-1----:R-:W-:Y:S05]  /*31970*/  @!P3 NANOSLEEP.SYNCS 0x989680 ;  /* 0x009896800000b95d */ /* 0x002fea0003900000 */
[----:B------:R-:W1:Y:S02]  /*31980*/  @!P3 SYNCS.PHASECHK.TRANS64 P3, [R93+URZ+0x33490], R94 ;  /* 0x0334905e5d00b5a7 */ /* 0x000e64000806007f */
[----:B-1----:R-:W-:Y:S05]  /*31990*/  @!P3 BRA `(.L_x_2765) ;  /* 0xfffffffc00f0b947 */ /* 0x002fea000383ffff */
[----:B------:R-:W-:Y:S05]  /*319a0*/  BRA `(.L_x_3039) ;  /* 0xfffffddc00047947 */ /* 0x000fea000383ffff */
.L_x_2766:
        /* <DEDUP_REMOVED lines=8> */
.L_x_3041:
[----:B------:R-:W-:Y:S05]  /*31a30*/  BSYNC B1 ;  /* 0x0000000000017941 */ /* 0x000fea0003800000 */
.L_x_3040:
        /* <DEDUP_REMOVED lines=8> */
.L_x_3042:
[----:B------:R-:W-:Y:S01]  /*31ac0*/  IMAD.MOV.U32 R49, RZ, RZ, R14 ;  /* 0x000000ffff317224 */ /* 0x000fe200078e000e */
[----:B------:R-:W-:Y:S06]  /*31ad0*/  BRA `(.L_x_3043) ;  /* 0xfffffddc00387947 */ /* 0x000fec000383ffff */
.L_x_2769:
[----:B------:R-:W-:Y:S01]  /*31ae0*/  BSSY B1, `(.L_x_3044) ;  /* 0x0000008000017945 */ /* 0x000fe20003800000 */
[----:B----4-:R-:W-:Y:S01]  /*31af0*/  MOV R13, R50 ;  /* 0x00000032000d7202 */ /* 0x010fe20000000f00 */
[----:B------:R-:W-:Y:S02]  /*31b00*/  IMAD.MOV.U32 R12, RZ, RZ, 0x1 ;  /* 0x00000001ff0c7424 */ /* 0x000fe400078e00ff */
[----:B------:R-:W-:Y:S02]  /*31b10*/  IMAD.MOV.U32 R11, RZ, RZ, 0x1e1f ;  /* 0x00001e1fff0b7424 */ /* 0x000fe400078e00ff */
[----:B------:R-:W-:-:S07]  /*31b20*/  IMAD.MOV.U32 R15, RZ, RZ, -0x1 ;  /* 0xffffffffff0f7424 */ /* 0x000fce00078e00ff */
[----:B0123--:R-:W-:Y:S05]  /*31b30*/  WARPSYNC.COLLECTIVE R15, `(.L_x_3045) ;  /* 0x000000000f087348 */ /* 0x00ffea0003c00000 */
[----:B------:R4:W0:Y:S02]  /*31b40*/  SHFL.IDX P6, R14, R13, R12, R11 ;  /* 0x0000000c0d0e7389 */ /* 0x00082400000c000b */
[----:B01234-:R-:W-:Y:S01]  /*31b50*/  ENDCOLLECTIVE ;  /* 0x000000000000791b */ /* 0x01ffe20003800000 */
.L_x_3045:
[----:B------:R-:W-:Y:S05]  /*31b60*/  BSYNC B1 ;  /* 0x0000000000017941 */ /* 0x000fea0003800000 */
.L_x_3044:
        /* <DEDUP_REMOVED lines=8> */
.L_x_3046:
[----:B------:R-:W-:Y:S01]  /*31bf0*/  IMAD.MOV.U32 R49, RZ, RZ, R14 ;  /* 0x000000ffff317224 */ /* 0x000fe200078e000e */
[----:B------:R-:W-:Y:S06]  /*31c00*/  BRA `(.L_x_3047) ;  /* 0xfffffddc00987947 */ /* 0x000fec000383ffff */
.L_x_2773:
[----:B------:R0:W0:Y:S02]  /*31c10*/  SYNCS.PHASECHK.TRANS64.TRYWAIT P2, [R93+URZ+0x334b0], R94 ;  /* 0x0334b05e5d0075a7 */ /* 0x000024000804017f */
[----:B0-----:R-:W-:Y:S05]  /*31c20*/  @!P2 NANOSLEEP.SYNCS 0x989680 ;  /* 0x009896800000a95d */ /* 0x001fea0003900000 */
[----:B------:R-:W0:Y:S02]  /*31c30*/  @!P2 SYNCS.PHASECHK.TRANS64 P2, [R93+URZ+0x334b0], R94 ;  /* 0x0334b05e5d00a5a7 */ /* 0x000e24000804007f */
[----:B0-----:R-:W-:Y:S05]  /*31c40*/  @!P2 BRA `(.L_x_2773) ;  /* 0xfffffffc00f0a947 */ /* 0x001fea000383ffff */
[----:B------:R-:W-:Y:S05]  /*31c50*/  BRA `(.L_x_3048) ;  /* 0xfffffde000747947 */ /* 0x000fea000383ffff */
.L_x_2781:
[----:B------:R-:W-:Y:S01]  /*31c60*/  BSSY B0, `(.L_x_3049) ;  /* 0x0000007000007945 */ /* 0x000fe20003800000 */
[----:B------:R-:W-:Y:S01]  /*31c70*/  IMAD.MOV.U32 R12, RZ, RZ, RZ ;  /* 0x000000ffff0c7224 */ /* 0x000fe200078e00ff */
[----:B------:R-:W-:Y:S01]  /*31c80*/  MOV R15, 0xffffffff ;  /* 0xffffffff000f7802 */ /* 0x000fe20000000f00 */
[----:B------:R-:W-:-:S07]  /*31c90*/  IMAD.MOV.U32 R11, RZ, RZ, 0x1f ;  /* 0x0000001fff0b7424 */ /* 0x000fce00078e00ff */
[----:B------:R-:W-:Y:S05]  /*31ca0*/  WARPSYNC.COLLECTIVE R15, `(.L_x_3050) ;  /* 0x000000000f087348 */ /* 0x000fea0003c00000 */
[----:B------:R0:W1:Y:S02]  /*31cb0*/  SHFL.IDX P6, R14, R13, R12, R11 ;  /* 0x0000000c0d0e7389 */ /* 0x00006400000c000b */
[----:B01----:R-:W-:Y:S01]  /*31cc0*/  ENDCOLLECTIVE ;  /* 0x000000000000791b */ /* 0x003fe20003800000 */
.L_x_3050:
[----:B------:R-:W-:Y:S05]  /*31cd0*/  BSYNC B0 ;  /* 0x0000000000007941 */ /* 0x000fea0003800000 */
.L_x_3049:
[----:B------:R-:W-:Y:S01]  /*31ce0*/  IMAD.MOV.U32 R23, RZ, RZ, R14 ;  /* 0x000000ffff177224 */ /* 0x000fe200078e000e */
[----:B------:R-:W-:Y:S06]  /*31cf0*/  BRA `(.L_x_3051) ;  /* 0xfffffdec00947947 */ /* 0x000fec000383ffff */
.L_x_2791:
[----:B------:R-:W-:Y:S01]  /*31d00*/  BSSY B1, `(.L_x_3052) ;  /* 0x0000007000017945 */ /* 0x000fe20003800000 */
[----:B------:R-:W-:Y:S01]  /*31d10*/  IMAD.MOV.U32 R12, RZ, RZ, RZ ;  /* 0x000000ffff0c7224 */ /* 0x000fe200078e00ff */
[----:B------:R-:W-:Y:S01]  /*31d20*/  MOV R15, 0xffffffff ;  /* 0xffffffff000f7802 */ /* 0x000fe20000000f00 */
[----:B------:R-:W-:-:S07]  /*31d30*/  IMAD.MOV.U32 R11, RZ, RZ, 0x1e1f ;  /* 0x00001e1fff0b7424 */ /* 0x000fce00078e00ff */
[----:B------:R-:W-:Y:S05]  /*31d40*/  WARPSYNC.COLLECTIVE R15, `(.L_x_3053) ;  /* 0x000000000f087348 */ /* 0x000fea0003c00000 */
[----:B------:R0:W1:Y:S02]  /*31d50*/  SHFL.IDX P6, R14, R13, R12, R11 ;  /* 0x0000000c0d0e7389 */ /* 0x00006400000c000b */
[----:B01----:R-:W-:Y:S01]  /*31d60*/  ENDCOLLECTIVE ;  /* 0x000000000000791b */ /* 0x003fe20003800000 */
.L_x_3053:
[----:B------:R-:W-:Y:S05]  /*31d70*/  BSYNC B1 ;  /* 0x0000000000017941 */ /* 0x000fea0003800000 */
.L_x_3052:
        /* <DEDUP_REMOVED lines=8> */
.L_x_3054:
[----:B------:R-:W-:Y:S02]  /*31e00*/  IMAD.MOV.U32 R13, RZ, RZ, R4 ;  /* 0x000000ffff0d7224 */ /* 0x000fe400078e0004 */
[----:B------:R-:W-:-:S07]  /*31e10*/  IMAD.MOV.U32 R3, RZ, RZ, R14 ;  /* 0x000000ffff037224 */ /* 0x000fce00078e000e */
[----:B------:R-:W-:Y:S05]  /*31e20*/  WARPSYNC.COLLECTIVE R15, `(.L_x_3055) ;  /* 0x000000000f087348 */ /* 0x000fea0003c00000 */
[----:B------:R0:W1:Y:S02]  /*31e30*/  SHFL.IDX P6, R14, R13, R12, R11 ;  /* 0x0000000c0d0e7389 */ /* 0x00006400000c000b */
[----:B01----:R-:W-:Y:S01]  /*31e40*/  ENDCOLLECTIVE ;  /* 0x000000000000791b */ /* 0x003fe20003800000 */
.L_x_3055:
[----:B------:R-:W-:Y:S01]  /*31e50*/  IMAD.MOV.U32 R13, RZ, RZ, R5 ;  /* 0x000000ffff0d7224 */ /* 0x000fe200078e0005 */
[----:B------:R-:W-:-:S07]  /*31e60*/  MOV R4, R14 ;  /* 0x0000000e00047202 */ /* 0x000fce0000000f00 */
[----:B------:R-:W-:Y:S05]  /*31e70*/  WARPSYNC.COLLECTIVE R15, `(.L_x_3056) ;  /* 0x000000000f087348 */ /* 0x000fea0003c00000 */
[----:B------:R0:W1:Y:S02]  /*31e80*/  SHFL.IDX P6, R14, R13, R12, R11 ;  /* 0x0000000c0d0e7389 */ /* 0x00006400000c000b */
[----:B01----:R-:W-:Y:S01]  /*31e90*/  ENDCOLLECTIVE ;  /* 0x000000000000791b */ /* 0x003fe20003800000 */
.L_x_3056:
[----:B------:R-:W-:Y:S05]  /*31ea0*/  BRA `(.L_x_3057) ;  /* 0xfffffdf400a07947 */ /* 0x000fea000383ffff */
.L_x_2795:
[----:B0-----:R0:W1:Y:S02]  /*31eb0*/  SYNCS.PHASECHK.TRANS64.TRYWAIT P0, [R18+URZ+0x33400], R3 ;  /* 0x03340003120075a7 */ /* 0x001064000800017f */
[----:B-1----:R-:W-:Y:S05]  /*31ec0*/  @!P0 NANOSLEEP.SYNCS 0x989680 ;  /* 0x009896800000895d */ /* 0x002fea0003900000 */
[----:B------:R-:W1:Y:S02]  /*31ed0*/  @!P0 SYNCS.PHASECHK.TRANS64 P0, [R18+URZ+0x33400], R3 ;  /* 0x03340003120085a7 */ /* 0x000e64000800007f */
[----:B-1----:R-:W-:Y:S05]  /*31ee0*/  @!P0 BRA `(.L_x_2795) ;  /* 0xfffffffc00f08947 */ /* 0x002fea000383ffff */
[----:B------:R-:W-:Y:S05]  /*31ef0*/  BRA `(.L_x_3058) ;  /* 0xfffffdfc00047947 */ /* 0x000fea000383ffff */
.L_x_2807:
[----:B------:R-:W-:Y:S01]  /*31f00*/  BSSY B1, `(.L_x_3059) ;  /* 0x0000007000017945 */ /* 0x000fe20003800000 */
[----:B------:R-:W-:Y:S01]  /*31f10*/  IMAD.MOV.U32 R12, RZ, RZ, RZ ;  /* 0x000000ffff0c7224 */ /* 0x000fe200078e00ff */
[----:B------:R-:W-:Y:S01]  /*31f20*/  MOV R15, 0xffffffff ;  /* 0xffffffff000f7802 */ /* 0x000fe20000000f00 */
[----:B------:R-:W-:-:S07]  /*31f30*/  IMAD.MOV.U32 R11, RZ, RZ, 0x1e1f ;  /* 0x00001e1fff0b7424 */ /* 0x000fce00078e00ff */
[----:B------:R-:W-:Y:S05]  /*31f40*/  WARPSYNC.COLLECTIVE R15, `(.L_x_3060) ;  /* 0x000000000f087348 */ /* 0x000fea0003c00000 */
[----:B------:R0:W1:Y:S02]  /*31f50*/  SHFL.IDX P6, R14, R13, R12, R11 ;  /* 0x0000000c0d0e7389 */ /* 0x00006400000c000b */
[----:B01----:R-:W-:Y:S01]  /*31f60*/  ENDCOLLECTIVE ;  /* 0x000000000000791b */ /* 0x003fe20003800000 */
.L_x_3060:
[----:B------:R-:W-:Y:S05]  /*31f70*/  BSYNC B1 ;  /* 0x0000000000017941 */ /* 0x000fea0003800000 */
.L_x_3059:
        /* <DEDUP_REMOVED lines=8> */
.L_x_3061:
[----:B------:R-:W-:Y:S02]  /*32000*/  IMAD.MOV.U32 R13, RZ, RZ, R7 ;  /* 0x000000ffff0d7224 */ /* 0x000fe400078e0007 */
[----:B------:R-:W-:-:S07]  /*32010*/  IMAD.MOV.U32 R5, RZ, RZ, R14 ;  /* 0x000000ffff057224 */ /* 0x000fce00078e000e */
[----:B------:R-:W-:Y:S05]  /*32020*/  WARPSYNC.COLLECTIVE R15, `(.L_x_3062) ;  /* 0x000000000f087348 */ /* 0x000fea0003c00000 */
[----:B------:R0:W1:Y:S02]  /*32030*/  SHFL.IDX P6, R14, R13, R12, R11 ;  /* 0x0000000c0d0e7389 */ /* 0x00006400000c000b */
[----:B01----:R-:W-:Y:S01]  /*32040*/  ENDCOLLECTIVE ;  /* 0x000000000000791b */ /* 0x003fe20003800000 */
.L_x_3062:
[----:B------:R-:W-:Y:S01]  /*32050*/  IMAD.MOV.U32 R13, RZ, RZ, R21 ;  /* 0x000000ffff0d7224 */ /* 0x000fe200078e0015 */
[----:B------:R-:W-:-:S07]  /*32060*/  MOV R7, R14 ;  /* 0x0000000e00077202 */ /* 0x000fce0000000f00 */
[----:B------:R-:W-:Y:S05]  /*32070*/  WARPSYNC.COLLECTIVE R15, `(.L_x_3063) ;  /* 0x000000000f087348 */ /* 0x000fea0003c00000 */
[----:B------:R0:W1:Y:S02]  /*32080*/  SHFL.IDX P6, R14, R13, R12, R11 ;  /* 0x0000000c0d0e7389 */ /* 0x00006400000c000b */
[----:B01----:R-:W-:Y:S01]  /*32090*/  ENDCOLLECTIVE ;  /* 0x000000000000791b */ /* 0x003fe20003800000 */
.L_x_3063:
[----:B------:R-:W-:Y:S01]  /*320a0*/  IMAD.MOV.U32 R21, RZ, RZ, R14 ;  /* 0x000000ffff157224 */ /* 0x000fe200078e000e */
[----:B------:R-:W-:Y:S06]  /*320b0*/  BRA `(.L_x_3064) ;  /* 0xfffffe2c00107947 */ /* 0x000fec000383ffff */
.L_x_2811:
[----:B0-----:R0:W1:Y:S02]  /*320c0*/  SYNCS.PHASECHK.TRANS64.TRYWAIT P0, [R18+URZ+0x33400], R3 ;  /* 0x03340003120075a7 */ /* 0x001064000800017f */
[----:B-1----:R-:W-:Y:S05]  /*320d0*/  @!P0 NANOSLEEP.SYNCS 0x989680 ;  /* 0x009896800000895d */ /* 0x002fea0003900000 */
[----:B------:R-:W1:Y:S02]  /*320e0*/  @!P0 SYNCS.PHASECHK.TRANS64 P0, [R18+URZ+0x33400], R3 ;  /* 0x03340003120085a7 */ /* 0x000e64000800007f */
[----:B-1----:R-:W-:Y:S05]  /*320f0*/  @!P0 BRA `(.L_x_2811) ;  /* 0xfffffffc00f08947 */ /* 0x002fea000383ffff */
[----:B------:R-:W-:Y:S05]  /*32100*/  BRA `(.L_x_3065) ;  /* 0xfffffe30001c7947 */ /* 0x000fea000383ffff */
.L_x_2819:
[----:B-1----:R1:W2:Y:S02]  /*32110*/  SYNCS.PHASECHK.TRANS64.TRYWAIT P1, [R0+URZ+0x33430], R3 ;  /* 0x03343003000075a7 */ /* 0x0022a4000802017f */
[----:B--2---:R-:W-:Y:S05]  /*32120*/  @!P1 NANOSLEEP.SYNCS 0x989680 ;  /* 0x009896800000995d */ /* 0x004fea0003900000 */
[----:B------:R-:W2:Y:S02]  /*32130*/  @!P1 SYNCS.PHASECHK.TRANS64 P1, [R0+URZ+0x33430], R3 ;  /* 0x03343003000095a7 */ /* 0x000ea4000802007f */
[----:B--2---:R-:W-:Y:S05]  /*32140*/  @!P1 BRA `(.L_x_2819) ;  /* 0xfffffffc00f09947 */ /* 0x004fea000383ffff */
[----:B------:R-:W-:Y:S05]  /*32150*/  BRA `(.L_x_2818) ;  /* 0xfffffe6000607947 */ /* 0x000fea000383ffff */
.L_x_2826:
[----:B---3--:R3:W4:Y:S02]  /*32160*/  SYNCS.PHASECHK.TRANS64.TRYWAIT P2, [R5+URZ+0x33430], R4 ;  /* 0x03343004050075a7 */ /* 0x008724000804017f */
[----:B----4-:R-:W-:Y:S05]  /*32170*/  @!P2 NANOSLEEP.SYNCS 0x989680 ;  /* 0x009896800000a95d */ /* 0x010fea0003900000 */
[----:B------:R-:W4:Y:S02]  /*32180*/  @!P2 SYNCS.PHASECHK.TRANS64 P2, [R5+URZ+0x33430], R4 ;  /* 0x033430040500a5a7 */ /* 0x000f24000804007f */
[----:B----4-:R-:W-:Y:S05]  /*32190*/  @!P2 BRA `(.L_x_2826) ;  /* 0xfffffffc00f0a947 */ /* 0x010fea000383ffff */
[----:B------:R-:W-:Y:S05]  /*321a0*/  BRA `(.L_x_2825) ;  /* 0xfffffea400547947 */ /* 0x000fea000383ffff */
.L_x_2830:
[----:B--2---:R2:W3:Y:S02]  /*321b0*/  SYNCS.PHASECHK.TRANS64.TRYWAIT P1, [R5+URZ+0x33450], R4 ;  /* 0x03345004050075a7 */ /* 0x0044e4000802017f */
[----:B---3--:R-:W-:Y:S05]  /*321c0*/  @!P1 NANOSLEEP.SYNCS 0x989680 ;  /* 0x009896800000995d */ /* 0x008fea0003900000 */
[----:B------:R-:W3:Y:S02]  /*321d0*/  @!P1 SYNCS.PHASECHK.TRANS64 P1, [R5+URZ+0x33450], R4 ;  /* 0x03345004050095a7 */ /* 0x000ee4000802007f */
[----:B---3--:R-:W-:Y:S05]  /*321e0*/  @!P1 BRA `(.L_x_2830) ;  /* 0xfffffffc00f09947 */ /* 0x008fea000383ffff */
[----:B------:R-:W-:Y:S05]  /*321f0*/  BRA `(.L_x_2827) ;  /* 0xfffffeb400907947 */ /* 0x000fea000383ffff */
.L_x_2839:
[----:B---3--:R3:W4:Y:S02]  /*32200*/  SYNCS.PHASECHK.TRANS64.TRYWAIT P1, [R4+URZ+0x33430], R5 ;  /* 0x03343005040075a7 */ /* 0x008724000802017f */
[----:B----4-:R-:W-:Y:S05]  /*32210*/  @!P1 NANOSLEEP.SYNCS 0x989680 ;  /* 0x009896800000995d */ /* 0x010fea0003900000 */
[----:B------:R-:W4:Y:S02]  /*32220*/  @!P1 SYNCS.PHASECHK.TRANS64 P1, [R4+URZ+0x33430], R5 ;  /* 0x03343005040095a7 */ /* 0x000f24000802007f */
[----:B----4-:R-:W-:Y:S05]  /*32230*/  @!P1 BRA `(.L_x_2839) ;  /* 0xfffffffc00f09947 */ /* 0x010fea000383ffff */
[----:B------:R-:W-:Y:S05]  /*32240*/  BRA `(.L_x_2838) ;  /* 0xfffffeec00c07947 */ /* 0x000fea000383ffff */
.L_x_2843:
[----:B--2---:R2:W3:Y:S02]  /*32250*/  SYNCS.PHASECHK.TRANS64.TRYWAIT P1, [R5+URZ+0x33450], R4 ;  /* 0x03345004050075a7 */ /* 0x0044e4000802017f */
[----:B---3--:R-:W-:Y:S05]  /*32260*/  @!P1 NANOSLEEP.SYNCS 0x989680 ;  /* 0x009896800000995d */ /* 0x008fea0003900000 */
[----:B------:R-:W3:Y:S02]  /*32270*/  @!P1 SYNCS.PHASECHK.TRANS64 P1, [R5+URZ+0x33450], R4 ;  /* 0x03345004050095a7 */ /* 0x000ee4000802007f */
[----:B---3--:R-:W-:Y:S05]  /*32280*/  @!P1 BRA `(.L_x_2843) ;  /* 0xfffffffc00f09947 */ /* 0x008fea000383ffff */
[----:B------:R-:W-:Y:S05]  /*32290*/  BRA `(.L_x_2840) ;  /* 0xfffffefc00f07947 */ /* 0x000fea000383ffff */
.L_x_2850:
[----:B-1----:R1:W2:Y:S02]  /*322a0*/  SYNCS.PHASECHK.TRANS64.TRYWAIT P1, [R13+URZ+0x33450], R0 ;  /* 0x033450000d0075a7 */ /* 0x0022a4000802017f */
[----:B--2---:R-:W-:Y:S05]  /*322b0*/  @!P1 NANOSLEEP.SYNCS 0x989680 ;  /* 0x009896800000995d */ /* 0x004fea0003900000 */
[----:B------:R-:W2:Y:S02]  /*322c0*/  @!P1 SYNCS.PHASECHK.TRANS64 P1, [R13+URZ+0x33450], R0 ;  /* 0x033450000d0095a7 */ /* 0x000ea4000802007f */
[----:B--2---:R-:W-:Y:S05]  /*322d0*/  @!P1 BRA `(.L_x_2850) ;  /* 0xfffffffc00f09947 */ /* 0x004fea000383ffff */
[----:B------:R-:W-:Y:S05]  /*322e0*/  BRA `(.L_x_2849) ;  /* 0xffffff2c00107947 */ /* 0x000fea000383ffff */
.L_x_2854:
[----:B------:R-:W-:Y:S01]  /*322f0*/  SEL R9, R20, R43, P0 ;  /* 0x0000002b14097207 */ /* 0x000fe20000000000 */
[----:B------:R-:W-:Y:S01]  /*32300*/  IMAD.MOV.U32 R15, RZ, RZ, -0x1 ;  /* 0xffffffffff0f7424 */ /* 0x000fe200078e00ff */
[----:B------:R-:W-:Y:S02]  /*32310*/  SEL R7, R32, R33, P0 ;  /* 0x0000002120077207 */ /* 0x000fe40000000000 */
[----:B------:R-:W-:Y:S02]  /*32320*/  SEL R8, R33, R32, P0 ;  /* 0x0000002021087207 */ /* 0x000fe40000000000 */
[----:B------:R-:W-:Y:S02]  /*32330*/  SEL R20, R43, R20, P0 ;  /* 0x000000142b147207 */ /* 0x000fe40000000000 */
[----:B------:R-:W-:Y:S02]  /*32340*/  SEL R29, R5, R42, P0 ;  /* 0x0000002a051d7207 */ /* 0x000fe40000000000 */
[----:B------:R-:W-:-:S02]  /*32350*/  SEL R32, R42, R5, P0 ;  /* 0x000000052a207207 */ /* 0x000fc40000000000 */
[----:B------:R-:W-:Y:S02]  /*32360*/  SEL R43, R62, R11, P0 ;  /* 0x0000000b3e2b7207 */ /* 0x000fe40000000000 */
[----:B------:R-:W-:Y:S02]  /*32370*/  SEL R33, R12, R99, P0 ;  /* 0x000000630c217207 */ /* 0x000fe40000000000 */
[----:B------:R-:W-:Y:S01]  /*32380*/  SEL R42, R99, R12, P0 ;  /* 0x0000000c632a7207 */ /* 0x000fe20000000000 */
[----:B------:R-:W-:Y:S01]  /*32390*/  IMAD.MOV.U32 R12, RZ, RZ, R0 ;  /* 0x000000ffff0c7224 */ /* 0x000fe200078e0000 */
[----:B------:R-:W-:Y:S02]  /*323a0*/  SEL R62, R11, R62, P0 ;  /* 0x0000003e0b3e7207 */ /* 0x000fe40000000000 */
[----:B------:R-:W-:Y:S02]  /*323b0*/  MOV R11, 0x1c1f ;  /* 0x00001c1f000b7802 */ /* 0x000fe40000000f00 */
[----:B------:R-:W-:-:S02]  /*323c0*/  SEL R35, R44, R45, P0 ;  /* 0x0000002d2c237207 */ /* 0x000fc40000000000 */
[----:B------:R-:W-:-:S07]  /*323d0*/  SEL R44, R45, R44, P0 ;  /* 0x0000002c2d2c7207 */ /* 0x000fce0000000000 */
[----:B0-----:R-:W-:Y:S05]  /*323e0*/  WARPSYNC.COLLECTIVE R15, `(.L_x_3066) ;  /* 0x000000000f087348 */ /* 0x001fea0003c00000 */
[----:B------:R1:W2:Y:S02]  /*323f0*/  SHFL.IDX P6, R14, R13, R12, R11 ;  /* 0x0000000c0d0e7389 */ /* 0x0002a400000c000b */
[----:B012---:R-:W-:Y:S01]  /*32400*/  ENDCOLLECTIVE ;  /* 0x000000000000791b */ /* 0x007fe20003800000 */
.L_x_3066:
        /* <DEDUP_REMOVED lines=18> */
.L_x_3067:
        /* <DEDUP_REMOVED lines=19> */
.L_x_3068:
        /* <DEDUP_REMOVED lines=13> */
[----:B------:R-:W-:-:S07]  /*32730*/  MOV R10, R14 ;  /* 0x0000000e000a7202 */ /* 0x000fce0000000f00 */
[----:B------:R-:W-:Y:S05]  /*32740*/  WARPSYNC.COLLECTIVE R15, `(.L_x_3069) ;  /* 0x000000000f087348 */ /* 0x000fea0003c00000 */
[----:B------:R0:W1:Y:S02]  /*32750*/  SHFL.IDX P6, R14, R13, R12, R11 ;  /* 0x0000000c0d0e7389 */ /* 0x00006400000c000b */
[----:B01----:R-:W-:Y:S01]  /*32760*/  ENDCOLLECTIVE ;  /* 0x000000000000791b */ /* 0x003fe20003800000 */
.L_x_3069:
[----:B------:R-:W-:Y:S01]  /*32770*/  MOV R13, R9 ;  /* 0x00000009000d7202 */ /* 0x000fe20000000f00 */
[----:B------:R-:W-:Y:S02]  /*32780*/  IMAD.MOV.U32 R12, RZ, RZ, R0 ;  /* 0x000000ffff0c7224 */ /* 0x000fe400078e0000 */
[----:B------:R-:W-:-:S07]  /*32790*/  IMAD.MOV.U32 R7, RZ, RZ, R14 ;  /* 0x000000ffff077224 */ /* 0x000fce00078e000e */
[----:B------:R-:W-:Y:S05]  /*327a0*/  WARPSYNC.COLLECTIVE R15, `(.L_x_3070) ;  /* 0x000000000f087348 */ /* 0x000fea0003c00000 */
[----:B------:R0:W1:Y:S02]  /*327b0*/  SHFL.IDX P6, R14, R13, R12, R11 ;  /* 0x0000000c0d0e7389 */ /* 0x00006400000c000b */
[----:B01----:R-:W-:Y:S01]  /*327c0*/  ENDCOLLECTIVE ;  /* 0x000000000000791b */ /* 0x003fe20003800000 */
.L_x_3070:
        /* <DEDUP_REMOVED lines=8> */
.L_x_3071:
[----:B------:R-:W-:Y:S02]  /*32850*/  IMAD.MOV.U32 R13, RZ, RZ, R25 ;  /* 0x000000ffff0d7224 */ /* 0x000fe400078e0019 */
[----:B------:R-:W-:Y:S02]  /*32860*/  IMAD.MOV.U32 R12, RZ, RZ, R0 ;  /* 0x000000ffff0c7224 */ /* 0x000fe400078e0000 */
[----:B------:R-:W-:-:S07]  /*32870*/  IMAD.MOV.U32 R9, RZ, RZ, R14 ;  /* 0x000000ffff097224 */ /* 0x000fce00078e000e */
[----:B------:R-:W-:Y:S05]  /*32880*/  WARPSYNC.COLLECTIVE R15, `(.L_x_3072) ;  /* 0x000000000f087348 */ /* 0x000fea0003c00000 */
[----:B------:R0:W1:Y:S02]  /*32890*/  SHFL.IDX P6, R14, R13, R12, R11 ;  /* 0x0000000c0d0e7389 */ /* 0x00006400000c000b */
[----:B01----:R-:W-:Y:S01]  /*328a0*/  ENDCOLLECTIVE ;  /* 0x000000000000791b */ /* 0x003fe20003800000 */
.L_x_3072:
[----:B------:R-:W-:Y:S01]  /*328b0*/  IMAD.MOV.U32 R13, RZ, RZ, R24 ;  /* 0x000000ffff0d7224 */ /* 0x000fe200078e0018 */
[----:B------:R-:W-:Y:S01]  /*328c0*/  SEL R24, R26, R9, P0 ;  /* 0x000000091a187207 */ /* 0x000fe20000000000 */
[----:B------:R-:W-:Y:S01]  /*328d0*/  IMAD.MOV.U32 R12, RZ, RZ, R3 ;  /* 0x000000ffff0c7224 */ /* 0x000fe200078e0003 */
[----:B------:R-:W-:Y:S02]  /*328e0*/  SEL R26, R9, R26, P0 ;  /* 0x0000001a091a7207 */ /* 0x000fe40000000000 */
[----:B------:R-:W-:-:S07]  /*328f0*/  MOV R30, R14 ;  /* 0x0000000e001e7202 */ /* 0x000fce0000000f00 */
[----:B------:R-:W-:Y:S05]  /*32900*/  WARPSYNC.COLLECTIVE R15, `(.L_x_3073) ;  /* 0x000000000f087348 */ /* 0x000fea0003c00000 */
[----:B------:R0:W1:Y:S02]  /*32910*/  SHFL.IDX P6, R14, R13, R12, R11 ;  /* 0x0000000c0d0e7389 */ /* 0x00006400000c000b */
[----:B01----:R-:W-:Y:S01]  /*32920*/  ENDCOLLECTIVE ;  /* 0x000000000000791b */ /* 0x003fe20003800000 */
.L_x_3073:
[----:B------:R-:W-:Y:S01]  /*32930*/  MOV R13, R27 ;  /* 0x0000001b000d7202 */ /* 0x000fe20000000f00 */
[----:B------:R-:W-:Y:S02]  /*32940*/  IMAD.MOV.U32 R12, RZ, RZ, R0 ;  /* 0x000000ffff0c7224 */ /* 0x000fe400078e0000 */
[----:B------:R-:W-:-:S07]  /*32950*/  IMAD.MOV.U32 R25, RZ, RZ, R14 ;  /* 0x000000ffff197224 */ /* 0x000fce00078e000e */
[----:B------:R-:W-:Y:S05]  /*32960*/  WARPSYNC.COLLECTIVE R15, `(.L_x_3074) ;  /* 0x000000000f087348 */ /* 0x000fea0003c00000 */
[----:B------:R0:W1:Y:S02]  /*32970*/  SHFL.IDX P6, R14, R13, R12, R11 ;  /* 0x0000000c0d0e7389 */ /* 0x00006400000c000b */
[----:B01----:R-:W-:Y:S01]  /*32980*/  ENDCOLLECTIVE ;  /* 0x000000000000791b */ /* 0x003fe20003800000 */
.L_x_3074:
[----:B------:R-:W-:Y:S01]  /*32990*/  IMAD.MOV.U32 R13, RZ, RZ, R28 ;  /* 0x000000ffff0d7224 */ /* 0x000fe200078e001c */
[----:B------:R-:W-:Y:S02]  /*329a0*/  MOV R12, R3 ;  /* 0x00000003000c7202 */ /* 0x000fe40000000f00 */
[----:B------:R-:W-:Y:S02]  /*329b0*/  SEL R28, R30, R25, P0 ;  /* 0x000000191e1c7207 */ /* 0x000fe40000000000 */
[----:B------:R-:W-:Y:S01]  /*329c0*/  SEL R30, R25, R30, P0 ;  /* 0x0000001e191e7207 */ /* 0x000fe20000000000 */
[----:B------:R-:W-:-:S07]  /*329d0*/  IMAD.MOV.U32 R34, RZ, RZ, R14 ;  /* 0x000000ffff227224 */ /* 0x000fce00078e000e */
[----:B------:R-:W-:Y:S05]  /*329e0*/  WARPSYNC.COLLECTIVE R15, `(.L_x_3075) ;  /* 0x000000000f087348 */ /* 0x000fea0003c00000 */
[----:B------:R0:W1:Y:S02]  /*329f0*/  SHFL.IDX P6, R14, R13, R12, R11 ;  /* 0x0000000c0d0e7389 */ /* 0x00006400000c000b */
[----:B01----:R-:W-:Y:S01]  /*32a00*/  ENDCOLLECTIVE ;  /* 0x000000000000791b */ /* 0x003fe20003800000 */
.L_x_3075:
[----:B------:R-:W-:Y:S02]  /*32a10*/  IMAD.MOV.U32 R13, RZ, RZ, R29 ;  /* 0x000000ffff0d7224 */ /* 0x000fe400078e001d */
[----:B------:R-:W-:Y:S02]  /*32a20*/  IMAD.MOV.U32 R12, RZ, RZ, R0 ;  /* 0x000000ffff0c7224 */ /* 0x000fe400078e0000 */
[----:B------:R-:W-:-:S07]  /*32a30*/  IMAD.MOV.U32 R27, RZ, RZ, R14 ;  /* 0x000000ffff1b7224 */ /* 0x000fce00078e000e */
[----:B------:R-:W-:Y:S05]  /*32a40*/  WARPSYNC.COLLECTIVE R15, `(.L_x_3076) ;  /* 0x000000000f087348 */ /* 0x000fea0003c00000 */
[----:B------:R0:W1:Y:S02]  /*32a50*/  SHFL.IDX P6, R14, R13, R12, R11 ;  /* 0x0000000c0d0e7389 */ /* 0x00006400000c000b */
[----:B01----:R-:W-:Y:S01]  /*32a60*/  ENDCOLLECTIVE ;  /* 0x000000000000791b */ /* 0x003fe20003800000 */
.L_x_3076:
        /* <DEDUP_REMOVED lines=8> */
.L_x_3077:
[----:B------:R-:W-:Y:S01]  /*32af0*/  MOV R13, R31 ;  /* 0x0000001f000d7202 */ /* 0x000fe20000000f00 */
[----:B------:R-:W-:Y:S02]  /*32b00*/  IMAD.MOV.U32 R12, RZ, RZ, R0 ;  /* 0x000000ffff0c7224 */ /* 0x000fe400078e0000 */
[----:B------:R-:W-:-:S07]  /*32b10*/  IMAD.MOV.U32 R29, RZ, RZ, R14 ;  /* 0x000000ffff1d7224 */ /* 0x000fce00078e000e */
[----:B------:R-:W-:Y:S05]  /*32b20*/  WARPSYNC.COLLECTIVE R15, `(.L_x_3078) ;  /* 0x000000000f087348 */ /* 0x000fea0003c00000 */
[----:B------:R0:W1:Y:S02]  /*32b30*/  SHFL.IDX P6, R14, R13, R12, R11 ;  /* 0x0000000c0d0e7389 */ /* 0x00006400000c000b */
[----:B01----:R-:W-:Y:S01]  /*32b40*/  ENDCOLLECTIVE ;  /* 0x000000000000791b */ /* 0x003fe20003800000 */
.L_x_3078:
        /* <DEDUP_REMOVED lines=8> */
.L_x_3079:
[----:B------:R-:W-:Y:S02]  /*32bd0*/  IMAD.MOV.U32 R13, RZ, RZ, R33 ;  /* 0x000000ffff0d7224 */ /* 0x000fe400078e0021 */
[----:B------:R-:W-:Y:S02]  /*32be0*/  IMAD.MOV.U32 R12, RZ, RZ, R0 ;  /* 0x000000ffff0c7224 */ /* 0x000fe400078e0000 */
[----:B------:R-:W-:-:S07]  /*32bf0*/  IMAD.MOV.U32 R40, RZ, RZ, R14 ;  /* 0x000000ffff287224 */ /* 0x000fce00078e000e */
[----:B------:R-:W-:Y:S05]  /*32c00*/  WARPSYNC.COLLECTIVE R15, `(.L_x_3080) ;  /* 0x000000000f087348 */ /* 0x000fea0003c00000 */
[----:B------:R0:W1:Y:S02]  /*32c10*/  SHFL.IDX P6, R14, R13, R12, R11 ;  /* 0x0000000c0d0e7389 */ /* 0x00006400000c000b */
[----:B01----:R-:W-:Y:S01]  /*32c20*/  ENDCOLLECTIVE ;  /* 0x000000000000791b */ /* 0x003fe20003800000 */
.L_x_3080:
[----:B------:R-:W-:Y:S02]  /*32c30*/  IMAD.MOV.U32 R13, RZ, RZ, R42 ;  /* 0x000000ffff0d7224 */ /* 0x000fe400078e002a */
[----:B------:R-:W-:Y:S01]  /*32c40*/  IMAD.MOV.U32 R12, RZ, RZ, R3 ;  /* 0x000000ffff0c7224 */ /* 0x000fe200078e0003 */
[----:B------:R-:W-:-:S07]  /*32c50*/  MOV R33, R14 ;  /* 0x0000000e00217202 */ /* 0x000fce0000000f00 */
[----:B------:R-:W-:Y:S05]  /*32c60*/  WARPSYNC.COLLECTIVE R15, `(.L_x_3081) ;  /* 0x000000000f087348 */ /* 0x000fea0003c00000 */
[----:B------:R0:W1:Y:S02]  /*32c70*/  SHFL.IDX P6, R14, R13, R12, R11 ;  /* 0x0000000c0d0e7389 */ /* 0x00006400000c000b */
[----:B01----:R-:W-:Y:S01]  /*32c80*/  ENDCOLLECTIVE ;  /* 0x000000000000791b */ /* 0x003fe20003800000 */
.L_x_3081:
[----:B------:R-:W-:Y:S01]  /*32c90*/  MOV R13, R35 ;  /* 0x00000023000d7202 */ /* 0x000fe20000000f00 */
[----:B------:R-:W-:Y:S02]  /*32ca0*/  IMAD.MOV.U32 R12, RZ, RZ, R0 ;  /* 0x000000ffff0c7224 */ /* 0x000fe400078e0000 */
[----:B------:R-:W-:-:S07]  /*32cb0*/  IMAD.MOV.U32 R42, RZ, RZ, R14 ;  /* 0x000000ffff2a7224 */ /* 0x000fce00078e000e */
[----:B------:R-:W-:Y:S05]  /*32cc0*/  WARPSYNC.COLLECTIVE R15, `(.L_x_3082) ;  /* 0x000000000f087348 */ /* 0x000fea0003c00000 */
[----:B------:R0:W1:Y:S02]  /*32cd0*/  SHFL.IDX P6, R14, R13, R12, R11 ;  /* 0x0000000c0d0e7389 */ /* 0x00006400000c000b */
[----:B01----:R-:W-:Y:S01]  /*32ce0*/  ENDCOLLECTIVE ;  /* 0x000000000000791b */ /* 0x003fe20003800000 */
.L_x_3082:
[----:B------:R-:W-:Y:S01]  /*32cf0*/  IMAD.MOV.U32 R13, RZ, RZ, R44 ;  /* 0x000000ffff0d7224 */ /* 0x000fe200078e002c */
[----:B------:R-:W-:Y:S01]  /*32d00*/  MOV R12, R3 ;  /* 0x00000003000c7202 */ /* 0x000fe20000000f00 */
[----:B------:R-:W-:-:S07]  /*32d10*/  IMAD.MOV.U32 R46, RZ, RZ, R14 ;  /* 0x000000ffff2e7224 */ /* 0x000fce00078e000e */
[----:B------:R-:W-:Y:S05]  /*32d20*/  WARPSYNC.COLLECTIVE R15, `(.L_x_3083) ;  /* 0x000000000f087348 */ /* 0x000fea0003c00000 */
[----:B------:R0:W1:Y:S02]  /*32d30*/  SHFL.IDX P6, R14, R13, R12, R11 ;  /* 0x0000000c0d0e7389 */ /* 0x00006400000c000b */
[----:B01----:R-:W-:Y:S01]  /*32d40*/  ENDCOLLECTIVE ;  /* 0x000000000000791b */ /* 0x003fe20003800000 */
.L_x_3083:
[----:B------:R-:W-:Y:S02]  /*32d50*/  IMAD.MOV.U32 R13, RZ, RZ, R37 ;  /* 0x000000ffff0d7224 */ /* 0x000fe400078e0025 */
[----:B------:R-:W-:Y:S02]  /*32d60*/  IMAD.MOV.U32 R12, RZ, RZ, R0 ;  /* 0x000000ffff0c7224 */ /* 0x000fe400078e0000 */
[----:B------:R-:W-:-:S07]  /*32d70*/  IMAD.MOV.U32 R35, RZ, RZ, R14 ;  /* 0x000000ffff237224 */ /* 0x000fce00078e000e */
[----:B------:R-:W-:Y:S05]  /*32d80*/  WARPSYNC.COLLECTIVE R15, `(.L_x_3084) ;  /* 0x000000000f087348 */ /* 0x000fea0003c00000 */
[----:B------:R0:W1:Y:S02]  /*32d90*/  SHFL.IDX P6, R14, R13, R12, R11 ;  /* 0x0000000c0d0e7389 */ /* 0x00006400000c000b */
[----:B01----:R-:W-:Y:S01]  /*32da0*/  ENDCOLLECTIVE ;  /* 0x000000000000791b */ /* 0x003fe20003800000 */
.L_x_3084:
[----:B------:R-:W-:Y:S02]  /*32db0*/  SEL R44, R46, R35, P0 ;  /* 0x000000232e2c7207 */ /* 0x000fe40000000000 */
[----:B------:R-:W-:Y:S01]  /*32dc0*/  SEL R46, R35, R46, P0 ;  /* 0x0000002e232e7207 */ /* 0x000fe20000000000 */
[----:B------:R-:W-:Y:S02]  /*32dd0*/  IMAD.MOV.U32 R13, RZ, RZ, R48 ;  /* 0x000000ffff0d7224 */ /* 0x000fe400078e0030 */
[----:B------:R-:W-:Y:S01]  /*32de0*/  IMAD.MOV.U32 R12, RZ, RZ, R3 ;  /* 0x000000ffff0c7224 */ /* 0x000fe200078e0003 */
[----:B------:R-:W-:-:S07]  /*32df0*/  MOV R50, R14 ;  /* 0x0000000e00327202 */ /* 0x000fce0000000f00 */
[----:B------:R-:W-:Y:S05]  /*32e00*/  WARPSYNC.COLLECTIVE R15, `(.L_x_3085) ;  /* 0x000000000f087348 */ /* 0x000fea0003c00000 */
[----:B------:R0:W1:Y:S02]  /*32e10*/  SHFL.IDX P6, R14, R13, R12, R11 ;  /* 0x0000000c0d0e7389 */ /* 0x00006400000c000b */
[----:B01----:R-:W-:Y:S01]  /*32e20*/  ENDCOLLECTIVE ;  /* 0x000000000000791b */ /* 0x003fe20003800000 */
.L_x_3085:
[----:B------:R-:W-:Y:S01]  /*32e30*/  MOV R13, R39 ;  /* 0x00000027000d7202 */ /* 0x000fe20000000f00 */
[----:B------:R-:W-:Y:S02]  /*32e40*/  IMAD.MOV.U32 R12, RZ, RZ, R0 ;  /* 0x000000ffff0c7224 */ /* 0x000fe400078e0000 */
[----:B------:R-:W-:-:S07]  /*32e50*/  IMAD.MOV.U32 R37, RZ, RZ, R14 ;  /* 0x000000ffff257224 */ /* 0x000fce00078e000e */
[----:B------:R-:W-:Y:S05]  /*32e60*/  WARPSYNC.COLLECTIVE R15, `(.L_x_3086) ;  /* 0x000000000f087348 */ /* 0x000fea0003c00000 */
[----:B------:R0:W1:Y:S02]  /*32e70*/  SHFL.IDX P6, R14, R13, R12, R11 ;  /* 0x0000000c0d0e7389 */ /* 0x00006400000c000b */
[----:B01----:R-:W-:Y:S01]  /*32e80*/  ENDCOLLECTIVE ;  /* 0x000000000000791b */ /* 0x003fe20003800000 */
.L_x_3086:
        /* <DEDUP_REMOVED lines=8> */
.L_x_3087:
[----:B------:R-:W-:Y:S02]  /*32f10*/  IMAD.MOV.U32 R13, RZ, RZ, R41 ;  /* 0x000000ffff0d7224 */ /* 0x000fe400078e0029 */
[----:B------:R-:W-:Y:S02]  /*32f20*/  IMAD.MOV.U32 R12, RZ, RZ, R0 ;  /* 0x000000ffff0c7224 */ /* 0x000fe400078e0000 */
[----:B------:R-:W-:-:S07]  /*32f30*/  IMAD.MOV.U32 R39, RZ, RZ, R14 ;  /* 0x000000ffff277224 */ /* 0x000fce00078e000e */
[----:B------:R-:W-:Y:S05]  /*32f40*/  WARPSYNC.COLLECTIVE R15, `(.L_x_3088) ;  /* 0x000000000f087348 */ /* 0x000fea0003c00000 */
[----:B------:R0:W1:Y:S02]  /*32f50*/  SHFL.IDX P6, R14, R13, R12, R11 ;  /* 0x0000000c0d0e7389 */ /* 0x00006400000c000b */
[----:B01----:R-:W-:Y:S01]  /*32f60*/  ENDCOLLECTIVE ;  /* 0x000000000000791b */ /* 0x003fe20003800000 */
.L_x_3088:
        /* <DEDUP_REMOVED lines=8> */
.L_x_3089:
[----:B------:R-:W-:Y:S01]  /*32ff0*/  MOV R13, R43 ;  /* 0x0000002b000d7202 */ /* 0x000fe20000000f00 */
[----:B------:R-:W-:Y:S02]  /*33000*/  IMAD.MOV.U32 R12, RZ, RZ, R0 ;  /* 0x000000ffff0c7224 */ /* 0x000fe400078e0000 */
[----:B------:R-:W-:-:S07]  /*33010*/  IMAD.MOV.U32 R41, RZ, RZ, R14 ;  /* 0x000000ffff297224 */ /* 0x000fce00078e000e */
[----:B------:R-:W-:Y:S05]  /*33020*/  WARPSYNC.COLLECTIVE R15, `(.L_x_3090) ;  /* 0x000000000f087348 */ /* 0x000fea0003c00000 */
[----:B------:R0:W1:Y:S02]  /*33030*/  SHFL.IDX P6, R14, R13, R12, R11 ;  /* 0x0000000c0d0e7389 */ /* 0x00006400000c000b */
[----:B01----:R-:W-:Y:S01]  /*33040*/  ENDCOLLECTIVE ;  /* 0x000000000000791b */ /* 0x003fe20003800000 */
.L_x_3090:
        /* <DEDUP_REMOVED lines=8> */
.L_x_3091:
[----:B------:R-:W-:Y:S02]  /*330d0*/  IMAD.MOV.U32 R13, RZ, RZ, R45 ;  /* 0x000000ffff0d7224 */ /* 0x000fe400078e002d */
[----:B------:R-:W-:Y:S02]  /*330e0*/  IMAD.MOV.U32 R12, RZ, RZ, R0 ;  /* 0x000000ffff0c7224 */ /* 0x000fe400078e0000 */
[----:B------:R-:W-:-:S07]  /*330f0*/  IMAD.MOV.U32 R62, RZ, RZ, R14 ;  /* 0x000000ffff3e7224 */ /* 0x000fce00078e000e */
[----:B------:R-:W-:Y:S05]  /*33100*/  WARPSYNC.COLLECTIVE R15, `(.L_x_3092) ;  /* 0x000000000f087348 */ /* 0x000fea0003c00000 */
[----:B------:R0:W1:Y:S02]  /*33110*/  SHFL.IDX P6, R14, R13, R12, R11 ;  /* 0x0000000c0d0e7389 */ /* 0x00006400000c000b */
[----:B01----:R-:W-:Y:S01]  /*33120*/  ENDCOLLECTIVE ;  /* 0x000000000000791b */ /* 0x003fe20003800000 */
.L_x_3092:
        /* <DEDUP_REMOVED lines=8> */
.L_x_3093:
[----:B------:R-:W-:Y:S01]  /*331b0*/  MOV R13, R47 ;  /* 0x0000002f000d7202 */ /* 0x000fe20000000f00 */
[----:B------:R-:W-:Y:S02]  /*331c0*/  IMAD.MOV.U32 R12, RZ, RZ, R0 ;  /* 0x000000ffff0c7224 */ /* 0x000fe400078e0000 */
[----:B------:R-:W-:-:S07]  /*331d0*/  IMAD.MOV.U32 R64, RZ, RZ, R14 ;  /* 0x000000ffff407224 */ /* 0x000fce00078e000e */
[----:B------:R-:W-:Y:S05]  /*331e0*/  WARPSYNC.COLLECTIVE R15, `(.L_x_3094) ;  /* 0x000000000f087348 */ /* 0x000fea0003c00000 */
[----:B------:R0:W1:Y:S02]  /*331f0*/  SHFL.IDX P6, R14, R13, R12, R11 ;  /* 0x0000000c0d0e7389 */ /* 0x00006400000c000b */
[----:B01----:R-:W-:Y:S01]  /*33200*/  ENDCOLLECTIVE ;  /* 0x000000000000791b */ /* 0x003fe20003800000 */
.L_x_3094:
[----:B------:R-:W-:Y:S01]  /*33210*/  SEL R9, R45, R64, P0 ;  /* 0x000000402d097207 */ /* 0x000fe20000000000 */
[----:B------:R-:W-:Y:S01]  /*33220*/  IMAD.MOV.U32 R13, RZ, RZ, R66 ;  /* 0x000000ffff0d7224 */ /* 0x000fe200078e0042 */
[----:B------:R-:W-:Y:S01]  /*33230*/  MOV R12, R3 ;  /* 0x00000003000c7202 */ /* 0x000fe20000000f00 */
[----:B------:R-:W-:-:S07]  /*33240*/  IMAD.MOV.U32 R47, RZ, RZ, R14 ;  /* 0x000000ffff2f7224 */ /* 0x000fce00078e000e */
[----:B------:R-:W-:Y:S05]  /*33250*/  WARPSYNC.COLLECTIVE R15, `(.L_x_3095) ;  /* 0x000000000f087348 */ /* 0x000fea0003c00000 */
[----:B------:R0:W1:Y:S02]  /*33260*/  SHFL.IDX P6, R14, R13, R12, R11 ;  /* 0x0000000c0d0e7389 */ /* 0x00006400000c000b */
[----:B01----:R-:W-:Y:S01]  /*33270*/  ENDCOLLECTIVE ;  /* 0x000000000000791b */ /* 0x003fe20003800000 */
.L_x_3095:
[----:B------:R-:W-:Y:S02]  /*33280*/  IMAD.MOV.U32 R13, RZ, RZ, R49 ;  /* 0x000000ffff0d7224 */ /* 0x000fe400078e0031 */
[----:B------:R-:W-:Y:S02]  /*33290*/  IMAD.MOV.U32 R12, RZ, RZ, R0 ;  /* 0x000000ffff0c7224 */ /* 0x000fe400078e0000 */
[----:B------:R-:W-:-:S07]  /*332a0*/  IMAD.MOV.U32 R66, RZ, RZ, R14 ;  /* 0x000000ffff427224 */ /* 0x000fce00078e000e */
[----:B------:R-:W-:Y:S05]  /*332b0*/  WARPSYNC.COLLECTIVE R15, `(.L_x_3096) ;  /* 0x000000000f087348 */ /* 0x000fea0003c00000 */
[----:B------:R0:W1:Y:S02]  /*332c0*/  SHFL.IDX P6, R14, R13, R12, R11 ;  /* 0x0000000c0d0e7389 */ /* 0x00006400000c000b */
[----:B01----:R-:W-:Y:S01]  /*332d0*/  ENDCOLLECTIVE ;  /* 0x000000000000791b */ /* 0x003fe20003800000 */
.L_x_3096:
        /* <DEDUP_REMOVED lines=8> */
.L_x_3097:
[----:B------:R-:W-:Y:S01]  /*33360*/  MOV R13, R51 ;  /* 0x00000033000d7202 */ /* 0x000fe20000000f00 */
[----:B------:R-:W-:Y:S02]  /*33370*/  IMAD.MOV.U32 R12, RZ, RZ, R0 ;  /* 0x000000ffff0c7224 */ /* 0x000fe400078e0000 */
[----:B------:R-:W-:-:S07]  /*33380*/  IMAD.MOV.U32 R68, RZ, RZ, R14 ;  /* 0x000000ffff447224 */ /* 0x000fce00078e000e */
[----:B------:R-:W-:Y:S05]  /*33390*/  WARPSYNC.COLLECTIVE R15, `(.L_x_3098) ;  /* 0x000000000f087348 */ /* 0x000fea0003c00000 */
[----:B------:R0:W1:Y:S02]  /*333a0*/  SHFL.IDX P6, R14, R13, R12, R11 ;  /* 0x0000000c0d0e7389 */ /* 0x00006400000c000b */
[----:B01----:R-:W-:Y:S01]  /*333b0*/  ENDCOLLECTIVE ;  /* 0x000000000000791b */ /* 0x003fe20003800000 */
.L_x_3098:
[----:B------:R-:W-:Y:S01]  /*333c0*/  SEL R29, R49, R68, P0 ;  /* 0x00000044311d7207 */ /* 0x000fe20000000000 */
[----:B------:R-:W-:Y:S01]  /*333d0*/  IMAD.MOV.U32 R13, RZ, RZ, R70 ;  /* 0x000000ffff0d7224 */ /* 0x000fe200078e0046 */
[----:B------:R-:W-:Y:S01]  /*333e0*/  MOV R12, R3 ;  /* 0x00000003000c7202 */ /* 0x000fe20000000f00 */
[----:B------:R-:W-:-:S07]  /*333f0*/  IMAD.MOV.U32 R51, RZ, RZ, R14 ;  /* 0x000000ffff337224 */ /* 0x000fce00078e000e */
[----:B------:R-:W-:Y:S05]  /*33400*/  WARPSYNC.COLLECTIVE R15, `(.L_x_3099) ;  /* 0x000000000f087348 */ /* 0x000fea0003c00000 */
[----:B------:R0:W1:Y:S02]  /*33410*/  SHFL.IDX P6, R14, R13, R12, R11 ;  /* 0x0000000c0d0e7389 */ /* 0x00006400000c000b */
[----:B01----:R-:W-:Y:S01]  /*33420*/  ENDCOLLECTIVE ;  /* 0x000000000000791b */ /* 0x003fe20003800000 */
.L_x_3099:
[----:B------:R-:W-:Y:S02]  /*33430*/  IMAD.MOV.U32 R13, RZ, RZ, R53 ;  /* 0x000000ffff0d7224 */ /* 0x000fe400078e0035 */
[----:B------:R-:W-:Y:S02]  /*33440*/  IMAD.MOV.U32 R12, RZ, RZ, R0 ;  /* 0x000000ffff0c7224 */ /* 0x000fe400078e0000 */
[----:B------:R-:W-:-:S07]  /*33450*/  IMAD.MOV.U32 R70, RZ, RZ, R14 ;  /* 0x000000ffff467224 */ /* 0x000fce00078e000e */
[----:B------:R-:W-:Y:S05]  /*33460*/  WARPSYNC.COLLECTIVE R15, `(.L_x_3100) ;  /* 0x000000000f087348 */ /* 0x000fea0003c00000 */
[----:B------:R0:W1:Y:S02]  /*33470*/  SHFL.IDX P6, R14, R13, R12, R11 ;  /* 0x0000000c0d0e7389 */ /* 0x00006400000c000b */
[----:B01----:R-:W-:Y:S01]  /*33480*/  ENDCOLLECTIVE ;  /* 0x000000000000791b */ /* 0x003fe20003800000 */
.L_x_3100:
[----:B------:R-:W-:Y:S01]  /*33490*/  SEL R35, R70, R51, P0 ;  /* 0x0000003346237207 */ /* 0x000fe20000000000 */
[----:B------:R-:W-:Y:S02]  /*334a0*/  IMAD.MOV.U32 R13, RZ, RZ, R72 ;  /* 0x000000ffff0d7224 */ /* 0x000fe400078e0048 */
[----:B------:R-:W-:Y:S01]  /*334b0*/  IMAD.MOV.U32 R12, RZ, RZ, R3 ;  /* 0x000000ffff0c7224 */ /* 0x000fe200078e0003 */
[----:B------:R-:W-:-:S07]  /*334c0*/  MOV R53, R14 ;  /* 0x0000000e00357202 */ /* 0x000fce0000000f00 */
[----:B------:R-:W-:Y:S05]  /*334d0*/  WARPSYNC.COLLECTIVE R15, `(.L_x_3101) ;  /* 0x000000000f087348 */ /* 0x000fea0003c00000 */
[----:B------:R0:W1:Y:S02]  /*334e0*/  SHFL.IDX P6, R14, R13, R12, R11 ;  /* 0x0000000c0d0e7389 */ /* 0x00006400000c000b */
[----:B01----:R-:W-:Y:S01]  /*334f0*/  ENDCOLLECTIVE ;  /* 0x000000000000791b */ /* 0x003fe20003800000 */
.L_x_3101:
[----:B------:R-:W-:Y:S01]  /*33500*/  MOV R13, R55 ;  /* 0x00000037000d7202 */ /* 0x000fe20000000f00 */
[----:B------:R-:W-:Y:S02]  /*33510*/  IMAD.MOV.U32 R12, RZ, RZ, R0 ;  /* 0x000000ffff0c7224 */ /* 0x000fe400078e0000 */
[----:B------:R-:W-:-:S07]  /*33520*/  IMAD.MOV.U32 R72, RZ, RZ, R14 ;  /* 0x000000ffff487224 */ /* 0x000fce00078e000e */
[----:B------:R-:W-:Y:S05]  /*33530*/  WARPSYNC.COLLECTIVE R15, `(.L_x_3102) ;  /* 0x000000000f087348 */ /* 0x000fea0003c00000 */
[----:B------:R0:W1:Y:S02]  /*33540*/  SHFL.IDX P6, R14, R13, R12, R11 ;  /* 0x0000000c0d0e7389 */ /* 0x00006400000c000b */
[----:B01----:R-:W-:Y:S01]  /*33550*/  ENDCOLLECTIVE ;  /* 0x000000000000791b */ /* 0x003fe20003800000 */
.L_x_3102:
        /* <DEDUP_REMOVED lines=8> */
.L_x_3103:
[----:B------:R-:W-:Y:S02]  /*335e0*/  IMAD.MOV.U32 R13, RZ, RZ, R57 ;  /* 0x000000ffff0d7224 */ /* 0x000fe400078e0039 */
[----:B------:R-:W-:Y:S02]  /*335f0*/  IMAD.MOV.U32 R12, RZ, RZ, R0 ;  /* 0x000000ffff0c7224 */ /* 0x000fe400078e0000 */
[----:B------:R-:W-:-:S07]  /*33600*/  IMAD.MOV.U32 R74, RZ, RZ, R14 ;  /* 0x000000ffff4a7224 */ /* 0x000fce00078e000e */
[----:B------:R-:W-:Y:S05]  /*33610*/  WARPSYNC.COLLECTIVE R15, `(.L_x_3104) ;  /* 0x000000000f087348 */ /* 0x000fea0003c00000 */
[----:B------:R0:W1:Y:S02]  /*33620*/  SHFL.IDX P6, R14, R13, R12, R11 ;  /* 0x0000000c0d0e7389 */ /* 0x00006400000c000b */
[----:B01----:R-:W-:Y:S01]  /*33630*/  ENDCOLLECTIVE ;  /* 0x000000000000791b */ /* 0x003fe20003800000 */
.L_x_3104:
[----:B------:R-:W-:Y:S02]  /*33640*/  IMAD.MOV.U32 R13, RZ, RZ, R76 ;  /* 0x000000ffff0d7224 */ /* 0x000fe400078e004c */
[----:B------:R-:W-:Y:S01]  /*33650*/  IMAD.MOV.U32 R12, RZ, RZ, R3 ;  /* 0x000000ffff0c7224 */ /* 0x000fe200078e0003 */
[----:B------:R-:W-:-:S07]  /*33660*/  MOV R57, R14 ;  /* 0x0000000e00397202 */ /* 0x000fce0000000f00 */
[----:B------:R-:W-:Y:S05]  /*33670*/  WARPSYNC.COLLECTIVE R15, `(.L_x_3105) ;  /* 0x000000000f087348 */ /* 0x000fea0003c00000 */
[----:B------:R0:W1:Y:S02]  /*33680*/  SHFL.IDX P6, R14, R13, R12, R11 ;  /* 0x0000000c0d0e7389 */ /* 0x00006400000c000b */
[----:B01----:R-:W-:Y:S01]  /*33690*/  ENDCOLLECTIVE ;  /* 0x000000000000791b */ /* 0x003fe20003800000 */
.L_x_3105:
[----:B------:R-:W-:Y:S01]  /*336a0*/  MOV R13, R59 ;  /* 0x0000003b000d7202 */ /* 0x000fe20000000f00 */
[----:B------:R-:W-:Y:S02]  /*336b0*/  IMAD.MOV.U32 R12, RZ, RZ, R0 ;  /* 0x000000ffff0c7224 */ /* 0x000fe400078e0000 */
[----:B------:R-:W-:-:S07]  /*336c0*/  IMAD.MOV.U32 R76, RZ, RZ, R14 ;  /* 0x000000ffff4c7224 */ /* 0x000fce00078e000e */
[----:B------:R-:W-:Y:S05]  /*336d0*/  WARPSYNC.COLLECTIVE R15, `(.L_x_3106) ;  /* 0x000000000f087348 */ /* 0x000fea0003c00000 */
[----:B------:R0:W1:Y:S02]  /*336e0*/  SHFL.IDX P6, R14, R13, R12, R11 ;  /* 0x0000000c0d0e7389 */ /* 0x00006400000c000b */
[----:B01----:R-:W-:Y:S01]  /*336f0*/  ENDCOLLECTIVE ;  /* 0x000000000000791b */ /* 0x003fe20003800000 */
.L_x_3106:
        /* <DEDUP_REMOVED lines=8> */
.L_x_3107:
[----:B------:R-:W-:Y:S02]  /*33780*/  IMAD.MOV.U32 R13, RZ, RZ, R63 ;  /* 0x000000ffff0d7224 */ /* 0x000fe400078e003f */
[----:B------:R-:W-:Y:S02]  /*33790*/  IMAD.MOV.U32 R12, RZ, RZ, R0 ;  /* 0x000000ffff0c7224 */ /* 0x000fe400078e0000 */
[----:B------:R-:W-:-:S07]  /*337a0*/  IMAD.MOV.U32 R78, RZ, RZ, R14 ;  /* 0x000000ffff4e7224 */ /* 0x000fce00078e000e */
[----:B------:R-:W-:Y:S05]  /*337b0*/  WARPSYNC.COLLECTIVE R15, `(.L_x_3108) ;  /* 0x000000000f087348 */ /* 0x000fea0003c00000 */
[----:B------:R0:W1:Y:S02]  /*337c0*/  SHFL.IDX P6, R14, R13, R12, R11 ;  /* 0x0000000c0d0e7389 */ /* 0x00006400000c000b */
[----:B01----:R-:W-:Y:S01]  /*337d0*/  ENDCOLLECTIVE ;  /* 0x000000000000791b */ /* 0x003fe20003800000 */
.L_x_3108:
[----:B------:R-:W-:Y:S01]  /*337e0*/  SEL R47, R78, R59, P0 ;  /* 0x0000003b4e2f7207 */ /* 0x000fe20000000000 */
[----:B------:R-:W-:Y:S02]  /*337f0*/  IMAD.MOV.U32 R13, RZ, RZ, R80 ;  /* 0x000000ffff0d7224 */ /* 0x000fe400078e0050 */
[----:B------:R-:W-:Y:S01]  /*33800*/  IMAD.MOV.U32 R12, RZ, RZ, R3 ;  /* 0x000000ffff0c7224 */ /* 0x000fe200078e0003 */
[----:B------:R-:W-:-:S07]  /*33810*/  MOV R63, R14 ;  /* 0x0000000e003f7202 */ /* 0x000fce0000000f00 */
[----:B------:R-:W-:Y:S05]  /*33820*/  WARPSYNC.COLLECTIVE R15, `(.L_x_3109) ;  /* 0x000000000f087348 */ /* 0x000fea0003c00000 */
[----:B------:R0:W1:Y:S02]  /*33830*/  SHFL.IDX P6, R14, R13, R12, R11 ;  /* 0x0000000c0d0e7389 */ /* 0x00006400000c000b */
[----:B01----:R-:W-:Y:S01]  /*33840*/  ENDCOLLECTIVE ;  /* 0x000000000000791b */ /* 0x003fe20003800000 */
.L_x_3109:
[----:B------:R-:W-:Y:S01]  /*33850*/  MOV R13, R65 ;  /* 0x00000041000d7202 */ /* 0x000fe20000000f00 */
[----:B------:R-:W-:Y:S02]  /*33860*/  IMAD.MOV.U32 R12, RZ, RZ, R0 ;  /* 0x000000ffff0c7224 */ /* 0x000fe400078e0000 */
[----:B------:R-:W-:-:S07]  /*33870*/  IMAD.MOV.U32 R80, RZ, RZ, R14 ;  /* 0x000000ffff507224 */ /* 0x000fce00078e000e */
[----:B------:R-:W-:Y:S05]  /*33880*/  WARPSYNC.COLLECTIVE R15, `(.L_x_3110) ;  /* 0x000000000f087348 */ /* 0x000fea0003c00000 */
[----:B------:R0:W1:Y:S02]  /*33890*/  SHFL.IDX P6, R14, R13, R12, R11 ;  /* 0x0000000c0d0e7389 */ /* 0x00006400000c000b */
[----:B01----:R-:W-:Y:S01]  /*338a0*/  ENDCOLLECTIVE ;  /* 0x000000000000791b */ /* 0x003fe20003800000 */
.L_x_3110:
[----:B------:R-:W-:Y:S01]  /*338b0*/  IMAD.MOV.U32 R13, RZ, RZ, R82 ;  /* 0x000000ffff0d7224 */ /* 0x000fe200078e0052 */
[----:B------:R-:W-:Y:S01]  /*338c0*/  MOV R12, R3 ;  /* 0x00000003000c7202 */ /* 0x000fe20000000f00 */
[----:B------:R-:W-:-:S07]  /*338d0*/  IMAD.MOV.U32 R65, RZ, RZ, R14 ;  /* 0x000000ffff417224 */ /* 0x000fce00078e000e */
[----:B------:R-:W-:Y:S05]  /*338e0*/  WARPSYNC.COLLECTIVE R15, `(.L_x_3111) ;  /* 0x000000000f087348 */ /* 0x000fea0003c00000 */
[----:B------:R0:W1:Y:S02]  /*338f0*/  SHFL.IDX P6, R14, R13, R12, R11 ;  /* 0x0000000c0d0e7389 */ /* 0x00006400000c000b */
[----:B01----:R-:W-:Y:S01]  /*33900*/  ENDCOLLECTIVE ;  /* 0x000000000000791b */ /* 0x003fe20003800000 */
.L_x_3111:
[----:B------:R-:W-:Y:S02]  /*33910*/  IMAD.MOV.U32 R13, RZ, RZ, R67 ;  /* 0x000000ffff0d7224 */ /* 0x000fe400078e0043 */
[----:B------:R-:W-:Y:S01]  /*33920*/  IMAD.MOV.U32 R12, RZ, RZ, R0 ;  /* 0x000000ffff0c7224 */ /* 0x000fe200078e0000 */
[----:B------:R-:W-:Y:S01]  /*33930*/  MOV R0, RZ ;  /* 0x000000ff00007202 */ /* 0x000fe20000000f00 */
[----:B------:R-:W-:-:S07]  /*33940*/  IMAD.MOV.U32 R82, RZ, RZ, R14 ;  /* 0x000000ffff527224 */ /* 0x000fce00078e000e */
[----:B------:R-:W-:Y:S05]  /*33950*/  WARPSYNC.COLLECTIVE R15, `(.L_x_3112) ;  /* 0x000000000f087348 */ /* 0x000fea0003c00000 */
[----:B------:R0:W1:Y:S02]  /*33960*/  SHFL.IDX P6, R14, R13, R12, R11 ;  /* 0x0000000c0d0e7389 */ /* 0x00006400000c000b */
[----:B01----:R-:W-:Y:S01]  /*33970*/  ENDCOLLECTIVE ;  /* 0x000000000000791b */ /* 0x003fe20003800000 */
.L_x_3112:
[----:B------:R-:W-:Y:S01]  /*33980*/  SEL R53, R65, R82, P0 ;  /* 0x0000005241357207 */ /* 0x000fe20000000000 */
[----:B------:R-:W-:Y:S02]  /*33990*/  IMAD.MOV.U32 R13, RZ, RZ, R84 ;  /* 0x000000ffff0d7224 */ /* 0x000fe400078e0054 */
[----:B------:R-:W-:Y:S01]  /*339a0*/  IMAD.MOV.U32 R12, RZ, RZ, R3 ;  /* 0x000000ffff0c7224 */ /* 0x000fe200078e0003 */
[----:B------:R-:W-:-:S07]  /*339b0*/  MOV R67, R14 ;  /* 0x0000000e00437202 */ /* 0x000fce0000000f00 */
[----:B------:R-:W-:Y:S05]  /*339c0*/  WARPSYNC.COLLECTIVE R15, `(.L_x_3113) ;  /* 0x000000000f087348 */ /* 0x000fea0003c00000 */
[----:B------:R0:W1:Y:S02]  /*339d0*/  SHFL.IDX P6, R14, R13, R12, R11 ;  /* 0x0000000c0d0e7389 */ /* 0x00006400000c000b */
[----:B01----:R-:W-:Y:S01]  /*339e0*/  ENDCOLLECTIVE ;  /* 0x000000000000791b */ /* 0x003fe20003800000 */
.L_x_3113:
        /* <DEDUP_REMOVED lines=12> */
[----:B------:R-:W-:-:S02]  /*33ab0*/  SEL R51, R80, R63, P0 ;  /* 0x0000003f50337207 */ /* 0x000fc40000000000 */
[----:B------:R-:W-:Y:S01]  /*33ac0*/  SEL R55, R82, R65, P0 ;  /* 0x0000004152377207 */ /* 0x000fe20000000000 */
[----:B------:R-:W-:Y:S06]  /*33ad0*/  BRA `(.L_x_3114) ;  /* 0xffffff3000c87947 */ /* 0x000fec000383ffff */
.L_x_2866:
[----:B------:R-:W-:Y:S01]  /*33ae0*/  IMAD.MOV.U32 R13, RZ, RZ, R3 ;  /* 0x000000ffff0d7224 */ /* 0x000fe200078e0003 */
[----:B------:R-:W-:Y:S01]  /*33af0*/  MOV R15, 0xffffffff ;  /* 0xffffffff000f7802 */ /* 0x000fe20000000f00 */
[----:B------:R-:W-:Y:S02]  /*33b00*/  IMAD.MOV.U32 R12, RZ, RZ, RZ ;  /* 0x000000ffff0c7224 */ /* 0x000fe400078e00ff */
[----:B------:R-:W-:-:S07]  /*33b10*/  IMAD.MOV.U32 R11, RZ, RZ, 0x181f ;  /* 0x0000181fff0b7424 */ /* 0x000fce00078e00ff */
[----:B0-----:R-:W-:Y:S05]  /*33b20*/  WARPSYNC.COLLECTIVE R15, `(.L_x_3115) ;  /* 0x000000000f087348 */ /* 0x001fea0003c00000 */
[----:B------:R1:W2:Y:S02]  /*33b30*/  SHFL.IDX P6, R14, R13, R12, R11 ;  /* 0x0000000c0d0e7389 */ /* 0x0002a400000c000b */
[----:B012---:R-:W-:Y:S01]  /*33b40*/  ENDCOLLECTIVE ;  /* 0x000000000000791b */ /* 0x007fe20003800000 */
.L_x_3115:
[----:B------:R-:W-:Y:S02]  /*33b50*/  IMAD.MOV.U32 R13, RZ, RZ, R2 ;  /* 0x000000ffff0d7224 */ /* 0x000fe400078e0002 */
[----:B------:R-:W-:-:S07]  /*33b60*/  IMAD.MOV.U32 R0, RZ, RZ, R14 ;  /* 0x000000ffff007224 */ /* 0x000fce00078e000e */
[----:B------:R-:W-:Y:S05]  /*33b70*/  WARPSYNC.COLLECTIVE R15, `(.L_x_3116) ;  /* 0x000000000f087348 */ /* 0x000fea0003c00000 */
[----:B------:R0:W1:Y:S02]  /*33b80*/  SHFL.IDX P6, R14, R13, R12, R11 ;  /* 0x0000000c0d0e7389 */ /* 0x00006400000c000b */
[----:B01----:R-:W-:Y:S01]  /*33b90*/  ENDCOLLECTIVE ;  /* 0x000000000000791b */ /* 0x003fe20003800000 */
.L_x_3116:
[----:B------:R-:W-:Y:S05]  /*33ba0*/  BRA `(.L_x_3117) ;  /* 0xffffff4c00907947 */ /* 0x000fea000383ffff */
.L_x_2869:
[----:B------:R-:W-:Y:S01]  /*33bb0*/  BSSY B1, `(.L_x_3118) ;  /* 0x0000008000017945 */ /* 0x000fe20003800000 */
[----:B----4-:R-:W-:Y:S01]  /*33bc0*/  IMAD.MOV.U32 R13, RZ, RZ, R3 ;  /* 0x000000ffff0d7224 */ /* 0x010fe200078e0003 */
[----:B------:R-:W-:Y:S01]  /*33bd0*/  MOV R12, 0x1 ;  /* 0x00000001000c7802 */ /* 0x000fe20000000f00 */
[----:B------:R-:W-:Y:S02]  /*33be0*/  IMAD.MOV.U32 R11, RZ, RZ, 0x181f ;  /* 0x0000181fff0b7424 */ /* 0x000fe400078e00ff */
[----:B------:R-:W-:-:S07]  /*33bf0*/  IMAD.MOV.U32 R15, RZ, RZ, -0x1 ;  /* 0xffffffffff0f7424 */ /* 0x000fce00078e00ff */
[----:B0123--:R-:W-:Y:S05]  /*33c00*/  WARPSYNC.COLLECTIVE R15, `(.L_x_3119) ;  /* 0x000000000f087348 */ /* 0x00ffea0003c00000 */
[----:B---3--:R3:W4:Y:S02]  /*33c10*/  SHFL.IDX P6, R14, R13, R12, R11 ;  /* 0x0000000c0d0e7389 */ /* 0x00872400000c000b */
[----:B01234-:R-:W-:Y:S01]  /*33c20*/  ENDCOLLECTIVE ;  /* 0x000000000000791b */ /* 0x01ffe20003800000 */
.L_x_3119:
[----:B------:R-:W-:Y:S05]  /*33c30*/  BSYNC B1 ;  /* 0x0000000000017941 */ /* 0x000fea0003800000 */
.L_x_3118:
        /* <DEDUP_REMOVED lines=8> */
.L_x_3120:
[----:B------:R-:W-:Y:S05]  /*33cc0*/  BRA `(.L_x_3121) ;  /* 0xffffff4c00a47947 */ /* 0x000fea000383ffff */
.L_x_2872:
[----:B------:R-:W-:Y:S01]  /*33cd0*/  BSSY B1, `(.L_x_3122) ;  /* 0x0000008000017945 */ /* 0x000fe20003800000 */
[----:B----4-:R-:W-:Y:S01]  /*33ce0*/  MOV R13, R3 ;  /* 0x00000003000d7202 */ /* 0x010fe20000000f00 */
[----:B------:R-:W-:Y:S02]  /*33cf0*/  IMAD.MOV.U32 R12, RZ, RZ, 0x2 ;  /* 0x00000002ff0c7424 */ /* 0x000fe400078e00ff */
[----:B------:R-:W-:Y:S02]  /*33d00*/  IMAD.MOV.U32 R11, RZ, RZ, 0x181f ;  /* 0x0000181fff0b7424 */ /* 0x000fe400078e00ff */
[----:B------:R-:W-:-:S07]  /*33d10*/  IMAD.MOV.U32 R15, RZ, RZ, -0x1 ;  /* 0xffffffffff0f7424 */ /* 0x000fce00078e00ff */
[----:B0123--:R-:W-:Y:S05]  /*33d20*/  WARPSYNC.COLLECTIVE R15, `(.L_x_3123) ;  /* 0x000000000f087348 */ /* 0x00ffea0003c00000 */
[----:B---3--:R3:W4:Y:S02]  /*33d30*/  SHFL.IDX P6, R14, R13, R12, R11 ;  /* 0x0000000c0d0e7389 */ /* 0x00872400000c000b */
[----:B01234-:R-:W-:Y:S01]  /*33d40*/  ENDCOLLECTIVE ;  /* 0x000000000000791b */ /* 0x01ffe20003800000 */
.L_x_3123:
[----:B------:R-:W-:Y:S05]  /*33d50*/  BSYNC B1 ;  /* 0x0000000000017941 */ /* 0x000fea0003800000 */
.L_x_3122:
        /* <DEDUP_REMOVED lines=8> */
.L_x_3124:
[----:B------:R-:W-:Y:S05]  /*33de0*/  BRA `(.L_x_3125) ;  /* 0xffffff4c00b47947 */ /* 0x000fea000383ffff */
.L_x_2875:
[----:B------:R-:W-:Y:S01]  /*33df0*/  BSSY B1, `(.L_x_3126) ;  /* 0x0000008000017945 */ /* 0x000fe20003800000 */
[----:B0-----:R-:W-:Y:S01]  /*33e00*/  IMAD.MOV.U32 R13, RZ, RZ, R3 ;  /* 0x000000ffff0d7224 */ /* 0x001fe200078e0003 */
[----:B------:R-:W-:Y:S01]  /*33e10*/  MOV R15, 0xffffffff ;  /* 0xffffffff000f7802 */ /* 0x000fe20000000f00 */
[----:B------:R-:W-:Y:S02]  /*33e20*/  IMAD.MOV.U32 R12, RZ, RZ, 0x3 ;  /* 0x00000003ff0c7424 */ /* 0x000fe400078e00ff */
[----:B------:R-:W-:-:S07]  /*33e30*/  IMAD.MOV.U32 R11, RZ, RZ, 0x181f ;  /* 0x0000181fff0b7424 */ /* 0x000fce00078e00ff */
[----:B-1234-:R-:W-:Y:S05]  /*33e40*/  WARPSYNC.COLLECTIVE R15, `(.L_x_3127) ;  /* 0x000000000f087348 */ /* 0x01efea0003c00000 */
[----:B----4-:R0:W4:Y:S02]  /*33e50*/  SHFL.IDX P6, R14, R13, R12, R11 ;  /* 0x0000000c0d0e7389 */ /* 0x01012400000c000b */
[----:B01234-:R-:W-:Y:S01]  /*33e60*/  ENDCOLLECTIVE ;  /* 0x000000000000791b */ /* 0x01ffe20003800000 */
.L_x_3127:
[----:B------:R-:W-:Y:S05]  /*33e70*/  BSYNC B1 ;  /* 0x0000000000017941 */ /* 0x000fea0003800000 */
.L_x_3126:
        /* <DEDUP_REMOVED lines=8> */
.L_x_3128:
[----:B------:R-:W-:Y:S05]  /*33f00*/  BRA `(.L_x_3129) ;  /* 0xffffff4c00c47947 */ /* 0x000fea000383ffff */
.L_x_2891:
[----:B0-----:R-:W0:Y:S01]  /*33f10*/  S2R R8, SR_TID.X ;  /* 0x0000000000087919 */ /* 0x001e220000002100 */
[----:B------:R-:W-:Y:S01]  /*33f20*/  BSSY B1, `(.L_x_3130) ;  /* 0x000000a000017945 */ /* 0x000fe20003800000 */
[----:B------:R-:W-:Y:S01]  /*33f30*/  IMAD.MOV.U32 R12, RZ, RZ, RZ ;  /* 0x000000ffff0c7224 */ /* 0x000fe200078e00ff */
[----:B------:R-:W-:Y:S01]  /*33f40*/  MOV R11, 0x1f ;  /* 0x0000001f000b7802 */ /* 0x000fe20000000f00 */
[----:B------:R-:W-:Y:S01]  /*33f50*/  IMAD.MOV.U32 R15, RZ, RZ, -0x1 ;  /* 0xffffffffff0f7424 */ /* 0x000fe200078e00ff */
[----:B0-----:R-:W-:-:S04]  /*33f60*/  SHF.R.U32.HI R8, RZ, 0x5, R8 ;  /* 0x00000005ff087819 */ /* 0x001fc80000011608 */
[----:B------:R-:W-:-:S05]  /*33f70*/  LOP3.LUT R8, R8, 0x3, RZ, 0xc0, !PT ;  /* 0x0000000308087812 */ /* 0x000fca00078ec0ff */
[----:B------:R-:W-:-:S07]  /*33f80*/  IMAD.MOV.U32 R13, RZ, RZ, R8 ;  /* 0x000000ffff0d7224 */ /* 0x000fce00078e0008 */
[----:B------:R-:W-:Y:S05]  /*33f90*/  WARPSYNC.COLLECTIVE R15, `(.L_x_3131) ;  /* 0x000000000f087348 */ /* 0x000fea0003c00000 */
[----:B------:R0:W1:Y:S02]  /*33fa0*/  SHFL.IDX P6, R14, R13, R12, R11 ;  /* 0x0000000c0d0e7389 */ /* 0x00006400000c000b */
[----:B01----:R-:W-:Y:S01]  /*33fb0*/  ENDCOLLECTIVE ;  /* 0x000000000000791b */ /* 0x003fe20003800000 */
.L_x_3131:
[----:B------:R-:W-:Y:S05]  /*33fc0*/  BSYNC B1 ;  /* 0x0000000000017941 */ /* 0x000fea0003800000 */
.L_x_3130:
[----:B------:R-:W-:Y:S05]  /*33fd0*/  BRA `(.L_x_3132) ;  /* 0xffffff64006c7947 */ /* 0x000fea000383ffff */
.L_x_2893:
[----:B------:R-:W-:Y:S01]  /*33fe0*/  BSSY B1, `(.L_x_3133) ;  /* 0x0000006000017945 */ /* 0x000fe20003800000 */
[----:B------:R-:W-:-:S07]  /*33ff0*/  IMAD.MOV.U32 R15, RZ, RZ, -0x1 ;  /* 0xffffffffff0f7424 */ /* 0x000fce00078e00ff */
[----:B01----:R-:W-:Y:S05]  /*34000*/  WARPSYNC.COLLECTIVE R15, `(.L_x_3134) ;  /* 0x000000000f0c7348 */ /* 0x003fea0003c00000 */
[----:B------:R-:W-:Y:S02]  /*34010*/  ELECT P6, UR62, PT ;  /* 0x00000000003e782f */ /* 0x000fe400038c0000 */
[----:B------:R-:W-:Y:S01]  /*34020*/  MOV R14, UR62 ;  /* 0x0000003e000e7c02 */ /* 0x000fe20008000f00 */
[----:B01----:R-:W-:Y:S10]  /*34030*/  ENDCOLLECTIVE ;  /* 0x000000000000791b */ /* 0x003ff40003800000 */
.L_x_3134:
[----:B------:R-:W-:Y:S05]  /*34040*/  BSYNC B1 ;  /* 0x0000000000017941 */ /* 0x000fea0003800000 */
.L_x_3133:
[----:B------:R-:W-:Y:S05]  /*34050*/  BRA `(.L_x_2892) ;  /* 0xffffff6400647947 */ /* 0x000fea000383ffff */
.L_x_2895:
[----:B-1----:R1:W2:Y:S02]  /*34060*/  SYNCS.PHASECHK.TRANS64.TRYWAIT P0, [R22+URZ+0x33420], R6 ;  /* 0x03342006160075a7 */ /* 0x0022a4000800017f */
[----:B--2---:R-:W-:Y:S05]  /*34070*/  @!P0 NANOSLEEP.SYNCS 0x989680 ;  /* 0x009896800000895d */ /* 0x004fea0003900000 */
[----:B------:R-:W2:Y:S02]  /*34080*/  @!P0 SYNCS.PHASECHK.TRANS64 P0, [R22+URZ+0x33420], R6 ;  /* 0x03342006160085a7 */ /* 0x000ea4000800007f */
[----:B--2---:R-:W-:Y:S05]  /*34090*/  @!P0 BRA `(.L_x_2895) ;  /* 0xfffffffc00f08947 */ /* 0x004fea000383ffff */
[----:B------:R-:W-:Y:S05]  /*340a0*/  BRA `(.L_x_3135) ;  /* 0xffffff6400747947 */ /* 0x000fea000383ffff */
.L_x_2899:
[----:B--2---:R2:W3:Y:S02]  /*340b0*/  SYNCS.PHASECHK.TRANS64.TRYWAIT P0, [R10+URZ+0x334a0], R9 ;  /* 0x0334a0090a0075a7 */ /* 0x0044e4000800017f */
[----:B---3--:R-:W-:Y:S05]  /*340c0*/  @!P0 NANOSLEEP.SYNCS 0x989680 ;  /* 0x009896800000895d */ /* 0x008fea0003900000 */
[----:B------:R-:W3:Y:S02]  /*340d0*/  @!P0 SYNCS.PHASECHK.TRANS64 P0, [R10+URZ+0x334a0], R9 ;  /* 0x0334a0090a0085a7 */ /* 0x000ee4000800007f */
[----:B---3--:R-:W-:Y:S05]  /*340e0*/  @!P0 BRA `(.L_x_2899) ;  /* 0xfffffffc00f08947 */ /* 0x008fea000383ffff */
[----:B------:R-:W-:Y:S05]  /*340f0*/  BRA `(.L_x_3136) ;  /* 0xffffff64008c7947 */ /* 0x000fea000383ffff */
.L_x_2906:
[----:B0-----:R0:W1:Y:S02]  /*34100*/  SYNCS.PHASECHK.TRANS64.TRYWAIT P0, [R10+URZ+0x334c0], R9 ;  /* 0x0334c0090a0075a7 */ /* 0x001064000800017f */
[----:B-1----:R-:W-:Y:S05]  /*34110*/  @!P0 NANOSLEEP.SYNCS 0x989680 ;  /* 0x009896800000895d */ /* 0x002fea0003900000 */
[----:B------:R-:W1:Y:S02]  /*34120*/  @!P0 SYNCS.PHASECHK.TRANS64 P0, [R10+URZ+0x334c0], R9 ;  /* 0x0334c0090a0085a7 */ /* 0x000e64000800007f */
[----:B-1----:R-:W-:Y:S05]  /*34130*/  @!P0 BRA `(.L_x_2906) ;  /* 0xfffffffc00f08947 */ /* 0x002fea000383ffff */
[----:B------:R-:W-:Y:S05]  /*34140*/  BRA `(.L_x_3137) ;  /* 0xffffff6800887947 */ /* 0x000fea000383ffff */
.L_x_2915:
[----:B0-----:R0:W2:Y:S02]  /*34150*/  SYNCS.PHASECHK.TRANS64.TRYWAIT P1, [R9+URZ+0x334a0], R8 ;  /* 0x0334a008090075a7 */ /* 0x0010a4000802017f */
[----:B--2---:R-:W-:Y:S05]  /*34160*/  @!P1 NANOSLEEP.SYNCS 0x989680 ;  /* 0x009896800000995d */ /* 0x004fea0003900000 */
[----:B------:R-:W2:Y:S02]  /*34170*/  @!P1 SYNCS.PHASECHK.TRANS64 P1, [R9+URZ+0x334a0], R8 ;  /* 0x0334a008090095a7 */ /* 0x000ea4000802007f */
[----:B--2---:R-:W-:Y:S05]  /*34180*/  @!P1 BRA `(.L_x_2915) ;  /* 0xfffffffc00f09947 */ /* 0x004fea000383ffff */
[----:B------:R-:W-:Y:S05]  /*34190*/  BRA `(.L_x_3138) ;  /* 0xffffff6c00bc7947 */ /* 0x000fea000383ffff */
.L_x_2922:
[----:B-1----:R1:W2:Y:S02]  /*341a0*/  SYNCS.PHASECHK.TRANS64.TRYWAIT P1, [R9+URZ+0x334c0], R8 ;  /* 0x0334c008090075a7 */ /* 0x0022a4000802017f */
[----:B--2---:R-:W-:Y:S05]  /*341b0*/  @!P1 NANOSLEEP.SYNCS 0x989680 ;  /* 0x009896800000995d */ /* 0x004fea0003900000 */
[----:B------:R-:W2:Y:S02]  /*341c0*/  @!P1 SYNCS.PHASECHK.TRANS64 P1, [R9+URZ+0x334c0], R8 ;  /* 0x0334c008090095a7 */ /* 0x000ea4000802007f */
[----:B--2---:R-:W-:Y:S05]  /*341d0*/  @!P1 BRA `(.L_x_2922) ;  /* 0xfffffffc00f09947 */ /* 0x004fea000383ffff */
[----:B------:R-:W-:Y:S05]  /*341e0*/  BRA `(.L_x_3139) ;  /* 0xffffff7000b47947 */ /* 0x000fea000383ffff */
.L_x_2939:
[----:B------:R-:W1:Y:S01]  /*341f0*/  S2R R20, SR_TID.X ;  /* 0x0000000000147919 */ /* 0x000e620000002100 */
[----:B------:R-:W-:Y:S01]  /*34200*/  BSSY B0, `(.L_x_3140) ;  /* 0x000000a000007945 */ /* 0x000fe20003800000 */
[----:B0-----:R-:W-:Y:S01]  /*34210*/  MOV R12, RZ ;  /* 0x000000ff000c7202 */ /* 0x001fe20000000f00 */
[----:B------:R-:W-:Y:S02]  /*34220*/  IMAD.MOV.U32 R11, RZ, RZ, 0x1f ;  /* 0x0000001fff0b7424 */ /* 0x000fe400078e00ff */
[----:B------:R-:W-:Y:S01]  /*34230*/  IMAD.MOV.U32 R15, RZ, RZ, -0x1 ;  /* 0xffffffffff0f7424 */ /* 0x000fe200078e00ff */
[----:B-1----:R-:W-:-:S04]  /*34240*/  SHF.R.U32.HI R9, RZ, 0x5, R20 ;  /* 0x00000005ff097819 */ /* 0x002fc80000011614 */
[----:B------:R-:W-:-:S05]  /*34250*/  LOP3.LUT R9, R9, 0x3, RZ, 0xc0, !PT ;  /* 0x0000000309097812 */ /* 0x000fca00078ec0ff */
[----:B------:R-:W-:-:S07]  /*34260*/  IMAD.MOV.U32 R13, RZ, RZ, R9 ;  /* 0x000000ffff0d7224 */ /* 0x000fce00078e0009 */
[----:B-----5:R-:W-:Y:S05]  /*34270*/  WARPSYNC.COLLECTIVE R15, `(.L_x_3141) ;  /* 0x000000000f087348 */ /* 0x020fea0003c00000 */
[----:B------:R0:W1:Y:S02]  /*34280*/  SHFL.IDX P6, R14, R13, R12, R11 ;  /* 0x0000000c0d0e7389 */ /* 0x00006400000c000b */
[----:B01---5:R-:W-:Y:S01]  /*34290*/  ENDCOLLECTIVE ;  /* 0x000000000000791b */ /* 0x023fe20003800000 */
.L_x_3141:
[----:B------:R-:W-:Y:S05]  /*342a0*/  BSYNC B0 ;  /* 0x0000000000007941 */ /* 0x000fea0003800000 */
.L_x_3140:
[----:B------:R-:W-:Y:S05]  /*342b0*/  BRA `(.L_x_3142) ;  /* 0xffffff8000ec7947 */ /* 0x000fea000383ffff */
.L_x_2942:
[----:B0-----:R-:W2:Y:S02]  /*342c0*/  LDL R2, [R1+0x24] ;  /* 0x0000240001027983 */ /* 0x001ea40000100800 */
[----:B--2---:R0:W1:Y:S02]  /*342d0*/  SYNCS.PHASECHK.TRANS64.TRYWAIT P0, [R0+URZ+0x33480], R2 ;  /* 0x03348002000075a7 */ /* 0x004064000800017f */
[----:B-1----:R-:W-:Y:S05]  /*342e0*/  @!P0 NANOSLEEP.SYNCS 0x989680 ;  /* 0x009896800000895d */ /* 0x002fea0003900000 */
[----:B------:R-:W1:Y:S02]  /*342f0*/  @!P0 SYNCS.PHASECHK.TRANS64 P0, [R0+URZ+0x33480], R2 ;  /* 0x03348002000085a7 */ /* 0x000e64000800007f */
[----:B-1----:R-:W-:Y:S05]  /*34300*/  @!P0 BRA `(.L_x_2942) ;  /* 0xfffffffc00ec8947 */ /* 0x002fea000383ffff */
[----:B------:R-:W-:Y:S05]  /*34310*/  BRA `(.L_x_3143) ;  /* 0xffffff8400007947 */ /* 0x000fea000383ffff */
.L_x_2943:
[----:B------:R-:W-:Y:S01]  /*34320*/  BSSY B0, `(.L_x_3144) ;  /* 0x0000008000007945 */ /* 0x000fe20003800000 */
[----:B------:R-:W-:Y:S01]  /*34330*/  IMAD.MOV.U32 R13, RZ, RZ, R20 ;  /* 0x000000ffff0d7224 */ /* 0x000fe200078e0014 */
[----:B0-----:R-:W-:Y:S01]  /*34340*/  MOV R12, RZ ;  /* 0x000000ff000c7202 */ /* 0x001fe20000000f00 */
[----:B------:R-:W-:Y:S02]  /*34350*/  IMAD.MOV.U32 R11, RZ, RZ, 0x1c1f ;  /* 0x00001c1fff0b7424 */ /* 0x000fe400078e00ff */
[----:B------:R-:W-:-:S07]  /*34360*/  IMAD.MOV.U32 R15, RZ, RZ, -0x1 ;  /* 0xffffffffff0f7424 */ /* 0x000fce00078e00ff */
[----:B------:R-:W-:Y:S05]  /*34370*/  WARPSYNC.COLLECTIVE R15, `(.L_x_3145) ;  /* 0x000000000f087348 */ /* 0x000fea0003c00000 */
[----:B------:R0:W1:Y:S02]  /*34380*/  SHFL.IDX P6, R14, R13, R12, R11 ;  /* 0x0000000c0d0e7389 */ /* 0x00006400000c000b */
[----:B01----:R-:W-:Y:S01]  /*34390*/  ENDCOLLECTIVE ;  /* 0x000000000000791b */ /* 0x003fe20003800000 */
.L_x_3145:
[----:B------:R-:W-:Y:S05]  /*343a0*/  BSYNC B0 ;  /* 0x0000000000007941 */ /* 0x000fea0003800000 */
.L_x_3144:
[----:B------:R-:W-:Y:S01]  /*343b0*/  MOV R13, R10 ;  /* 0x0000000a000d7202 */ /* 0x000fe20000000f00 */
        /* <DEDUP_REMOVED lines=8> */
.L_x_3146:
[----:B------:R-:W0:Y:S01]  /*34440*/  LDC R11, c[0x0][0x2f4] ;  /* 0x0000bd00ff0b7b82 */ /* 0x000e220000000800 */
[C---:B------:R-:W-:Y:S01]  /*34450*/  LOP3.LUT R12, R36.reuse, 0x40, RZ, 0xfc, !PT ;  /* 0x00000040240c7812 */ /* 0x040fe200078efcff */
[----:B------:R-:W-:Y:S01]  /*34460*/  IMAD.MOV.U32 R13, RZ, RZ, R20 ;  /* 0x000000ffff0d7224 */ /* 0x000fe200078e0014 */
[----:B------:R-:W-:Y:S02]  /*34470*/  LOP3.LUT R15, R36, 0x80, RZ, 0xfc, !PT ;  /* 0x00000080240f7812 */ /* 0x000fe400078efcff */
[----:B------:R-:W-:-:S04]  /*34480*/  MOV R2, R14 ;  /* 0x0000000e00027202 */ /* 0x000fc80000000f00 */
[----:B------:R-:W-:-:S05]  /*34490*/  IADD3 R2, P0, R36, R2, RZ ;  /* 0x0000000224027210 */ /* 0x000fca0007f1e0ff */
[----:B------:R-:W-:Y:S01]  /*344a0*/  IMAD.X R3, RZ, RZ, R3, P0 ;  /* 0x000000ffff037224 */ /* 0x000fe200000e0603 */
[-C--:B0-----:R-:W-:Y:S02]  /*344b0*/  ISETP.GE.AND P3, PT, R36, R11.reuse, PT ;  /* 0x0000000b2400720c */ /* 0x081fe40003f66270 */
[----:B------:R-:W-:Y:S02]  /*344c0*/  ISETP.GE.AND P2, PT, R12, R11, PT ;  /* 0x0000000b0c00720c */ /* 0x000fe40003f46270 */
[C---:B------:R-:W-:Y:S02]  /*344d0*/  ISETP.LT.OR P0, PT, R9.reuse, 0x1, P3 ;  /* 0x000000010900780c */ /* 0x040fe40001f01670 */
[----:B------:R-:W-:Y:S02]  /*344e0*/  MOV R12, 0x1 ;  /* 0x00000001000c7802 */ /* 0x000fe40000000f00 */
[----:B------:R-:W-:-:S09]  /*344f0*/  ISETP.LT.OR P1, PT, R9, 0x1, P2 ;  /* 0x000000010900780c */ /* 0x000fd20001721670 */
        /* <DEDUP_REMOVED lines=12> */
.L_x_3147:
[----:B------:R-:W-:Y:S01]  /*345c0*/  @!PT LDS RZ, [RZ] ;  /* 0x00000000fffff984 */ /* 0x000fe20000000800 */
[----:B------:R-:W-:Y:S01]  /*345d0*/  @!PT LDS RZ, [RZ] ;  /* 0x00000000fffff984 */ /* 0x000fe20000000800 */
[----:B------:R-:W-:Y:S01]  /*345e0*/  @!PT LDS RZ, [RZ] ;  /* 0x00000000fffff984 */ /* 0x000fe20000000800 */
[----:B------:R0:W-:Y:S01]  /*345f0*/  LDGSTS.E.BYPASS.LTC128B.128 [R4+0x14200], desc[UR54][R2.64+0x80], !P1 ;  /* 0x1420008002047fae */ /* 0x0001e2000c901d76 */
[----:B------:R-:W-:Y:S01]  /*34600*/  MOV R13, R10 ;  /* 0x0000000a000d7202 */ /* 0x000fe20000000f00 */
[----:B0-----:R-:W-:-:S07]  /*34610*/  IMAD.MOV.U32 R3, RZ, RZ, R14 ;  /* 0x000000ffff037224 */ /* 0x001fce00078e000e */
[----:B------:R-:W-:Y:S05]  /*34620*/  WARPSYNC.COLLECTIVE R15, `(.L_x_3148) ;  /* 0x000000000f087348 */ /* 0x000fea0003c00000 */
[----:B------:R0:W1:Y:S02]  /*34630*/  SHFL.IDX P6, R14, R13, R12, R11 ;  /* 0x0000000c0d0e7389 */ /* 0x00006400000c000b */
[----:B01----:R-:W-:Y:S01]  /*34640*/  ENDCOLLECTIVE ;  /* 0x000000000000791b */ /* 0x003fe20003800000 */
.L_x_3148:
[----:B------:R-:W-:Y:S01]  /*34650*/  IMAD.MOV.U32 R13, RZ, RZ, R20 ;  /* 0x000000ffff0d7224 */ /* 0x000fe200078e0014 */
[----:B------:R-:W-:Y:S01]  /*34660*/  MOV R12, 0x2 ;  /* 0x00000002000c7802 */ /* 0x000fe20000000f00 */
[----:B------:R-:W-:-:S07]  /*34670*/  IMAD.MOV.U32 R2, RZ, RZ, R14 ;  /* 0x000000ffff027224 */ /* 0x000fce00078e000e */
[----:B------:R-:W-:Y:S05]  /*34680*/  WARPSYNC.COLLECTIVE R15, `(.L_x_3149) ;  /* 0x000000000f087348 */ /* 0x000fea0003c00000 */
[----:B------:R0:W1:Y:S02]  /*34690*/  SHFL.IDX P6, R14, R13, R12, R11 ;  /* 0x0000000c0d0e7389 */ /* 0x00006400000c000b */
[----:B01----:R-:W-:Y:S01]  /*346a0*/  ENDCOLLECTIVE ;  /* 0x000000000000791b */ /* 0x003fe20003800000 */
.L_x_3149:
        /* <DEDUP_REMOVED lines=16> */
.L_x_3150:
[----:B------:R-:W-:Y:S02]  /*347b0*/  IMAD.MOV.U32 R13, RZ, RZ, R20 ;  /* 0x000000ffff0d7224 */ /* 0x000fe400078e0014 */
[----:B------:R-:W-:Y:S02]  /*347c0*/  IMAD.MOV.U32 R12, RZ, RZ, 0x3 ;  /* 0x00000003ff0c7424 */ /* 0x000fe400078e00ff */
[----:B------:R-:W-:-:S07]  /*347d0*/  IMAD.MOV.U32 R2, RZ, RZ, R14 ;  /* 0x000000ffff027224 */ /* 0x000fce00078e000e */
[----:B------:R-:W-:Y:S05]  /*347e0*/  WARPSYNC.COLLECTIVE R15, `(.L_x_3151) ;  /* 0x000000000f087348 */ /* 0x000fea0003c00000 */
[----:B------:R0:W1:Y:S02]  /*347f0*/  SHFL.IDX P6, R14, R13, R12, R11 ;  /* 0x0000000c0d0e7389 */ /* 0x00006400000c000b */
[----:B01----:R-:W-:Y:S01]  /*34800*/  ENDCOLLECTIVE ;  /* 0x000000000000791b */ /* 0x003fe20003800000 */
.L_x_3151:
[----:B------:R-:W-:-:S04]  /*34810*/  IADD3 R2, P1, R36, R2, RZ ;  /* 0x0000000224027210 */ /* 0x000fc80007f3e0ff */
[----:B------:R-:W-:Y:S02]  /*34820*/  IADD3.X R3, RZ, R3, RZ, P1, !PT ;  /* 0x00000003ff037210 */ /* 0x000fe40000ffe4ff */
[C---:B------:R-:W-:Y:S02]  /*34830*/  ISETP.LT.OR P1, PT, R9.reuse, 0x41, P3 ;  /* 0x000000410900780c */ /* 0x040fe40001f21670 */
[----:B------:R-:W-:Y:S02]  /*34840*/  MOV R13, R10 ;  /* 0x0000000a000d7202 */ /* 0x000fe40000000f00 */
[----:B------:R0:W5:Y:S09]  /*34850*/  LDL.LU R10, [R1+0x44] ;  /* 0x00004400010a7983 */ /* 0x0001720000300800 */
[----:B------:R-:W-:Y:S01]  /*34860*/  @!PT LDS RZ, [RZ] ;  /* 0x00000000fffff984 */ /* 0x000fe20000000800 */
[----:B------:R-:W-:Y:S01]  /*34870*/  @!PT LDS RZ, [RZ] ;  /* 0x00000000fffff984 */ /* 0x000fe20000000800 */
[----:B------:R-:W-:Y:S01]  /*34880*/  @!PT LDS RZ, [RZ] ;  /* 0x00000000fffff984 */ /* 0x000fe20000000800 */
[----:B------:R0:W-:Y:S01]  /*34890*/  LDGSTS.E.BYPASS.LTC128B.128 [R4+0x10200], desc[UR54][R2.64], !P1 ;  /* 0x1020000002047fae */ /* 0x0001e2000c901d76 */
[----:B------:R-:W-:Y:S01]  /*348a0*/  ISETP.LT.OR P1, PT, R9, 0x41, P2 ;  /* 0x000000410900780c */ /* 0x000fe20001721670 */
[----:B------:R-:W-:-:S12]  /*348b0*/  IMAD.MOV.U32 R20, RZ, RZ, R14 ;  /* 0x000000ffff147224 */ /* 0x000fd800078e000e */
[----:B0----5:R-:W-:Y:S05]  /*348c0*/  WARPSYNC.COLLECTIVE R15, `(.L_x_3152) ;  /* 0x000000000f087348 */ /* 0x021fea0003c00000 */
[----:B------:R1:W2:Y:S02]  /*348d0*/  SHFL.IDX P6, R14, R13, R12, R11 ;  /* 0x0000000c0d0e7389 */ /* 0x0002a400000c000b */
[----:B012--5:R-:W-:Y:S01]  /*348e0*/  ENDCOLLECTIVE ;  /* 0x000000000000791b */ /* 0x027fe20003800000 */
.L_x_3152:
[----:B------:R-:W-:Y:S01]  /*348f0*/  @!PT LDS RZ, [RZ] ;  /* 0x00000000fffff984 */ /* 0x000fe20000000800 */
[----:B------:R-:W-:Y:S01]  /*34900*/  @!PT LDS RZ, [RZ] ;  /* 0x00000000fffff984 */ /* 0x000fe20000000800 */
[----:B------:R-:W-:Y:S01]  /*34910*/  @!PT LDS RZ, [RZ] ;  /* 0x00000000fffff984 */ /* 0x000fe20000000800 */
[----:B------:R-:W-:Y:S01]  /*34920*/  LDGSTS.E.BYPASS.LTC128B.128 [R4+0x12a00], desc[UR54][R2.64+0x40], !P1 ;  /* 0x12a0004002047fae */ /* 0x000fe2000c901d76 */
[----:B------:R-:W-:-:S13]  /*34930*/  ISETP.LT.OR P1, PT, R9, 0x41, P0 ;  /* 0x000000410900780c */ /* 0x000fda0000721670 */
[----:B------:R0:W-:Y:S02]  /*34940*/  LDGSTS.E.BYPASS.LTC128B.128 [R4+0x15200], desc[UR54][R2.64+0x80], !P1 ;  /* 0x1520008002047fae */ /* 0x0001e4000c901d76 */
[----:B0-----:R-:W-:-:S05]  /*34950*/  IMAD.MOV.U32 R2, RZ, RZ, R14 ;  /* 0x000000ffff027224 */ /* 0x001fca00078e000e */
[----:B------:R-:W-:-:S05]  /*34960*/  IADD3 R2, P1, R36, R2, RZ ;  /* 0x0000000224027210 */ /* 0x000fca0007f3e0ff */
[----:B------:R-:W-:Y:S01]  /*34970*/  IMAD.X R3, RZ, RZ, R20, P1 ;  /* 0x000000ffff037224 */ /* 0x000fe200008e0614 */
[----:B------:R-:W-:Y:S01]  /*34980*/  ISETP.LT.OR P1, PT, R9, 0x61, P3 ;  /* 0x000000610900780c */ /* 0x000fe20001f21670 */
[----:B------:R-:W-:Y:S01]  /*34990*/  IMAD.MOV.U32 R13, RZ, RZ, R21 ;  /* 0x000000ffff0d7224 */ /* 0x000fe200078e0015 */
[----:B------:R-:W-:-:S11]  /*349a0*/  MOV R12, RZ ;  /* 0x000000ff000c7202 */ /* 0x000fd60000000f00 */
[----:B------:R-:W-:Y:S05]  /*349b0*/  WARPSYNC.COLLECTIVE R15, `(.L_x_3153) ;  /* 0x000000000f087348 */ /* 0x000fea0003c00000 */
[----:B------:R0:W1:Y:S02]  /*349c0*/  SHFL.IDX P6, R14, R13, R12, R11 ;  /* 0x0000000c0d0e7389 */ /* 0x00006400000c000b */
[----:B01----:R-:W-:Y:S01]  /*349d0*/  ENDCOLLECTIVE ;  /* 0x000000000000791b */ /* 0x003fe20003800000 */
.L_x_3153:
[----:B------:R-:W-:Y:S01]  /*349e0*/  @!PT LDS RZ, [RZ] ;  /* 0x00000000fffff984 */ /* 0x000fe20000000800 */
[----:B------:R-:W-:Y:S01]  /*349f0*/  @!PT LDS RZ, [RZ] ;  /* 0x00000000fffff984 */ /* 0x000fe20000000800 */
[----:B------:R-:W-:Y:S01]  /*34a00*/  @!PT LDS RZ, [RZ] ;  /* 0x00000000fffff984 */ /* 0x000fe20000000800 */
[----:B------:R-:W-:Y:S01]  /*34a10*/  LDGSTS.E.BYPASS.LTC128B.128 [R4+0x10a00], desc[UR54][R2.64], !P1 ;  /* 0x10a0000002047fae */ /* 0x000fe2000c901d76 */
[----:B------:R-:W-:-:S13]  /*34a20*/  ISETP.LT.OR P1, PT, R9, 0x61, P2 ;  /* 0x000000610900780c */ /* 0x000fda0001721670 */
[----:B------:R-:W-:Y:S01]  /*34a30*/  LDGSTS.E.BYPASS.LTC128B.128 [R4+0x13200], desc[UR54][R2.64+0x40], !P1 ;  /* 0x1320004002047fae */ /* 0x000fe2000c901d76 */
[----:B------:R-:W-:Y:S01]  /*34a40*/  ISETP.LT.OR P1, PT, R9, 0x61, P0 ;  /* 0x000000610900780c */ /* 0x000fe20000721670 */
[----:B------:R-:W-:-:S12]  /*34a50*/  IMAD.MOV.U32 R13, RZ, RZ, R24 ;  /* 0x000000ffff0d7224 */ /* 0x000fd800078e0018 */
[----:B------:R0:W-:Y:S02]  /*34a60*/  LDGSTS.E.BYPASS.LTC128B.128 [R4+0x15a00], desc[UR54][R2.64+0x80], !P1 ;  /* 0x15a0008002047fae */ /* 0x0001e4000c901d76 */
[----:B0-----:R-:W-:-:S07]  /*34a70*/  IMAD.MOV.U32 R3, RZ, RZ, R14 ;  /* 0x000000ffff037224 */ /* 0x001fce00078e000e */
[----:B------:R-:W-:Y:S05]  /*34a80*/  WARPSYNC.COLLECTIVE R15, `(.L_x_3154) ;  /* 0x000000000f087348 */ /* 0x000fea0003c00000 */
[----:B------:R0:W1:Y:S02]  /*34a90*/  SHFL.IDX P6, R14, R13, R12, R11 ;  /* 0x0000000c0d0e7389 */ /* 0x00006400000c000b */
[----:B01----:R-:W-:Y:S01]  /*34aa0*/  ENDCOLLECTIVE ;  /* 0x000000000000791b */ /* 0x003fe20003800000 */
.L_x_3154:
[C---:B------:R-:W-:Y:S01]  /*34ab0*/  ISETP.GE.AND P6, PT, R9.reuse, 0x81, PT ;  /* 0x000000810900780c */ /* 0x040fe20003fc6270 */
[----:B------:R-:W-:Y:S01]  /*34ac0*/  IMAD.MOV.U32 R2, RZ, RZ, R14 ;  /* 0x000000ffff027224 */ /* 0x000fe200078e000e */
[C---:B------:R-:W-:Y:S02]  /*34ad0*/  ISETP.GE.AND P5, PT, R9.reuse, 0x21, PT ;  /* 0x000000210900780c */ /* 0x040fe40003fa6270 */
[C---:B------:R-:W-:Y:S02]  /*34ae0*/  ISETP.GE.AND P4, PT, R9.reuse, 0x41, PT ;  /* 0x000000410900780c */ /* 0x040fe40003f86270 */
[----:B------:R-:W-:Y:S02]  /*34af0*/  ISETP.GE.AND P1, PT, R9, 0x61, PT ;  /* 0x000000610900780c */ /* 0x000fe40003f26270 */
[----:B------:R-:W-:-:S05]  /*34b00*/  LOP3.LUT R10, R10, 0xffffffbf, RZ, 0xc0, !PT ;  /* 0xffffffbf0a0a7812 */ /* 0x000fca00078ec0ff */
[----:B------:R-:W-:-:S05]  /*34b10*/  @P6 LOP3.LUT R10, R10, 0x40, RZ, 0xfc, !PT ;  /* 0x000000400a0a6812 */ /* 0x000fca00078efcff */
[----:B------:R0:W-:Y:S01]  /*34b20*/  STL [R1+0x44], R10 ;  /* 0x0000440a01007387 */ /* 0x0001e20000100800 */
[----:B------:R-:W-:Y:S05]  /*34b30*/  BRA `(.L_x_3155) ;  /* 0xffffff80009c7947 */ /* 0x000fea000383ffff */
.L_x_2948:
[----:B---3--:R-:W3:Y:S02]  /*34b40*/  LDL R2, [R1+0x24] ;  /* 0x0000240001027983 */ /* 0x008ee40000100800 */
[----:B---3--:R3:W4:Y:S02]  /*34b50*/  SYNCS.PHASECHK.TRANS64.TRYWAIT P0, [R0+URZ+0x33440], R2 ;  /* 0x03344002000075a7 */ /* 0x008724000800017f */
[----:B----4-:R-:W-:Y:S05]  /*34b60*/  @!P0 NANOSLEEP.SYNCS 0x989680 ;  /* 0x009896800000895d */ /* 0x010fea0003900000 */
[----:B------:R-:W4:Y:S02]  /*34b70*/  @!P0 SYNCS.PHASECHK.TRANS64 P0, [R0+URZ+0x33440], R2 ;  /* 0x03344002000085a7 */ /* 0x000f24000800007f */
[----:B----4-:R-:W-:Y:S05]  /*34b80*/  @!P0 BRA `(.L_x_2948) ;  /* 0xfffffffc00ec8947 */ /* 0x010fea000383ffff */
[----:B------:R-:W-:Y:S05]  /*34b90*/  BRA `(.L_x_3156) ;  /* 0xffffff8400007947 */ /* 0x000fea000383ffff */
.L_x_2949:
[----:B------:R-:W-:Y:S01]  /*34ba0*/  BSSY B0, `(.L_x_3157) ;  /* 0x0000008000007945 */ /* 0x000fe20003800000 */
[----:B------:R-:W-:Y:S01]  /*34bb0*/  MOV R13, R6 ;  /* 0x00000006000d7202 */ /* 0x000fe20000000f00 */
[----:B------:R-:W-:Y:S02]  /*34bc0*/  IMAD.MOV.U32 R12, RZ, RZ, RZ ;  /* 0x000000ffff0c7224 */ /* 0x000fe400078e00ff */
[----:B------:R-:W-:Y:S02]  /*34bd0*/  IMAD.MOV.U32 R11, RZ, RZ, 0x1c1f ;  /* 0x00001c1fff0b7424 */ /* 0x000fe400078e00ff */
[----:B------:R-:W-:-:S07]  /*34be0*/  IMAD.MOV.U32 R15, RZ, RZ, -0x1 ;  /* 0xffffffffff0f7424 */ /* 0x000fce00078e00ff */
[----:B--2--5:R-:W-:Y:S05]  /*34bf0*/  WARPSYNC.COLLECTIVE R15, `(.L_x_3158) ;  /* 0x000000000f087348 */ /* 0x024fea0003c00000 */
[----:B------:R0:W1:Y:S02]  /*34c00*/  SHFL.IDX P6, R14, R13, R12, R11 ;  /* 0x0000000c0d0e7389 */ /* 0x00006400000c000b */
[----:B012--5:R-:W-:Y:S01]  /*34c10*/  ENDCOLLECTIVE ;  /* 0x000000000000791b */ /* 0x027fe20003800000 */
.L_x_3158:
[----:B------:R-:W-:Y:S05]  /*34c20*/  BSYNC B0 ;  /* 0x0000000000007941 */ /* 0x000fea0003800000 */
.L_x_3157:
[----:B------:R-:W-:Y:S01]  /*34c30*/  IMAD.MOV.U32 R13, RZ, RZ, R5 ;  /* 0x000000ffff0d7224 */ /* 0x000fe200078e0005 */
[----:B------:R-:W-:Y:S01]  /*34c40*/  MOV R15, 0xffffffff ;  /* 0xffffffff000f7802 */ /* 0x000fe20000000f00 */
[----:B------:R-:W-:Y:S01]  /*34c50*/  IMAD.MOV.U32 R12, RZ, RZ, RZ ;  /* 0x000000ffff0c7224 */ /* 0x000fe200078e00ff */
[----:B------:R-:W-:Y:S01]  /*34c60*/  MOV R2, R14 ;  /* 0x0000000e00027202 */ /* 0x000fe20000000f00 */
[----:B------:R-:W-:Y:S01]  /*34c70*/  IMAD.MOV.U32 R11, RZ, RZ, 0x1c1f ;  /* 0x00001c1fff0b7424 */ /* 0x000fe200078e00ff */
[----:B------:R-:W0:Y:S01]  /*34c80*/  LDC R21, c[0x0][0x2f4] ;  /* 0x0000bd00ff157b82 */ /* 0x000e220000000800 */
[C---:B------:R-:W-:Y:S02]  /*34c90*/  LOP3.LUT R35, R36.reuse, 0x40, RZ, 0xfc, !PT ;  /* 0x0000004024237812 */ /* 0x040fe400078efcff */
[----:B------:R-:W-:-:S07]  /*34ca0*/  LOP3.LUT R24, R36, 0x80, RZ, 0xfc, !PT ;  /* 0x0000008024187812 */ /* 0x000fce00078efcff */
[----:B0-----:R-:W-:Y:S05]  /*34cb0*/  WARPSYNC.COLLECTIVE R15, `(.L_x_3159) ;  /* 0x000000000f087348 */ /* 0x001fea0003c00000 */
[----:B------:R1:W2:Y:S02]  /*34cc0*/  SHFL.IDX P6, R14, R13, R12, R11 ;  /* 0x0000000c0d0e7389 */ /* 0x0002a400000c000b */
[----:B012---:R-:W-:Y:S01]  /*34cd0*/  ENDCOLLECTIVE ;  /* 0x000000000000791b */ /* 0x007fe20003800000 */
.L_x_3159:
[----:B------:R-:W-:Y:S01]  /*34ce0*/  IMAD.MOV.U32 R13, RZ, RZ, R6 ;  /* 0x000000ffff0d7224 */ /* 0x000fe200078e0006 */
[----:B------:R-:W-:Y:S02]  /*34cf0*/  MOV R12, 0x1 ;  /* 0x00000001000c7802 */ /* 0x000fe40000000f00 */
[-C--:B------:R-:W-:Y:S02]  /*34d00*/  ISETP.GE.AND P3, PT, R35, R21.reuse, PT ;  /* 0x000000152300720c */ /* 0x080fe40003f66270 */
[----:B------:R-:W-:Y:S02]  /*34d10*/  ISETP.GE.AND P2, PT, R24, R21, PT ;  /* 0x000000151800720c */ /* 0x000fe40003f46270 */
        /* <DEDUP_REMOVED lines=17> */
.L_x_3160:
[----:B------:R-:W-:Y:S02]  /*34e30*/  IMAD.MOV.U32 R13, RZ, RZ, R5 ;  /* 0x000000ffff0d7224 */ /* 0x000fe400078e0005 */
[----:B------:R-:W-:-:S07]  /*34e40*/  IMAD.MOV.U32 R2, RZ, RZ, R14 ;  /* 0x000000ffff027224 */ /* 0x000fce00078e000e */
[----:B------:R-:W-:Y:S05]  /*34e50*/  WARPSYNC.COLLECTIVE R15, `(.L_x_3161) ;  /* 0x000000000f087348 */ /* 0x000fea0003c00000 */
[----:B------:R0:W1:Y:S02]  /*34e60*/  SHFL.IDX P6, R14, R13, R12, R11 ;  /* 0x0000000c0d0e7389 */ /* 0x00006400000c000b */
[----:B01----:R-:W-:Y:S01]  /*34e70*/  ENDCOLLECTIVE ;  /* 0x000000000000791b */ /* 0x003fe20003800000 */
.L_x_3161:
[----:B------:R-:W-:Y:S02]  /*34e80*/  IMAD.MOV.U32 R13, RZ, RZ, R6 ;  /* 0x000000ffff0d7224 */ /* 0x000fe400078e0006 */
[----:B------:R-:W-:Y:S02]  /*34e90*/  IMAD.MOV.U32 R12, RZ, RZ, 0x2 ;  /* 0x00000002ff0c7424 */ /* 0x000fe400078e00ff */
[----:B------:R-:W-:Y:S01]  /*34ea0*/  IMAD.MOV.U32 R3, RZ, RZ, R14 ;  /* 0x000000ffff037224 */ /* 0x000fe200078e000e */
[----:B------:R-:W-:-:S04]  /*34eb0*/  ISETP.GE.AND P6, PT, R36, R21, PT ;  /* 0x000000152400720c */ /* 0x000fc80003fc6270 */
[----:B------:R-:W-:-:S04]  /*34ec0*/  @P5 IADD3 R3, P0, R36, R3, RZ ;  /* 0x0000000324035210 */ /* 0x000fc80007f1e0ff */
[----:B------:R-:W-:-:S04]  /*34ed0*/  @P5 IADD3.X R2, RZ, R2, RZ, P0, !PT ;  /* 0x00000002ff025210 */ /* 0x000fc800007fe4ff */
        /* <DEDUP_REMOVED lines=10> */
.L_x_3162:
[----:B------:R-:W-:Y:S01]  /*34f80*/  @!PT LDS RZ, [RZ] ;  /* 0x00000000fffff984 */ /* 0x000fe20000000800 */
[----:B------:R-:W-:Y:S01]  /*34f90*/  @!PT LDS RZ, [RZ] ;  /* 0x00000000fffff984 */ /* 0x000fe20000000800 */
[----:B------:R-:W-:Y:S01]  /*34fa0*/  @!PT LDS RZ, [RZ] ;  /* 0x00000000fffff984 */ /* 0x000fe20000000800 */
[----:B------:R-:W-:Y:S04]  /*34fb0*/  @P5 LDGSTS.E.BYPASS.LTC128B.128 [R4+0x27200], desc[UR54][R2.64+0x40], !P3 ;  /* 0x2720004002045fae */ /* 0x000fe8000d901d76 */
[----:B------:R0:W-:Y:S01]  /*34fc0*/  @P5 LDGSTS.E.BYPASS.LTC128B.128 [R4+0x29a00], desc[UR54][R2.64+0x80], !P2 ;  /* 0x29a0008002045fae */ /* 0x0001e2000d101d76 */
[----:B------:R-:W-:Y:S02]  /*34fd0*/  ISETP.GE.AND P5, PT, R36, R21, PT ;  /* 0x000000152400720c */ /* 0x000fe40003fa6270 */
[----:B------:R-:W-:Y:S01]  /*34fe0*/  MOV R13, R5 ;  /* 0x00000005000d7202 */ /* 0x000fe20000000f00 */
[----:B0-----:R-:W-:-:S10]  /*34ff0*/  IMAD.MOV.U32 R2, RZ, RZ, R14 ;  /* 0x000000ffff027224 */ /* 0x001fd400078e000e */
[----:B------:R-:W-:Y:S05]  /*35000*/  WARPSYNC.COLLECTIVE R15, `(.L_x_3163) ;  /* 0x000000000f087348 */ /* 0x000fea0003c00000 */
[----:B------:R0:W1:Y:S02]  /*35010*/  SHFL.IDX P6, R14, R13, R12, R11 ;  /* 0x0000000c0d0e7389 */ /* 0x00006400000c000b */
[----:B01----:R-:W-:Y:S01]  /*35020*/  ENDCOLLECTIVE ;  /* 0x000000000000791b */ /* 0x003fe20003800000 */
.L_x_3163:
[----:B------:R-:W-:Y:S01]  /*35030*/  IMAD.MOV.U32 R13, RZ, RZ, R6 ;  /* 0x000000ffff0d7224 */ /* 0x000fe200078e0006 */
[----:B------:R-:W-:Y:S01]  /*35040*/  MOV R12, 0x3 ;  /* 0x00000003000c7802 */ /* 0x000fe20000000f00 */
[----:B------:R-:W-:-:S07]  /*35050*/  IMAD.MOV.U32 R3, RZ, RZ, R14 ;  /* 0x000000ffff037224 */ /* 0x000fce00078e000e */
[----:B------:R-:W-:Y:S05]  /*35060*/  WARPSYNC.COLLECTIVE R15, `(.L_x_3164) ;  /* 0x000000000f087348 */ /* 0x000fea0003c00000 */
[----:B------:R0:W1:Y:S02]  /*35070*/  SHFL.IDX P6, R14, R13, R12, R11 ;  /* 0x0000000c0d0e7389 */ /* 0x00006400000c000b */
[----:B01----:R-:W-:Y:S01]  /*35080*/  ENDCOLLECTIVE ;  /* 0x000000000000791b */ /* 0x003fe20003800000 */
.L_x_3164:
        /* <DEDUP_REMOVED lines=10> */
.L_x_3165:
[----:B------:R-:W-:Y:S01]  /*35130*/  @!PT LDS RZ, [RZ] ;  /* 0x00000000fffff984 */ /* 0x000fe20000000800 */
[----:B------:R-:W-:Y:S01]  /*35140*/  @!PT LDS RZ, [RZ] ;  /* 0x00000000fffff984 */ /* 0x000fe20000000800 */
[----:B------:R-:W-:Y:S01]  /*35150*/  @!PT LDS RZ, [RZ] ;  /* 0x00000000fffff984 */ /* 0x000fe20000000800 */
[----:B------:R0:W-:Y:S04]  /*35160*/  @P4 LDGSTS.E.BYPASS.LTC128B.128 [R4+0x25200], desc[UR54][R2.64], !P5 ;  /* 0x2520000002044fae */ /* 0x0001e8000e901d76 */
[----:B------:R0:W-:Y:S04]  /*35170*/  @P4 LDGSTS.E.BYPASS.LTC128B.128 [R4+0x27a00], desc[UR54][R2.64+0x40], !P3 ;  /* 0x27a0004002044fae */ /* 0x0001e8000d901d76 */
[----:B------:R0:W-:Y:S01]  /*35180*/  @P4 LDGSTS.E.BYPASS.LTC128B.128 [R4+0x2a200], desc[UR54][R2.64+0x80], !P2 ;  /* 0x2a20008002044fae */ /* 0x0001e2000d101d76 */
[----:B------:R-:W-:Y:S02]  /*35190*/  IMAD.MOV.U32 R13, RZ, RZ, R8 ;  /* 0x000000ffff0d7224 */ /* 0x000fe400078e0008 */
[----:B------:R-:W-:-:S02]  /*351a0*/  IMAD.MOV.U32 R12, RZ, RZ, RZ ;  /* 0x000000ffff0c7224 */ /* 0x000fc400078e00ff */
[----:B------:R-:W-:-:S07]  /*351b0*/  IMAD.MOV.U32 R5, RZ, RZ, R14 ;  /* 0x000000ffff057224 */ /* 0x000fce00078e000e */
[----:B0-----:R-:W-:Y:S05]  /*351c0*/  WARPSYNC.COLLECTIVE R15, `(.L_x_3166) ;  /* 0x000000000f087348 */ /* 0x001fea0003c00000 */
[----:B------:R1:W2:Y:S02]  /*351d0*/  SHFL.IDX P6, R14, R13, R12, R11 ;  /* 0x0000000c0d0e7389 */ /* 0x0002a400000c000b */
[----:B012---:R-:W-:Y:S01]  /*351e0*/  ENDCOLLECTIVE ;  /* 0x000000000000791b */ /* 0x007fe20003800000 */
.L_x_3166:
[----:B------:R-:W-:-:S04]  /*351f0*/  @P1 IADD3 R2, P0, R36, R5, RZ ;  /* 0x0000000524021210 */ /* 0x000fc80007f1e0ff */
[----:B------:R-:W-:-:S05]  /*35200*/  @P1 IADD3.X R3, RZ, R6, RZ, P0, !PT ;  /* 0x00000006ff031210 */ /* 0x000fca00007fe4ff */
[----:B------:R-:W-:Y:S01]  /*35210*/  @!PT LDS RZ, [RZ] ;  /* 0x00000000fffff984 */ /* 0x000fe20000000800 */
[----:B------:R-:W-:Y:S01]  /*35220*/  @!PT LDS RZ, [RZ] ;  /* 0x00000000fffff984 */ /* 0x000fe20000000800 */
[----:B------:R-:W-:Y:S01]  /*35230*/  @!PT LDS RZ, [RZ] ;  /* 0x00000000fffff984 */ /* 0x000fe20000000800 */
[----:B------:R0:W-:Y:S01]  /*35240*/  @P1 LDGSTS.E.BYPASS.LTC128B.128 [R4+0x25a00], desc[UR54][R2.64], !P5 ;  /* 0x25a0000002041fae */ /* 0x0001e2000e901d76 */
[----:B------:R-:W-:-:S03]  /*35250*/  MOV R13, R7 ;  /* 0x00000007000d7202 */ /* 0x000fc60000000f00 */
[----:B------:R0:W-:Y:S04]  /*35260*/  @P1 LDGSTS.E.BYPASS.LTC128B.128 [R4+0x28200], desc[UR54][R2.64+0x40], !P3 ;  /* 0x2820004002041fae */ /* 0x0001e8000d901d76 */
[----:B------:R0:W-:Y:S01]  /*35270*/  @P1 LDGSTS.E.BYPASS.LTC128B.128 [R4+0x2aa00], desc[UR54][R2.64+0x80], !P2 ;  /* 0x2aa0008002041fae */ /* 0x0001e2000d101d76 */
[----:B------:R-:W-:-:S07]  /*35280*/  IMAD.MOV.U32 R8, RZ, RZ, R14 ;  /* 0x000000ffff087224 */ /* 0x000fce00078e000e */
[----:B0-----:R-:W-:Y:S05]  /*35290*/  WARPSYNC.COLLECTIVE R15, `(.L_x_3167) ;  /* 0x000000000f087348 */ /* 0x001fea0003c00000 */
[----:B------:R1:W2:Y:S02]  /*352a0*/  SHFL.IDX P6, R14, R13, R12, R11 ;  /* 0x0000000c0d0e7389 */ /* 0x0002a400000c000b */
[----:B012---:R-:W-:Y:S01]  /*352b0*/  ENDCOLLECTIVE ;  /* 0x000000000000791b */ /* 0x007fe20003800000 */
.L_x_3167:
[----:B------:R-:W-:Y:S01]  /*352c0*/  IMAD.MOV.U32 R2, RZ, RZ, R14 ;  /* 0x000000ffff027224 */ /* 0x000fe200078e000e */
[----:B------:R-:W-:Y:S06]  /*352d0*/  BRA `(.L_x_3168) ;  /* 0xffffff8000807947 */ /* 0x000fec000383ffff */
.L_x_2956:
[----:B------:R-:W-:Y:S01]  /*352e0*/  IMAD.MOV.U32 R13, RZ, RZ, R4 ;  /* 0x000000ffff0d7224 */ /* 0x000fe200078e0004 */
[----:B------:R-:W-:Y:S01]  /*352f0*/  MOV R11, 0x1c1f ;  /* 0x00001c1f000b7802 */ /* 0x000fe20000000f00 */
[----:B------:R-:W-:Y:S02]  /*35300*/  IMAD.MOV.U32 R12, RZ, RZ, RZ ;  /* 0x000000ffff0c7224 */ /* 0x000fe400078e00ff */
[----:B------:R-:W-:Y:S02]  /*35310*/  IMAD.MOV.U32 R15, RZ, RZ, -0x1 ;  /* 0xffffffffff0f7424 */ /* 0x000fe400078e00ff */
[----:B------:R-:W-:Y:S02]  /*35320*/  IMAD R28, R28, R7, RZ ;  /* 0x000000071c1c7224 */ /* 0x000fe400078e02ff */
[----:B------:R-:W-:-:S07]  /*35330*/  IMAD R17, R17, 0x80, R9 ;  /* 0x0000008011117824 */ /* 0x000fce00078e0209 */
[----:B-----5:R-:W-:Y:S05]  /*35340*/  WARPSYNC.COLLECTIVE R15, `(.L_x_3169) ;  /* 0x000000000f087348 */ /* 0x020fea0003c00000 */
[----:B------:R0:W1:Y:S02]  /*35350*/  SHFL.IDX P6, R14, R13, R12, R11 ;  /* 0x0000000c0d0e7389 */ /* 0x00006400000c000b */
[----:B01---5:R-:W-:Y:S01]  /*35360*/  ENDCOLLECTIVE ;  /* 0x000000000000791b */ /* 0x023fe20003800000 */
.L_x_3169:
[----:B------:R-:W-:Y:S01]  /*35370*/  ISETP.GE.AND P1, PT, R17, R28, PT ;  /* 0x0000001c1100720c */ /* 0x000fe20003f26270 */
[----:B------:R-:W-:Y:S02]  /*35380*/  IMAD.MOV.U32 R13, RZ, RZ, R0 ;  /* 0x000000ffff0d7224 */ /* 0x000fe400078e0000 */
[----:B------:R-:W-:-:S10]  /*35390*/  IMAD.MOV.U32 R2, RZ, RZ, R14 ;  /* 0x000000ffff027224 */ /* 0x000fd400078e000e */
[----:B------:R-:W-:Y:S05]  /*353a0*/  WARPSYNC.COLLECTIVE R15, `(.L_x_3170) ;  /* 0x000000000f087348 */ /* 0x000fea0003c00000 */
[----:B------:R0:W1:Y:S02]  /*353b0*/  SHFL.IDX P6, R14, R13, R12, R11 ;  /* 0x0000000c0d0e7389 */ /* 0x00006400000c000b */
[----:B01----:R-:W-:Y:S01]  /*353c0*/  ENDCOLLECTIVE ;  /* 0x000000000000791b */ /* 0x003fe20003800000 */
.L_x_3170:
[----:B------:R-:W-:Y:S02]  /*353d0*/  IMAD.MOV.U32 R13, RZ, RZ, R4 ;  /* 0x000000ffff0d7224 */ /* 0x000fe400078e0004 */
[----:B------:R-:W-:Y:S01]  /*353e0*/  IMAD.MOV.U32 R12, RZ, RZ, 0x1 ;  /* 0x00000001ff0c7424 */ /* 0x000fe200078e00ff */
[----:B------:R-:W-:-:S07]  /*353f0*/  MOV R3, R14 ;  /* 0x0000000e00037202 */ /* 0x000fce0000000f00 */
[----:B------:R-:W-:Y:S05]  /*35400*/  WARPSYNC.COLLECTIVE R15, `(.L_x_3171) ;  /* 0x000000000f087348 */ /* 0x000fea0003c00000 */
[----:B------:R0:W1:Y:S02]  /*35410*/  SHFL.IDX P6, R14, R13, R12, R11 ;  /* 0x0000000c0d0e7389 */ /* 0x00006400000c000b */
[----:B01----:R-:W-:Y:S01]  /*35420*/  ENDCOLLECTIVE ;  /* 0x000000000000791b */ /* 0x003fe20003800000 */
.L_x_3171:
[----:B------:R-:W-:-:S05]  /*35430*/  @!P1 IADD3 R5, P4, R36, R3, RZ ;  /* 0x0000000324059210 */ /* 0x000fca0007f9e0ff */
[----:B------:R-:W-:Y:S02]  /*35440*/  @!P1 IMAD.X R3, RZ, RZ, R2, P4 ;  /* 0x000000ffff039224 */ /* 0x000fe400020e0602 */
[----:B------:R-:W-:Y:S01]  /*35450*/  @!P1 IMAD.MOV.U32 R2, RZ, RZ, R5 ;  /* 0x000000ffff029224 */ /* 0x000fe200078e0005 */
[----:B------:R-:W-:Y:S02]  /*35460*/  IADD3 R5, R17, 0x20, RZ ;  /* 0x0000002011057810 */ /* 0x000fe40007ffe0ff */
[----:B------:R-:W-:Y:S02]  /*35470*/  MOV R13, R0 ;  /* 0x00000000000d7202 */ /* 0x000fe40000000f00 */
        /* <DEDUP_REMOVED lines=11> */
.L_x_3172:
[----:B------:R-:W-:Y:S02]  /*35530*/  IMAD.MOV.U32 R13, RZ, RZ, R4 ;  /* 0x000000ffff0d7224 */ /* 0x000fe400078e0004 */
[----:B------:R-:W-:Y:S01]  /*35540*/  IMAD.MOV.U32 R12, RZ, RZ, 0x2 ;  /* 0x00000002ff0c7424 */ /* 0x000fe200078e00ff */
[----:B------:R-:W-:-:S13]  /*35550*/  @!P1 IADD3 R5, P4, R36, R14, RZ ;  /* 0x0000000e24059210 */ /* 0x000fda0007f9e0ff */
[----:B------:R-:W-:Y:S05]  /*35560*/  WARPSYNC.COLLECTIVE R15, `(.L_x_3173) ;  /* 0x000000000f087348 */ /* 0x000fea0003c00000 */
[----:B------:R0:W1:Y:S02]  /*35570*/  SHFL.IDX P6, R14, R13, R12, R11 ;  /* 0x0000000c0d0e7389 */ /* 0x00006400000c000b */
[----:B01----:R-:W-:Y:S01]  /*35580*/  ENDCOLLECTIVE ;  /* 0x000000000000791b */ /* 0x003fe20003800000 */
.L_x_3173:
[----:B------:R-:W-:Y:S02]  /*35590*/  @!P1 IMAD.X R6, RZ, RZ, R2, P4 ;  /* 0x000000ffff069224 */ /* 0x000fe400020e0602 */
[----:B------:R-:W-:Y:S01]  /*355a0*/  @!P1 IMAD.MOV.U32 R2, RZ, RZ, R5 ;  /* 0x000000ffff029224 */ /* 0x000fe200078e0005 */
[----:B------:R-:W-:Y:S01]  /*355b0*/  IADD3 R5, R17, 0x40, RZ ;  /* 0x0000004011057810 */ /* 0x000fe20007ffe0ff */
[----:B------:R-:W-:-:S05]  /*355c0*/  @!P1 IMAD.MOV.U32 R3, RZ, RZ, R6 ;  /* 0x000000ffff039224 */ /* 0x000fca00078e0006 */
[----:B------:R-:W-:Y:S01]  /*355d0*/  @!PT LDS RZ, [RZ] ;  /* 0x00000000fffff984 */ /* 0x000fe20000000800 */
[----:B------:R-:W-:Y:S01]  /*355e0*/  @!PT LDS RZ, [RZ] ;  /* 0x00000000fffff984 */ /* 0x000fe20000000800 */
[----:B------:R-:W-:Y:S01]  /*355f0*/  @!PT LDS RZ, [RZ] ;  /* 0x00000000fffff984 */ /* 0x000fe20000000800 */
[----:B------:R-:W-:Y:S01]  /*35600*/  @!P1 LDGSTS.E.BYPASS.LTC128B.128 [R8+0x1ea00], desc[UR54][R2.64], !P3 ;  /* 0x1ea0000002089fae */ /* 0x000fe2000d901d76 */
[----:B------:R-:W-:-:S03]  /*35610*/  MOV R13, R0 ;  /* 0x00000000000d7202 */ /* 0x000fc60000000f00 */
[----:B------:R-:W-:Y:S04]  /*35620*/  @!P1 LDGSTS.E.BYPASS.LTC128B.128 [R8+0x20a00], desc[UR54][R2.64+0x40], !P2 ;  /* 0x20a0004002089fae */ /* 0x000fe8000d101d76 */
[----:B------:R0:W-:Y:S01]  /*35630*/  @!P1 LDGSTS.E.BYPASS.LTC128B.128 [R8+0x22a00], desc[UR54][R2.64+0x80], !P0 ;  /* 0x22a0008002089fae */ /* 0x0001e2000c101d76 */
[----:B------:R-:W-:Y:S01]  /*35640*/  ISETP.GE.AND P1, PT, R5, R28, PT ;  /* 0x0000001c0500720c */ /* 0x000fe20003f26270 */
[----:B0-----:R-:W-:-:S12]  /*35650*/  IMAD.MOV.U32 R2, RZ, RZ, R14 ;  /* 0x000000ffff027224 */ /* 0x001fd800078e000e */
[----:B------:R-:W-:Y:S05]  /*35660*/  WARPSYNC.COLLECTIVE R15, `(.L_x_3174) ;  /* 0x000000000f087348 */ /* 0x000fea0003c00000 */
[----:B------:R0:W1:Y:S02]  /*35670*/  SHFL.IDX P6, R14, R13, R12, R11 ;  /* 0x0000000c0d0e7389 */ /* 0x00006400000c000b */
[----:B01----:R-:W-:Y:S01]  /*35680*/  ENDCOLLECTIVE ;  /* 0x000000000000791b */ /* 0x003fe20003800000 */
.L_x_3174:
[----:B------:R-:W-:Y:S01]  /*35690*/  MOV R13, R4 ;  /* 0x00000004000d7202 */ /* 0x000fe20000000f00 */
[----:B------:R-:W-:Y:S01]  /*356a0*/  IMAD.MOV.U32 R12, RZ, RZ, 0x3 ;  /* 0x00000003ff0c7424 */ /* 0x000fe200078e00ff */
[----:B------:R-:W-:-:S13]  /*356b0*/  @!P1 IADD3 R5, P4, R36, R14, RZ ;  /* 0x0000000e24059210 */ /* 0x000fda0007f9e0ff */
[----:B------:R-:W-:Y:S05]  /*356c0*/  WARPSYNC.COLLECTIVE R15, `(.L_x_3175) ;  /* 0x000000000f087348 */ /* 0x000fea0003c00000 */
[----:B------:R0:W1:Y:S02]  /*356d0*/  SHFL.IDX P6, R14, R13, R12, R11 ;  /* 0x0000000c0d0e7389 */ /* 0x00006400000c000b */
[----:B01----:R-:W-:Y:S01]  /*356e0*/  ENDCOLLECTIVE ;  /* 0x000000000000791b */ /* 0x003fe20003800000 */
.L_x_3175:
[----:B------:R-:W-:Y:S02]  /*356f0*/  @!P1 IMAD.X R6, RZ, RZ, R2, P4 ;  /* 0x000000ffff069224 */ /* 0x000fe400020e0602 */
[----:B------:R-:W-:Y:S02]  /*35700*/  @!P1 IMAD.MOV.U32 R2, RZ, RZ, R5 ;  /* 0x000000ffff029224 */ /* 0x000fe400078e0005 */
        /* <DEDUP_REMOVED lines=12> */
.L_x_3176:
[----:B------:R-:W-:Y:S05]  /*357d0*/  BRA `(.L_x_3177) ;  /* 0xffffff8400ac7947 */ /* 0x000fea000383ffff */
.L_x_2961:
[----:B0-----:R0:W1:Y:S02]  /*357e0*/  SYNCS.PHASECHK.TRANS64.TRYWAIT P0, [R22+URZ+0x33420], R3 ;  /* 0x03342003160075a7 */ /* 0x001064000800017f */
[----:B-1----:R-:W-:Y:S05]  /*357f0*/  @!P0 NANOSLEEP.SYNCS 0x989680 ;  /* 0x009896800000895d */ /* 0x002fea0003900000 */
[----:B------:R-:W1:Y:S02]  /*35800*/  @!P0 SYNCS.PHASECHK.TRANS64 P0, [R22+URZ+0x33420], R3 ;  /* 0x03342003160085a7 */ /* 0x000e64000800007f */
[----:B-1----:R-:W-:Y:S05]  /*35810*/  @!P0 BRA `(.L_x_2961) ;  /* 0xfffffffc00f08947 */ /* 0x002fea000383ffff */
[----:B------:R-:W-:Y:S05]  /*35820*/  BRA `(.L_x_3178) ;  /* 0xffffff88001c7947 */ /* 0x000fea000383ffff */
.L_x_2965:
[----:B0-----:R0:W1:Y:S02]  /*35830*/  SYNCS.PHASECHK.TRANS64.TRYWAIT P0, [R4+URZ+0x33480], R28 ;  /* 0x0334801c040075a7 */ /* 0x001064000800017f */
[----:B-1----:R-:W-:Y:S05]  /*35840*/  @!P0 NANOSLEEP.SYNCS 0x989680 ;  /* 0x009896800000895d */ /* 0x002fea0003900000 */
[----:B------:R-:W1:Y:S02]  /*35850*/  @!P0 SYNCS.PHASECHK.TRANS64 P0, [R4+URZ+0x33480], R28 ;  /* 0x0334801c040085a7 */ /* 0x000e64000800007f */
[----:B-1----:R-:W-:Y:S05]  /*35860*/  @!P0 BRA `(.L_x_2965) ;  /* 0xfffffffc00f08947 */ /* 0x002fea000383ffff */
[----:B------:R-:W-:Y:S05]  /*35870*/  BRA `(.L_x_3179) ;  /* 0xffffff8c00387947 */ /* 0x000fea000383ffff */
.L_x_2966:
        /* <DEDUP_REMOVED lines=8> */
.L_x_3181:
[----:B------:R-:W-:Y:S05]  /*35900*/  BSYNC B0 ;  /* 0x0000000000007941 */ /* 0x000fea0003800000 */
.L_x_3180:
        /* <DEDUP_REMOVED lines=8> */
.L_x_3182:
[----:B------:R-:W-:Y:S01]  /*35990*/  MOV R13, R10 ;  /* 0x0000000a000d7202 */ /* 0x000fe20000000f00 */
[----:B------:R-:W-:Y:S02]  /*359a0*/  IMAD.MOV.U32 R12, RZ, RZ, 0x1 ;  /* 0x00000001ff0c7424 */ /* 0x000fe400078e00ff */
[----:B------:R-:W-:-:S07]  /*359b0*/  IMAD.MOV.U32 R2, RZ, RZ, R14 ;  /* 0x000000ffff027224 */ /* 0x000fce00078e000e */
[----:B------:R-:W-:Y:S05]  /*359c0*/  WARPSYNC.COLLECTIVE R15, `(.L_x_3183) ;  /* 0x000000000f087348 */ /* 0x000fea0003c00000 */
[----:B------:R0:W1:Y:S02]  /*359d0*/  SHFL.IDX P6, R14, R13, R12, R11 ;  /* 0x0000000c0d0e7389 */ /* 0x00006400000c000b */
[----:B01----:R-:W-:Y:S01]  /*359e0*/  ENDCOLLECTIVE ;  /* 0x000000000000791b */ /* 0x003fe20003800000 */
.L_x_3183:
        /* <DEDUP_REMOVED lines=14> */
.L_x_3184:
[----:B------:R-:W-:Y:S02]  /*35ad0*/  IMAD.MOV.U32 R13, RZ, RZ, R10 ;  /* 0x000000ffff0d7224 */ /* 0x000fe400078e000a */
[----:B------:R-:W-:Y:S01]  /*35ae0*/  IMAD.MOV.U32 R12, RZ, RZ, 0x2 ;  /* 0x00000002ff0c7424 */ /* 0x000fe200078e00ff */
[----:B------:R-:W-:-:S07]  /*35af0*/  MOV R2, R14 ;  /* 0x0000000e00027202 */ /* 0x000fce0000000f00 */
[----:B------:R-:W-:Y:S05]  /*35b00*/  WARPSYNC.COLLECTIVE R15, `(.L_x_3185) ;  /* 0x000000000f087348 */ /* 0x000fea0003c00000 */
[----:B------:R0:W1:Y:S02]  /*35b10*/  SHFL.IDX P6, R14, R13, R12, R11 ;  /* 0x0000000c0d0e7389 */ /* 0x00006400000c000b */
[----:B01----:R-:W-:Y:S01]  /*35b20*/  ENDCOLLECTIVE ;  /* 0x000000000000791b */ /* 0x003fe20003800000 */
.L_x_3185:
        /* <DEDUP_REMOVED lines=13> */
.L_x_3186:
[----:B------:R-:W-:Y:S01]  /*35c00*/  MOV R13, R10 ;  /* 0x0000000a000d7202 */ /* 0x000fe20000000f00 */
[----:B------:R-:W-:Y:S02]  /*35c10*/  IMAD.MOV.U32 R12, RZ, RZ, 0x3 ;  /* 0x00000003ff0c7424 */ /* 0x000fe400078e00ff */
[----:B------:R-:W-:-:S07]  /*35c20*/  IMAD.MOV.U32 R2, RZ, RZ, R14 ;  /* 0x000000ffff027224 */ /* 0x000fce00078e000e */
[----:B------:R-:W-:Y:S05]  /*35c30*/  WARPSYNC.COLLECTIVE R15, `(.L_x_3187) ;  /* 0x000000000f087348 */ /* 0x000fea0003c00000 */
[----:B------:R0:W1:Y:S02]  /*35c40*/  SHFL.IDX P6, R14, R13, R12, R11 ;  /* 0x0000000c0d0e7389 */ /* 0x00006400000c000b */
[----:B01----:R-:W-:Y:S01]  /*35c50*/  ENDCOLLECTIVE ;  /* 0x000000000000791b */ /* 0x003fe20003800000 */
.L_x_3187:
        /* <DEDUP_REMOVED lines=13> */
.L_x_3188:
[----:B------:R-:W-:Y:S02]  /*35d30*/  IMAD.MOV.U32 R13, RZ, RZ, R23 ;  /* 0x000000ffff0d7224 */ /* 0x000fe400078e0017 */
[----:B------:R-:W-:Y:S01]  /*35d40*/  IMAD.MOV.U32 R12, RZ, RZ, RZ ;  /* 0x000000ffff0c7224 */ /* 0x000fe200078e00ff */
[----:B------:R-:W-:-:S07]  /*35d50*/  MOV R2, R14 ;  /* 0x0000000e00027202 */ /* 0x000fce0000000f00 */
[----:B------:R-:W-:Y:S05]  /*35d60*/  WARPSYNC.COLLECTIVE R15, `(.L_x_3189) ;  /* 0x000000000f087348 */ /* 0x000fea0003c00000 */
[----:B------:R0:W1:Y:S02]  /*35d70*/  SHFL.IDX P6, R14, R13, R12, R11 ;  /* 0x0000000c0d0e7389 */ /* 0x00006400000c000b */
[----:B01----:R-:W-:Y:S01]  /*35d80*/  ENDCOLLECTIVE ;  /* 0x000000000000791b */ /* 0x003fe20003800000 */
.L_x_3189:
        /* <DEDUP_REMOVED lines=13> */
.L_x_3190:
[----:B------:R-:W-:Y:S01]  /*35e60*/  IMAD.MOV.U32 R2, RZ, RZ, R14 ;  /* 0x000000ffff027224 */ /* 0x000fe200078e000e */
[----:B------:R-:W-:Y:S06]  /*35e70*/  BRA `(.L_x_3191) ;  /* 0xffffff8800d87947 */ /* 0x000fec000383ffff */
.L_x_2971:
[----:B---3--:R3:W4:Y:S02]  /*35e80*/  SYNCS.PHASECHK.TRANS64.TRYWAIT P0, [R4+URZ+0x33440], R28 ;  /* 0x0334401c040075a7 */ /* 0x008724000800017f */
[----:B----4-:R-:W-:Y:S05]  /*35e90*/  @!P0 NANOSLEEP.SYNCS 0x989680 ;  /* 0x009896800000895d */ /* 0x010fea0003900000 */
[----:B------:R-:W4:Y:S02]  /*35ea0*/  @!P0 SYNCS.PHASECHK.TRANS64 P0, [R4+URZ+0x33440], R28 ;  /* 0x0334401c040085a7 */ /* 0x000f24000800007f */
[----:B----4-:R-:W-:Y:S05]  /*35eb0*/  @!P0 BRA `(.L_x_2971) ;  /* 0xfffffffc00f08947 */ /* 0x010fea000383ffff */
[----:B------:R-:W-:Y:S05]  /*35ec0*/  BRA `(.L_x_3192) ;  /* 0xffffff8c00307947 */ /* 0x000fea000383ffff */
.L_x_2972:
        /* <DEDUP_REMOVED lines=8> */
.L_x_3194:
[----:B------:R-:W-:Y:S05]  /*35f50*/  BSYNC B0 ;  /* 0x0000000000007941 */ /* 0x000fea0003800000 */
.L_x_3193:
        /* <DEDUP_REMOVED lines=8> */
.L_x_3195:
[----:B------:R-:W-:Y:S02]  /*35fe0*/  IMAD.MOV.U32 R13, RZ, RZ, R8 ;  /* 0x000000ffff0d7224 */ /* 0x000fe400078e0008 */
[----:B------:R-:W-:Y:S01]  /*35ff0*/  IMAD.MOV.U32 R12, RZ, RZ, 0x1 ;  /* 0x00000001ff0c7424 */ /* 0x000fe200078e00ff */
[----:B------:R-:W-:-:S07]  /*36000*/  MOV R2, R14 ;  /* 0x0000000e00027202 */ /* 0x000fce0000000f00 */
[----:B------:R-:W-:Y:S05]  /*36010*/  WARPSYNC.COLLECTIVE R15, `(.L_x_3196) ;  /* 0x000000000f087348 */ /* 0x000fea0003c00000 */
[----:B------:R0:W1:Y:S02]  /*36020*/  SHFL.IDX P6, R14, R13, R12, R11 ;  /* 0x0000000c0d0e7389 */ /* 0x00006400000c000b */
[----:B01----:R-:W-:Y:S01]  /*36030*/  ENDCOLLECTIVE ;  /* 0x000000000000791b */ /* 0x003fe20003800000 */
.L_x_3196:
        /* <DEDUP_REMOVED lines=13> */
.L_x_3197:
[----:B------:R-:W-:Y:S01]  /*36110*/  MOV R13, R8 ;  /* 0x00000008000d7202 */ /* 0x000fe20000000f00 */
[----:B------:R-:W-:Y:S02]  /*36120*/  IMAD.MOV.U32 R12, RZ, RZ, 0x2 ;  /* 0x00000002ff0c7424 */ /* 0x000fe400078e00ff */
[----:B------:R-:W-:-:S07]  /*36130*/  IMAD.MOV.U32 R2, RZ, RZ, R14 ;  /* 0x000000ffff027224 */ /* 0x000fce00078e000e */
[----:B------:R-:W-:Y:S05]  /*36140*/  WARPSYNC.COLLECTIVE R15, `(.L_x_3198) ;  /* 0x000000000f087348 */ /* 0x000fea0003c00000 */
[----:B------:R0:W1:Y:S02]  /*36150*/  SHFL.IDX P6, R14, R13, R12, R11 ;  /* 0x0000000c0d0e7389 */ /* 0x00006400000c000b */
[----:B01----:R-:W-:Y:S01]  /*36160*/  ENDCOLLECTIVE ;  /* 0x000000000000791b */ /* 0x003fe20003800000 */
.L_x_3198:
        /* <DEDUP_REMOVED lines=13> */
.L_x_3199:
[----:B------:R-:W-:Y:S02]  /*36240*/  IMAD.MOV.U32 R13, RZ, RZ, R8 ;  /* 0x000000ffff0d7224 */ /* 0x000fe400078e0008 */
[----:B------:R-:W-:Y:S01]  /*36250*/  IMAD.MOV.U32 R12, RZ, RZ, 0x3 ;  /* 0x00000003ff0c7424 */ /* 0x000fe200078e00ff */
[----:B------:R-:W-:-:S07]  /*36260*/  MOV R2, R14 ;  /* 0x0000000e00027202 */ /* 0x000fce0000000f00 */
[----:B------:R-:W-:Y:S05]  /*36270*/  WARPSYNC.COLLECTIVE R15, `(.L_x_3200) ;  /* 0x000000000f087348 */ /* 0x000fea0003c00000 */
[----:B------:R0:W1:Y:S02]  /*36280*/  SHFL.IDX P6, R14, R13, R12, R11 ;  /* 0x0000000c0d0e7389 */ /* 0x00006400000c000b */
[----:B01----:R-:W-:Y:S01]  /*36290*/  ENDCOLLECTIVE ;  /* 0x000000000000791b */ /* 0x003fe20003800000 */
.L_x_3200:
        /* <DEDUP_REMOVED lines=13> */
.L_x_3201:
[----:B------:R-:W-:Y:S01]  /*36370*/  MOV R13, R7 ;  /* 0x00000007000d7202 */ /* 0x000fe20000000f00 */
[----:B------:R-:W-:Y:S02]  /*36380*/  IMAD.MOV.U32 R12, RZ, RZ, RZ ;  /* 0x000000ffff0c7224 */ /* 0x000fe400078e00ff */
[----:B------:R-:W-:-:S07]  /*36390*/  IMAD.MOV.U32 R2, RZ, RZ, R14 ;  /* 0x000000ffff027224 */ /* 0x000fce00078e000e */
[----:B------:R-:W-:Y:S05]  /*363a0*/  WARPSYNC.COLLECTIVE R15, `(.L_x_3202) ;  /* 0x000000000f087348 */ /* 0x000fea0003c00000 */
[----:B------:R0:W1:Y:S02]  /*363b0*/  SHFL.IDX P6, R14, R13, R12, R11 ;  /* 0x0000000c0d0e7389 */ /* 0x00006400000c000b */
[----:B01----:R-:W-:Y:S01]  /*363c0*/  ENDCOLLECTIVE ;  /* 0x000000000000791b */ /* 0x003fe20003800000 */
.L_x_3202:
        /* <DEDUP_REMOVED lines=13> */
.L_x_3203:
[----:B------:R-:W-:Y:S05]  /*364a0*/  BRA `(.L_x_3204) ;  /* 0xffffff8800c87947 */ /* 0x000fea000383ffff */
.L_x_2977:
[----:B----4-:R4:W0:Y:S02]  /*364b0*/  SYNCS.PHASECHK.TRANS64.TRYWAIT P2, [R0+URZ+0x33470], R3 ;  /* 0x03347003000075a7 */ /* 0x010824000804017f */
[----:B0-----:R-:W-:Y:S05]  /*364c0*/  @!P2 NANOSLEEP.SYNCS 0x989680 ;  /* 0x009896800000a95d */ /* 0x001fea0003900000 */
[----:B------:R-:W0:Y:S02]  /*364d0*/  @!P2 SYNCS.PHASECHK.TRANS64 P2, [R0+URZ+0x33470], R3 ;  /* 0x033470030000a5a7 */ /* 0x000e24000804007f */
[----:B0-----:R-:W-:Y:S05]  /*364e0*/  @!P2 BRA `(.L_x_2977) ;  /* 0xfffffffc00f0a947 */ /* 0x001fea000383ffff */
[----:B------:R-:W-:Y:S05]  /*364f0*/  BRA `(.L_x_3205) ;  /* 0xffffff8c00347947 */ /* 0x000fea000383ffff */
.L_x_2979:
[----:B----4-:R4:W0:Y:S02]  /*36500*/  SYNCS.PHASECHK.TRANS64.TRYWAIT P2, [R0+URZ+0x33460], R3 ;  /* 0x03346003000075a7 */ /* 0x010824000804017f */
[----:B0-----:R-:W-:Y:S05]  /*36510*/  @!P2 NANOSLEEP.SYNCS 0x989680 ;  /* 0x009896800000a95d */ /* 0x001fea0003900000 */
[----:B------:R-:W0:Y:S02]  /*36520*/  @!P2 SYNCS.PHASECHK.TRANS64 P2, [R0+URZ+0x33460], R3 ;  /* 0x033460030000a5a7 */ /* 0x000e24000804007f */
[----:B0-----:R-:W-:Y:S05]  /*36530*/  @!P2 BRA `(.L_x_2979) ;  /* 0xfffffffc00f0a947 */ /* 0x001fea000383ffff */
[----:B------:R-:W-:Y:S05]  /*36540*/  BRA `(.L_x_3206) ;  /* 0xffffff8c00447947 */ /* 0x000fea000383ffff */
.L_x_2987:
[----:B0-----:R0:W2:Y:S02]  /*36550*/  SYNCS.PHASECHK.TRANS64.TRYWAIT P1, [R3+URZ+0x33470], R0 ;  /* 0x03347000030075a7 */ /* 0x0010a4000802017f */
[----:B--2---:R-:W-:Y:S05]  /*36560*/  @!P1 NANOSLEEP.SYNCS 0x989680 ;  /* 0x009896800000995d */ /* 0x004fea0003900000 */
[----:B------:R-:W2:Y:S02]  /*36570*/  @!P1 SYNCS.PHASECHK.TRANS64 P1, [R3+URZ+0x33470], R0 ;  /* 0x03347000030095a7 */ /* 0x000ea4000802007f */
[----:B--2---:R-:W-:Y:S05]  /*36580*/  @!P1 BRA `(.L_x_2987) ;  /* 0xfffffffc00f09947 */ /* 0x004fea000383ffff */
[----:B------:R-:W-:Y:S05]  /*36590*/  BRA `(.L_x_3207) ;  /* 0xffffff9400787947 */ /* 0x000fea000383ffff */
.L_x_2989:
[----:B0-----:R0:W2:Y:S02]  /*365a0*/  SYNCS.PHASECHK.TRANS64.TRYWAIT P1, [R3+URZ+0x33460], R0 ;  /* 0x03346000030075a7 */ /* 0x0010a4000802017f */
[----:B--2---:R-:W-:Y:S05]  /*365b0*/  @!P1 NANOSLEEP.SYNCS 0x989680 ;  /* 0x009896800000995d */ /* 0x004fea0003900000 */
[----:B------:R-:W2:Y:S02]  /*365c0*/  @!P1 SYNCS.PHASECHK.TRANS64 P1, [R3+URZ+0x33460], R0 ;  /* 0x03346000030095a7 */ /* 0x000ea4000802007f */
[----:B--2---:R-:W-:Y:S05]  /*365d0*/  @!P1 BRA `(.L_x_2989) ;  /* 0xfffffffc00f09947 */ /* 0x004fea000383ffff */
[----:B------:R-:W-:Y:S05]  /*365e0*/  BRA `(.L_x_3208) ;  /* 0xffffff9400847947 */ /* 0x000fea000383ffff */
.L_x_2994:
        /* <DEDUP_REMOVED lines=8> */
.L_x_3210:
[----:B------:R-:W-:Y:S05]  /*36670*/  BSYNC B0 ;  /* 0x0000000000007941 */ /* 0x000fea0003800000 */
.L_x_3209:
        /* <DEDUP_REMOVED lines=9> */
.L_x_3211:
        /* <DEDUP_REMOVED lines=11> */
[C---:B------:R-:W-:Y:S02]  /*367c0*/  ISETP.GE.U32.AND P5, PT, R8.reuse, 0x10, PT ;  /* 0x000000100800780c */ /* 0x040fe40003fa6070 */
[----:B--2---:R-:W-:Y:S02]  /*367d0*/  @!P1 MOV R17, R2 ;  /* 0x0000000200119202 */ /* 0x004fe40000000f00 */
[----:B------:R-:W-:-:S03]  /*367e0*/  ISETP.NE.AND P1, PT, R8, RZ, PT ;  /* 0x000000ff0800720c */ /* 0x000fc60003f25270 */
[----:B------:R-:W-:-:S10]  /*367f0*/  IMAD.MOV.U32 R13, RZ, RZ, R17 ;  /* 0x000000ffff0d7224 */ /* 0x000fd400078e0011 */
[----:B------:R-:W-:Y:S05]  /*36800*/  WARPSYNC.COLLECTIVE R15, `(.L_x_3212) ;  /* 0x000000000f087348 */ /* 0x000fea0003c00000 */
[----:B------:R0:W1:Y:S02]  /*36810*/  SHFL.UP P6, R14, R13, R12, R11 ;  /* 0x0400000c0d0e7389 */ /* 0x00006400000c000b */
[----:B01----:R-:W-:Y:S01]  /*36820*/  ENDCOLLECTIVE ;  /* 0x000000000000791b */ /* 0x003fe20003800000 */
.L_x_3212:
[----:B------:R-:W-:Y:S01]  /*36830*/  IMAD.MOV.U32 R12, RZ, RZ, 0x2 ;  /* 0x00000002ff0c7424 */ /* 0x000fe200078e00ff */
[----:B------:R-:W-:-:S05]  /*36840*/  SEL R4, R14, RZ, P1 ;  /* 0x000000ff0e047207 */ /* 0x000fca0000800000 */
[----:B------:R-:W-:-:S05]  /*36850*/  IMAD.IADD R4, R17, 0x1, R4 ;  /* 0x0000000111047824 */ /* 0x000fca00078e0204 */
[----:B------:R-:W-:-:S07]  /*36860*/  MOV R13, R4 ;  /* 0x00000004000d7202 */ /* 0x000fce0000000f00 */
[----:B------:R-:W-:Y:S05]  /*36870*/  WARPSYNC.COLLECTIVE R15, `(.L_x_3213) ;  /* 0x000000000f087348 */ /* 0x000fea0003c00000 */
[----:B------:R0:W1:Y:S02]  /*36880*/  SHFL.UP P6, R14, R13, R12, R11 ;  /* 0x0400000c0d0e7389 */ /* 0x00006400000c000b */
[----:B01----:R-:W-:Y:S01]  /*36890*/  ENDCOLLECTIVE ;  /* 0x000000000000791b */ /* 0x003fe20003800000 */
.L_x_3213:
[----:B------:R-:W-:Y:S02]  /*368a0*/  MOV R12, 0x4 ;  /* 0x00000004000c7802 */ /* 0x000fe40000000f00 */
[----:B------:R-:W-:-:S05]  /*368b0*/  SEL R3, R14, RZ, P2 ;  /* 0x000000ff0e037207 */ /* 0x000fca0001000000 */
[----:B------:R-:W-:-:S04]  /*368c0*/  IMAD.IADD R6, R4, 0x1, R3 ;  /* 0x0000000104067824 */ /* 0x000fc800078e0203 */
[----:B------:R-:W-:-:S07]  /*368d0*/  IMAD.MOV.U32 R13, RZ, RZ, R6 ;  /* 0x000000ffff0d7224 */ /* 0x000fce00078e0006 */
[----:B------:R-:W-:Y:S05]  /*368e0*/  WARPSYNC.COLLECTIVE R15, `(.L_x_3214) ;  /* 0x000000000f087348 */ /* 0x000fea0003c00000 */
[----:B------:R0:W1:Y:S02]  /*368f0*/  SHFL.UP P6, R14, R13, R12, R11 ;  /* 0x0400000c0d0e7389 */ /* 0x00006400000c000b */
[----:B01----:R-:W-:Y:S01]  /*36900*/  ENDCOLLECTIVE ;  /* 0x000000000000791b */ /* 0x003fe20003800000 */
.L_x_3214:
[----:B------:R-:W-:Y:S01]  /*36910*/  IMAD.MOV.U32 R12, RZ, RZ, 0x8 ;  /* 0x00000008ff0c7424 */ /* 0x000fe200078e00ff */
[----:B------:R-:W-:-:S05]  /*36920*/  SEL R3, R14, RZ, P3 ;  /* 0x000000ff0e037207 */ /* 0x000fca0001800000 */
[----:B------:R-:W-:-:S04]  /*36930*/  IMAD.IADD R2, R6, 0x1, R3 ;  /* 0x0000000106027824 */ /* 0x000fc800078e0203 */
[----:B------:R-:W-:-:S07]  /*36940*/  IMAD.MOV.U32 R13, RZ, RZ, R2 ;  /* 0x000000ffff0d7224 */ /* 0x000fce00078e0002 */
[----:B------:R-:W-:Y:S05]  /*36950*/  WARPSYNC.COLLECTIVE R15, `(.L_x_3215) ;  /* 0x000000000f087348 */ /* 0x000fea0003c00000 */
[----:B------:R0:W1:Y:S02]  /*36960*/  SHFL.UP P6, R14, R13, R12, R11 ;  /* 0x0400000c0d0e7389 */ /* 0x00006400000c000b */
[----:B01----:R-:W-:Y:S01]  /*36970*/  ENDCOLLECTIVE ;  /* 0x000000000000791b */ /* 0x003fe20003800000 */
.L_x_3215:
[----:B------:R-:W-:Y:S01]  /*36980*/  IMAD.MOV.U32 R12, RZ, RZ, 0x10 ;  /* 0x00000010ff0c7424 */ /* 0x000fe200078e00ff */
[----:B------:R-:W-:-:S04]  /*36990*/  SEL R3, R14, RZ, P4 ;  /* 0x000000ff0e037207 */ /* 0x000fc80002000000 */
[----:B------:R-:W-:-:S05]  /*369a0*/  IADD3 R3, R2, R3, RZ ;  /* 0x0000000302037210 */ /* 0x000fca0007ffe0ff */
[----:B------:R-:W-:-:S07]  /*369b0*/  IMAD.MOV.U32 R13, RZ, RZ, R3 ;  /* 0x000000ffff0d7224 */ /* 0x000fce00078e0003 */
[----:B------:R-:W-:Y:S05]  /*369c0*/  WARPSYNC.COLLECTIVE R15, `(.L_x_3216) ;  /* 0x000000000f087348 */ /* 0x000fea0003c00000 */
[----:B------:R0:W1:Y:S02]  /*369d0*/  SHFL.UP P6, R14, R13, R12, R11 ;  /* 0x0400000c0d0e7389 */ /* 0x00006400000c000b */
[----:B01----:R-:W-:Y:S01]  /*369e0*/  ENDCOLLECTIVE ;  /* 0x000000000000791b */ /* 0x003fe20003800000 */
.L_x_3216:
        /* <DEDUP_REMOVED lines=8> */
.L_x_3217:
[----:B------:R-:W-:Y:S05]  /*36a70*/  BRA `(.L_x_3218) ;  /* 0xffffff9c00087947 */ /* 0x000fea000383ffff */
.L_x_2999:
[----:B------:R-:W-:Y:S01]  /*36a80*/  BSSY B0, `(.L_x_3219) ;  /* 0x0000008000007945 */ /* 0x000fe20003800000 */
[----:B-----5:R-:W-:Y:S01]  /*36a90*/  IMAD.MOV.U32 R13, RZ, RZ, R17 ;  /* 0x000000ffff0d7224 */ /* 0x020fe200078e0011 */
[----:B------:R-:W-:Y:S01]  /*36aa0*/  MOV R12, 0x1 ;  /* 0x00000001000c7802 */ /* 0x000fe20000000f00 */
[----:B------:R-:W-:Y:S02]  /*36ab0*/  IMAD.MOV.U32 R11, RZ, RZ, RZ ;  /* 0x000000ffff0b7224 */ /* 0x000fe400078e00ff */
[----:B------:R-:W-:-:S07]  /*36ac0*/  IMAD.MOV.U32 R15, RZ, RZ, -0x1 ;  /* 0xffffffffff0f7424 */ /* 0x000fce00078e00ff */
[----:B01----:R-:W-:Y:S05]  /*36ad0*/  WARPSYNC.COLLECTIVE R15, `(.L_x_3220) ;  /* 0x000000000f087348 */ /* 0x003fea0003c00000 */
[----:B------:R2:W3:Y:S02]  /*36ae0*/  SHFL.UP P6, R14, R13, R12, R11 ;  /* 0x0400000c0d0e7389 */ /* 0x0004e400000c000b */
[----:B0123--:R-:W-:Y:S01]  /*36af0*/  ENDCOLLECTIVE ;  /* 0x000000000000791b */ /* 0x00ffe20003800000 */
.L_x_3220:
[----:B------:R-:W-:Y:S05]  /*36b00*/  BSYNC B0 ;  /* 0x0000000000007941 */ /* 0x000fea0003800000 */
.L_x_3219:
        /* <DEDUP_REMOVED lines=8> */
.L_x_3221:
[----:B------:R-:W-:Y:S01]  /*36b90*/  IMAD.MOV.U32 R12, RZ, RZ, 0x4 ;  /* 0x00000004ff0c7424 */ /* 0x000fe200078e00ff */
[----:B------:R-:W-:-:S05]  /*36ba0*/  SEL R2, R14, RZ, P2 ;  /* 0x000000ff0e027207 */ /* 0x000fca0001000000 */
[----:B------:R-:W-:-:S05]  /*36bb0*/  IMAD.IADD R2, R13, 0x1, R2 ;  /* 0x000000010d027824 */ /* 0x000fca00078e0202 */
[----:B------:R-:W-:-:S07]  /*36bc0*/  MOV R13, R2 ;  /* 0x00000002000d7202 */ /* 0x000fce0000000f00 */
[----:B------:R-:W-:Y:S05]  /*36bd0*/  WARPSYNC.COLLECTIVE R15, `(.L_x_3222) ;  /* 0x000000000f087348 */ /* 0x000fea0003c00000 */
[----:B------:R0:W1:Y:S02]  /*36be0*/  SHFL.UP P6, R14, R13, R12, R11 ;  /* 0x0400000c0d0e7389 */ /* 0x00006400000c000b */
[----:B01----:R-:W-:Y:S01]  /*36bf0*/  ENDCOLLECTIVE ;  /* 0x000000000000791b */ /* 0x003fe20003800000 */
.L_x_3222:
[----:B------:R-:W-:Y:S02]  /*36c00*/  MOV R12, 0x8 ;  /* 0x00000008000c7802 */ /* 0x000fe40000000f00 */
[----:B------:R-:W-:-:S05]  /*36c10*/  SEL R3, R14, RZ, P3 ;  /* 0x000000ff0e037207 */ /* 0x000fca0001800000 */
[----:B------:R-:W-:-:S04]  /*36c20*/  IMAD.IADD R3, R2, 0x1, R3 ;  /* 0x0000000102037824 */ /* 0x000fc800078e0203 */
[----:B------:R-:W-:-:S07]  /*36c30*/  IMAD.MOV.U32 R13, RZ, RZ, R3 ;  /* 0x000000ffff0d7224 */ /* 0x000fce00078e0003 */
[----:B------:R-:W-:Y:S05]  /*36c40*/  WARPSYNC.COLLECTIVE R15, `(.L_x_3223) ;  /* 0x000000000f087348 */ /* 0x000fea0003c00000 */
[----:B------:R0:W1:Y:S02]  /*36c50*/  SHFL.UP P6, R14, R13, R12, R11 ;  /* 0x0400000c0d0e7389 */ /* 0x00006400000c000b */
[----:B01----:R-:W-:Y:S01]  /*36c60*/  ENDCOLLECTIVE ;  /* 0x000000000000791b */ /* 0x003fe20003800000 */
.L_x_3223:
[----:B------:R-:W-:Y:S01]  /*36c70*/  IMAD.MOV.U32 R12, RZ, RZ, 0x10 ;  /* 0x00000010ff0c7424 */ /* 0x000fe200078e00ff */
[----:B------:R-:W-:-:S05]  /*36c80*/  SEL R4, R14, RZ, P4 ;  /* 0x000000ff0e047207 */ /* 0x000fca0002000000 */
[----:B------:R-:W-:-:S04]  /*36c90*/  IMAD.IADD R4, R3, 0x1, R4 ;  /* 0x0000000103047824 */ /* 0x000fc800078e0204 */
[----:B------:R-:W-:-:S07]  /*36ca0*/  IMAD.MOV.U32 R13, RZ, RZ, R4 ;  /* 0x000000ffff0d7224 */ /* 0x000fce00078e0004 */
[----:B------:R-:W-:Y:S05]  /*36cb0*/  WARPSYNC.COLLECTIVE R15, `(.L_x_3224) ;  /* 0x000000000f087348 */ /* 0x000fea0003c00000 */
[----:B------:R0:W1:Y:S02]  /*36cc0*/  SHFL.UP P6, R14, R13, R12, R11 ;  /* 0x0400000c0d0e7389 */ /* 0x00006400000c000b */
[----:B01----:R-:W-:Y:S01]  /*36cd0*/  ENDCOLLECTIVE ;  /* 0x000000000000791b */ /* 0x003fe20003800000 */
.L_x_3224:
        /* <DEDUP_REMOVED lines=8> */
.L_x_3225:
[----:B------:R-:W-:Y:S05]  /*36d60*/  BRA `(.L_x_3226) ;  /* 0xffffff9800e87947 */ /* 0x000fea000383ffff */
.L_x_3001:
[----:B------:R-:W-:Y:S01]  /*36d70*/  BSSY B0, `(.L_x_3227) ;  /* 0x0000006000007945 */ /* 0x000fe20003800000 */
[----:B------:R-:W-:Y:S02]  /*36d80*/  PLOP3.LUT P6, PT, P6, PT, PT, 0x8, 0x0 ;  /* 0x000000000000781c */ /* 0x000fe400037ce170 */
[----:B------:R-:W-:-:S11]  /*36d90*/  MOV R15, 0xffffffff ;  /* 0xffffffff000f7802 */ /* 0x000fd60000000f00 */
[----:B01----:R-:W-:Y:S05]  /*36da0*/  WARPSYNC.COLLECTIVE R15, `(.L_x_3228) ;  /* 0x000000000f087348 */ /* 0x003fea0003c00000 */
[----:B------:R-:W-:Y:S01]  /*36db0*/  VOTE.ANY R14, PT, P6 ;  /* 0x00000000000e7806 */ /* 0x000fe200030e0100 */
[----:B01----:R-:W-:Y:S06]  /*36dc0*/  ENDCOLLECTIVE ;  /* 0x000000000000791b */ /* 0x003fec0003800000 */
.L_x_3228:
[----:B------:R-:W-:Y:S05]  /*36dd0*/  BSYNC B0 ;  /* 0x0000000000007941 */ /* 0x000fea0003800000 */
.L_x_3227:
        /* <DEDUP_REMOVED lines=9> */
.L_x_3229:
[----:B------:R-:W-:Y:S01]  /*36e70*/  IMAD.MOV.U32 R17, RZ, RZ, R14 ;  /* 0x000000ffff117224 */ /* 0x000fe200078e000e */
[----:B------:R-:W-:Y:S06]  /*36e80*/  BRA `(.L_x_3230) ;  /* 0xffffff9800d87947 */ /* 0x000fec000383ffff */
.L_x_3003:
[----:B------:R-:W-:Y:S01]  /*36e90*/  BSSY B0, `(.L_x_3231) ;  /* 0x0000007000007945 */ /* 0x000fe20003800000 */
[----:B------:R-:W-:Y:S01]  /*36ea0*/  IMAD.MOV.U32 R13, RZ, RZ, R2 ;  /* 0x000000ffff0d7224 */ /* 0x000fe200078e0002 */
[----:B------:R-:W-:Y:S01]  /*36eb0*/  MOV R11, 0x1f ;  /* 0x0000001f000b7802 */ /* 0x000fe20000000f00 */
[----:B------:R-:W-:-:S07]  /*36ec0*/  IMAD.MOV.U32 R15, RZ, RZ, -0x1 ;  /* 0xffffffffff0f7424 */ /* 0x000fce00078e00ff */
[----:B0123--:R-:W-:Y:S05]  /*36ed0*/  WARPSYNC.COLLECTIVE R15, `(.L_x_3232) ;  /* 0x000000000f087348 */ /* 0x00ffea0003c00000 */
[----:B------:R4:W0:Y:S02]  /*36ee0*/  SHFL.IDX P6, R14, R13, R12, R11 ;  /* 0x0000000c0d0e7389 */ /* 0x00082400000c000b */
[----:B01234-:R-:W-:Y:S01]  /*36ef0*/  ENDCOLLECTIVE ;  /* 0x000000000000791b */ /* 0x01ffe20003800000 */
.L_x_3232:
[----:B------:R-:W-:Y:S05]  /*36f00*/  BSYNC B0 ;  /* 0x0000000000007941 */ /* 0x000fea0003800000 */
.L_x_3231:
[----:B------:R-:W-:Y:S05]  /*36f10*/  BRA `(.L_x_3002) ;  /* 0xffffff9800d07947 */ /* 0x000fea000383ffff */
.L_x_3007:
[----:B0-----:R0:W2:Y:S02]  /*36f20*/  SYNCS.PHASECHK.TRANS64.TRYWAIT P0, [R5+URZ+0x33420], R0 ;  /* 0x03342000050075a7 */ /* 0x0010a4000800017f */
[----:B--2---:R-:W-:Y:S05]  /*36f30*/  @!P0 NANOSLEEP.SYNCS 0x989680 ;  /* 0x009896800000895d */ /* 0x004fea0003900000 */
[----:B------:R-:W2:Y:S02]  /*36f40*/  @!P0 SYNCS.PHASECHK.TRANS64 P0, [R5+URZ+0x33420], R0 ;  /* 0x03342000050085a7 */ /* 0x000ea4000800007f */
[----:B--2---:R-:W-:Y:S05]  /*36f50*/  @!P0 BRA `(.L_x_3007) ;  /* 0xfffffffc00f08947 */ /* 0x004fea000383ffff */
[----:B------:R-:W-:Y:S05]  /*36f60*/  BRA `(.L_x_3233) ;  /* 0xffffffa000507947 */ /* 0x000fea000383ffff */
.L_x_3008:
[----:B------:R-:W2:Y:S01]  /*36f70*/  S2R R2, SR_TID.X ;  /* 0x0000000000027919 */ /* 0x000ea20000002100 */
[----:B------:R-:W-:Y:S01]  /*36f80*/  BSSY B0, `(.L_x_3234) ;  /* 0x000000a000007945 */ /* 0x000fe20003800000 */
[----:B------:R-:W-:Y:S01]  /*36f90*/  IMAD.MOV.U32 R12, RZ, RZ, RZ ;  /* 0x000000ffff0c7224 */ /* 0x000fe200078e00ff */
[----:B------:R-:W-:Y:S01]  /*36fa0*/  MOV R11, 0x1f ;  /* 0x0000001f000b7802 */ /* 0x000fe20000000f00 */
[----:B------:R-:W-:Y:S01]  /*36fb0*/  IMAD.MOV.U32 R15, RZ, RZ, -0x1 ;  /* 0xffffffffff0f7424 */ /* 0x000fe200078e00ff */
[----:B--2---:R-:W-:-:S04]  /*36fc0*/  SHF.R.U32.HI R2, RZ, 0x5, R2 ;  /* 0x00000005ff027819 */ /* 0x004fc80000011602 */
[----:B------:R-:W-:-:S05]  /*36fd0*/  LOP3.LUT R2, R2, 0x3, RZ, 0xc0, !PT ;  /* 0x0000000302027812 */ /* 0x000fca00078ec0ff */
[----:B------:R-:W-:-:S07]  /*36fe0*/  IMAD.MOV.U32 R13, RZ, RZ, R2 ;  /* 0x000000ffff0d7224 */ /* 0x000fce00078e0002 */
[----:B01----:R-:W-:Y:S05]  /*36ff0*/  WARPSYNC.COLLECTIVE R15, `(.L_x_3235) ;  /* 0x000000000f087348 */ /* 0x003fea0003c00000 */
[----:B------:R2:W3:Y:S02]  /*37000*/  SHFL.IDX P6, R14, R13, R12, R11 ;  /* 0x0000000c0d0e7389 */ /* 0x0004e400000c000b */
[----:B0123--:R-:W-:Y:S01]  /*37010*/  ENDCOLLECTIVE ;  /* 0x000000000000791b */ /* 0x00ffe20003800000 */
.L_x_3235:
[----:B------:R-:W-:Y:S05]  /*37020*/  BSYNC B0 ;  /* 0x0000000000007941 */ /* 0x000fea0003800000 */
.L_x_3234:
[----:B------:R-:W-:Y:S05]  /*37030*/  BRA `(.L_x_3236) ;  /* 0xffffffa000387947 */ /* 0x000fea000383ffff */
.L_x_3009:
[----:B------:R-:W-:Y:S01]  /*37040*/  BSSY B0, `(.L_x_3237) ;  /* 0x0000006000007945 */ /* 0x000fe20003800000 */
[----:B------:R-:W-:-:S07]  /*37050*/  IMAD.MOV.U32 R15, RZ, RZ, -0x1 ;  /* 0xffffffffff0f7424 */ /* 0x000fce00078e00ff */
[----:B01----:R-:W-:Y:S05]  /*37060*/  WARPSYNC.COLLECTIVE R15, `(.L_x_3238) ;  /* 0x000000000f0c7348 */ /* 0x003fea0003c00000 */
[----:B------:R-:W-:Y:S02]  /*37070*/  ELECT P6, UR62, PT ;  /* 0x00000000003e782f */ /* 0x000fe400038c0000 */
[----:B------:R-:W-:Y:S01]  /*37080*/  MOV R14, UR62 ;  /* 0x0000003e000e7c02 */ /* 0x000fe20008000f00 */
[----:B01----:R-:W-:Y:S10]  /*37090*/  ENDCOLLECTIVE ;  /* 0x000000000000791b */ /* 0x003ff40003800000 */
.L_x_3238:
[----:B------:R-:W-:Y:S05]  /*370a0*/  BSYNC B0 ;  /* 0x0000000000007941 */ /* 0x000fea0003800000 */
.L_x_3237:
[----:B------:R-:W-:Y:S05]  /*370b0*/  BRA `(.L_x_3239) ;  /* 0xffffffa0002c7947 */ /* 0x000fea000383ffff */
.L_x_3011:
[----:B0-----:R0:W2:Y:S02]  /*370c0*/  SYNCS.PHASECHK.TRANS64.TRYWAIT P1, [R3+URZ+0x33440], R2 ;  /* 0x03344002030075a7 */ /* 0x0010a4000802017f */
[----:B--2---:R-:W-:Y:S05]  /*370d0*/  @!P1 NANOSLEEP.SYNCS 0x989680 ;  /* 0x009896800000995d */ /* 0x004fea0003900000 */
[----:B------:R-:W2:Y:S02]  /*370e0*/  @!P1 SYNCS.PHASECHK.TRANS64 P1, [R3+URZ+0x33440], R2 ;  /* 0x03344002030095a7 */ /* 0x000ea4000802007f */
[----:B--2---:R-:W-:Y:S05]  /*370f0*/  @!P1 BRA `(.L_x_3011) ;  /* 0xfffffffc00f09947 */ /* 0x004fea000383ffff */
[----:B------:R-:W-:Y:S05]  /*37100*/  BRA `(.L_x_3240) ;  /* 0xffffffa0004c7947 */ /* 0x000fea000383ffff */
.L_x_3013:
[----:B--2---:R2:W3:Y:S02]  /*37110*/  SYNCS.PHASECHK.TRANS64.TRYWAIT P1, [R29+URZ+0x33440], R0 ;  /* 0x033440001d0075a7 */ /* 0x0044e4000802017f */
[----:B---3--:R-:W-:Y:S05]  /*37120*/  @!P1 NANOSLEEP.SYNCS 0x989680 ;  /* 0x009896800000995d */ /* 0x008fea0003900000 */
[----:B------:R-:W3:Y:S02]  /*37130*/  @!P1 SYNCS.PHASECHK.TRANS64 P1, [R29+URZ+0x33440], R0 ;  /* 0x033440001d0095a7 */ /* 0x000ee4000802007f */
[----:B---3--:R-:W-:Y:S05]  /*37140*/  @!P1 BRA `(.L_x_3013) ;  /* 0xfffffffc00f09947 */ /* 0x008fea000383ffff */
[----:B------:R-:W-:Y:S05]  /*37150*/  BRA `(.L_x_3241) ;  /* 0xffffffa000587947 */ /* 0x000fea000383ffff */
.L_x_3015:
[----:B---3--:R3:W4:Y:S02]  /*37160*/  SYNCS.PHASECHK.TRANS64.TRYWAIT P1, [R3+URZ+0x33460], R2 ;  /* 0x03346002030075a7 */ /* 0x008724000802017f */
[----:B----4-:R-:W-:Y:S05]  /*37170*/  @!P1 NANOSLEEP.SYNCS 0x989680 ;  /* 0x009896800000995d */ /* 0x010fea0003900000 */
[----:B------:R-:W4:Y:S02]  /*37180*/  @!P1 SYNCS.PHASECHK.TRANS64 P1, [R3+URZ+0x33460], R2 ;  /* 0x03346002030095a7 */ /* 0x000f24000802007f */
[----:B----4-:R-:W-:Y:S05]  /*37190*/  @!P1 BRA `(.L_x_3015) ;  /* 0xfffffffc00f09947 */ /* 0x010fea000383ffff */
[----:B------:R-:W-:Y:S05]  /*371a0*/  BRA `(.L_x_3242) ;  /* 0xffffffa000547947 */ /* 0x000fea000383ffff */
.L_x_3017:
[----:B----4-:R4:W0:Y:S02]  /*371b0*/  SYNCS.PHASECHK.TRANS64.TRYWAIT P1, [R29+URZ+0x33460], R0 ;  /* 0x033460001d0075a7 */ /* 0x010824000802017f */
[----:B0-----:R-:W-:Y:S05]  /*371c0*/  @!P1 NANOSLEEP.SYNCS 0x989680 ;  /* 0x009896800000995d */ /* 0x001fea0003900000 */
[----:B------:R-:W0:Y:S02]  /*371d0*/  @!P1 SYNCS.PHASECHK.TRANS64 P1, [R29+URZ+0x33460], R0 ;  /* 0x033460001d0095a7 */ /* 0x000e24000802007f */
[----:B0-----:R-:W-:Y:S05]  /*371e0*/  @!P1 BRA `(.L_x_3017) ;  /* 0xfffffffc00f09947 */ /* 0x001fea000383ffff */
[----:B------:R-:W-:Y:S05]  /*371f0*/  BRA `(.L_x_3243) ;  /* 0xffffffa000507947 */ /* 0x000fea000383ffff */
.L_x_3019:
[----:B------:R0:W0:Y:S02]  /*37200*/  SYNCS.PHASECHK.TRANS64.TRYWAIT P1, [R3+URZ+0x33480], R2 ;  /* 0x03348002030075a7 */ /* 0x000024000802017f */
[----:B0-----:R-:W-:Y:S05]  /*37210*/  @!P1 NANOSLEEP.SYNCS 0x989680 ;  /* 0x009896800000995d */ /* 0x001fea0003900000 */
[----:B------:R-:W0:Y:S02]  /*37220*/  @!P1 SYNCS.PHASECHK.TRANS64 P1, [R3+URZ+0x33480], R2 ;  /* 0x03348002030095a7 */ /* 0x000e24000802007f */
[----:B0-----:R-:W-:Y:S05]  /*37230*/  @!P1 BRA `(.L_x_3019) ;  /* 0xfffffffc00f09947 */ /* 0x001fea000383ffff */
[----:B------:R-:W-:Y:S05]  /*37240*/  BRA `(.L_x_3244) ;  /* 0xffffffa0004c7947 */ /* 0x000fea000383ffff */
.L_x_3245:
        /* <DEDUP_REMOVED lines=11> */
.L_x_3254:


//--------------------- .nv.global.init           --------------------------
	.section	.nv.global.init,"aw",@progbits
	.align	4
.nv.global.init:
	.type		_ZZN5flash28permute_output_fp8_VcolmajorIN4cute6TensorINS1_11ArrayEngineIN7cutlass10bfloat16_tELm96EEENS1_6LayoutINS1_5tupleIJNS8_IJNS1_1CILi2EEESA_NS9_ILi24EEEEEENS9_ILi1EEESD_EEENS8_IJNS8_IJSD_SA_NS9_ILi4EEEEEENS9_ILi0EEESH_EEEEEEEEEvRT_E9upper_map,@object
	.size		_ZZN5flash28permute_output_fp8_VcolmajorIN4cute6TensorINS1_11ArrayEngineIN7cutlass10bfloat16_tELm96EEENS1_6LayoutINS1_5tupleIJNS8_IJNS1_1CILi2EEESA_NS9_ILi24EEEEEENS9_ILi1EEESD_EEENS8_IJNS8_IJSD_SA_NS9_ILi4EEEEEENS9_ILi0EEESH_EEEEEEEEEvRT_E9upper_map,($str$23 - _ZZN5flash28permute_output_fp8_VcolmajorIN4cute6TensorINS1_11ArrayEngineIN7cutlass10bfloat16_tELm96EEENS1_6LayoutINS1_5tupleIJNS8_IJNS1_1CILi2EEESA_NS9_ILi24EEEEEENS9_ILi1EEESD_EEENS8_IJNS8_IJSD_SA_NS9_ILi4EEEEEENS9_ILi0EEESH_EEEEEEEEEvRT_E9upper_map)
_ZZN5flash28permute_output_fp8_VcolmajorIN4cute6TensorINS1_11ArrayEngineIN7cutlass10bfloat16_tELm96EEENS1_6LayoutINS1_5tupleIJNS8_IJNS1_1CILi2EEESA_NS9_ILi24EEEEEENS9_ILi1EEESD_EEENS8_IJNS8_IJSD_SA_NS9_ILi4EEEEEENS9_ILi0EEESH_EEEEEEEEEvRT_E9upper_map:
        /*0000*/ 	.byte	0x00, 0x00, 0x00, 0x00, 0x02, 0x00, 0x00, 0x00, 0x03, 0x00, 0x00, 0x00, 0x01, 0x00, 0x00, 0x00
	.type		$str$23,@object
	.size		$str$23,($str$24 - $str$23)
$str$23:
        /*0010*/ 	.byte	0x28, 0x61, 0x64, 0x64, 0x72, 0x65, 0x73, 0x73, 0x20, 0x26, 0x20, 0x6d, 0x61, 0x73, 0x6b, 0x29
        /*0020*/ 	.byte	0x20, 0x3d, 0x3d, 0x20, 0x30, 0x00
	.type		$str$24,@object
	.size		$str$24,(__unnamed_5 - $str$24)
$str$24:
        /*0026*/ 	.byte	0x2f, 0x74, 0x6d, 0x70, 0x2f, 0x6f, 0x73, 0x73, 0x5f, 0x6b, 0x65, 0x72, 0x6e, 0x65, 0x6c, 0x73
        /*0036*/ 	.byte	0x5f, 0x73, 0x72, 0x63, 0x2f, 0x66, 0x6c, 0x61, 0x73, 0x68, 0x5f, 0x61, 0x74, 0x74, 0x65, 0x6e
        /*0046*/ 	.byte	0x74, 0x69, 0x6f, 0x6e, 0x2f, 0x63, 0x73, 0x72, 0x63, 0x2f, 0x63, 0x75, 0x74, 0x6c, 0x61, 0x73
        /*0056*/ 	.byte	0x73, 0x2f, 0x69, 0x6e, 0x63, 0x6c, 0x75, 0x64, 0x65, 0x2f, 0x63, 0x75, 0x74, 0x65, 0x2f, 0x70
        /*0066*/ 	.byte	0x6f, 0x69, 0x6e, 0x74, 0x65, 0x72, 0x5f, 0x66, 0x6c, 0x61, 0x67, 0x67, 0x65, 0x64, 0x2e, 0x68
        /*0076*/ 	.byte	0x70, 0x70, 0x00
	.type		__unnamed_5,@object
	.size		__unnamed_5,(__unnamed_6 - __unnamed_5)
__unnamed_5:
        /* <DEDUP_REMOVED lines=24> */
        /*01f9*/ 	.byte	0x3e, 0x3e, 0x20, 0x26, 0x5d, 0x00
	.type		__unnamed_6,@object
	.size		__unnamed_6,(__unnamed_11 - __unnamed_6)
__unnamed_6:
        /* <DEDUP_REMOVED lines=25> */
	.type		__unnamed_11,@object
	.size		__unnamed_11,(__unnamed_8 - __unnamed_11)
__unnamed_11:
        /* <DEDUP_REMOVED lines=25> */
	.type		__unnamed_8,@object
	.size		__unnamed_8,(__unnamed_10 - __unnamed_8)
__unnamed_8:
        /* <DEDUP_REMOVED lines=29> */
        /*06db*/ 	.byte	0x5d, 0x00
	.type		__unnamed_10,@object
	.size		__unnamed_10,(__unnamed_3 - __unnamed_10)
__unnamed_10:
        /* <DEDUP_REMOVED lines=30> */
	.type		__unnamed_3,@object
	.size		__unnamed_3,(__unnamed_9 - __unnamed_3)
__unnamed_3:
        /* <DEDUP_REMOVED lines=30> */
	.type		__unnamed_9,@object
	.size		__unnamed_9,(__unnamed_2 - __unnamed_9)
__unnamed_9:
        /* <DEDUP_REMOVED lines=30> */
	.type		__unnamed_2,@object
	.size		__unnamed_2,(__unnamed_4 - __unnamed_2)
__unnamed_2:
        /* <DEDUP_REMOVED lines=29> */
        /*0e23*/ 	.byte	0x3e, 0x5d, 0x00
	.type		__unnamed_4,@object
	.size		__unnamed_4,(__unnamed_7 - __unnamed_4)
__unnamed_4:
        /* <DEDUP_REMOVED lines=30> */
	.type		__unnamed_7,@object
	.size		__unnamed_7,(__unnamed_1 - __unnamed_7)
__unnamed_7:
        /* <DEDUP_REMOVED lines=30> */
	.type		__unnamed_1,@object
	.size		__unnamed_1,(.L_0 - __unnamed_1)
__unnamed_1:
        /* <DEDUP_REMOVED lines=29> */
        /*139d*/ 	.byte	0x3e, 0x20, 0x26, 0x5d, 0x00
.L_0:


//--------------------- .nv.shared._ZN7cutlass13device_kernelIN5flash11enable_sm90INS1_16FlashAttnFwdSm90INS1_25CollectiveMainloopFwdSm90ILi2EN4cute5tupleIJNS5_1CILi1EEES8_S8_EEENS6_IJNS7_ILi128EEENS7_ILi160EEENS7_ILi192EEEEEELi192ENS_12float_e4m3_tEfNS_4arch4Sm90ELb0ELb0ELb1ELb0ELb1ELb0ELb0ELb1ELb1ELb1ELb0ELb0EEENS1_21CollectiveEpilogueFwdINS6_IJSA_SC_SB_EEES9_NS_10bfloat16_tESG_Li256ELb0ELb1ELb0ELb1EEENS1_29StaticPersistentTileSchedulerILb0EEEEEEEEEvNT_6ParamsE --------------------------
	.section	.nv.shared._ZN7cutlass13device_kernelIN5flash11enable_sm90INS1_16FlashAttnFwdSm90INS1_25CollectiveMainloopFwdSm90ILi2EN4cute5tupleIJNS5_1CILi1EEES8_S8_EEENS6_IJNS7_ILi128EEENS7_ILi160EEENS7_ILi192EEEEEELi192ENS_12float_e4m3_tEfNS_4arch4Sm90ELb0ELb0ELb1ELb0ELb1ELb0ELb0ELb1ELb1ELb1ELb0ELb0EEENS1_21CollectiveEpilogueFwdINS6_IJSA_SC_SB_EEES9_NS_10bfloat16_tESG_Li256ELb0ELb1ELb0ELb1EEENS1_29StaticPersistentTileSchedulerILb0EEEEEEEEEvNT_6ParamsE,"aw",@nobits
	.sectionflags	@""
	.align	16
	.zero		1024


//--------------------- .nv.shared.reserved.0     --------------------------
	.section	.nv.shared.reserved.0,"aw",@nobits
	.weak		__nv_reservedSMEM_offset_0_alias
	.size		__nv_reservedSMEM_offset_0_alias, 0, 0
	.other		__nv_reservedSMEM_offset_0_alias,@"STO_CUDA_RESERVED_SHARED STV_DEFAULT"
__nv_reservedSMEM_offset_0_alias:
	.zero		0


//--------------------- .nv.global                --------------------------
	.section	.nv.global,"aw",@nobits
.nv.global:
	.type		_ZN80_INTERNAL_84cee143_44_flash_fwd_hdim192_e4m3_paged_softcap_sm90_cu_49158569_32344cute1_E,@object
	.size		_ZN80_INTERNAL_84cee143_44_flash_fwd_hdim192_e4m3_paged_softcap_sm90_cu_49158569_32344cute1_E,(_ZN80_INTERNAL_84cee143_44_flash_fwd_hdim192_e4m3_paged_softcap_sm90_cu_49158569_32344cuda3std3__45__cpo6cbeginE - _ZN80_INTERNAL_84cee143_44_flash_fwd_hdim192_e4m3_paged_softcap_sm90_cu_49158569_32344cute1_E)
_ZN80_INTERNAL_84cee143_44_flash_fwd_hdim192_e4m3_paged_softcap_sm90_cu_49158569_32344cute1_E:
	.zero		1
	.type		_ZN80_INTERNAL_84cee143_44_flash_fwd_hdim192_e4m3_paged_softcap_sm90_cu_49158569_32344cuda3std3__45__cpo6cbeginE,@object
	.size		_ZN80_INTERNAL_84cee143_44_flash_fwd_hdim192_e4m3_paged_softcap_sm90_cu_49158569_32344cuda3std3__45__cpo6cbeginE,(_ZN80_INTERNAL_84cee143_44_flash_fwd_hdim192_e4m3_paged_softcap_sm90_cu_49158569_32344cuda3std3__48in_placeE - _ZN80_INTERNAL_84cee143_44_flash_fwd_hdim192_e4m3_paged_softcap_sm90_cu_49158569_32344cuda3std3__45__cpo6cbeginE)
_ZN80_INTERNAL_84cee143_44_flash_fwd_hdim192_e4m3_paged_softcap_sm90_cu_49158569_32344cuda3std3__45__cpo6cbeginE:
	.zero		1
	.type		_ZN80_INTERNAL_84cee143_44_flash_fwd_hdim192_e4m3_paged_softcap_sm90_cu_49158569_32344cuda3std3__48in_placeE,@object
	.size		_ZN80_INTERNAL_84cee143_44_flash_fwd_hdim192_e4m3_paged_softcap_sm90_cu_49158569_32344cuda3std3__48in_placeE,(_ZN80_INTERNAL_84cee143_44_flash_fwd_hdim192_e4m3_paged_softcap_sm90_cu_49158569_32344cuda3std6ranges3__45__cpo9iter_moveE - _ZN80_INTERNAL_84cee143_44_flash_fwd_hdim192_e4m3_paged_softcap_sm90_cu_49158569_32344cuda3std3__48in_placeE)
_ZN80_INTERNAL_84cee143_44_flash_fwd_hdim192_e4m3_paged_softcap_sm90_cu_49158569_32344cuda3std3__48in_placeE:
	.zero		1
	.type		_ZN80_INTERNAL_84cee143_44_flash_fwd_hdim192_e4m3_paged_softcap_sm90_cu_49158569_32344cuda3std6ranges3__45__cpo9iter_moveE,@object
	.size		_ZN80_INTERNAL_84cee143_44_flash_fwd_hdim192_e4m3_paged_softcap_sm90_cu_49158569_32344cuda3std6ranges3__45__cpo9iter_moveE,(_ZN80_INTERNAL_84cee143_44_flash_fwd_hdim192_e4m3_paged_softcap_sm90_cu_49158569_32344cuda3std3__45__cpo5beginE - _ZN80_INTERNAL_84cee143_44_flash_fwd_hdim192_e4m3_paged_softcap_sm90_cu_49158569_32344cuda3std6ranges3__45__cpo9iter_moveE)
_ZN80_INTERNAL_84cee143_44_flash_fwd_hdim192_e4m3_paged_softcap_sm90_cu_49158569_32344cuda3std6ranges3__45__cpo9iter_moveE:
	.zero		1
	.type		_ZN80_INTERNAL_84cee143_44_flash_fwd_hdim192_e4m3_paged_softcap_sm90_cu_49158569_32344cuda3std3__45__cpo5beginE,@object
	.size		_ZN80_INTERNAL_84cee143_44_flash_fwd_hdim192_e4m3_paged_softcap_sm90_cu_49158569_32344cuda3std3__45__cpo5beginE,(_ZN80_INTERNAL_84cee143_44_flash_fwd_hdim192_e4m3_paged_softcap_sm90_cu_49158569_32344cuda3std3__482_GLOBAL__N__84cee143_44_flash_fwd_hdim192_e4m3_paged_softcap_sm90_cu_49158569_32346ignoreE - _ZN80_INTERNAL_84cee143_44_flash_fwd_hdim192_e4m3_paged_softcap_sm90_cu_49158569_32344cuda3std3__45__cpo5beginE)
_ZN80_INTERNAL_84cee143_44_flash_fwd_hdim192_e4m3_paged_softcap_sm90_cu_49158569_32344cuda3std3__45__cpo5beginE:
	.zero		1
	.type		_ZN80_INTERNAL_84cee143_44_flash_fwd_hdim192_e4m3_paged_softcap_sm90_cu_49158569_32344cuda3std3__482_GLOBAL__N__84cee143_44_flash_fwd_hdim192_e4m3_paged_softcap_sm90_cu_49158569_32346ignoreE,@object
	.size		_ZN80_INTERNAL_84cee143_44_flash_fwd_hdim192_e4m3_paged_softcap_sm90_cu_49158569_32344cuda3std3__482_GLOBAL__N__84cee143_44_flash_fwd_hdim192_e4m3_paged_softcap_sm90_cu_49158569_32346ignoreE,(_ZN80_INTERNAL_84cee143_44_flash_fwd_hdim192_e4m3_paged_softcap_sm90_cu_49158569_32344cute7productE - _ZN80_INTERNAL_84cee143_44_flash_fwd_hdim192_e4m3_paged_softcap_sm90_cu_49158569_32344cuda3std3__482_GLOBAL__N__84cee143_44_flash_fwd_hdim192_e4m3_paged_softcap_sm90_cu_49158569_32346ignoreE)
_ZN80_INTERNAL_84cee143_44_flash_fwd_hdim192_e4m3_paged_softcap_sm90_cu_49158569_32344cuda3std3__482_GLOBAL__N__84cee143_44_flash_fwd_hdim192_e4m3_paged_softcap_sm90_cu_49158569_32346ignoreE:
	.zero		1
	.type		_ZN80_INTERNAL_84cee143_44_flash_fwd_hdim192_e4m3_paged_softcap_sm90_cu_49158569_32344cute7productE,@object
	.size		_ZN80_INTERNAL_84cee143_44_flash_fwd_hdim192_e4m3_paged_softcap_sm90_cu_49158569_32344cute7productE,(_ZN80_INTERNAL_84cee143_44_flash_fwd_hdim192_e4m3_paged_softcap_sm90_cu_49158569_32344cuda3std3__45__cpo3endE - _ZN80_INTERNAL_84cee143_44_flash_fwd_hdim192_e4m3_paged_softcap_sm90_cu_49158569_32344cute7productE)
_ZN80_INTERNAL_84cee143_44_flash_fwd_hdim192_e4m3_paged_softcap_sm90_cu_49158569_32344cute7productE:
	.zero		1
	.type		_ZN80_INTERNAL_84cee143_44_flash_fwd_hdim192_e4m3_paged_softcap_sm90_cu_49158569_32344cuda3std3__45__cpo3endE,@object
	.size		_ZN80_INTERNAL_84cee143_44_flash_fwd_hdim192_e4m3_paged_softcap_sm90_cu_49158569_32344cuda3std3__45__cpo3endE,(_ZN80_INTERNAL_84cee143_44_flash_fwd_hdim192_e4m3_paged_softcap_sm90_cu_49158569_32344cuda3std3__419piecewise_constructE - _ZN80_INTERNAL_84cee143_44_flash_fwd_hdim192_e4m3_paged_softcap_sm90_cu_49158569_32344cuda3std3__45__cpo3endE)
_ZN80_INTERNAL_84cee143_44_flash_fwd_hdim192_e4m3_paged_softcap_sm90_cu_49158569_32344cuda3std3__45__cpo3endE:
	.zero		1
	.type		_ZN80_INTERNAL_84cee143_44_flash_fwd_hdim192_e4m3_paged_softcap_sm90_cu_49158569_32344cuda3std3__419piecewise_constructE,@object
	.size		_ZN80_INTERNAL_84cee143_44_flash_fwd_hdim192_e4m3_paged_softcap_sm90_cu_49158569_32344cuda3std3__419piecewise_constructE,(_ZN80_INTERNAL_84cee143_44_flash_fwd_hdim192_e4m3_paged_softcap_sm90_cu_49158569_32344cuda3std3__45__cpo4cendE - _ZN80_INTERNAL_84cee143_44_flash_fwd_hdim192_e4m3_paged_softcap_sm90_cu_49158569_32344cuda3std3__419piecewise_constructE)
_ZN80_INTERNAL_84cee143_44_flash_fwd_hdim192_e4m3_paged_softcap_sm90_cu_49158569_32344cuda3std3__419piecewise_constructE:
	.zero		1
	.type		_ZN80_INTERNAL_84cee143_44_flash_fwd_hdim192_e4m3_paged_softcap_sm90_cu_49158569_32344cuda3std3__45__cpo4cendE,@object
	.size		_ZN80_INTERNAL_84cee143_44_flash_fwd_hdim192_e4m3_paged_softcap_sm90_cu_49158569_32344cuda3std3__45__cpo4cendE,(_ZN80_INTERNAL_84cee143_44_flash_fwd_hdim192_e4m3_paged_softcap_sm90_cu_49158569_32344cuda3std6ranges3__45__cpo4swapE - _ZN80_INTERNAL_84cee143_44_flash_fwd_hdim192_e4m3_paged_softcap_sm90_cu_49158569_32344cuda3std3__45__cpo4cendE)
_ZN80_INTERNAL_84cee143_44_flash_fwd_hdim192_e4m3_paged_softcap_sm90_cu_49158569_32344cuda3std3__45__cpo4cendE:
	.zero		1
	.type		_ZN80_INTERNAL_84cee143_44_flash_fwd_hdim192_e4m3_paged_softcap_sm90_cu_49158569_32344cuda3std6ranges3__45__cpo4swapE,@object
	.size		_ZN80_INTERNAL_84cee143_44_flash_fwd_hdim192_e4m3_paged_softcap_sm90_cu_49158569_32344cuda3std6ranges3__45__cpo4swapE,(.L_19 - _ZN80_INTERNAL_84cee143_44_flash_fwd_hdim192_e4m3_paged_softcap_sm90_cu_49158569_32344cuda3std6ranges3__45__cpo4swapE)
_ZN80_INTERNAL_84cee143_44_flash_fwd_hdim192_e4m3_paged_softcap_sm90_cu_49158569_32344cuda3std6ranges3__45__cpo4swapE:
	.zero		1
.L_19:


//--------------------- .nv.shared._ZN7cutlass13device_kernelIN5flash11enable_sm90INS1_16FlashAttnFwdSm90INS1_25CollectiveMainloopFwdSm90ILi2EN4cute5tupleIJNS5_1CILi1EEES8_S8_EEENS6_IJNS7_ILi128EEENS7_ILi160EEENS7_ILi192EEEEEELi192ENS_12float_e4m3_tEfNS_4arch4Sm90ELb0ELb0ELb1ELb1ELb1ELb0ELb0ELb1ELb1ELb1ELb0ELb0EEENS1_21CollectiveEpilogueFwdINS6_IJSA_SC_SB_EEES9_NS_10bfloat16_tESG_Li256ELb1ELb1ELb0ELb1EEENS1_36VarlenDynamicPersistentTileSchedulerILi128ELi160ELi256ELi128ELb0ELb1ELb1ELb0ELb1ELb1EEEEEEEEEvNT_6ParamsE --------------------------
	.section	.nv.shared._ZN7cutlass13device_kernelIN5flash11enable_sm90INS1_16FlashAttnFwdSm90INS1_25CollectiveMainloopFwdSm90ILi2EN4cute5tupleIJNS5_1CILi1EEES8_S8_EEENS6_IJNS7_ILi128EEENS7_ILi160EEENS7_ILi192EEEEEELi192ENS_12float_e4m3_tEfNS_4arch4Sm90ELb0ELb0ELb1ELb1ELb1ELb0ELb0ELb1ELb1ELb1ELb0ELb0EEENS1_21CollectiveEpilogueFwdINS6_IJSA_SC_SB_EEES9_NS_10bfloat16_tESG_Li256ELb1ELb1ELb0ELb1EEENS1_36VarlenDynamicPersistentTileSchedulerILi128ELi160ELi256ELi128ELb0ELb1ELb1ELb0ELb1ELb1EEEEEEEEEvNT_6ParamsE,"aw",@nobits
	.sectionflags	@""
	.align	16
	.zero		1024


//--------------------- .nv.shared._ZN7cutlass13device_kernelIN5flash11enable_sm90INS1_16FlashAttnFwdSm90INS1_25CollectiveMainloopFwdSm90ILi2EN4cute5tupleIJNS5_1CILi1EEES8_S8_EEENS6_IJNS7_ILi128EEENS7_ILi160EEENS7_ILi192EEEEEELi192ENS_12float_e4m3_tEfNS_4arch4Sm90ELb0ELb0ELb1ELb1ELb1ELb1ELb0ELb1ELb1ELb1ELb0ELb0EEENS1_21CollectiveEpilogueFwdINS6_IJSA_SC_SB_EEES9_NS_10bfloat16_tESG_Li256ELb1ELb1ELb0ELb1EEENS1_36VarlenDynamicPersistentTileSchedulerILi128ELi160ELi256ELi128ELb0ELb1ELb1ELb0ELb1ELb1EEEEEEEEEvNT_6ParamsE --------------------------
	.section	.nv.shared._ZN7cutlass13device_kernelIN5flash11enable_sm90INS1_16FlashAttnFwdSm90INS1_25CollectiveMainloopFwdSm90ILi2EN4cute5tupleIJNS5_1CILi1EEES8_S8_EEENS6_IJNS7_ILi128EEENS7_ILi160EEENS7_ILi192EEEEEELi192ENS_12float_e4m3_tEfNS_4arch4Sm90ELb0ELb0ELb1ELb1ELb1ELb1ELb0ELb1ELb1ELb1ELb0ELb0EEENS1_21CollectiveEpilogueFwdINS6_IJSA_SC_SB_EEES9_NS_10bfloat16_tESG_Li256ELb1ELb1ELb0ELb1EEENS1_36VarlenDynamicPersistentTileSchedulerILi128ELi160ELi256ELi128ELb0ELb1ELb1ELb0ELb1ELb1EEEEEEEEEvNT_6ParamsE,"aw",@nobits
	.sectionflags	@""
	.align	16
	.zero		1024


//--------------------- .nv.shared._ZN7cutlass13device_kernelIN5flash11enable_sm90INS1_16FlashAttnFwdSm90INS1_25CollectiveMainloopFwdSm90ILi2EN4cute5tupleIJNS5_1CILi1EEES8_S8_EEENS6_IJNS7_ILi128EEESA_NS7_ILi192EEEEEELi192ENS_12float_e4m3_tEfNS_4arch4Sm90ELb0ELb1ELb1ELb0ELb1ELb0ELb0ELb1ELb1ELb1ELb0ELb0EEENS1_21CollectiveEpilogueFwdINS6_IJSA_SB_SA_EEES9_NS_10bfloat16_tESF_Li256ELb0ELb1ELb0ELb1EEENS1_30DynamicPersistentTileSchedulerILi256ELi128ELb0ELb1ELb1EEEEEEEEEvNT_6ParamsE --------------------------
	.section	.nv.shared._ZN7cutlass13device_kernelIN5flash11enable_sm90INS1_16FlashAttnFwdSm90INS1_25CollectiveMainloopFwdSm90ILi2EN4cute5tupleIJNS5_1CILi1EEES8_S8_EEENS6_IJNS7_ILi128EEESA_NS7_ILi192EEEEEELi192ENS_12float_e4m3_tEfNS_4arch4Sm90ELb0ELb1ELb1ELb0ELb1ELb0ELb0ELb1ELb1ELb1ELb0ELb0EEENS1_21CollectiveEpilogueFwdINS6_IJSA_SB_SA_EEES9_NS_10bfloat16_tESF_Li256ELb0ELb1ELb0ELb1EEENS1_30DynamicPersistentTileSchedulerILi256ELi128ELb0ELb1ELb1EEEEEEEEEvNT_6ParamsE,"aw",@nobits
	.sectionflags	@""
	.align	16
	.zero		1024


//--------------------- .nv.shared._ZN7cutlass13device_kernelIN5flash11enable_sm90INS1_16FlashAttnFwdSm90INS1_25CollectiveMainloopFwdSm90ILi2EN4cute5tupleIJNS5_1CILi1EEES8_S8_EEENS6_IJNS7_ILi128EEESA_NS7_ILi192EEEEEELi192ENS_12float_e4m3_tEfNS_4arch4Sm90ELb0ELb1ELb1ELb1ELb1ELb0ELb0ELb1ELb1ELb1ELb0ELb0EEENS1_21CollectiveEpilogueFwdINS6_IJSA_SB_SA_EEES9_NS_10bfloat16_tESF_Li256ELb1ELb1ELb0ELb1EEENS1_36VarlenDynamicPersistentTileSchedulerILi128ELi128ELi256ELi128ELb0ELb1ELb1ELb1ELb0ELb1EEEEEEEEEvNT_6ParamsE --------------------------
	.section	.nv.shared._ZN7cutlass13device_kernelIN5flash11enable_sm90INS1_16FlashAttnFwdSm90INS1_25CollectiveMainloopFwdSm90ILi2EN4cute5tupleIJNS5_1CILi1EEES8_S8_EEENS6_IJNS7_ILi128EEESA_NS7_ILi192EEEEEELi192ENS_12float_e4m3_tEfNS_4arch4Sm90ELb0ELb1ELb1ELb1ELb1ELb0ELb0ELb1ELb1ELb1ELb0ELb0EEENS1_21CollectiveEpilogueFwdINS6_IJSA_SB_SA_EEES9_NS_10bfloat16_tESF_Li256ELb1ELb1ELb0ELb1EEENS1_36VarlenDynamicPersistentTileSchedulerILi128ELi128ELi256ELi128ELb0ELb1ELb1ELb1ELb0ELb1EEEEEEEEEvNT_6ParamsE,"aw",@nobits
	.sectionflags	@""
	.align	16
	.zero		1024


//--------------------- .nv.shared._ZN7cutlass13device_kernelIN5flash11enable_sm90INS1_16FlashAttnFwdSm90INS1_25CollectiveMainloopFwdSm90ILi2EN4cute5tupleIJNS5_1CILi1EEES8_S8_EEENS6_IJNS7_ILi128EEESA_NS7_ILi192EEEEEELi192ENS_12float_e4m3_tEfNS_4arch4Sm90ELb0ELb1ELb1ELb1ELb1ELb1ELb0ELb1ELb1ELb1ELb0ELb0EEENS1_21CollectiveEpilogueFwdINS6_IJSA_SB_SA_EEES9_NS_10bfloat16_tESF_Li256ELb1ELb1ELb0ELb1EEENS1_36VarlenDynamicPersistentTileSchedulerILi128ELi128ELi256ELi128ELb0ELb1ELb1ELb1ELb0ELb1EEEEEEEEEvNT_6ParamsE --------------------------
	.section	.nv.shared._ZN7cutlass13device_kernelIN5flash11enable_sm90INS1_16FlashAttnFwdSm90INS1_25CollectiveMainloopFwdSm90ILi2EN4cute5tupleIJNS5_1CILi1EEES8_S8_EEENS6_IJNS7_ILi128EEESA_NS7_ILi192EEEEEELi192ENS_12float_e4m3_tEfNS_4arch4Sm90ELb0ELb1ELb1ELb1ELb1ELb1ELb0ELb1ELb1ELb1ELb0ELb0EEENS1_21CollectiveEpilogueFwdINS6_IJSA_SB_SA_EEES9_NS_10bfloat16_tESF_Li256ELb1ELb1ELb0ELb1EEENS1_36VarlenDynamicPersistentTileSchedulerILi128ELi128ELi256ELi128ELb0ELb1ELb1ELb1ELb0ELb1EEEEEEEEEvNT_6ParamsE,"aw",@nobits
	.sectionflags	@""
	.align	16
	.zero		1024


//--------------------- .nv.shared._ZN7cutlass13device_kernelIN5flash11enable_sm90INS1_16FlashAttnFwdSm90INS1_25CollectiveMainloopFwdSm90ILi2EN4cute5tupleIJNS5_1CILi1EEES8_S8_EEENS6_IJNS7_ILi128EEENS7_ILi160EEENS7_ILi192EEEEEELi192ENS_12float_e4m3_tEfNS_4arch4Sm90ELb1ELb0ELb1ELb0ELb1ELb0ELb0ELb1ELb1ELb1ELb0ELb0EEENS1_21CollectiveEpilogueFwdINS6_IJSA_SC_SB_EEES9_NS_10bfloat16_tESG_Li256ELb0ELb1ELb0ELb1EEENS1_30DynamicPersistentTileSchedulerILi256ELi128ELb0ELb1ELb1EEEEEEEEEvNT_6ParamsE --------------------------
	.section	.nv.shared._ZN7cutlass13device_kernelIN5flash11enable_sm90INS1_16FlashAttnFwdSm90INS1_25CollectiveMainloopFwdSm90ILi2EN4cute5tupleIJNS5_1CILi1EEES8_S8_EEENS6_IJNS7_ILi128EEENS7_ILi160EEENS7_ILi192EEEEEELi192ENS_12float_e4m3_tEfNS_4arch4Sm90ELb1ELb0ELb1ELb0ELb1ELb0ELb0ELb1ELb1ELb1ELb0ELb0EEENS1_21CollectiveEpilogueFwdINS6_IJSA_SC_SB_EEES9_NS_10bfloat16_tESG_Li256ELb0ELb1ELb0ELb1EEENS1_30DynamicPersistentTileSchedulerILi256ELi128ELb0ELb1ELb1EEEEEEEEEvNT_6ParamsE,"aw",@nobits
	.sectionflags	@""
	.align	16
	.zero		1024


//--------------------- .nv.shared._ZN7cutlass13device_kernelIN5flash11enable_sm90INS1_16FlashAttnFwdSm90INS1_25CollectiveMainloopFwdSm90ILi2EN4cute5tupleIJNS5_1CILi1EEES8_S8_EEENS6_IJNS7_ILi128EEENS7_ILi160EEENS7_ILi192EEEEEELi192ENS_12float_e4m3_tEfNS_4arch4Sm90ELb1ELb0ELb1ELb1ELb1ELb0ELb0ELb1ELb1ELb1ELb0ELb0EEENS1_21CollectiveEpilogueFwdINS6_IJSA_SC_SB_EEES9_NS_10bfloat16_tESG_Li256ELb1ELb1ELb0ELb1EEENS1_36VarlenDynamicPersistentTileSchedulerILi128ELi160ELi256ELi128ELb0ELb1ELb1ELb1ELb1ELb1EEEEEEEEEvNT_6ParamsE --------------------------
	.section	.nv.shared._ZN7cutlass13device_kernelIN5flash11enable_sm90INS1_16FlashAttnFwdSm90INS1_25CollectiveMainloopFwdSm90ILi2EN4cute5tupleIJNS5_1CILi1EEES8_S8_EEENS6_IJNS7_ILi128EEENS7_ILi160EEENS7_ILi192EEEEEELi192ENS_12float_e4m3_tEfNS_4arch4Sm90ELb1ELb0ELb1ELb1ELb1ELb0ELb0ELb1ELb1ELb1ELb0ELb0EEENS1_21CollectiveEpilogueFwdINS6_IJSA_SC_SB_EEES9_NS_10bfloat16_tESG_Li256ELb1ELb1ELb0ELb1EEENS1_36VarlenDynamicPersistentTileSchedulerILi128ELi160ELi256ELi128ELb0ELb1ELb1ELb1ELb1ELb1EEEEEEEEEvNT_6ParamsE,"aw",@nobits
	.sectionflags	@""
	.align	16
	.zero		1024


//--------------------- .nv.shared._ZN7cutlass13device_kernelIN5flash11enable_sm90INS1_16FlashAttnFwdSm90INS1_25CollectiveMainloopFwdSm90ILi2EN4cute5tupleIJNS5_1CILi1EEES8_S8_EEENS6_IJNS7_ILi128EEENS7_ILi160EEENS7_ILi192EEEEEELi192ENS_12float_e4m3_tEfNS_4arch4Sm90ELb1ELb0ELb1ELb1ELb1ELb1ELb0ELb1ELb1ELb1ELb0ELb0EEENS1_21CollectiveEpilogueFwdINS6_IJSA_SC_SB_EEES9_NS_10bfloat16_tESG_Li256ELb1ELb1ELb0ELb1EEENS1_36VarlenDynamicPersistentTileSchedulerILi128ELi160ELi256ELi128ELb0ELb1ELb1ELb1ELb1ELb1EEEEEEEEEvNT_6ParamsE --------------------------
	.section	.nv.shared._ZN7cutlass13device_kernelIN5flash11enable_sm90INS1_16FlashAttnFwdSm90INS1_25CollectiveMainloopFwdSm90ILi2EN4cute5tupleIJNS5_1CILi1EEES8_S8_EEENS6_IJNS7_ILi128EEENS7_ILi160EEENS7_ILi192EEEEEELi192ENS_12float_e4m3_tEfNS_4arch4Sm90ELb1ELb0ELb1ELb1ELb1ELb1ELb0ELb1ELb1ELb1ELb0ELb0EEENS1_21CollectiveEpilogueFwdINS6_IJSA_SC_SB_EEES9_NS_10bfloat16_tESG_Li256ELb1ELb1ELb0ELb1EEENS1_36VarlenDynamicPersistentTileSchedulerILi128ELi160ELi256ELi128ELb0ELb1ELb1ELb1ELb1ELb1EEEEEEEEEvNT_6ParamsE,"aw",@nobits
	.sectionflags	@""
	.align	16
	.zero		1024


//--------------------- .nv.constant0._ZN7cutlass13device_kernelIN5flash11enable_sm90INS1_16FlashAttnFwdSm90INS1_25CollectiveMainloopFwdSm90ILi2EN4cute5tupleIJNS5_1CILi1EEES8_S8_EEENS6_IJNS7_ILi128EEENS7_ILi160EEENS7_ILi192EEEEEELi192ENS_12float_e4m3_tEfNS_4arch4Sm90ELb0ELb0ELb1ELb0ELb1ELb0ELb0ELb1ELb1ELb1ELb0ELb0EEENS1_21CollectiveEpilogueFwdINS6_IJSA_SC_SB_EEES9_NS_10bfloat16_tESG_Li256ELb0ELb1ELb0ELb1EEENS1_29StaticPersistentTileSchedulerILb0EEEEEEEEEvNT_6ParamsE --------------------------
	.section	.nv.constant0._ZN7cutlass13device_kernelIN5flash11enable_sm90INS1_16FlashAttnFwdSm90INS1_25CollectiveMainloopFwdSm90ILi2EN4cute5tupleIJNS5_1CILi1EEES8_S8_EEENS6_IJNS7_ILi128EEENS7_ILi160EEENS7_ILi192EEEEEELi192ENS_12float_e4m3_tEfNS_4arch4Sm90ELb0ELb0ELb1ELb0ELb1ELb0ELb0ELb1ELb1ELb1ELb0ELb0EEENS1_21CollectiveEpilogueFwdINS6_IJSA_SC_SB_EEES9_NS_10bfloat16_tESG_Li256ELb0ELb1ELb0ELb1EEENS1_29StaticPersistentTileSchedulerILb0EEEEEEEEEvNT_6ParamsE,"a",@progbits
	.sectionflags	@""
	.align	4
.nv.constant0._ZN7cutlass13device_kernelIN5flash11enable_sm90INS1_16FlashAttnFwdSm90INS1_25CollectiveMainloopFwdSm90ILi2EN4cute5tupleIJNS5_1CILi1EEES8_S8_EEENS6_IJNS7_ILi128EEENS7_ILi160EEENS7_ILi192EEEEEELi192ENS_12float_e4m3_tEfNS_4arch4Sm90ELb0ELb0ELb1ELb0ELb1ELb0ELb0ELb1ELb1ELb1ELb0ELb0EEENS1_21CollectiveEpilogueFwdINS6_IJSA_SC_SB_EEES9_NS_10bfloat16_tESG_Li256ELb0ELb1ELb0ELb1EEENS1_29StaticPersistentTileSchedulerILb0EEEEEEEEEvNT_6ParamsE:
	.zero		3200


//--------------------- .nv.constant0._ZN7cutlass13device_kernelIN5flash11enable_sm90INS1_16FlashAttnFwdSm90INS1_25CollectiveMainloopFwdSm90ILi2EN4cute5tupleIJNS5_1CILi1EEES8_S8_EEENS6_IJNS7_ILi128EEENS7_ILi160EEENS7_ILi192EEEEEELi192ENS_12float_e4m3_tEfNS_4arch4Sm90ELb0ELb0ELb1ELb1ELb1ELb0ELb0ELb1ELb1ELb1ELb0ELb0EEENS1_21CollectiveEpilogueFwdINS6_IJSA_SC_SB_EEES9_NS_10bfloat16_tESG_Li256ELb1ELb1ELb0ELb1EEENS1_36VarlenDynamicPersistentTileSchedulerILi128ELi160ELi256ELi128ELb0ELb1ELb1ELb0ELb1ELb1EEEEEEEEEvNT_6ParamsE --------------------------
	.section	.nv.constant0._ZN7cutlass13device_kernelIN5flash11enable_sm90INS1_16FlashAttnFwdSm90INS1_25CollectiveMainloopFwdSm90ILi2EN4cute5tupleIJNS5_1CILi1EEES8_S8_EEENS6_IJNS7_ILi128EEENS7_ILi160EEENS7_ILi192EEEEEELi192ENS_12float_e4m3_tEfNS_4arch4Sm90ELb0ELb0ELb1ELb1ELb1ELb0ELb0ELb1ELb1ELb1ELb0ELb0EEENS1_21CollectiveEpilogueFwdINS6_IJSA_SC_SB_EEES9_NS_10bfloat16_tESG_Li256ELb1ELb1ELb0ELb1EEENS1_36VarlenDynamicPersistentTileSchedulerILi128ELi160ELi256ELi128ELb0ELb1ELb1ELb0ELb1ELb1EEEEEEEEEvNT_6ParamsE,"a",@progbits
	.sectionflags	@""
	.align	4
.nv.constant0._ZN7cutlass13device_kernelIN5flash11enable_sm90INS1_16FlashAttnFwdSm90INS1_25CollectiveMainloopFwdSm90ILi2EN4cute5tupleIJNS5_1CILi1EEES8_S8_EEENS6_IJNS7_ILi128EEENS7_ILi160EEENS7_ILi192EEEEEELi192ENS_12float_e4m3_tEfNS_4arch4Sm90ELb0ELb0ELb1ELb1ELb1ELb0ELb0ELb1ELb1ELb1ELb0ELb0EEENS1_21CollectiveEpilogueFwdINS6_IJSA_SC_SB_EEES9_NS_10bfloat16_tESG_Li256ELb1ELb1ELb0ELb1EEENS1_36VarlenDynamicPersistentTileSchedulerILi128ELi160ELi256ELi128ELb0ELb1ELb1ELb0ELb1ELb1EEEEEEEEEvNT_6ParamsE:
	.zero		3328


//--------------------- .nv.constant0._ZN7cutlass13device_kernelIN5flash11enable_sm90INS1_16FlashAttnFwdSm90INS1_25CollectiveMainloopFwdSm90ILi2EN4cute5tupleIJNS5_1CILi1EEES8_S8_EEENS6_IJNS7_ILi128EEENS7_ILi160EEENS7_ILi192EEEEEELi192ENS_12float_e4m3_tEfNS_4arch4Sm90ELb0ELb0ELb1ELb1ELb1ELb1ELb0ELb1ELb1ELb1ELb0ELb0EEENS1_21CollectiveEpilogueFwdINS6_IJSA_SC_SB_EEES9_NS_10bfloat16_tESG_Li256ELb1ELb1ELb0ELb1EEENS1_36VarlenDynamicPersistentTileSchedulerILi128ELi160ELi256ELi128ELb0ELb1ELb1ELb0ELb1ELb1EEEEEEEEEvNT_6ParamsE --------------------------
	.section	.nv.constant0._ZN7cutlass13device_kernelIN5flash11enable_sm90INS1_16FlashAttnFwdSm90INS1_25CollectiveMainloopFwdSm90ILi2EN4cute5tupleIJNS5_1CILi1EEES8_S8_EEENS6_IJNS7_ILi128EEENS7_ILi160EEENS7_ILi192EEEEEELi192ENS_12float_e4m3_tEfNS_4arch4Sm90ELb0ELb0ELb1ELb1ELb1ELb1ELb0ELb1ELb1ELb1ELb0ELb0EEENS1_21CollectiveEpilogueFwdINS6_IJSA_SC_SB_EEES9_NS_10bfloat16_tESG_Li256ELb1ELb1ELb0ELb1EEENS1_36VarlenDynamicPersistentTileSchedulerILi128ELi160ELi256ELi128ELb0ELb1ELb1ELb0ELb1ELb1EEEEEEEEEvNT_6ParamsE,"a",@progbits
	.sectionflags	@""
	.align	4
.nv.constant0._ZN7cutlass13device_kernelIN5flash11enable_sm90INS1_16FlashAttnFwdSm90INS1_25CollectiveMainloopFwdSm90ILi2EN4cute5tupleIJNS5_1CILi1EEES8_S8_EEENS6_IJNS7_ILi128EEENS7_ILi160EEENS7_ILi192EEEEEELi192ENS_12float_e4m3_tEfNS_4arch4Sm90ELb0ELb0ELb1ELb1ELb1ELb1ELb0ELb1ELb1ELb1ELb0ELb0EEENS1_21CollectiveEpilogueFwdINS6_IJSA_SC_SB_EEES9_NS_10bfloat16_tESG_Li256ELb1ELb1ELb0ELb1EEENS1_36VarlenDynamicPersistentTileSchedulerILi128ELi160ELi256ELi128ELb0ELb1ELb1ELb0ELb1ELb1EEEEEEEEEvNT_6ParamsE:
	.zero		3328


//--------------------- .nv.constant0._ZN7cutlass13device_kernelIN5flash11enable_sm90INS1_16FlashAttnFwdSm90INS1_25CollectiveMainloopFwdSm90ILi2EN4cute5tupleIJNS5_1CILi1EEES8_S8_EEENS6_IJNS7_ILi128EEESA_NS7_ILi192EEEEEELi192ENS_12float_e4m3_tEfNS_4arch4Sm90ELb0ELb1ELb1ELb0ELb1ELb0ELb0ELb1ELb1ELb1ELb0ELb0EEENS1_21CollectiveEpilogueFwdINS6_IJSA_SB_SA_EEES9_NS_10bfloat16_tESF_Li256ELb0ELb1ELb0ELb1EEENS1_30DynamicPersistentTileSchedulerILi256ELi128ELb0ELb1ELb1EEEEEEEEEvNT_6ParamsE --------------------------
	.section	.nv.constant0._ZN7cutlass13device_kernelIN5flash11enable_sm90INS1_16FlashAttnFwdSm90INS1_25CollectiveMainloopFwdSm90ILi2EN4cute5tupleIJNS5_1CILi1EEES8_S8_EEENS6_IJNS7_ILi128EEESA_NS7_ILi192EEEEEELi192ENS_12float_e4m3_tEfNS_4arch4Sm90ELb0ELb1ELb1ELb0ELb1ELb0ELb0ELb1ELb1ELb1ELb0ELb0EEENS1_21CollectiveEpilogueFwdINS6_IJSA_SB_SA_EEES9_NS_10bfloat16_tESF_Li256ELb0ELb1ELb0ELb1EEENS1_30DynamicPersistentTileSchedulerILi256ELi128ELb0ELb1ELb1EEEEEEEEEvNT_6ParamsE,"a",@progbits
	.sectionflags	@""
	.align	4
.nv.constant0._ZN7cutlass13device_kernelIN5flash11enable_sm90INS1_16FlashAttnFwdSm90INS1_25CollectiveMainloopFwdSm90ILi2EN4cute5tupleIJNS5_1CILi1EEES8_S8_EEENS6_IJNS7_ILi128EEESA_NS7_ILi192EEEEEELi192ENS_12float_e4m3_tEfNS_4arch4Sm90ELb0ELb1ELb1ELb0ELb1ELb0ELb0ELb1ELb1ELb1ELb0ELb0EEENS1_21CollectiveEpilogueFwdINS6_IJSA_SB_SA_EEES9_NS_10bfloat16_tESF_Li256ELb0ELb1ELb0ELb1EEENS1_30DynamicPersistentTileSchedulerILi256ELi128ELb0ELb1ELb1EEEEEEEEEvNT_6ParamsE:
	.zero		3328


//--------------------- .nv.constant0._ZN7cutlass13device_kernelIN5flash11enable_sm90INS1_16FlashAttnFwdSm90INS1_25CollectiveMainloopFwdSm90ILi2EN4cute5tupleIJNS5_1CILi1EEES8_S8_EEENS6_IJNS7_ILi128EEESA_NS7_ILi192EEEEEELi192ENS_12float_e4m3_tEfNS_4arch4Sm90ELb0ELb1ELb1ELb1ELb1ELb0ELb0ELb1ELb1ELb1ELb0ELb0EEENS1_21CollectiveEpilogueFwdINS6_IJSA_SB_SA_EEES9_NS_10bfloat16_tESF_Li256ELb1ELb1ELb0ELb1EEENS1_36VarlenDynamicPersistentTileSchedulerILi128ELi128ELi256ELi128ELb0ELb1ELb1ELb1ELb0ELb1EEEEEEEEEvNT_6ParamsE --------------------------
	.section	.nv.constant0._ZN7cutlass13device_kernelIN5flash11enable_sm90INS1_16FlashAttnFwdSm90INS1_25CollectiveMainloopFwdSm90ILi2EN4cute5tupleIJNS5_1CILi1EEES8_S8_EEENS6_IJNS7_ILi128EEESA_NS7_ILi192EEEEEELi192ENS_12float_e4m3_tEfNS_4arch4Sm90ELb0ELb1ELb1ELb1ELb1ELb0ELb0ELb1ELb1ELb1ELb0ELb0EEENS1_21CollectiveEpilogueFwdINS6_IJSA_SB_SA_EEES9_NS_10bfloat16_tESF_Li256ELb1ELb1ELb0ELb1EEENS1_36VarlenDynamicPersistentTileSchedulerILi128ELi128ELi256ELi128ELb0ELb1ELb1ELb1ELb0ELb1EEEEEEEEEvNT_6ParamsE,"a",@progbits
	.sectionflags	@""
	.align	4
.nv.constant0._ZN7cutlass13device_kernelIN5flash11enable_sm90INS1_16FlashAttnFwdSm90INS1_25CollectiveMainloopFwdSm90ILi2EN4cute5tupleIJNS5_1CILi1EEES8_S8_EEENS6_IJNS7_ILi128EEESA_NS7_ILi192EEEEEELi192ENS_12float_e4m3_tEfNS_4arch4Sm90ELb0ELb1ELb1ELb1ELb1ELb0ELb0ELb1ELb1ELb1ELb0ELb0EEENS1_21CollectiveEpilogueFwdINS6_IJSA_SB_SA_EEES9_NS_10bfloat16_tESF_Li256ELb1ELb1ELb0ELb1EEENS1_36VarlenDynamicPersistentTileSchedulerILi128ELi128ELi256ELi128ELb0ELb1ELb1ELb1ELb0ELb1EEEEEEEEEvNT_6ParamsE:
	.zero		3328


//--------------------- .nv.constant0._ZN7cutlass13device_kernelIN5flash11enable_sm90INS1_16FlashAttnFwdSm90INS1_25CollectiveMainloopFwdSm90ILi2EN4cute5tupleIJNS5_1CILi1EEES8_S8_EEENS6_IJNS7_ILi128EEESA_NS7_ILi192EEEEEELi192ENS_12float_e4m3_tEfNS_4arch4Sm90ELb0ELb1ELb1ELb1ELb1ELb1ELb0ELb1ELb1ELb1ELb0ELb0EEENS1_21CollectiveEpilogueFwdINS6_IJSA_SB_SA_EEES9_NS_10bfloat16_tESF_Li256ELb1ELb1ELb0ELb1EEENS1_36VarlenDynamicPersistentTileSchedulerILi128ELi128ELi256ELi128ELb0ELb1ELb1ELb1ELb0ELb1EEEEEEEEEvNT_6ParamsE --------------------------
	.section	.nv.constant0._ZN7cutlass13device_kernelIN5flash11enable_sm90INS1_16FlashAttnFwdSm90INS1_25CollectiveMainloopFwdSm90ILi2EN4cute5tupleIJNS5_1CILi1EEES8_S8_EEENS6_IJNS7_ILi128EEESA_NS7_ILi192EEEEEELi192ENS_12float_e4m3_tEfNS_4arch4Sm90ELb0ELb1ELb1ELb1ELb1ELb1ELb0ELb1ELb1ELb1ELb0ELb0EEENS1_21CollectiveEpilogueFwdINS6_IJSA_SB_SA_EEES9_NS_10bfloat16_tESF_Li256ELb1ELb1ELb0ELb1EEENS1_36VarlenDynamicPersistentTileSchedulerILi128ELi128ELi256ELi128ELb0ELb1ELb1ELb1ELb0ELb1EEEEEEEEEvNT_6ParamsE,"a",@progbits
	.sectionflags	@""
	.align	4
.nv.constant0._ZN7cutlass13device_kernelIN5flash11enable_sm90INS1_16FlashAttnFwdSm90INS1_25CollectiveMainloopFwdSm90ILi2EN4cute5tupleIJNS5_1CILi1EEES8_S8_EEENS6_IJNS7_ILi128EEESA_NS7_ILi192EEEEEELi192ENS_12float_e4m3_tEfNS_4arch4Sm90ELb0ELb1ELb1ELb1ELb1ELb1ELb0ELb1ELb1ELb1ELb0ELb0EEENS1_21CollectiveEpilogueFwdINS6_IJSA_SB_SA_EEES9_NS_10bfloat16_tESF_Li256ELb1ELb1ELb0ELb1EEENS1_36VarlenDynamicPersistentTileSchedulerILi128ELi128ELi256ELi128ELb0ELb1ELb1ELb1ELb0ELb1EEEEEEEEEvNT_6ParamsE:
	.zero		3328


//--------------------- .nv.constant0._ZN7cutlass13device_kernelIN5flash11enable_sm90INS1_16FlashAttnFwdSm90INS1_25CollectiveMainloopFwdSm90ILi2EN4cute5tupleIJNS5_1CILi1EEES8_S8_EEENS6_IJNS7_ILi128EEENS7_ILi160EEENS7_ILi192EEEEEELi192ENS_12float_e4m3_tEfNS_4arch4Sm90ELb1ELb0ELb1ELb0ELb1ELb0ELb0ELb1ELb1ELb1ELb0ELb0EEENS1_21CollectiveEpilogueFwdINS6_IJSA_SC_SB_EEES9_NS_10bfloat16_tESG_Li256ELb0ELb1ELb0ELb1EEENS1_30DynamicPersistentTileSchedulerILi256ELi128ELb0ELb1ELb1EEEEEEEEEvNT_6ParamsE --------------------------
	.section	.nv.constant0._ZN7cutlass13device_kernelIN5flash11enable_sm90INS1_16FlashAttnFwdSm90INS1_25CollectiveMainloopFwdSm90ILi2EN4cute5tupleIJNS5_1CILi1EEES8_S8_EEENS6_IJNS7_ILi128EEENS7_ILi160EEENS7_ILi192EEEEEELi192ENS_12float_e4m3_tEfNS_4arch4Sm90ELb1ELb0ELb1ELb0ELb1ELb0ELb0ELb1ELb1ELb1ELb0ELb0EEENS1_21CollectiveEpilogueFwdINS6_IJSA_SC_SB_EEES9_NS_10bfloat16_tESG_Li256ELb0ELb1ELb0ELb1EEENS1_30DynamicPersistentTileSchedulerILi256ELi128ELb0ELb1ELb1EEEEEEEEEvNT_6ParamsE,"a",@progbits
	.sectionflags	@""
	.align	4
.nv.constant0._ZN7cutlass13device_kernelIN5flash11enable_sm90INS1_16FlashAttnFwdSm90INS1_25CollectiveMainloopFwdSm90ILi2EN4cute5tupleIJNS5_1CILi1EEES8_S8_EEENS6_IJNS7_ILi128EEENS7_ILi160EEENS7_ILi192EEEEEELi192ENS_12float_e4m3_tEfNS_4arch4Sm90ELb1ELb0ELb1ELb0ELb1ELb0ELb0ELb1ELb1ELb1ELb0ELb0EEENS1_21CollectiveEpilogueFwdINS6_IJSA_SC_SB_EEES9_NS_10bfloat16_tESG_Li256ELb0ELb1ELb0ELb1EEENS1_30DynamicPersistentTileSchedulerILi256ELi128ELb0ELb1ELb1EEEEEEEEEvNT_6ParamsE:
	.zero		3328


//--------------------- .nv.constant0._ZN7cutlass13device_kernelIN5flash11enable_sm90INS1_16FlashAttnFwdSm90INS1_25CollectiveMainloopFwdSm90ILi2EN4cute5tupleIJNS5_1CILi1EEES8_S8_EEENS6_IJNS7_ILi128EEENS7_ILi160EEENS7_ILi192EEEEEELi192ENS_12float_e4m3_tEfNS_4arch4Sm90ELb1ELb0ELb1ELb1ELb1ELb0ELb0ELb1ELb1ELb1ELb0ELb0EEENS1_21CollectiveEpilogueFwdINS6_IJSA_SC_SB_EEES9_NS_10bfloat16_tESG_Li256ELb1ELb1ELb0ELb1EEENS1_36VarlenDynamicPersistentTileSchedulerILi128ELi160ELi256ELi128ELb0ELb1ELb1ELb1ELb1ELb1EEEEEEEEEvNT_6ParamsE --------------------------
	.section	.nv.constant0._ZN7cutlass13device_kernelIN5flash11enable_sm90INS1_16FlashAttnFwdSm90INS1_25CollectiveMainloopFwdSm90ILi2EN4cute5tupleIJNS5_1CILi1EEES8_S8_EEENS6_IJNS7_ILi128EEENS7_ILi160EEENS7_ILi192EEEEEELi192ENS_12float_e4m3_tEfNS_4arch4Sm90ELb1ELb0ELb1ELb1ELb1ELb0ELb0ELb1ELb1ELb1ELb0ELb0EEENS1_21CollectiveEpilogueFwdINS6_IJSA_SC_SB_EEES9_NS_10bfloat16_tESG_Li256ELb1ELb1ELb0ELb1EEENS1_36VarlenDynamicPersistentTileSchedulerILi128ELi160ELi256ELi128ELb0ELb1ELb1ELb1ELb1ELb1EEEEEEEEEvNT_6ParamsE,"a",@progbits
	.sectionflags	@""
	.align	4
.nv.constant0._ZN7cutlass13device_kernelIN5flash11enable_sm90INS1_16FlashAttnFwdSm90INS1_25CollectiveMainloopFwdSm90ILi2EN4cute5tupleIJNS5_1CILi1EEES8_S8_EEENS6_IJNS7_ILi128EEENS7_ILi160EEENS7_ILi192EEEEEELi192ENS_12float_e4m3_tEfNS_4arch4Sm90ELb1ELb0ELb1ELb1ELb1ELb0ELb0ELb1ELb1ELb1ELb0ELb0EEENS1_21CollectiveEpilogueFwdINS6_IJSA_SC_SB_EEES9_NS_10bfloat16_tESG_Li256ELb1ELb1ELb0ELb1EEENS1_36VarlenDynamicPersistentTileSchedulerILi128ELi160ELi256ELi128ELb0ELb1ELb1ELb1ELb1ELb1EEEEEEEEEvNT_6ParamsE:
	.zero		3328


//--------------------- .nv.constant0._ZN7cutlass13device_kernelIN5flash11enable_sm90INS1_16FlashAttnFwdSm90INS1_25CollectiveMainloopFwdSm90ILi2EN4cute5tupleIJNS5_1CILi1EEES8_S8_EEENS6_IJNS7_ILi128EEENS7_ILi160EEENS7_ILi192EEEEEELi192ENS_12float_e4m3_tEfNS_4arch4Sm90ELb1ELb0ELb1ELb1ELb1ELb1ELb0ELb1ELb1ELb1ELb0ELb0EEENS1_21CollectiveEpilogueFwdINS6_IJSA_SC_SB_EEES9_NS_10bfloat16_tESG_Li256ELb1ELb1ELb0ELb1EEENS1_36VarlenDynamicPersistentTileSchedulerILi128ELi160ELi256ELi128ELb0ELb1ELb1ELb1ELb1ELb1EEEEEEEEEvNT_6ParamsE --------------------------
	.section	.nv.constant0._ZN7cutlass13device_kernelIN5flash11enable_sm90INS1_16FlashAttnFwdSm90INS1_25CollectiveMainloopFwdSm90ILi2EN4cute5tupleIJNS5_1CILi1EEES8_S8_EEENS6_IJNS7_ILi128EEENS7_ILi160EEENS7_ILi192EEEEEELi192ENS_12float_e4m3_tEfNS_4arch4Sm90ELb1ELb0ELb1ELb1ELb1ELb1ELb0ELb1ELb1ELb1ELb0ELb0EEENS1_21CollectiveEpilogueFwdINS6_IJSA_SC_SB_EEES9_NS_10bfloat16_tESG_Li256ELb1ELb1ELb0ELb1EEENS1_36VarlenDynamicPersistentTileSchedulerILi128ELi160ELi256ELi128ELb0ELb1ELb1ELb1ELb1ELb1EEEEEEEEEvNT_6ParamsE,"a",@progbits
	.sectionflags	@""
	.align	4
.nv.constant0._ZN7cutlass13device_kernelIN5flash11enable_sm90INS1_16FlashAttnFwdSm90INS1_25CollectiveMainloopFwdSm90ILi2EN4cute5tupleIJNS5_1CILi1EEES8_S8_EEENS6_IJNS7_ILi128EEENS7_ILi160EEENS7_ILi192EEEEEELi192ENS_12float_e4m3_tEfNS_4arch4Sm90ELb1ELb0ELb1ELb1ELb1ELb1ELb0ELb1ELb1ELb1ELb0ELb0EEENS1_21CollectiveEpilogueFwdINS6_IJSA_SC_SB_EEES9_NS_10bfloat16_tESG_Li256ELb1ELb1ELb0ELb1EEENS1_36VarlenDynamicPersistentTileSchedulerILi128ELi160ELi256ELi128ELb0ELb1ELb1ELb1ELb1ELb1EEEEEEEEEvNT_6ParamsE:
	.zero		3328


//--------------------- SYMBOLS --------------------------

	.type		.nv.reservedSmem.offset0,@object
	.size		.nv.reservedSmem.offset0,0x4
	.type		__assertfail,@function
